def matmul_kernel(
    a_ptr,
    b_ptr,
    c_ptr,
    M,
    N,
    K,
    stride_am,
    stride_ak,
    stride_bk,
    stride_bn,
    stride_cm,
    stride_cn,
    BLOCK_M: tl.constexpr,
    BLOCK_N: tl.constexpr,
    BLOCK_K: tl.constexpr,
    GROUP_M: tl.constexpr,
):
    pid = tl.program_id(axis=0)
    num_pid_m = tl.cdiv(M, BLOCK_M)
    num_pid_n = tl.cdiv(N, BLOCK_N)
    num_pid_in_group = GROUP_M * num_pid_n
    group_id = pid // num_pid_in_group
    first_pid_m = group_id * GROUP_M
    group_size_m = min(num_pid_m - first_pid_m, GROUP_M)
    pid_m = first_pid_m + ((pid % num_pid_in_group) % group_size_m)
    pid_n = (pid % num_pid_in_group) // group_size_m

    offs_am = (pid_m * BLOCK_M + tl.arange(0, BLOCK_M)) % M
    offs_bn = (pid_n * BLOCK_N + tl.arange(0, BLOCK_N)) % N
    offs_k = tl.arange(0, BLOCK_K)
    a_ptrs = a_ptr + offs_am[:, None] * stride_am + offs_k[None, :] * stride_ak
    b_ptrs = b_ptr + offs_k[:, None] * stride_bk + offs_bn[None, :] * stride_bn

    acc = tl.zeros((BLOCK_M, BLOCK_N), dtype=tl.float32)
    for kk in range(0, tl.cdiv(K, BLOCK_K)):
        a = tl.load(a_ptrs, mask=offs_k[None, :] < K - kk * BLOCK_K, other=0.0)
        b = tl.load(b_ptrs, mask=offs_k[:, None] < K - kk * BLOCK_K, other=0.0)
        acc = tl.dot(a, b, acc)
        a_ptrs += BLOCK_K * stride_ak
        b_ptrs += BLOCK_K * stride_bk

    c = acc.to(c_ptr.dtype.element_ty)
    offs_cm = pid_m * BLOCK_M + tl.arange(0, BLOCK_M)
    offs_cn = pid_n * BLOCK_N + tl.arange(0, BLOCK_N)
    c_ptrs = c_ptr + offs_cm[:, None] * stride_cm + offs_cn[None, :] * stride_cn
    mask = (offs_cm[:, None] < M) & (offs_cn[None, :] < N)
    tl.store(c_ptrs, c, mask=mask)

# config = {"BLOCK_K": 128, "BLOCK_M": 128, "BLOCK_N": 256, "GROUP_M": 8, "arch": "sm_100", "dtype": "fp32", "num_ctas": 1, "num_stages": 3, "num_warps": 1}
# arch = sm_100


// ===== COMPILED SASS (sm_100a) =====

	.target	sm_100a

	.elftype	@"ET_EXEC"


//--------------------- .note.nv.tkinfo           --------------------------
	.section	.note.nv.tkinfo,"",@"SHT_NOTE"
	.sectionflags	@"SHF_NOTE_NV_TKINFO"
	.tkinfo
        /*0018*/ 	.word	0x00000081
        /*0030*/ 	.string	""
        /*0030*/ 	.string	"ptxas-blackwell"
        /*0030*/ 	.string	"Cuda compilation tools, release 12.9, V12.9.86"
        /*0030*/ 	.string	"Build cuda_12.9.r12.9/compiler.36037853_0"
        /*0030*/ 	.string	"-v  -suppress-debug-info  -lineinfo  -arch sm_100a "



//--------------------- .note.nv.cuver            --------------------------
	.section	.note.nv.cuver,"",@"SHT_NOTE"
	.sectionflags	@"SHF_NOTE_NV_CUVER"
        /*0018*/ 	.short	0x0001
        /*001a*/ 	.short	0x0064
        /*001c*/ 	.short	0x0001
        /*001e*/ 	.short	0x0000
        /*0020*/ 	.short	0x0001
        /*0022*/ 	.short	0x0000


//--------------------- .nv.info                  --------------------------
	.section	.nv.info,"",@"SHT_CUDA_INFO"
	.align	4


	//----- nvinfo : EIATTR_REGCOUNT
	.align		4
        /*0000*/ 	.byte	0x04, 0x2f
        /*0002*/ 	.short	(.L_1 - .L_0)
	.align		4
.L_0:
        /*0004*/ 	.word	index@(matmul_kernel)
        /*0008*/ 	.word	0x000000ff


	//----- nvinfo : EIATTR_FRAME_SIZE
	.align		4
.L_1:
        /*000c*/ 	.byte	0x04, 0x11
        /*000e*/ 	.short	(.L_3 - .L_2)
	.align		4
.L_2:
        /*0010*/ 	.word	index@(matmul_kernel)
        /*0014*/ 	.word	0x00007cb8


	//----- nvinfo : EIATTR_MIN_STACK_SIZE
	.align		4
.L_3:
        /*0018*/ 	.byte	0x04, 0x12
        /*001a*/ 	.short	(.L_5 - .L_4)
	.align		4
.L_4:
        /*001c*/ 	.word	index@(matmul_kernel)
        /*0020*/ 	.word	0x00007cb8
.L_5:


//--------------------- .nv.info.matmul_kernel    --------------------------
	.section	.nv.info.matmul_kernel,"",@"SHT_CUDA_INFO"
	.sectionflags	@""
	.align	4


	//----- nvinfo : EIATTR_CUDA_API_VERSION
	.align		4
        /*0000*/ 	.byte	0x04, 0x37
        /*0002*/ 	.short	(.L_7 - .L_6)
.L_6:
        /*0004*/ 	.word	0x00000081


	//----- nvinfo : EIATTR_KPARAM_INFO
	.align		4
.L_7:
        /*0008*/ 	.byte	0x04, 0x17
        /*000a*/ 	.short	(.L_9 - .L_8)
.L_8:
        /*000c*/ 	.word	0x00000000
        /*0010*/ 	.short	0x000d
        /*0012*/ 	.short	0x0048
        /*0014*/ 	.byte	0x00, 0xf4, 0x21, 0x00


	//----- nvinfo : EIATTR_KPARAM_INFO
	.align		4
.L_9:
        /*0018*/ 	.byte	0x04, 0x17
        /*001a*/ 	.short	(.L_11 - .L_10)
.L_10:
        /*001c*/ 	.word	0x00000000
        /*0020*/ 	.short	0x000c
        /*0022*/ 	.short	0x0040
        /*0024*/ 	.byte	0x00, 0xf4, 0x21, 0x00


	//----- nvinfo : EIATTR_KPARAM_INFO
	.align		4
.L_11:
        /*0028*/ 	.byte	0x04, 0x17
        /*002a*/ 	.short	(.L_13 - .L_12)
.L_12:
        /*002c*/ 	.word	0x00000000
        /*0030*/ 	.short	0x000b
        /*0032*/ 	.short	0x0038
        /*0034*/ 	.byte	0x00, 0xf0, 0x11, 0x00


	//----- nvinfo : EIATTR_KPARAM_INFO
	.align		4
.L_13:
        /*0038*/ 	.byte	0x04, 0x17
        /*003a*/ 	.short	(.L_15 - .L_14)
.L_14:
        /*003c*/ 	.word	0x00000000
        /*0040*/ 	.short	0x000a
        /*0042*/ 	.short	0x0034
        /*0044*/ 	.byte	0x00, 0xf0, 0x11, 0x00


	//----- nvinfo : EIATTR_KPARAM_INFO
	.align		4
.L_15:
        /*0048*/ 	.byte	0x04, 0x17
        /*004a*/ 	.short	(.L_17 - .L_16)
.L_16:
        /*004c*/ 	.word	0x00000000
        /*0050*/ 	.short	0x0009
        /*0052*/ 	.short	0x0030
        /*0054*/ 	.byte	0x00, 0xf0, 0x11, 0x00


	//----- nvinfo : EIATTR_KPARAM_INFO
	.align		4
.L_17:
        /*0058*/ 	.byte	0x04, 0x17
        /*005a*/ 	.short	(.L_19 - .L_18)
.L_18:
        /*005c*/ 	.word	0x00000000
        /*0060*/ 	.short	0x0008
        /*0062*/ 	.short	0x002c
        /*0064*/ 	.byte	0x00, 0xf0, 0x11, 0x00


	//----- nvinfo : EIATTR_KPARAM_INFO
	.align		4
.L_19:
        /*0068*/ 	.byte	0x04, 0x17
        /*006a*/ 	.short	(.L_21 - .L_20)
.L_20:
        /*006c*/ 	.word	0x00000000
        /*0070*/ 	.short	0x0007
        /*0072*/ 	.short	0x0028
        /*0074*/ 	.byte	0x00, 0xf0, 0x11, 0x00


	//----- nvinfo : EIATTR_KPARAM_INFO
	.align		4
.L_21:
        /*0078*/ 	.byte	0x04, 0x17
        /*007a*/ 	.short	(.L_23 - .L_22)
.L_22:
        /*007c*/ 	.word	0x00000000
        /*0080*/ 	.short	0x0006
        /*0082*/ 	.short	0x0024
        /*0084*/ 	.byte	0x00, 0xf0, 0x11, 0x00


	//----- nvinfo : EIATTR_KPARAM_INFO
	.align		4
.L_23:
        /*0088*/ 	.byte	0x04, 0x17
        /*008a*/ 	.short	(.L_25 - .L_24)
.L_24:
        /*008c*/ 	.word	0x00000000
        /*0090*/ 	.short	0x0005
        /*0092*/ 	.short	0x0020
        /*0094*/ 	.byte	0x00, 0xf0, 0x11, 0x00


	//----- nvinfo : EIATTR_KPARAM_INFO
	.align		4
.L_25:
        /*0098*/ 	.byte	0x04, 0x17
        /*009a*/ 	.short	(.L_27 - .L_26)
.L_26:
        /*009c*/ 	.word	0x00000000
        /*00a0*/ 	.short	0x0004
        /*00a2*/ 	.short	0x001c
        /*00a4*/ 	.byte	0x00, 0xf0, 0x11, 0x00


	//----- nvinfo : EIATTR_KPARAM_INFO
	.align		4
.L_27:
        /*00a8*/ 	.byte	0x04, 0x17
        /*00aa*/ 	.short	(.L_29 - .L_28)
.L_28:
        /*00ac*/ 	.word	0x00000000
        /*00b0*/ 	.short	0x0003
        /*00b2*/ 	.short	0x0018
        /*00b4*/ 	.byte	0x00, 0xf0, 0x11, 0x00


	//----- nvinfo : EIATTR_KPARAM_INFO
	.align		4
.L_29:
        /*00b8*/ 	.byte	0x04, 0x17
        /*00ba*/ 	.short	(.L_31 - .L_30)
.L_30:
        /*00bc*/ 	.word	0x00000000
        /*00c0*/ 	.short	0x0002
        /*00c2*/ 	.short	0x0010
        /*00c4*/ 	.byte	0x00, 0xf4, 0x21, 0x00


	//----- nvinfo : EIATTR_KPARAM_INFO
	.align		4
.L_31:
        /*00c8*/ 	.byte	0x04, 0x17
        /*00ca*/ 	.short	(.L_33 - .L_32)
.L_32:
        /*00cc*/ 	.word	0x00000000
        /*00d0*/ 	.short	0x0001
        /*00d2*/ 	.short	0x0008
        /*00d4*/ 	.byte	0x00, 0xf4, 0x21, 0x00


	//----- nvinfo : EIATTR_KPARAM_INFO
	.align		4
.L_33:
        /*00d8*/ 	.byte	0x04, 0x17
        /*00da*/ 	.short	(.L_35 - .L_34)
.L_34:
        /*00dc*/ 	.word	0x00000000
        /*00e0*/ 	.short	0x0000
        /*00e2*/ 	.short	0x0000
        /*00e4*/ 	.byte	0x00, 0xf4, 0x21, 0x00


	//----- nvinfo : EIATTR_SPARSE_MMA_MASK
	.align		4
.L_35:
        /*00e8*/ 	.byte	0x03, 0x50
        /*00ea*/ 	.short	0x0000


	//----- nvinfo : EIATTR_MAXREG_COUNT
	.align		4
        /*00ec*/ 	.byte	0x03, 0x1b
        /*00ee*/ 	.short	0x00ff


	//----- nvinfo : EIATTR_NUM_BARRIERS
	.align		4
        /*00f0*/ 	.byte	0x02, 0x4c
        /*00f2*/ 	.byte	0x01
	.zero		1


	//----- nvinfo : EIATTR_ANNOTATIONS
	.align		4
        /*00f4*/ 	.byte	0x04, 0x55
        /*00f6*/ 	.short	(.L_37 - .L_36)


	//   ....[0]....
.L_36:
        /*00f8*/ 	.word	0x00000001
        /*00fc*/ 	.byte	0xe0, 0x00, 0x00, 0x00, 0x01, 0x00, 0x00, 0x00, 0x70, 0x0a, 0x00, 0x00, 0x01, 0x00, 0x00, 0x00
        /* <DEDUP_REMOVED lines=2393> */
        /*969c*/ 	.byte	0x40, 0x2d, 0x03, 0x00


	//----- nvinfo : EIATTR_COOP_GROUP_MASK_REGIDS
	.align		4
.L_37:
        /*96a0*/ 	.byte	0x04, 0x29
        /*96a2*/ 	.short	(.L_39 - .L_38)


	//   ....[0]....
.L_38:
        /*96a4*/ 	.word	0xffffffff


	//   ....[1]....
        /*96a8*/ 	.word	0xffffffff


	//   ....[2]....
        /*96ac*/ 	.word	0xffffffff


	//   ....[3]....
        /*96b0*/ 	.word	0xffffffff


	//   ....[4]....
        /*96b4*/ 	.word	0xffffffff


	//   ....[5]....
        /*96b8*/ 	.word	0xffffffff


	//   ....[6]....
        /*96bc*/ 	.word	0xffffffff


	//   ....[7]....
        /*96c0*/ 	.word	0xffffffff


	//   ....[8]....
        /*96c4*/ 	.word	0xffffffff


	//   ....[9]....
        /*96c8*/ 	.word	0xffffffff


	//   ....[10]....
        /*96cc*/ 	.word	0xffffffff


	//   ....[11]....
        /*96d0*/ 	.word	0xffffffff


	//   ....[12]....
        /*96d4*/ 	.word	0xffffffff


	//   ....[13]....
        /*96d8*/ 	.word	0xffffffff


	//   ....[14]....
        /*96dc*/ 	.word	0xffffffff


	//   ....[15]....
        /*96e0*/ 	.word	0xffffffff


	//   ....[16]....
        /*96e4*/ 	.word	0xffffffff


	//   ....[17]....
        /*96e8*/ 	.word	0xffffffff


	//   ....[18]....
        /*96ec*/ 	.word	0xffffffff


	//   ....[19]....
        /*96f0*/ 	.word	0xffffffff


	//   ....[20]....
        /*96f4*/ 	.word	0xffffffff


	//   ....[21]....
        /*96f8*/ 	.word	0xffffffff


	//   ....[22]....
        /*96fc*/ 	.word	0xffffffff


	//   ....[23]....
        /*9700*/ 	.word	0xffffffff


	//   ....[24]....
        /*9704*/ 	.word	0xffffffff


	//   ....[25]....
        /*9708*/ 	.word	0xffffffff


	//   ....[26]....
        /*970c*/ 	.word	0xffffffff


	//   ....[27]....
        /*9710*/ 	.word	0xffffffff


	//   ....[28]....
        /*9714*/ 	.word	0xffffffff


	//   ....[29]....
        /*9718*/ 	.word	0xffffffff


	//   ....[30]....
        /*971c*/ 	.word	0xffffffff


	//   ....[31]....
        /*9720*/ 	.word	0xffffffff


	//   ....[32]....
        /*9724*/ 	.word	0xffffffff


	//   ....[33]....
        /*9728*/ 	.word	0xffffffff


	//   ....[34]....
        /*972c*/ 	.word	0xffffffff


	//   ....[35]....
        /*9730*/ 	.word	0xffffffff


	//   ....[36]....
        /*9734*/ 	.word	0xffffffff


	//   ....[37]....
        /*9738*/ 	.word	0xffffffff


	//   ....[38]....
        /*973c*/ 	.word	0xffffffff


	//   ....[39]....
        /*9740*/ 	.word	0xffffffff


	//   ....[40]....
        /*9744*/ 	.word	0xffffffff


	//   ....[41]....
        /*9748*/ 	.word	0xffffffff


	//   ....[42]....
        /*974c*/ 	.word	0xffffffff


	//   ....[43]....
        /*9750*/ 	.word	0xffffffff


	//   ....[44]....
        /*9754*/ 	.word	0xffffffff


	//   ....[45]....
        /*9758*/ 	.word	0xffffffff


	//   ....[46]....
        /*975c*/ 	.word	0xffffffff


	//   ....[47]....
        /*9760*/ 	.word	0xffffffff


	//   ....[48]....
        /*9764*/ 	.word	0xffffffff


	//   ....[49]....
        /*9768*/ 	.word	0xffffffff


	//   ....[50]....
        /*976c*/ 	.word	0xffffffff


	//   ....[51]....
        /*9770*/ 	.word	0xffffffff


	//   ....[52]....
        /*9774*/ 	.word	0xffffffff


	//   ....[53]....
        /*9778*/ 	.word	0xffffffff


	//   ....[54]....
        /*977c*/ 	.word	0xffffffff


	//   ....[55]....
        /*9780*/ 	.word	0xffffffff


	//   ....[56]....
        /*9784*/ 	.word	0xffffffff


	//   ....[57]....
        /*9788*/ 	.word	0xffffffff


	//   ....[58]....
        /*978c*/ 	.word	0xffffffff


	//   ....[59]....
        /*9790*/ 	.word	0xffffffff


	//   ....[60]....
        /*9794*/ 	.word	0xffffffff


	//   ....[61]....
        /*9798*/ 	.word	0xffffffff


	//   ....[62]....
        /*979c*/ 	.word	0xffffffff


	//   ....[63]....
        /*97a0*/ 	.word	0xffffffff


	//   ....[64]....
        /*97a4*/ 	.word	0xffffffff


	//   ....[65]....
        /*97a8*/ 	.word	0xffffffff


	//   ....[66]....
        /*97ac*/ 	.word	0xffffffff


	//   ....[67]....
        /*97b0*/ 	.word	0xffffffff


	//   ....[68]....
        /*97b4*/ 	.word	0xffffffff


	//   ....[69]....
        /*97b8*/ 	.word	0xffffffff


	//   ....[70]....
        /*97bc*/ 	.word	0xffffffff


	//   ....[71]....
        /*97c0*/ 	.word	0xffffffff


	//   ....[72]....
        /*97c4*/ 	.word	0xffffffff


	//   ....[73]....
        /*97c8*/ 	.word	0xffffffff


	//   ....[74]....
        /*97cc*/ 	.word	0xffffffff


	//   ....[75]....
        /*97d0*/ 	.word	0xffffffff


	//   ....[76]....
        /*97d4*/ 	.word	0xffffffff


	//   ....[77]....
        /*97d8*/ 	.word	0xffffffff


	//   ....[78]....
        /*97dc*/ 	.word	0xffffffff


	//   ....[79]....
        /*97e0*/ 	.word	0xffffffff


	//   ....[80]....
        /*97e4*/ 	.word	0xffffffff


	//   ....[81]....
        /*97e8*/ 	.word	0xffffffff


	//   ....[82]....
        /*97ec*/ 	.word	0xffffffff


	//   ....[83]....
        /*97f0*/ 	.word	0xffffffff


	//   ....[84]....
        /*97f4*/ 	.word	0xffffffff


	//   ....[85]....
        /*97f8*/ 	.word	0xffffffff


	//   ....[86]....
        /*97fc*/ 	.word	0xffffffff


	//   ....[87]....
        /*9800*/ 	.word	0xffffffff


	//   ....[88]....
        /*9804*/ 	.word	0xffffffff


	//   ....[89]....
        /*9808*/ 	.word	0xffffffff


	//   ....[90]....
        /*980c*/ 	.word	0xffffffff


	//   ....[91]....
        /*9810*/ 	.word	0xffffffff


	//   ....[92]....
        /*9814*/ 	.word	0xffffffff


	//   ....[93]....
        /*9818*/ 	.word	0xffffffff


	//   ....[94]....
        /*981c*/ 	.word	0xffffffff


	//   ....[95]....
        /*9820*/ 	.word	0xffffffff


	//   ....[96]....
        /*9824*/ 	.word	0xffffffff


	//   ....[97]....
        /*9828*/ 	.word	0xffffffff


	//   ....[98]....
        /*982c*/ 	.word	0xffffffff


	//   ....[99]....
        /*9830*/ 	.word	0xffffffff


	//   ....[100]....
        /*9834*/ 	.word	0xffffffff


	//   ....[101]....
        /*9838*/ 	.word	0xffffffff


	//   ....[102]....
        /*983c*/ 	.word	0xffffffff


	//   ....[103]....
        /*9840*/ 	.word	0xffffffff


	//   ....[104]....
        /*9844*/ 	.word	0xffffffff


	//   ....[105]....
        /*9848*/ 	.word	0xffffffff


	//   ....[106]....
        /*984c*/ 	.word	0xffffffff


	//   ....[107]....
        /*9850*/ 	.word	0xffffffff


	//   ....[108]....
        /*9854*/ 	.word	0xffffffff


	//   ....[109]....
        /*9858*/ 	.word	0xffffffff


	//   ....[110]....
        /*985c*/ 	.word	0xffffffff


	//   ....[111]....
        /*9860*/ 	.word	0xffffffff


	//   ....[112]....
        /*9864*/ 	.word	0xffffffff


	//   ....[113]....
        /*9868*/ 	.word	0xffffffff


	//   ....[114]....
        /*986c*/ 	.word	0xffffffff


	//   ....[115]....
        /*9870*/ 	.word	0xffffffff


	//   ....[116]....
        /*9874*/ 	.word	0xffffffff


	//   ....[117]....
        /*9878*/ 	.word	0xffffffff


	//   ....[118]....
        /*987c*/ 	.word	0xffffffff


	//   ....[119]....
        /*9880*/ 	.word	0xffffffff


	//   ....[120]....
        /*9884*/ 	.word	0xffffffff


	//   ....[121]....
        /*9888*/ 	.word	0xffffffff


	//   ....[122]....
        /*988c*/ 	.word	0xffffffff


	//   ....[123]....
        /*9890*/ 	.word	0xffffffff


	//   ....[124]....
        /*9894*/ 	.word	0xffffffff


	//   ....[125]....
        /*9898*/ 	.word	0xffffffff


	//   ....[126]....
        /*989c*/ 	.word	0xffffffff


	//   ....[127]....
        /*98a0*/ 	.word	0xffffffff


	//   ....[128]....
        /*98a4*/ 	.word	0xffffffff


	//   ....[129]....
        /*98a8*/ 	.word	0xffffffff


	//   ....[130]....
        /*98ac*/ 	.word	0xffffffff


	//   ....[131]....
        /*98b0*/ 	.word	0xffffffff


	//   ....[132]....
        /*98b4*/ 	.word	0xffffffff


	//   ....[133]....
        /*98b8*/ 	.word	0xffffffff


	//   ....[134]....
        /*98bc*/ 	.word	0xffffffff


	//   ....[135]....
        /*98c0*/ 	.word	0xffffffff


	//   ....[136]....
        /*98c4*/ 	.word	0xffffffff


	//   ....[137]....
        /*98c8*/ 	.word	0xffffffff


	//   ....[138]....
        /*98cc*/ 	.word	0xffffffff


	//   ....[139]....
        /*98d0*/ 	.word	0xffffffff


	//   ....[140]....
        /*98d4*/ 	.word	0xffffffff


	//   ....[141]....
        /*98d8*/ 	.word	0xffffffff


	//   ....[142]....
        /*98dc*/ 	.word	0xffffffff


	//   ....[143]....
        /*98e0*/ 	.word	0xffffffff


	//   ....[144]....
        /*98e4*/ 	.word	0xffffffff


	//   ....[145]....
        /*98e8*/ 	.word	0xffffffff


	//   ....[146]....
        /*98ec*/ 	.word	0xffffffff


	//   ....[147]....
        /*98f0*/ 	.word	0xffffffff


	//   ....[148]....
        /*98f4*/ 	.word	0xffffffff


	//   ....[149]....
        /*98f8*/ 	.word	0xffffffff


	//   ....[150]....
        /*98fc*/ 	.word	0xffffffff


	//   ....[151]....
        /*9900*/ 	.word	0xffffffff


	//   ....[152]....
        /*9904*/ 	.word	0xffffffff


	//   ....[153]....
        /*9908*/ 	.word	0xffffffff


	//   ....[154]....
        /*990c*/ 	.word	0xffffffff


	//   ....[155]....
        /*9910*/ 	.word	0xffffffff


	//   ....[156]....
        /*9914*/ 	.word	0xffffffff


	//   ....[157]....
        /*9918*/ 	.word	0xffffffff


	//   ....[158]....
        /*991c*/ 	.word	0xffffffff


	//   ....[159]....
        /*9920*/ 	.word	0xffffffff


	//   ....[160]....
        /*9924*/ 	.word	0xffffffff


	//   ....[161]....
        /*9928*/ 	.word	0xffffffff


	//   ....[162]....
        /*992c*/ 	.word	0xffffffff


	//   ....[163]....
        /*9930*/ 	.word	0xffffffff


	//   ....[164]....
        /*9934*/ 	.word	0xffffffff


	//   ....[165]....
        /*9938*/ 	.word	0xffffffff


	//   ....[166]....
        /*993c*/ 	.word	0xffffffff


	//   ....[167]....
        /*9940*/ 	.word	0xffffffff


	//   ....[168]....
        /*9944*/ 	.word	0xffffffff


	//   ....[169]....
        /*9948*/ 	.word	0xffffffff


	//   ....[170]....
        /*994c*/ 	.word	0xffffffff


	//   ....[171]....
        /*9950*/ 	.word	0xffffffff


	//   ....[172]....
        /*9954*/ 	.word	0xffffffff


	//   ....[173]....
        /*9958*/ 	.word	0xffffffff


	//   ....[174]....
        /*995c*/ 	.word	0xffffffff


	//   ....[175]....
        /*9960*/ 	.word	0xffffffff


	//   ....[176]....
        /*9964*/ 	.word	0xffffffff


	//   ....[177]....
        /*9968*/ 	.word	0xffffffff


	//   ....[178]....
        /*996c*/ 	.word	0xffffffff


	//   ....[179]....
        /*9970*/ 	.word	0xffffffff


	//   ....[180]....
        /*9974*/ 	.word	0xffffffff


	//   ....[181]....
        /*9978*/ 	.word	0xffffffff


	//   ....[182]....
        /*997c*/ 	.word	0xffffffff


	//   ....[183]....
        /*9980*/ 	.word	0xffffffff


	//   ....[184]....
        /*9984*/ 	.word	0xffffffff


	//   ....[185]....
        /*9988*/ 	.word	0xffffffff


	//   ....[186]....
        /*998c*/ 	.word	0xffffffff


	//   ....[187]....
        /*9990*/ 	.word	0xffffffff


	//   ....[188]....
        /*9994*/ 	.word	0xffffffff


	//   ....[189]....
        /*9998*/ 	.word	0xffffffff


	//   ....[190]....
        /*999c*/ 	.word	0xffffffff


	//   ....[191]....
        /*99a0*/ 	.word	0xffffffff


	//   ....[192]....
        /*99a4*/ 	.word	0xffffffff


	//   ....[193]....
        /*99a8*/ 	.word	0xffffffff


	//   ....[194]....
        /*99ac*/ 	.word	0xffffffff


	//   ....[195]....
        /*99b0*/ 	.word	0xffffffff


	//   ....[196]....
        /*99b4*/ 	.word	0xffffffff


	//   ....[197]....
        /*99b8*/ 	.word	0xffffffff


	//   ....[198]....
        /*99bc*/ 	.word	0xffffffff


	//   ....[199]....
        /*99c0*/ 	.word	0xffffffff


	//   ....[200]....
        /*99c4*/ 	.word	0xffffffff


	//   ....[201]....
        /*99c8*/ 	.word	0xffffffff


	//   ....[202]....
        /*99cc*/ 	.word	0xffffffff


	//   ....[203]....
        /*99d0*/ 	.word	0xffffffff


	//   ....[204]....
        /*99d4*/ 	.word	0xffffffff


	//   ....[205]....
        /*99d8*/ 	.word	0xffffffff


	//   ....[206]....
        /*99dc*/ 	.word	0xffffffff


	//   ....[207]....
        /*99e0*/ 	.word	0xffffffff


	//   ....[208]....
        /*99e4*/ 	.word	0xffffffff


	//   ....[209]....
        /*99e8*/ 	.word	0xffffffff


	//   ....[210]....
        /*99ec*/ 	.word	0xffffffff


	//   ....[211]....
        /*99f0*/ 	.word	0xffffffff


	//   ....[212]....
        /*99f4*/ 	.word	0xffffffff


	//   ....[213]....
        /*99f8*/ 	.word	0xffffffff


	//   ....[214]....
        /*99fc*/ 	.word	0xffffffff


	//   ....[215]....
        /*9a00*/ 	.word	0xffffffff


	//   ....[216]....
        /*9a04*/ 	.word	0xffffffff


	//   ....[217]....
        /*9a08*/ 	.word	0xffffffff


	//   ....[218]....
        /*9a0c*/ 	.word	0xffffffff


	//   ....[219]....
        /*9a10*/ 	.word	0xffffffff


	//   ....[220]....
        /*9a14*/ 	.word	0xffffffff


	//   ....[221]....
        /*9a18*/ 	.word	0xffffffff


	//   ....[222]....
        /*9a1c*/ 	.word	0xffffffff


	//   ....[223]....
        /*9a20*/ 	.word	0xffffffff


	//   ....[224]....
        /*9a24*/ 	.word	0xffffffff


	//   ....[225]....
        /*9a28*/ 	.word	0xffffffff


	//   ....[226]....
        /*9a2c*/ 	.word	0xffffffff


	//   ....[227]....
        /*9a30*/ 	.word	0xffffffff


	//   ....[228]....
        /*9a34*/ 	.word	0xffffffff


	//   ....[229]....
        /*9a38*/ 	.word	0xffffffff


	//   ....[230]....
        /*9a3c*/ 	.word	0xffffffff


	//   ....[231]....
        /*9a40*/ 	.word	0xffffffff


	//   ....[232]....
        /*9a44*/ 	.word	0xffffffff


	//   ....[233]....
        /*9a48*/ 	.word	0xffffffff


	//   ....[234]....
        /*9a4c*/ 	.word	0xffffffff


	//   ....[235]....
        /*9a50*/ 	.word	0xffffffff


	//   ....[236]....
        /*9a54*/ 	.word	0xffffffff


	//   ....[237]....
        /*9a58*/ 	.word	0xffffffff


	//   ....[238]....
        /*9a5c*/ 	.word	0xffffffff


	//   ....[239]....
        /*9a60*/ 	.word	0xffffffff


	//   ....[240]....
        /*9a64*/ 	.word	0xffffffff


	//   ....[241]....
        /*9a68*/ 	.word	0xffffffff


	//   ....[242]....
        /*9a6c*/ 	.word	0xffffffff


	//   ....[243]....
        /*9a70*/ 	.word	0xffffffff


	//   ....[244]....
        /*9a74*/ 	.word	0xffffffff


	//   ....[245]....
        /*9a78*/ 	.word	0xffffffff


	//   ....[246]....
        /*9a7c*/ 	.word	0xffffffff


	//   ....[247]....
        /*9a80*/ 	.word	0xffffffff


	//   ....[248]....
        /*9a84*/ 	.word	0xffffffff


	//   ....[249]....
        /*9a88*/ 	.word	0xffffffff


	//   ....[250]....
        /*9a8c*/ 	.word	0xffffffff


	//   ....[251]....
        /*9a90*/ 	.word	0xffffffff


	//   ....[252]....
        /*9a94*/ 	.word	0xffffffff


	//   ....[253]....
        /*9a98*/ 	.word	0xffffffff


	//   ....[254]....
        /*9a9c*/ 	.word	0xffffffff


	//   ....[255]....
        /*9aa0*/ 	.word	0xffffffff


	//   ....[0]....
        /*9aa4*/ 	.word	0xffffffff


	//   ....[1]....
        /*9aa8*/ 	.word	0xffffffff


	//   ....[2]....
        /*9aac*/ 	.word	0xffffffff


	//   ....[3]....
        /*9ab0*/ 	.word	0xffffffff


	//   ....[4]....
        /*9ab4*/ 	.word	0xffffffff


	//   ....[5]....
        /*9ab8*/ 	.word	0xffffffff


	//   ....[6]....
        /*9abc*/ 	.word	0xffffffff


	//   ....[7]....
        /*9ac0*/ 	.word	0xffffffff


	//   ....[8]....
        /*9ac4*/ 	.word	0xffffffff


	//   ....[9]....
        /*9ac8*/ 	.word	0xffffffff


	//   ....[10]....
        /*9acc*/ 	.word	0xffffffff


	//   ....[11]....
        /*9ad0*/ 	.word	0xffffffff


	//   ....[12]....
        /*9ad4*/ 	.word	0xffffffff


	//   ....[13]....
        /*9ad8*/ 	.word	0xffffffff


	//   ....[14]....
        /*9adc*/ 	.word	0xffffffff


	//   ....[15]....
        /*9ae0*/ 	.word	0xffffffff


	//   ....[16]....
        /*9ae4*/ 	.word	0xffffffff


	//   ....[17]....
        /*9ae8*/ 	.word	0xffffffff


	//   ....[18]....
        /*9aec*/ 	.word	0xffffffff


	//   ....[19]....
        /*9af0*/ 	.word	0xffffffff


	//   ....[20]....
        /*9af4*/ 	.word	0xffffffff


	//   ....[21]....
        /*9af8*/ 	.word	0xffffffff


	//   ....[22]....
        /*9afc*/ 	.word	0xffffffff


	//   ....[23]....
        /*9b00*/ 	.word	0xffffffff


	//   ....[24]....
        /*9b04*/ 	.word	0xffffffff


	//   ....[25]....
        /*9b08*/ 	.word	0xffffffff


	//   ....[26]....
        /*9b0c*/ 	.word	0xffffffff


	//   ....[27]....
        /*9b10*/ 	.word	0xffffffff


	//   ....[28]....
        /*9b14*/ 	.word	0xffffffff


	//   ....[29]....
        /*9b18*/ 	.word	0xffffffff


	//   ....[30]....
        /*9b1c*/ 	.word	0xffffffff


	//   ....[31]....
        /*9b20*/ 	.word	0xffffffff


	//   ....[32]....
        /*9b24*/ 	.word	0xffffffff


	//   ....[33]....
        /*9b28*/ 	.word	0xffffffff


	//   ....[34]....
        /*9b2c*/ 	.word	0xffffffff


	//   ....[35]....
        /*9b30*/ 	.word	0xffffffff


	//   ....[36]....
        /*9b34*/ 	.word	0xffffffff


	//   ....[37]....
        /*9b38*/ 	.word	0xffffffff


	//   ....[38]....
        /*9b3c*/ 	.word	0xffffffff


	//   ....[39]....
        /*9b40*/ 	.word	0xffffffff


	//   ....[40]....
        /*9b44*/ 	.word	0xffffffff


	//   ....[41]....
        /*9b48*/ 	.word	0xffffffff


	//   ....[42]....
        /*9b4c*/ 	.word	0xffffffff


	//   ....[43]....
        /*9b50*/ 	.word	0xffffffff


	//   ....[44]....
        /*9b54*/ 	.word	0xffffffff


	//   ....[45]....
        /*9b58*/ 	.word	0xffffffff


	//   ....[46]....
        /*9b5c*/ 	.word	0xffffffff


	//   ....[47]....
        /*9b60*/ 	.word	0xffffffff


	//   ....[48]....
        /*9b64*/ 	.word	0xffffffff


	//   ....[49]....
        /*9b68*/ 	.word	0xffffffff


	//   ....[50]....
        /*9b6c*/ 	.word	0xffffffff


	//   ....[51]....
        /*9b70*/ 	.word	0xffffffff


	//   ....[52]....
        /*9b74*/ 	.word	0xffffffff


	//   ....[53]....
        /*9b78*/ 	.word	0xffffffff


	//   ....[54]....
        /*9b7c*/ 	.word	0xffffffff


	//   ....[55]....
        /*9b80*/ 	.word	0xffffffff


	//   ....[56]....
        /*9b84*/ 	.word	0xffffffff


	//   ....[57]....
        /*9b88*/ 	.word	0xffffffff


	//   ....[58]....
        /*9b8c*/ 	.word	0xffffffff


	//   ....[59]....
        /*9b90*/ 	.word	0xffffffff


	//   ....[60]....
        /*9b94*/ 	.word	0xffffffff


	//   ....[61]....
        /*9b98*/ 	.word	0xffffffff


	//   ....[62]....
        /*9b9c*/ 	.word	0xffffffff


	//   ....[63]....
        /*9ba0*/ 	.word	0xffffffff


	//   ....[64]....
        /*9ba4*/ 	.word	0xffffffff


	//   ....[65]....
        /*9ba8*/ 	.word	0xffffffff


	//   ....[66]....
        /*9bac*/ 	.word	0xffffffff


	//   ....[67]....
        /*9bb0*/ 	.word	0xffffffff


	//   ....[68]....
        /*9bb4*/ 	.word	0xffffffff


	//   ....[69]....
        /*9bb8*/ 	.word	0xffffffff


	//   ....[70]....
        /*9bbc*/ 	.word	0xffffffff


	//   ....[71]....
        /*9bc0*/ 	.word	0xffffffff


	//   ....[72]....
        /*9bc4*/ 	.word	0xffffffff


	//   ....[73]....
        /*9bc8*/ 	.word	0xffffffff


	//   ....[74]....
        /*9bcc*/ 	.word	0xffffffff


	//   ....[75]....
        /*9bd0*/ 	.word	0xffffffff


	//   ....[76]....
        /*9bd4*/ 	.word	0xffffffff


	//   ....[77]....
        /*9bd8*/ 	.word	0xffffffff


	//   ....[78]....
        /*9bdc*/ 	.word	0xffffffff


	//   ....[79]....
        /*9be0*/ 	.word	0xffffffff


	//   ....[80]....
        /*9be4*/ 	.word	0xffffffff


	//   ....[81]....
        /*9be8*/ 	.word	0xffffffff


	//   ....[82]....
        /*9bec*/ 	.word	0xffffffff


	//   ....[83]....
        /*9bf0*/ 	.word	0xffffffff


	//   ....[84]....
        /*9bf4*/ 	.word	0xffffffff


	//   ....[85]....
        /*9bf8*/ 	.word	0xffffffff


	//   ....[86]....
        /*9bfc*/ 	.word	0xffffffff


	//   ....[87]....
        /*9c00*/ 	.word	0xffffffff


	//   ....[88]....
        /*9c04*/ 	.word	0xffffffff


	//   ....[89]....
        /*9c08*/ 	.word	0xffffffff


	//   ....[90]....
        /*9c0c*/ 	.word	0xffffffff


	//   ....[91]....
        /*9c10*/ 	.word	0xffffffff


	//   ....[92]....
        /*9c14*/ 	.word	0xffffffff


	//   ....[93]....
        /*9c18*/ 	.word	0xffffffff


	//   ....[94]....
        /*9c1c*/ 	.word	0xffffffff


	//   ....[95]....
        /*9c20*/ 	.word	0xffffffff


	//   ....[96]....
        /*9c24*/ 	.word	0xffffffff


	//   ....[97]....
        /*9c28*/ 	.word	0xffffffff


	//   ....[98]....
        /*9c2c*/ 	.word	0xffffffff


	//   ....[99]....
        /*9c30*/ 	.word	0xffffffff


	//   ....[100]....
        /*9c34*/ 	.word	0xffffffff


	//   ....[101]....
        /*9c38*/ 	.word	0xffffffff


	//   ....[102]....
        /*9c3c*/ 	.word	0xffffffff


	//   ....[103]....
        /*9c40*/ 	.word	0xffffffff


	//   ....[104]....
        /*9c44*/ 	.word	0xffffffff


	//   ....[105]....
        /*9c48*/ 	.word	0xffffffff


	//   ....[106]....
        /*9c4c*/ 	.word	0xffffffff


	//   ....[107]....
        /*9c50*/ 	.word	0xffffffff


	//   ....[108]....
        /*9c54*/ 	.word	0xffffffff


	//   ....[109]....
        /*9c58*/ 	.word	0xffffffff


	//   ....[110]....
        /*9c5c*/ 	.word	0xffffffff


	//   ....[111]....
        /*9c60*/ 	.word	0xffffffff


	//   ....[112]....
        /*9c64*/ 	.word	0xffffffff


	//   ....[113]....
        /*9c68*/ 	.word	0xffffffff


	//   ....[114]....
        /*9c6c*/ 	.word	0xffffffff


	//   ....[115]....
        /*9c70*/ 	.word	0xffffffff


	//   ....[116]....
        /*9c74*/ 	.word	0xffffffff


	//   ....[117]....
        /*9c78*/ 	.word	0xffffffff


	//   ....[118]....
        /*9c7c*/ 	.word	0xffffffff


	//   ....[119]....
        /*9c80*/ 	.word	0xffffffff


	//   ....[120]....
        /*9c84*/ 	.word	0xffffffff


	//   ....[121]....
        /*9c88*/ 	.word	0xffffffff


	//   ....[122]....
        /*9c8c*/ 	.word	0xffffffff


	//   ....[123]....
        /*9c90*/ 	.word	0xffffffff


	//   ....[124]....
        /*9c94*/ 	.word	0xffffffff


	//   ....[125]....
        /*9c98*/ 	.word	0xffffffff


	//   ....[126]....
        /*9c9c*/ 	.word	0xffffffff


	//   ....[127]....
        /*9ca0*/ 	.word	0xffffffff


	//   ....[128]....
        /*9ca4*/ 	.word	0xffffffff


	//   ....[129]....
        /*9ca8*/ 	.word	0xffffffff


	//   ....[130]....
        /*9cac*/ 	.word	0xffffffff


	//   ....[131]....
        /*9cb0*/ 	.word	0xffffffff


	//   ....[132]....
        /*9cb4*/ 	.word	0xffffffff


	//   ....[133]....
        /*9cb8*/ 	.word	0xffffffff


	//   ....[134]....
        /*9cbc*/ 	.word	0xffffffff


	//   ....[135]....
        /*9cc0*/ 	.word	0xffffffff


	//   ....[136]....
        /*9cc4*/ 	.word	0xffffffff


	//   ....[137]....
        /*9cc8*/ 	.word	0xffffffff


	//   ....[138]....
        /*9ccc*/ 	.word	0xffffffff


	//   ....[139]....
        /*9cd0*/ 	.word	0xffffffff


	//   ....[140]....
        /*9cd4*/ 	.word	0xffffffff


	//   ....[141]....
        /*9cd8*/ 	.word	0xffffffff


	//   ....[142]....
        /*9cdc*/ 	.word	0xffffffff


	//   ....[143]....
        /*9ce0*/ 	.word	0xffffffff


	//   ....[144]....
        /*9ce4*/ 	.word	0xffffffff


	//   ....[145]....
        /*9ce8*/ 	.word	0xffffffff


	//   ....[146]....
        /*9cec*/ 	.word	0xffffffff


	//   ....[147]....
        /*9cf0*/ 	.word	0xffffffff


	//   ....[148]....
        /*9cf4*/ 	.word	0xffffffff


	//   ....[149]....
        /*9cf8*/ 	.word	0xffffffff


	//   ....[150]....
        /*9cfc*/ 	.word	0xffffffff


	//   ....[151]....
        /*9d00*/ 	.word	0xffffffff


	//   ....[152]....
        /*9d04*/ 	.word	0xffffffff


	//   ....[153]....
        /*9d08*/ 	.word	0xffffffff


	//   ....[154]....
        /*9d0c*/ 	.word	0xffffffff


	//   ....[155]....
        /*9d10*/ 	.word	0xffffffff


	//   ....[156]....
        /*9d14*/ 	.word	0xffffffff


	//   ....[157]....
        /*9d18*/ 	.word	0xffffffff


	//   ....[158]....
        /*9d1c*/ 	.word	0xffffffff


	//   ....[159]....
        /*9d20*/ 	.word	0xffffffff


	//   ....[160]....
        /*9d24*/ 	.word	0xffffffff


	//   ....[161]....
        /*9d28*/ 	.word	0xffffffff


	//   ....[162]....
        /*9d2c*/ 	.word	0xffffffff


	//   ....[163]....
        /*9d30*/ 	.word	0xffffffff


	//   ....[164]....
        /*9d34*/ 	.word	0xffffffff


	//   ....[165]....
        /*9d38*/ 	.word	0xffffffff


	//   ....[166]....
        /*9d3c*/ 	.word	0xffffffff


	//   ....[167]....
        /*9d40*/ 	.word	0xffffffff


	//   ....[168]....
        /*9d44*/ 	.word	0xffffffff


	//   ....[169]....
        /*9d48*/ 	.word	0xffffffff


	//   ....[170]....
        /*9d4c*/ 	.word	0xffffffff


	//   ....[171]....
        /*9d50*/ 	.word	0xffffffff


	//   ....[172]....
        /*9d54*/ 	.word	0xffffffff


	//   ....[173]....
        /*9d58*/ 	.word	0xffffffff


	//   ....[174]....
        /*9d5c*/ 	.word	0xffffffff


	//   ....[175]....
        /*9d60*/ 	.word	0xffffffff


	//   ....[176]....
        /*9d64*/ 	.word	0xffffffff


	//   ....[177]....
        /*9d68*/ 	.word	0xffffffff


	//   ....[178]....
        /*9d6c*/ 	.word	0xffffffff


	//   ....[179]....
        /*9d70*/ 	.word	0xffffffff


	//   ....[180]....
        /*9d74*/ 	.word	0xffffffff


	//   ....[181]....
        /*9d78*/ 	.word	0xffffffff


	//   ....[182]....
        /*9d7c*/ 	.word	0xffffffff


	//   ....[183]....
        /*9d80*/ 	.word	0xffffffff


	//   ....[184]....
        /*9d84*/ 	.word	0xffffffff


	//   ....[185]....
        /*9d88*/ 	.word	0xffffffff


	//   ....[186]....
        /*9d8c*/ 	.word	0xffffffff


	//   ....[187]....
        /*9d90*/ 	.word	0xffffffff


	//   ....[188]....
        /*9d94*/ 	.word	0xffffffff


	//   ....[189]....
        /*9d98*/ 	.word	0xffffffff


	//   ....[190]....
        /*9d9c*/ 	.word	0xffffffff


	//   ....[191]....
        /*9da0*/ 	.word	0xffffffff


	//   ....[192]....
        /*9da4*/ 	.word	0xffffffff


	//   ....[193]....
        /*9da8*/ 	.word	0xffffffff


	//   ....[194]....
        /*9dac*/ 	.word	0xffffffff


	//   ....[195]....
        /*9db0*/ 	.word	0xffffffff


	//   ....[196]....
        /*9db4*/ 	.word	0xffffffff


	//   ....[197]....
        /*9db8*/ 	.word	0xffffffff


	//   ....[198]....
        /*9dbc*/ 	.word	0xffffffff


	//   ....[199]....
        /*9dc0*/ 	.word	0xffffffff


	//   ....[200]....
        /*9dc4*/ 	.word	0xffffffff


	//   ....[201]....
        /*9dc8*/ 	.word	0xffffffff


	//   ....[202]....
        /*9dcc*/ 	.word	0xffffffff


	//   ....[203]....
        /*9dd0*/ 	.word	0xffffffff


	//   ....[204]....
        /*9dd4*/ 	.word	0xffffffff


	//   ....[205]....
        /*9dd8*/ 	.word	0xffffffff


	//   ....[206]....
        /*9ddc*/ 	.word	0xffffffff


	//   ....[207]....
        /*9de0*/ 	.word	0xffffffff


	//   ....[208]....
        /*9de4*/ 	.word	0xffffffff


	//   ....[209]....
        /*9de8*/ 	.word	0xffffffff


	//   ....[210]....
        /*9dec*/ 	.word	0xffffffff


	//   ....[211]....
        /*9df0*/ 	.word	0xffffffff


	//   ....[212]....
        /*9df4*/ 	.word	0xffffffff


	//   ....[213]....
        /*9df8*/ 	.word	0xffffffff


	//   ....[214]....
        /*9dfc*/ 	.word	0xffffffff


	//   ....[215]....
        /*9e00*/ 	.word	0xffffffff


	//   ....[216]....
        /*9e04*/ 	.word	0xffffffff


	//   ....[217]....
        /*9e08*/ 	.word	0xffffffff


	//   ....[218]....
        /*9e0c*/ 	.word	0xffffffff


	//   ....[219]....
        /*9e10*/ 	.word	0xffffffff


	//   ....[220]....
        /*9e14*/ 	.word	0xffffffff


	//   ....[221]....
        /*9e18*/ 	.word	0xffffffff


	//   ....[222]....
        /*9e1c*/ 	.word	0xffffffff


	//   ....[223]....
        /*9e20*/ 	.word	0xffffffff


	//   ....[224]....
        /*9e24*/ 	.word	0xffffffff


	//   ....[225]....
        /*9e28*/ 	.word	0xffffffff


	//   ....[226]....
        /*9e2c*/ 	.word	0xffffffff


	//   ....[227]....
        /*9e30*/ 	.word	0xffffffff


	//   ....[228]....
        /*9e34*/ 	.word	0xffffffff


	//   ....[229]....
        /*9e38*/ 	.word	0xffffffff


	//   ....[230]....
        /*9e3c*/ 	.word	0xffffffff


	//   ....[231]....
        /*9e40*/ 	.word	0xffffffff


	//   ....[232]....
        /*9e44*/ 	.word	0xffffffff


	//   ....[233]....
        /*9e48*/ 	.word	0xffffffff


	//   ....[234]....
        /*9e4c*/ 	.word	0xffffffff


	//   ....[235]....
        /*9e50*/ 	.word	0xffffffff


	//   ....[236]....
        /*9e54*/ 	.word	0xffffffff


	//   ....[237]....
        /*9e58*/ 	.word	0xffffffff


	//   ....[238]....
        /*9e5c*/ 	.word	0xffffffff


	//   ....[239]....
        /*9e60*/ 	.word	0xffffffff


	//   ....[240]....
        /*9e64*/ 	.word	0xffffffff


	//   ....[241]....
        /*9e68*/ 	.word	0xffffffff


	//   ....[242]....
        /*9e6c*/ 	.word	0xffffffff


	//   ....[243]....
        /*9e70*/ 	.word	0xffffffff


	//   ....[244]....
        /*9e74*/ 	.word	0xffffffff


	//   ....[245]....
        /*9e78*/ 	.word	0xffffffff


	//   ....[246]....
        /*9e7c*/ 	.word	0xffffffff


	//   ....[247]....
        /*9e80*/ 	.word	0xffffffff


	//   ....[248]....
        /*9e84*/ 	.word	0xffffffff


	//   ....[249]....
        /*9e88*/ 	.word	0xffffffff


	//   ....[250]....
        /*9e8c*/ 	.word	0xffffffff


	//   ....[251]....
        /*9e90*/ 	.word	0xffffffff


	//   ....[252]....
        /*9e94*/ 	.word	0xffffffff


	//   ....[253]....
        /*9e98*/ 	.word	0xffffffff


	//   ....[254]....
        /*9e9c*/ 	.word	0xffffffff


	//----- nvinfo : EIATTR_COOP_GROUP_INSTR_OFFSETS
	.align		4
.L_39:
        /*9ea0*/ 	.byte	0x04, 0x28
        /*9ea2*/ 	.short	(.L_41 - .L_40)


	//   ....[0]....
.L_40:
        /*9ea4*/ 	.word	0x001264a0


	//   ....[1]....
        /*9ea8*/ 	.word	0x001264c0


	//   ....[2]....
        /*9eac*/ 	.word	0x00126500


	//   ....[3]....
        /*9eb0*/ 	.word	0x00126560


	//   ....[4]....
        /*9eb4*/ 	.word	0x001265a0


	//   ....[5]....
        /*9eb8*/ 	.word	0x00126600


	//   ....[6]....
        /*9ebc*/ 	.word	0x00126670


	//   ....[7]....
        /*9ec0*/ 	.word	0x001266a0


	//   ....[8]....
        /*9ec4*/ 	.word	0x00126720


	//   ....[9]....
        /*9ec8*/ 	.word	0x00126740


	//   ....[10]....
        /*9ecc*/ 	.word	0x00126780


	//   ....[11]....
        /*9ed0*/ 	.word	0x001267e0


	//   ....[12]....
        /*9ed4*/ 	.word	0x00126800


	//   ....[13]....
        /*9ed8*/ 	.word	0x00126860


	//   ....[14]....
        /*9edc*/ 	.word	0x001268c0


	//   ....[15]....
        /*9ee0*/ 	.word	0x001268e0


	//   ....[16]....
        /*9ee4*/ 	.word	0x00126940


	//   ....[17]....
        /*9ee8*/ 	.word	0x00126960


	//   ....[18]....
        /*9eec*/ 	.word	0x001269a0


	//   ....[19]....
        /*9ef0*/ 	.word	0x00126a00


	//   ....[20]....
        /*9ef4*/ 	.word	0x00126a40


	//   ....[21]....
        /*9ef8*/ 	.word	0x00126aa0


	//   ....[22]....
        /*9efc*/ 	.word	0x00126b20


	//   ....[23]....
        /*9f00*/ 	.word	0x00126b40


	//   ....[24]....
        /*9f04*/ 	.word	0x00126bc0


	//   ....[25]....
        /*9f08*/ 	.word	0x00126be0


	//   ....[26]....
        /*9f0c*/ 	.word	0x00126c20


	//   ....[27]....
        /*9f10*/ 	.word	0x00126c80


	//   ....[28]....
        /*9f14*/ 	.word	0x00126cc0


	//   ....[29]....
        /*9f18*/ 	.word	0x00126d20


	//   ....[30]....
        /*9f1c*/ 	.word	0x00126d80


	//   ....[31]....
        /*9f20*/ 	.word	0x00126e10


	//   ....[32]....
        /*9f24*/ 	.word	0x00126e40


	//   ....[33]....
        /*9f28*/ 	.word	0x00126e60


	//   ....[34]....
        /*9f2c*/ 	.word	0x00126ea0


	//   ....[35]....
        /*9f30*/ 	.word	0x00126f00


	//   ....[36]....
        /*9f34*/ 	.word	0x00126f40


	//   ....[37]....
        /*9f38*/ 	.word	0x00126fa0


	//   ....[38]....
        /*9f3c*/ 	.word	0x00127000


	//   ....[39]....
        /*9f40*/ 	.word	0x001270a0


	//   ....[40]....
        /*9f44*/ 	.word	0x001270c0


	//   ....[41]....
        /*9f48*/ 	.word	0x001270e0


	//   ....[42]....
        /*9f4c*/ 	.word	0x00127120


	//   ....[43]....
        /*9f50*/ 	.word	0x00127180


	//   ....[44]....
        /*9f54*/ 	.word	0x001271c0


	//   ....[45]....
        /*9f58*/ 	.word	0x00127220


	//   ....[46]....
        /*9f5c*/ 	.word	0x00127280


	//   ....[47]....
        /*9f60*/ 	.word	0x00127320


	//   ....[48]....
        /*9f64*/ 	.word	0x00127340


	//   ....[49]....
        /*9f68*/ 	.word	0x00127360


	//   ....[50]....
        /*9f6c*/ 	.word	0x001273a0


	//   ....[51]....
        /*9f70*/ 	.word	0x00127400


	//   ....[52]....
        /*9f74*/ 	.word	0x00127440


	//   ....[53]....
        /*9f78*/ 	.word	0x001274a0


	//   ....[54]....
        /*9f7c*/ 	.word	0x00127500


	//   ....[55]....
        /*9f80*/ 	.word	0x00127590


	//   ....[56]....
        /*9f84*/ 	.word	0x001275c0


	//   ....[57]....
        /*9f88*/ 	.word	0x001275e0


	//   ....[58]....
        /*9f8c*/ 	.word	0x00127620


	//   ....[59]....
        /*9f90*/ 	.word	0x00127680


	//   ....[60]....
        /*9f94*/ 	.word	0x001276c0


	//   ....[61]....
        /*9f98*/ 	.word	0x00127720


	//   ....[62]....
        /*9f9c*/ 	.word	0x00127760


	//   ....[63]....
        /*9fa0*/ 	.word	0x001277c0


	//   ....[64]....
        /*9fa4*/ 	.word	0x00127800


	//   ....[65]....
        /*9fa8*/ 	.word	0x00127860


	//   ....[66]....
        /*9fac*/ 	.word	0x001278a0


	//   ....[67]....
        /*9fb0*/ 	.word	0x00127900


	//   ....[68]....
        /*9fb4*/ 	.word	0x00127940


	//   ....[69]....
        /*9fb8*/ 	.word	0x001279a0


	//   ....[70]....
        /*9fbc*/ 	.word	0x001279e0


	//   ....[71]....
        /*9fc0*/ 	.word	0x00127a40


	//   ....[72]....
        /*9fc4*/ 	.word	0x00127a80


	//   ....[73]....
        /*9fc8*/ 	.word	0x00127ae0


	//   ....[74]....
        /*9fcc*/ 	.word	0x00127b20


	//   ....[75]....
        /*9fd0*/ 	.word	0x00127b80


	//   ....[76]....
        /*9fd4*/ 	.word	0x00127bc0


	//   ....[77]....
        /*9fd8*/ 	.word	0x00127c20


	//   ....[78]....
        /*9fdc*/ 	.word	0x00127c60


	//   ....[79]....
        /*9fe0*/ 	.word	0x00127cc0


	//   ....[80]....
        /*9fe4*/ 	.word	0x00127d00


	//   ....[81]....
        /*9fe8*/ 	.word	0x00127d60


	//   ....[82]....
        /*9fec*/ 	.word	0x00127da0


	//   ....[83]....
        /*9ff0*/ 	.word	0x00127e00


	//   ....[84]....
        /*9ff4*/ 	.word	0x00127e40


	//   ....[85]....
        /*9ff8*/ 	.word	0x00127ea0


	//   ....[86]....
        /*9ffc*/ 	.word	0x00127ee0


	//   ....[87]....
        /*a000*/ 	.word	0x00127f40


	//   ....[88]....
        /*a004*/ 	.word	0x00127f80


	//   ....[89]....
        /*a008*/ 	.word	0x00127fe0


	//   ....[90]....
        /*a00c*/ 	.word	0x00128020


	//   ....[91]....
        /*a010*/ 	.word	0x00128080


	//   ....[92]....
        /*a014*/ 	.word	0x001280c0


	//   ....[93]....
        /*a018*/ 	.word	0x00128120


	//   ....[94]....
        /*a01c*/ 	.word	0x00128160


	//   ....[95]....
        /*a020*/ 	.word	0x001281c0


	//   ....[96]....
        /*a024*/ 	.word	0x00128200


	//   ....[97]....
        /*a028*/ 	.word	0x00128260


	//   ....[98]....
        /*a02c*/ 	.word	0x001282a0


	//   ....[99]....
        /*a030*/ 	.word	0x00128300


	//   ....[100]....
        /*a034*/ 	.word	0x00128340


	//   ....[101]....
        /*a038*/ 	.word	0x001283a0


	//   ....[102]....
        /*a03c*/ 	.word	0x001283e0


	//   ....[103]....
        /*a040*/ 	.word	0x00128440


	//   ....[104]....
        /*a044*/ 	.word	0x00128480


	//   ....[105]....
        /*a048*/ 	.word	0x001284e0


	//   ....[106]....
        /*a04c*/ 	.word	0x00128520


	//   ....[107]....
        /*a050*/ 	.word	0x00128580


	//   ....[108]....
        /*a054*/ 	.word	0x001285c0


	//   ....[109]....
        /*a058*/ 	.word	0x00128620


	//   ....[110]....
        /*a05c*/ 	.word	0x00128660


	//   ....[111]....
        /*a060*/ 	.word	0x001286c0


	//   ....[112]....
        /*a064*/ 	.word	0x00128700


	//   ....[113]....
        /*a068*/ 	.word	0x00128760


	//   ....[114]....
        /*a06c*/ 	.word	0x001287a0


	//   ....[115]....
        /*a070*/ 	.word	0x00128800


	//   ....[116]....
        /*a074*/ 	.word	0x00128840


	//   ....[117]....
        /*a078*/ 	.word	0x001288a0


	//   ....[118]....
        /*a07c*/ 	.word	0x001288e0


	//   ....[119]....
        /*a080*/ 	.word	0x00128940


	//   ....[120]....
        /*a084*/ 	.word	0x00128980


	//   ....[121]....
        /*a088*/ 	.word	0x001289e0


	//   ....[122]....
        /*a08c*/ 	.word	0x00128a20


	//   ....[123]....
        /*a090*/ 	.word	0x00128a80


	//   ....[124]....
        /*a094*/ 	.word	0x00128ac0


	//   ....[125]....
        /*a098*/ 	.word	0x00128b20


	//   ....[126]....
        /*a09c*/ 	.word	0x00128b60


	//   ....[127]....
        /*a0a0*/ 	.word	0x00128bc0


	//   ....[128]....
        /*a0a4*/ 	.word	0x00128c00


	//   ....[129]....
        /*a0a8*/ 	.word	0x00128c60


	//   ....[130]....
        /*a0ac*/ 	.word	0x00128ca0


	//   ....[131]....
        /*a0b0*/ 	.word	0x00128d00


	//   ....[132]....
        /*a0b4*/ 	.word	0x00128d40


	//   ....[133]....
        /*a0b8*/ 	.word	0x00128da0


	//   ....[134]....
        /*a0bc*/ 	.word	0x00128de0


	//   ....[135]....
        /*a0c0*/ 	.word	0x00128e40


	//   ....[136]....
        /*a0c4*/ 	.word	0x00128e80


	//   ....[137]....
        /*a0c8*/ 	.word	0x00128ee0


	//   ....[138]....
        /*a0cc*/ 	.word	0x00128f20


	//   ....[139]....
        /*a0d0*/ 	.word	0x00128f80


	//   ....[140]....
        /*a0d4*/ 	.word	0x00128fc0


	//   ....[141]....
        /*a0d8*/ 	.word	0x00129020


	//   ....[142]....
        /*a0dc*/ 	.word	0x00129060


	//   ....[143]....
        /*a0e0*/ 	.word	0x001290c0


	//   ....[144]....
        /*a0e4*/ 	.word	0x00129100


	//   ....[145]....
        /*a0e8*/ 	.word	0x00129160


	//   ....[146]....
        /*a0ec*/ 	.word	0x001291a0


	//   ....[147]....
        /*a0f0*/ 	.word	0x00129200


	//   ....[148]....
        /*a0f4*/ 	.word	0x00129240


	//   ....[149]....
        /*a0f8*/ 	.word	0x001292a0


	//   ....[150]....
        /*a0fc*/ 	.word	0x001292e0


	//   ....[151]....
        /*a100*/ 	.word	0x00129340


	//   ....[152]....
        /*a104*/ 	.word	0x00129380


	//   ....[153]....
        /*a108*/ 	.word	0x001293e0


	//   ....[154]....
        /*a10c*/ 	.word	0x00129420


	//   ....[155]....
        /*a110*/ 	.word	0x00129480


	//   ....[156]....
        /*a114*/ 	.word	0x001294c0


	//   ....[157]....
        /*a118*/ 	.word	0x00129520


	//   ....[158]....
        /*a11c*/ 	.word	0x00129560


	//   ....[159]....
        /*a120*/ 	.word	0x001295c0


	//   ....[160]....
        /*a124*/ 	.word	0x00129600


	//   ....[161]....
        /*a128*/ 	.word	0x00129660


	//   ....[162]....
        /*a12c*/ 	.word	0x001296a0


	//   ....[163]....
        /*a130*/ 	.word	0x00129700


	//   ....[164]....
        /*a134*/ 	.word	0x00129740


	//   ....[165]....
        /*a138*/ 	.word	0x001297a0


	//   ....[166]....
        /*a13c*/ 	.word	0x001297e0


	//   ....[167]....
        /*a140*/ 	.word	0x00129840


	//   ....[168]....
        /*a144*/ 	.word	0x00129880


	//   ....[169]....
        /*a148*/ 	.word	0x001298e0


	//   ....[170]....
        /*a14c*/ 	.word	0x00129920


	//   ....[171]....
        /*a150*/ 	.word	0x00129980


	//   ....[172]....
        /*a154*/ 	.word	0x001299c0


	//   ....[173]....
        /*a158*/ 	.word	0x00129a20


	//   ....[174]....
        /*a15c*/ 	.word	0x00129a60


	//   ....[175]....
        /*a160*/ 	.word	0x00129ac0


	//   ....[176]....
        /*a164*/ 	.word	0x00129b00


	//   ....[177]....
        /*a168*/ 	.word	0x00129b60


	//   ....[178]....
        /*a16c*/ 	.word	0x00129ba0


	//   ....[179]....
        /*a170*/ 	.word	0x00129c00


	//   ....[180]....
        /*a174*/ 	.word	0x00129c40


	//   ....[181]....
        /*a178*/ 	.word	0x00129ca0


	//   ....[182]....
        /*a17c*/ 	.word	0x00129ce0


	//   ....[183]....
        /*a180*/ 	.word	0x00129d40


	//   ....[184]....
        /*a184*/ 	.word	0x00129d80


	//   ....[185]....
        /*a188*/ 	.word	0x00129de0


	//   ....[186]....
        /*a18c*/ 	.word	0x00129e20


	//   ....[187]....
        /*a190*/ 	.word	0x00129e80


	//   ....[188]....
        /*a194*/ 	.word	0x00129ec0


	//   ....[189]....
        /*a198*/ 	.word	0x00129f20


	//   ....[190]....
        /*a19c*/ 	.word	0x00129f60


	//   ....[191]....
        /*a1a0*/ 	.word	0x00129fc0


	//   ....[192]....
        /*a1a4*/ 	.word	0x0012a000


	//   ....[193]....
        /*a1a8*/ 	.word	0x0012a060


	//   ....[194]....
        /*a1ac*/ 	.word	0x0012a0a0


	//   ....[195]....
        /*a1b0*/ 	.word	0x0012a100


	//   ....[196]....
        /*a1b4*/ 	.word	0x0012a140


	//   ....[197]....
        /*a1b8*/ 	.word	0x0012a1a0


	//   ....[198]....
        /*a1bc*/ 	.word	0x0012a1e0


	//   ....[199]....
        /*a1c0*/ 	.word	0x0012a240


	//   ....[200]....
        /*a1c4*/ 	.word	0x0012a280


	//   ....[201]....
        /*a1c8*/ 	.word	0x0012a2e0


	//   ....[202]....
        /*a1cc*/ 	.word	0x0012a320


	//   ....[203]....
        /*a1d0*/ 	.word	0x0012a380


	//   ....[204]....
        /*a1d4*/ 	.word	0x0012a3c0


	//   ....[205]....
        /*a1d8*/ 	.word	0x0012a420


	//   ....[206]....
        /*a1dc*/ 	.word	0x0012a460


	//   ....[207]....
        /*a1e0*/ 	.word	0x0012a4c0


	//   ....[208]....
        /*a1e4*/ 	.word	0x0012a500


	//   ....[209]....
        /*a1e8*/ 	.word	0x0012a560


	//   ....[210]....
        /*a1ec*/ 	.word	0x0012a5a0


	//   ....[211]....
        /*a1f0*/ 	.word	0x0012a600


	//   ....[212]....
        /*a1f4*/ 	.word	0x0012a640


	//   ....[213]....
        /*a1f8*/ 	.word	0x0012a6a0


	//   ....[214]....
        /*a1fc*/ 	.word	0x0012a6e0


	//   ....[215]....
        /*a200*/ 	.word	0x0012a740


	//   ....[216]....
        /*a204*/ 	.word	0x0012a780


	//   ....[217]....
        /*a208*/ 	.word	0x0012a7e0


	//   ....[218]....
        /*a20c*/ 	.word	0x0012a820


	//   ....[219]....
        /*a210*/ 	.word	0x0012a880


	//   ....[220]....
        /*a214*/ 	.word	0x0012a8c0


	//   ....[221]....
        /*a218*/ 	.word	0x0012a920


	//   ....[222]....
        /*a21c*/ 	.word	0x0012a960


	//   ....[223]....
        /*a220*/ 	.word	0x0012a9c0


	//   ....[224]....
        /*a224*/ 	.word	0x0012aa00


	//   ....[225]....
        /*a228*/ 	.word	0x0012aa60


	//   ....[226]....
        /*a22c*/ 	.word	0x0012aaa0


	//   ....[227]....
        /*a230*/ 	.word	0x0012ab00


	//   ....[228]....
        /*a234*/ 	.word	0x0012ab40


	//   ....[229]....
        /*a238*/ 	.word	0x0012aba0


	//   ....[230]....
        /*a23c*/ 	.word	0x0012abe0


	//   ....[231]....
        /*a240*/ 	.word	0x0012ac40


	//   ....[232]....
        /*a244*/ 	.word	0x0012ac80


	//   ....[233]....
        /*a248*/ 	.word	0x0012ace0


	//   ....[234]....
        /*a24c*/ 	.word	0x0012ad20


	//   ....[235]....
        /*a250*/ 	.word	0x0012ad80


	//   ....[236]....
        /*a254*/ 	.word	0x0012adc0


	//   ....[237]....
        /*a258*/ 	.word	0x0012ae20


	//   ....[238]....
        /*a25c*/ 	.word	0x0012ae60


	//   ....[239]....
        /*a260*/ 	.word	0x0012aec0


	//   ....[240]....
        /*a264*/ 	.word	0x0012af00


	//   ....[241]....
        /*a268*/ 	.word	0x0012af60


	//   ....[242]....
        /*a26c*/ 	.word	0x0012afa0


	//   ....[243]....
        /*a270*/ 	.word	0x0012b000


	//   ....[244]....
        /*a274*/ 	.word	0x0012b040


	//   ....[245]....
        /*a278*/ 	.word	0x0012b0a0


	//   ....[246]....
        /*a27c*/ 	.word	0x0012b0e0


	//   ....[247]....
        /*a280*/ 	.word	0x0012b140


	//   ....[248]....
        /*a284*/ 	.word	0x0012d390


	//   ....[249]....
        /*a288*/ 	.word	0x0012d650


	//   ....[250]....
        /*a28c*/ 	.word	0x0012d7f0


	//   ....[251]....
        /*a290*/ 	.word	0x0012d810


	//   ....[252]....
        /*a294*/ 	.word	0x0012d860


	//   ....[253]....
        /*a298*/ 	.word	0x0012d8b0


	//   ....[254]....
        /*a29c*/ 	.word	0x0012d930


	//   ....[255]....
        /*a2a0*/ 	.word	0x0012d950


	//   ....[0]....
        /*a2a4*/ 	.word	0x0012d9c0


	//   ....[1]....
        /*a2a8*/ 	.word	0x0012da10


	//   ....[2]....
        /*a2ac*/ 	.word	0x0012da90


	//   ....[3]....
        /*a2b0*/ 	.word	0x0012dab0


	//   ....[4]....
        /*a2b4*/ 	.word	0x0012db00


	//   ....[5]....
        /*a2b8*/ 	.word	0x0012db50


	//   ....[6]....
        /*a2bc*/ 	.word	0x0012dbd0


	//   ....[7]....
        /*a2c0*/ 	.word	0x0012dbf0


	//   ....[8]....
        /*a2c4*/ 	.word	0x0012dc40


	//   ....[9]....
        /*a2c8*/ 	.word	0x0012dc90


	//   ....[10]....
        /*a2cc*/ 	.word	0x0012dd10


	//   ....[11]....
        /*a2d0*/ 	.word	0x0012dd30


	//   ....[12]....
        /*a2d4*/ 	.word	0x0012dd80


	//   ....[13]....
        /*a2d8*/ 	.word	0x0012ddd0


	//   ....[14]....
        /*a2dc*/ 	.word	0x0012de50


	//   ....[15]....
        /*a2e0*/ 	.word	0x0012de70


	//   ....[16]....
        /*a2e4*/ 	.word	0x0012dec0


	//   ....[17]....
        /*a2e8*/ 	.word	0x0012df10


	//   ....[18]....
        /*a2ec*/ 	.word	0x0012df90


	//   ....[19]....
        /*a2f0*/ 	.word	0x0012dfb0


	//   ....[20]....
        /*a2f4*/ 	.word	0x0012e000


	//   ....[21]....
        /*a2f8*/ 	.word	0x0012e050


	//   ....[22]....
        /*a2fc*/ 	.word	0x0012e0d0


	//   ....[23]....
        /*a300*/ 	.word	0x0012e0f0


	//   ....[24]....
        /*a304*/ 	.word	0x0012e140


	//   ....[25]....
        /*a308*/ 	.word	0x0012e190


	//   ....[26]....
        /*a30c*/ 	.word	0x0012e210


	//   ....[27]....
        /*a310*/ 	.word	0x0012e230


	//   ....[28]....
        /*a314*/ 	.word	0x0012e280


	//   ....[29]....
        /*a318*/ 	.word	0x0012e2d0


	//   ....[30]....
        /*a31c*/ 	.word	0x0012e350


	//   ....[31]....
        /*a320*/ 	.word	0x0012e370


	//   ....[32]....
        /*a324*/ 	.word	0x0012e3c0


	//   ....[33]....
        /*a328*/ 	.word	0x0012e410


	//   ....[34]....
        /*a32c*/ 	.word	0x0012e490


	//   ....[35]....
        /*a330*/ 	.word	0x0012e4b0


	//   ....[36]....
        /*a334*/ 	.word	0x0012e500


	//   ....[37]....
        /*a338*/ 	.word	0x0012e550


	//   ....[38]....
        /*a33c*/ 	.word	0x0012e5d0


	//   ....[39]....
        /*a340*/ 	.word	0x0012e5f0


	//   ....[40]....
        /*a344*/ 	.word	0x0012e640


	//   ....[41]....
        /*a348*/ 	.word	0x0012e690


	//   ....[42]....
        /*a34c*/ 	.word	0x0012e710


	//   ....[43]....
        /*a350*/ 	.word	0x0012e730


	//   ....[44]....
        /*a354*/ 	.word	0x0012e780


	//   ....[45]....
        /*a358*/ 	.word	0x0012e7d0


	//   ....[46]....
        /*a35c*/ 	.word	0x0012e850


	//   ....[47]....
        /*a360*/ 	.word	0x0012e870


	//   ....[48]....
        /*a364*/ 	.word	0x0012e8c0


	//   ....[49]....
        /*a368*/ 	.word	0x0012e910


	//   ....[50]....
        /*a36c*/ 	.word	0x0012e990


	//   ....[51]....
        /*a370*/ 	.word	0x0012e9b0


	//   ....[52]....
        /*a374*/ 	.word	0x0012ea00


	//   ....[53]....
        /*a378*/ 	.word	0x0012ea50


	//   ....[54]....
        /*a37c*/ 	.word	0x0012ead0


	//   ....[55]....
        /*a380*/ 	.word	0x0012eaf0


	//   ....[56]....
        /*a384*/ 	.word	0x0012eb40


	//   ....[57]....
        /*a388*/ 	.word	0x0012eb90


	//   ....[58]....
        /*a38c*/ 	.word	0x0012ec10


	//   ....[59]....
        /*a390*/ 	.word	0x0012ec30


	//   ....[60]....
        /*a394*/ 	.word	0x0012ec80


	//   ....[61]....
        /*a398*/ 	.word	0x0012ecd0


	//   ....[62]....
        /*a39c*/ 	.word	0x0012ed50


	//   ....[63]....
        /*a3a0*/ 	.word	0x0012ed70


	//   ....[64]....
        /*a3a4*/ 	.word	0x0012edc0


	//   ....[65]....
        /*a3a8*/ 	.word	0x0012ee10


	//   ....[66]....
        /*a3ac*/ 	.word	0x0012ee90


	//   ....[67]....
        /*a3b0*/ 	.word	0x0012eeb0


	//   ....[68]....
        /*a3b4*/ 	.word	0x0012ef00


	//   ....[69]....
        /*a3b8*/ 	.word	0x0012ef50


	//   ....[70]....
        /*a3bc*/ 	.word	0x0012efd0


	//   ....[71]....
        /*a3c0*/ 	.word	0x0012eff0


	//   ....[72]....
        /*a3c4*/ 	.word	0x0012f040


	//   ....[73]....
        /*a3c8*/ 	.word	0x0012f090


	//   ....[74]....
        /*a3cc*/ 	.word	0x0012f110


	//   ....[75]....
        /*a3d0*/ 	.word	0x0012f130


	//   ....[76]....
        /*a3d4*/ 	.word	0x0012f180


	//   ....[77]....
        /*a3d8*/ 	.word	0x0012f1d0


	//   ....[78]....
        /*a3dc*/ 	.word	0x0012f250


	//   ....[79]....
        /*a3e0*/ 	.word	0x0012f270


	//   ....[80]....
        /*a3e4*/ 	.word	0x0012f2c0


	//   ....[81]....
        /*a3e8*/ 	.word	0x0012f310


	//   ....[82]....
        /*a3ec*/ 	.word	0x0012f390


	//   ....[83]....
        /*a3f0*/ 	.word	0x0012f3b0


	//   ....[84]....
        /*a3f4*/ 	.word	0x0012f400


	//   ....[85]....
        /*a3f8*/ 	.word	0x0012f450


	//   ....[86]....
        /*a3fc*/ 	.word	0x0012f4d0


	//   ....[87]....
        /*a400*/ 	.word	0x0012f4f0


	//   ....[88]....
        /*a404*/ 	.word	0x0012f540


	//   ....[89]....
        /*a408*/ 	.word	0x0012f590


	//   ....[90]....
        /*a40c*/ 	.word	0x0012f610


	//   ....[91]....
        /*a410*/ 	.word	0x0012f630


	//   ....[92]....
        /*a414*/ 	.word	0x0012f680


	//   ....[93]....
        /*a418*/ 	.word	0x0012f6d0


	//   ....[94]....
        /*a41c*/ 	.word	0x0012f750


	//   ....[95]....
        /*a420*/ 	.word	0x0012f770


	//   ....[96]....
        /*a424*/ 	.word	0x0012f7c0


	//   ....[97]....
        /*a428*/ 	.word	0x0012f810


	//   ....[98]....
        /*a42c*/ 	.word	0x0012f890


	//   ....[99]....
        /*a430*/ 	.word	0x0012f8b0


	//   ....[100]....
        /*a434*/ 	.word	0x0012f900


	//   ....[101]....
        /*a438*/ 	.word	0x0012f950


	//   ....[102]....
        /*a43c*/ 	.word	0x0012f9d0


	//   ....[103]....
        /*a440*/ 	.word	0x0012f9f0


	//   ....[104]....
        /*a444*/ 	.word	0x0012fa40


	//   ....[105]....
        /*a448*/ 	.word	0x0012fa90


	//   ....[106]....
        /*a44c*/ 	.word	0x0012fb10


	//   ....[107]....
        /*a450*/ 	.word	0x0012fb30


	//   ....[108]....
        /*a454*/ 	.word	0x0012fb80


	//   ....[109]....
        /*a458*/ 	.word	0x0012fbd0


	//   ....[110]....
        /*a45c*/ 	.word	0x0012fc50


	//   ....[111]....
        /*a460*/ 	.word	0x0012fc70


	//   ....[112]....
        /*a464*/ 	.word	0x0012fcc0


	//   ....[113]....
        /*a468*/ 	.word	0x0012fd10


	//   ....[114]....
        /*a46c*/ 	.word	0x0012fd90


	//   ....[115]....
        /*a470*/ 	.word	0x0012fdb0


	//   ....[116]....
        /*a474*/ 	.word	0x0012fe00


	//   ....[117]....
        /*a478*/ 	.word	0x0012fe50


	//   ....[118]....
        /*a47c*/ 	.word	0x0012fed0


	//   ....[119]....
        /*a480*/ 	.word	0x0012fef0


	//   ....[120]....
        /*a484*/ 	.word	0x0012ff40


	//   ....[121]....
        /*a488*/ 	.word	0x0012ff90


	//   ....[122]....
        /*a48c*/ 	.word	0x00130010


	//   ....[123]....
        /*a490*/ 	.word	0x00130030


	//   ....[124]....
        /*a494*/ 	.word	0x00130080


	//   ....[125]....
        /*a498*/ 	.word	0x001300d0


	//   ....[126]....
        /*a49c*/ 	.word	0x00130150


	//   ....[127]....
        /*a4a0*/ 	.word	0x00130170


	//   ....[128]....
        /*a4a4*/ 	.word	0x001301c0


	//   ....[129]....
        /*a4a8*/ 	.word	0x00130210


	//   ....[130]....
        /*a4ac*/ 	.word	0x001302b0


	//   ....[131]....
        /*a4b0*/ 	.word	0x001302d0


	//   ....[132]....
        /*a4b4*/ 	.word	0x00130340


	//   ....[133]....
        /*a4b8*/ 	.word	0x00130370


	//   ....[134]....
        /*a4bc*/ 	.word	0x001303f0


	//   ....[135]....
        /*a4c0*/ 	.word	0x00130410


	//   ....[136]....
        /*a4c4*/ 	.word	0x00130480


	//   ....[137]....
        /*a4c8*/ 	.word	0x001304b0


	//   ....[138]....
        /*a4cc*/ 	.word	0x00130530


	//   ....[139]....
        /*a4d0*/ 	.word	0x00130550


	//   ....[140]....
        /*a4d4*/ 	.word	0x001305c0


	//   ....[141]....
        /*a4d8*/ 	.word	0x00130610


	//   ....[142]....
        /*a4dc*/ 	.word	0x00130690


	//   ....[143]....
        /*a4e0*/ 	.word	0x001306b0


	//   ....[144]....
        /*a4e4*/ 	.word	0x00130710


	//   ....[145]....
        /*a4e8*/ 	.word	0x00130760


	//   ....[146]....
        /*a4ec*/ 	.word	0x001307e0


	//   ....[147]....
        /*a4f0*/ 	.word	0x00130800


	//   ....[148]....
        /*a4f4*/ 	.word	0x00130850


	//   ....[149]....
        /*a4f8*/ 	.word	0x001308a0


	//   ....[150]....
        /*a4fc*/ 	.word	0x00130920


	//   ....[151]....
        /*a500*/ 	.word	0x00130940


	//   ....[152]....
        /*a504*/ 	.word	0x00130990


	//   ....[153]....
        /*a508*/ 	.word	0x001309e0


	//   ....[154]....
        /*a50c*/ 	.word	0x00130a60


	//   ....[155]....
        /*a510*/ 	.word	0x00130a80


	//   ....[156]....
        /*a514*/ 	.word	0x00130ae0


	//   ....[157]....
        /*a518*/ 	.word	0x00130b00


	//   ....[158]....
        /*a51c*/ 	.word	0x00130b60


	//   ....[159]....
        /*a520*/ 	.word	0x00130b80


	//   ....[160]....
        /*a524*/ 	.word	0x00130be0


	//   ....[161]....
        /*a528*/ 	.word	0x00130c00


	//   ....[162]....
        /*a52c*/ 	.word	0x00130c60


	//   ....[163]....
        /*a530*/ 	.word	0x00130c80


	//   ....[164]....
        /*a534*/ 	.word	0x00130ce0


	//   ....[165]....
        /*a538*/ 	.word	0x00130d00


	//   ....[166]....
        /*a53c*/ 	.word	0x00130d60


	//   ....[167]....
        /*a540*/ 	.word	0x00130d80


	//   ....[168]....
        /*a544*/ 	.word	0x00130de0


	//   ....[169]....
        /*a548*/ 	.word	0x00130e00


	//   ....[170]....
        /*a54c*/ 	.word	0x00130e60


	//   ....[171]....
        /*a550*/ 	.word	0x00130e80


	//   ....[172]....
        /*a554*/ 	.word	0x00130ee0


	//   ....[173]....
        /*a558*/ 	.word	0x00130f00


	//   ....[174]....
        /*a55c*/ 	.word	0x00130f60


	//   ....[175]....
        /*a560*/ 	.word	0x00130f80


	//   ....[176]....
        /*a564*/ 	.word	0x00130fe0


	//   ....[177]....
        /*a568*/ 	.word	0x00131000


	//   ....[178]....
        /*a56c*/ 	.word	0x00131060


	//   ....[179]....
        /*a570*/ 	.word	0x00131080


	//   ....[180]....
        /*a574*/ 	.word	0x001310e0


	//   ....[181]....
        /*a578*/ 	.word	0x00131100


	//   ....[182]....
        /*a57c*/ 	.word	0x00131160


	//   ....[183]....
        /*a580*/ 	.word	0x00131180


	//   ....[184]....
        /*a584*/ 	.word	0x001311e0


	//   ....[185]....
        /*a588*/ 	.word	0x00131200


	//   ....[186]....
        /*a58c*/ 	.word	0x00131260


	//   ....[187]....
        /*a590*/ 	.word	0x00131280


	//   ....[188]....
        /*a594*/ 	.word	0x001312e0


	//   ....[189]....
        /*a598*/ 	.word	0x00131300


	//   ....[190]....
        /*a59c*/ 	.word	0x00131360


	//   ....[191]....
        /*a5a0*/ 	.word	0x00131380


	//   ....[192]....
        /*a5a4*/ 	.word	0x001313e0


	//   ....[193]....
        /*a5a8*/ 	.word	0x00131400


	//   ....[194]....
        /*a5ac*/ 	.word	0x001314e0


	//   ....[195]....
        /*a5b0*/ 	.word	0x00131500


	//   ....[196]....
        /*a5b4*/ 	.word	0x00131520


	//   ....[197]....
        /*a5b8*/ 	.word	0x00131540


	//   ....[198]....
        /*a5bc*/ 	.word	0x00131560


	//   ....[199]....
        /*a5c0*/ 	.word	0x00131580


	//   ....[200]....
        /*a5c4*/ 	.word	0x001315d0


	//   ....[201]....
        /*a5c8*/ 	.word	0x00131600


	//   ....[202]....
        /*a5cc*/ 	.word	0x00131660


	//   ....[203]....
        /*a5d0*/ 	.word	0x00131680


	//   ....[204]....
        /*a5d4*/ 	.word	0x001316d0


	//   ....[205]....
        /*a5d8*/ 	.word	0x00131700


	//   ....[206]....
        /*a5dc*/ 	.word	0x00131760


	//   ....[207]....
        /*a5e0*/ 	.word	0x00131780


	//   ....[208]....
        /*a5e4*/ 	.word	0x001317d0


	//   ....[209]....
        /*a5e8*/ 	.word	0x00131800


	//   ....[210]....
        /*a5ec*/ 	.word	0x001318e0


	//   ....[211]....
        /*a5f0*/ 	.word	0x00131900


	//   ....[212]....
        /*a5f4*/ 	.word	0x00131920


	//   ....[213]....
        /*a5f8*/ 	.word	0x00131940


	//   ....[214]....
        /*a5fc*/ 	.word	0x00131960


	//   ....[215]....
        /*a600*/ 	.word	0x00131980


	//   ....[216]....
        /*a604*/ 	.word	0x001319e0


	//   ....[217]....
        /*a608*/ 	.word	0x00131a00


	//   ....[218]....
        /*a60c*/ 	.word	0x00131a60


	//   ....[219]....
        /*a610*/ 	.word	0x00131a80


	//   ....[220]....
        /*a614*/ 	.word	0x00131ae0


	//   ....[221]....
        /*a618*/ 	.word	0x00131b00


	//   ....[222]....
        /*a61c*/ 	.word	0x00131b60


	//   ....[223]....
        /*a620*/ 	.word	0x00131b80


	//   ....[224]....
        /*a624*/ 	.word	0x00131be0


	//   ....[225]....
        /*a628*/ 	.word	0x00131c00


	//   ....[226]....
        /*a62c*/ 	.word	0x00131c60


	//   ....[227]....
        /*a630*/ 	.word	0x00131c80


	//   ....[228]....
        /*a634*/ 	.word	0x00131ce0


	//   ....[229]....
        /*a638*/ 	.word	0x00131d00


	//   ....[230]....
        /*a63c*/ 	.word	0x00131d60


	//   ....[231]....
        /*a640*/ 	.word	0x00131d80


	//   ....[232]....
        /*a644*/ 	.word	0x00131de0


	//   ....[233]....
        /*a648*/ 	.word	0x00131e00


	//   ....[234]....
        /*a64c*/ 	.word	0x00131e60


	//   ....[235]....
        /*a650*/ 	.word	0x00131e80


	//   ....[236]....
        /*a654*/ 	.word	0x00131ee0


	//   ....[237]....
        /*a658*/ 	.word	0x00131f00


	//   ....[238]....
        /*a65c*/ 	.word	0x00131f60


	//   ....[239]....
        /*a660*/ 	.word	0x00131f80


	//   ....[240]....
        /*a664*/ 	.word	0x00131fe0


	//   ....[241]....
        /*a668*/ 	.word	0x00132000


	//   ....[242]....
        /*a66c*/ 	.word	0x00132060


	//   ....[243]....
        /*a670*/ 	.word	0x00132080


	//   ....[244]....
        /*a674*/ 	.word	0x001320e0


	//   ....[245]....
        /*a678*/ 	.word	0x00132100


	//   ....[246]....
        /*a67c*/ 	.word	0x00132170


	//   ....[247]....
        /*a680*/ 	.word	0x00132190


	//   ....[248]....
        /*a684*/ 	.word	0x001322c0


	//   ....[249]....
        /*a688*/ 	.word	0x001322e0


	//   ....[250]....
        /*a68c*/ 	.word	0x00132330


	//   ....[251]....
        /*a690*/ 	.word	0x00132350


	//   ....[252]....
        /*a694*/ 	.word	0x00132370


	//   ....[253]....
        /*a698*/ 	.word	0x00132390


	//   ....[254]....
        /*a69c*/ 	.word	0x001323d0


	//----- nvinfo : EIATTR_VRC_CTA_INIT_COUNT
	.align		4
.L_41:
        /*a6a0*/ 	.byte	0x02, 0x4a
	.zero		1
	.zero		1


	//----- nvinfo : EIATTR_EXIT_INSTR_OFFSETS
	.align		4
        /*a6a4*/ 	.byte	0x04, 0x1c
        /*a6a6*/ 	.short	(.L_43 - .L_42)


	//   ....[0]....
.L_42:
        /*a6a8*/ 	.word	0x00145700


	//   ....[1]....
        /*a6ac*/ 	.word	0x00145720


	//----- nvinfo : EIATTR_REQNTID
	.align		4
.L_43:
        /*a6b0*/ 	.byte	0x04, 0x10
        /*a6b2*/ 	.short	(.L_45 - .L_44)
.L_44:
        /*a6b4*/ 	.word	0x00000020
        /*a6b8*/ 	.word	0x00000001
        /*a6bc*/ 	.word	0x00000001


	//----- nvinfo : EIATTR_CBANK_PARAM_SIZE
	.align		4
.L_45:
        /*a6c0*/ 	.byte	0x03, 0x19
        /*a6c2*/ 	.short	0x0050


	//----- nvinfo : EIATTR_PARAM_CBANK
	.align		4
        /*a6c4*/ 	.byte	0x04, 0x0a
        /*a6c6*/ 	.short	(.L_47 - .L_46)
	.align		4
.L_46:
        /*a6c8*/ 	.word	index@(.nv.constant0.matmul_kernel)
        /*a6cc*/ 	.short	0x0380
        /*a6ce*/ 	.short	0x0050


	//----- nvinfo : EIATTR_SW_WAR
	.align		4
.L_47:
        /*a6d0*/ 	.byte	0x04, 0x36
        /*a6d2*/ 	.short	(.L_49 - .L_48)
.L_48:
        /*a6d4*/ 	.word	0x00000008
.L_49:


//--------------------- .nv.compat                --------------------------
	.section	.nv.compat,"",@"SHT_CUDA_COMPAT_INFO"
	.align	4
        /*0000*/ 	.byte	0x02, 0x02, 0x01, 0x00, 0x02, 0x05, 0x05, 0x00, 0x02, 0x03, 0x00, 0x00, 0x02, 0x06, 0x01, 0x00


//--------------------- .nv.callgraph             --------------------------
	.section	.nv.callgraph,"",@"SHT_CUDA_CALLGRAPH"
	.align	4
	.sectionentsize	8
	.align		4
        /*0000*/ 	.word	0x00000000
	.align		4
        /*0004*/ 	.word	0xffffffff
	.align		4
        /*0008*/ 	.word	0x00000000
	.align		4
        /*000c*/ 	.word	0xfffffffe
	.align		4
        /*0010*/ 	.word	0x00000000
	.align		4
        /*0014*/ 	.word	0xfffffffd
	.align		4
        /*0018*/ 	.word	0x00000000
	.align		4
        /*001c*/ 	.word	0xfffffffc


//--------------------- .text.matmul_kernel       --------------------------
	.section	.text.matmul_kernel,"ax",@progbits
	.align	128
        .global         matmul_kernel
        .type           matmul_kernel,@function
        .size           matmul_kernel,(.L_x_3 - matmul_kernel)
        .other          matmul_kernel,@"STO_CUDA_ENTRY STV_DEFAULT"
matmul_kernel:
.text.matmul_kernel:
[----:B------:R-:W1:Y:S08]  /*0000*/  LDC R1, c[0x0][0x37c] ;  /* 0x0000df00ff017b82 */ /* 0x000e700000000800 */
[----:B------:R-:W2:Y:S01]  /*0010*/  LDC.64 R124, c[0x0][0x398] ;  /* 0x0000e600ff7c7b82 */ /* 0x000ea20000000a00 */
[----:B------:R-:W3:Y:S01]  /*0020*/  S2R R5, SR_CTAID.X ;  /* 0x0000000000057919 */ /* 0x000ee20000002500 */
[----:B------:R-:W4:Y:S01]  /*0030*/  LDCU UR4, c[0x0][0x3a0] ;  /* 0x00007400ff0477ac */ /* 0x000f220008000800 */
[----:B-1----:R-:W-:Y:S01]  /*0040*/  VIADD R1, R1, 0xffff8348 ;  /* 0xffff834801017836 */ /* 0x002fe20000000000 */
[----:B------:R-:W1:Y:S01]  /*0050*/  S2R R14, SR_TID.X ;  /* 0x00000000000e7919 */ /* 0x000e620000002100 */
[----:B------:R-:W1:Y:S01]  /*0060*/  LDCU UR6, c[0x0][0x3a0] ;  /* 0x00007400ff0677ac */ /* 0x000e620008000800 */
[----:B------:R-:W1:Y:S01]  /*0070*/  LDCU UR42, c[0x0][0x3a4] ;  /* 0x00007480ff2a77ac */ /* 0x000e620008000800 */
[----:B------:R-:W1:Y:S01]  /*0080*/  LDCU.128 UR20, c[0x0][0x380] ;  /* 0x00007000ff1477ac */ /* 0x000e620008000c00 */
[----:B------:R-:W1:Y:S01]  /*0090*/  LDCU.64 UR40, c[0x0][0x388] ;  /* 0x00007100ff2877ac */ /* 0x000e620008000a00 */
[----:B----4-:R-:W-:Y:S01]  /*00a0*/  UIADD3 UR4, UPT, UPT, UR4, 0x7f, URZ ;  /* 0x0000007f04047890 */ /* 0x010fe2000fffe0ff */
[----:B--2---:R-:W-:Y:S01]  /*00b0*/  VIADD R0, R125, 0xff ;  /* 0x000000ff7d007836 */ /* 0x004fe20000000000 */
[----:B------:R-:W-:-:S02]  /*00c0*/  IABS R12, R124 ;  /* 0x0000007c000c7213 */ /* 0x000fc40000000000 */
[----:B------:R-:W-:Y:S01]  /*00d0*/  UISETP.GT.AND UP0, UPT, UR4, 0x7f, UPT ;  /* 0x0000007f0400788c */ /* 0x000fe2000bf04270 */
[----:B------:R-:W-:Y:S01]  /*00e0*/  STL [R1+0x5df4], R125 ;  /* 0x005df47d01007387 */ /* 0x000fe20000100800 */
[----:B------:R-:W2:Y:S01]  /*00f0*/  LDCU UR75, c[0x0][0x3b0] ;  /* 0x00007600ff4b77ac */ /* 0x000ea20008000800 */
[----:B------:R-:W-:Y:S01]  /*0100*/  SHF.R.S32.HI R3, RZ, 0x1f, R0 ;  /* 0x0000001fff037819 */ /* 0x000fe20000011400 */
[----:B------:R-:W-:-:S03]  /*0110*/  USEL UR5, URZ, 0x4, !UP0 ;  /* 0x00000004ff057887 */ /* 0x000fc6000c000000 */
[----:B------:R-:W-:Y:S01]  /*0120*/  LEA.HI R3, R3, R0, RZ, 0x8 ;  /* 0x0000000003037211 */ /* 0x000fe200078f40ff */
[----:B------:R-:W4:Y:S01]  /*0130*/  LDCU UR61, c[0x0][0x3b0] ;  /* 0x00007600ff3d77ac */ /* 0x000f220008000800 */
[----:B---3--:R-:W-:Y:S02]  /*0140*/  IABS R8, R5 ;  /* 0x0000000500087213 */ /* 0x008fe40000000000 */
[----:B------:R-:W-:Y:S01]  /*0150*/  SHF.R.S32.HI R3, RZ, 0x8, R3 ;  /* 0x00000008ff037819 */ /* 0x000fe20000011403 */
[----:B------:R-:W3:Y:S01]  /*0160*/  LDCU UR60, c[0x0][0x3b0] ;  /* 0x00007600ff3c77ac */ /* 0x000ee20008000800 */
[----:B-1----:R-:W-:-:S03]  /*0170*/  LOP3.LUT R15, R14, 0x1f, RZ, 0xc0, !PT ;  /* 0x0000001f0e0f7812 */ /* 0x002fc600078ec0ff */
[----:B------:R-:W-:Y:S01]  /*0180*/  IMAD.SHL.U32 R4, R3, 0x8, RZ ;  /* 0x0000000803047824 */ /* 0x000fe200078e00ff */
[----:B------:R-:W-:Y:S01]  /*0190*/  LOP3.LUT R17, R15, 0x40, RZ, 0xfc, !PT ;  /* 0x000000400f117812 */ /* 0x000fe200078efcff */
[----:B------:R-:W1:Y:S03]  /*01a0*/  LDCU UR59, c[0x0][0x3b0] ;  /* 0x00007600ff3b77ac */ /* 0x000e660008000800 */
[-C--:B------:R-:W-:Y:S01]  /*01b0*/  IABS R7, R4.reuse ;  /* 0x0000000400077213 */ /* 0x080fe20000000000 */
[----:B------:R-:W1:Y:S01]  /*01c0*/  LDCU UR58, c[0x0][0x3b0] ;  /* 0x00007600ff3a77ac */ /* 0x000e620008000800 */
[----:B------:R-:W-:Y:S02]  /*01d0*/  IABS R10, R4 ;  /* 0x00000004000a7213 */ /* 0x000fe40000000000 */
[----:B------:R-:W1:Y:S01]  /*01e0*/  I2F.RP R0, R7 ;  /* 0x0000000700007306 */ /* 0x000e620000209400 */
[----:B------:R-:W2:Y:S01]  /*01f0*/  LDCU UR56, c[0x0][0x3b0] ;  /* 0x00007600ff3877ac */ /* 0x000ea20008000800 */
[----:B------:R-:W2:Y:S01]  /*0200*/  LDCU UR57, c[0x0][0x3b0] ;  /* 0x00007600ff3977ac */ /* 0x000ea20008000800 */
[----:B------:R-:W2:Y:S01]  /*0210*/  LDCU UR55, c[0x0][0x3b0] ;  /* 0x00007600ff3777ac */ /* 0x000ea20008000800 */
[----:B------:R-:W2:Y:S04]  /*0220*/  LDCU UR54, c[0x0][0x3b0] ;  /* 0x00007600ff3677ac */ /* 0x000ea80008000800 */
[----:B-1----:R-:W1:Y:S01]  /*0230*/  MUFU.RCP R0, R0 ;  /* 0x0000000000007308 */ /* 0x002e620000001000 */
[----:B------:R-:W2:Y:S01]  /*0240*/  LDCU UR53, c[0x0][0x3b0] ;  /* 0x00007600ff3577ac */ /* 0x000ea20008000800 */
[----:B------:R-:W2:Y:S01]  /*0250*/  LDCU UR52, c[0x0][0x3b0] ;  /* 0x00007600ff3477ac */ /* 0x000ea20008000800 */
[----:B------:R-:W2:Y:S01]  /*0260*/  LDCU UR50, c[0x0][0x3b0] ;  /* 0x00007600ff3277ac */ /* 0x000ea20008000800 */
[----:B------:R-:W2:Y:S01]  /*0270*/  LDCU UR51, c[0x0][0x3b0] ;  /* 0x00007600ff3377ac */ /* 0x000ea20008000800 */
[----:B-1----:R-:W-:Y:S01]  /*0280*/  IADD3 R2, PT, PT, R0, 0xffffffe, RZ ;  /* 0x0ffffffe00027810 */ /* 0x002fe20007ffe0ff */
[----:B------:R-:W1:Y:S01]  /*0290*/  LDCU UR48, c[0x0][0x3b0] ;  /* 0x00007600ff3077ac */ /* 0x000e620008000800 */
[----:B------:R-:W-:-:S02]  /*02a0*/  IADD3 R0, PT, PT, RZ, -R10, RZ ;  /* 0x8000000aff007210 */ /* 0x000fc40007ffe0ff */
[----:B------:R2:W1:Y:S01]  /*02b0*/  F2I.FTZ.U32.TRUNC.NTZ R3, R2 ;  /* 0x0000000200037305 */ /* 0x000462000021f000 */
[----:B------:R-:W3:Y:S01]  /*02c0*/  LDCU UR49, c[0x0][0x3b0] ;  /* 0x00007600ff3177ac */ /* 0x000ee20008000800 */
[----:B------:R-:W3:Y:S01]  /*02d0*/  LDCU UR47, c[0x0][0x3b0] ;  /* 0x00007600ff2f77ac */ /* 0x000ee20008000800 */
[----:B--2---:R-:W-:Y:S01]  /*02e0*/  IMAD.MOV.U32 R2, RZ, RZ, RZ ;  /* 0x000000ffff027224 */ /* 0x004fe200078e00ff */
[----:B------:R-:W2:Y:S01]  /*02f0*/  LDCU UR46, c[0x0][0x3b0] ;  /* 0x00007600ff2e77ac */ /* 0x000ea20008000800 */
[----:B------:R-:W2:Y:S01]  /*0300*/  LDCU UR62, c[0x0][0x3b0] ;  /* 0x00007600ff3e77ac */ /* 0x000ea20008000800 */
[----:B-1----:R-:W-:Y:S01]  /*0310*/  IMAD.MOV R6, RZ, RZ, -R3 ;  /* 0x000000ffff067224 */ /* 0x002fe200078e0a03 */
[----:B------:R-:W1:Y:S03]  /*0320*/  LDCU UR45, c[0x0][0x3b0] ;  /* 0x00007600ff2d77ac */ /* 0x000e660008000800 */
[----:B------:R-:W-:-:S02]  /*0330*/  IMAD R9, R6, R7, RZ ;  /* 0x0000000706097224 */ /* 0x000fc400078e02ff */
[----:B------:R-:W-:Y:S01]  /*0340*/  IMAD.MOV.U32 R6, RZ, RZ, R8 ;  /* 0x000000ffff067224 */ /* 0x000fe200078e0008 */
[----:B------:R-:W1:Y:S01]  /*0350*/  LDCU.64 UR76, c[0x0][0x358] ;  /* 0x00006b00ff4c77ac */ /* 0x000e620008000a00 */
[----:B------:R-:W-:Y:S01]  /*0360*/  IMAD.HI.U32 R3, R3, R9, R2 ;  /* 0x0000000903037227 */ /* 0x000fe200078e0002 */
[----:B------:R-:W-:Y:S01]  /*0370*/  IABS R9, R125 ;  /* 0x0000007d00097213 */ /* 0x000fe20000000000 */
[----:B------:R-:W1:Y:S04]  /*0380*/  LDCU UR44, c[0x0][0x3b0] ;  /* 0x00007600ff2c77ac */ /* 0x000e680008000800 */
[----:B------:R-:W-:Y:S01]  /*0390*/  IMAD.HI.U32 R3, R3, R6, RZ ;  /* 0x0000000603037227 */ /* 0x000fe200078e00ff */
[----:B------:R-:W1:Y:S03]  /*03a0*/  LDCU UR39, c[0x0][0x3b0] ;  /* 0x00007600ff2777ac */ /* 0x000e660008000800 */
[----:B------:R-:W-:Y:S01]  /*03b0*/  IMAD R0, R3, R0, R6 ;  /* 0x0000000003007224 */ /* 0x000fe200078e0206 */
[----:B------:R-:W1:Y:S04]  /*03c0*/  LDCU UR38, c[0x0][0x3b0] ;  /* 0x00007600ff2677ac */ /* 0x000e680008000800 */
[----:B------:R-:W-:Y:S01]  /*03d0*/  ISETP.GT.U32.AND P1, PT, R7, R0, PT ;  /* 0x000000000700720c */ /* 0x000fe20003f24070 */
[----:B------:R-:W1:Y:S01]  /*03e0*/  LDCU UR37, c[0x0][0x3b0] ;  /* 0x00007600ff2577ac */ /* 0x000e620008000800 */
[----:B------:R-:W1:Y:S01]  /*03f0*/  LDCU UR36, c[0x0][0x3b0] ;  /* 0x00007600ff2477ac */ /* 0x000e620008000800 */
[----:B------:R-:W1:Y:S10]  /*0400*/  LDCU UR35, c[0x0][0x3b0] ;  /* 0x00007600ff2377ac */ /* 0x000e740008000800 */
[----:B------:R-:W-:Y:S01]  /*0410*/  @!P1 IMAD.IADD R0, R0, 0x1, -R7 ;  /* 0x0000000100009824 */ /* 0x000fe200078e0a07 */
[----:B------:R-:W1:Y:S01]  /*0420*/  LDCU UR34, c[0x0][0x3b0] ;  /* 0x00007600ff2277ac */ /* 0x000e620008000800 */
[----:B------:R-:W-:Y:S01]  /*0430*/  @!P1 VIADD R3, R3, 0x1 ;  /* 0x0000000103039836 */ /* 0x000fe20000000000 */
[----:B------:R-:W-:-:S02]  /*0440*/  ISETP.NE.AND P1, PT, R4, RZ, PT ;  /* 0x000000ff0400720c */ /* 0x000fc40003f25270 */
[----:B------:R-:W-:Y:S01]  /*0450*/  ISETP.GE.U32.AND P0, PT, R0, R7, PT ;  /* 0x000000070000720c */ /* 0x000fe20003f06070 */
[----:B------:R-:W1:Y:S01]  /*0460*/  LDCU UR33, c[0x0][0x3b0] ;  /* 0x00007600ff2177ac */ /* 0x000e620008000800 */
[----:B------:R-:W-:Y:S01]  /*0470*/  LOP3.LUT R0, R5, R4, RZ, 0x3c, !PT ;  /* 0x0000000405007212 */ /* 0x000fe200078e3cff */
[----:B------:R-:W1:Y:S03]  /*0480*/  LDCU UR32, c[0x0][0x3b0] ;  /* 0x00007600ff2077ac */ /* 0x000e660008000800 */
[----:B------:R-:W-:Y:S01]  /*0490*/  ISETP.GE.AND P2, PT, R0, RZ, PT ;  /* 0x000000ff0000720c */ /* 0x000fe20003f46270 */
[----:B------:R-:W-:Y:S01]  /*04a0*/  VIADD R0, R124, 0x7f ;  /* 0x0000007f7c007836 */ /* 0x000fe20000000000 */
[----:B------:R-:W1:Y:S05]  /*04b0*/  LDCU UR31, c[0x0][0x3b0] ;  /* 0x00007600ff1f77ac */ /* 0x000e6a0008000800 */
[----:B------:R-:W-:Y:S01]  /*04c0*/  @P0 VIADD R3, R3, 0x1 ;  /* 0x0000000103030836 */ /* 0x000fe20000000000 */
[----:B------:R-:W1:Y:S04]  /*04d0*/  LDCU UR30, c[0x0][0x3b0] ;  /* 0x00007600ff1e77ac */ /* 0x000e680008000800 */
[----:B------:R-:W-:Y:S01]  /*04e0*/  MOV R2, R3 ;  /* 0x0000000300027202 */ /* 0x000fe20000000f00 */
[----:B------:R-:W1:Y:S01]  /*04f0*/  LDCU UR29, c[0x0][0x3b0] ;  /* 0x00007600ff1d77ac */ /* 0x000e620008000800 */
[----:B------:R-:W-:-:S03]  /*0500*/  SHF.R.S32.HI R3, RZ, 0x1f, R0 ;  /* 0x0000001fff037819 */ /* 0x000fc60000011400 */
[----:B------:R-:W-:Y:S01]  /*0510*/  @!P2 IMAD.MOV R2, RZ, RZ, -R2 ;  /* 0x000000ffff02a224 */ /* 0x000fe200078e0a02 */
[----:B------:R-:W-:Y:S01]  /*0520*/  @!P1 LOP3.LUT R2, RZ, R4, RZ, 0x33, !PT ;  /* 0x00000004ff029212 */ /* 0x000fe200078e33ff */
[----:B------:R-:W1:Y:S01]  /*0530*/  LDCU UR28, c[0x0][0x3b0] ;  /* 0x00007600ff1c77ac */ /* 0x000e620008000800 */
[----:B------:R-:W-:-:S03]  /*0540*/  LEA.HI R3, R3, R0, RZ, 0x7 ;  /* 0x0000000003037211 */ /* 0x000fc600078f38ff */
[----:B------:R-:W-:Y:S01]  /*0550*/  IMAD.SHL.U32 R8, R2, 0x8, RZ ;  /* 0x0000000802087824 */ /* 0x000fe200078e00ff */
[----:B------:R-:W1:Y:S01]  /*0560*/  LDCU UR27, c[0x0][0x3b0] ;  /* 0x00007600ff1b77ac */ /* 0x000e620008000800 */
[----:B------:R-:W-:-:S03]  /*0570*/  IMAD.MOV R2, RZ, RZ, -R2 ;  /* 0x000000ffff027224 */ /* 0x000fc600078e0a02 */
[----:B------:R-:W-:Y:S01]  /*0580*/  LEA.HI.SX32 R3, R3, -R8, 0x19 ;  /* 0x8000000803037211 */ /* 0x000fe200078fcaff */
[----:B------:R-:W-:Y:S01]  /*0590*/  IMAD R10, R4, R2, R5 ;  /* 0x00000002040a7224 */ /* 0x000fe200078e0205 */
[----:B------:R-:W-:Y:S01]  /*05a0*/  MOV R2, RZ ;  /* 0x000000ff00027202 */ /* 0x000fe20000000f00 */
[----:B------:R-:W-:Y:S01]  /*05b0*/  IMAD.MOV.U32 R4, RZ, RZ, R9 ;  /* 0x000000ffff047224 */ /* 0x000fe200078e0009 */
[----:B------:R-:W-:Y:S01]  /*05c0*/  VIMNMX R11, PT, PT, R3, 0x8, PT ;  /* 0x00000008030b7848 */ /* 0x000fe20003fe0100 */
[----:B------:R-:W1:Y:S01]  /*05d0*/  LDCU UR26, c[0x0][0x3b0] ;  /* 0x00007600ff1a77ac */ /* 0x000e620008000800 */
[----:B------:R-:W-:Y:S02]  /*05e0*/  IABS R9, R10 ;  /* 0x0000000a00097213 */ /* 0x000fe40000000000 */
[-C--:B------:R-:W-:Y:S01]  /*05f0*/  IABS R7, R11.reuse ;  /* 0x0000000b00077213 */ /* 0x080fe20000000000 */
[----:B------:R-:W1:Y:S03]  /*0600*/  LDCU UR25, c[0x0][0x3b0] ;  /* 0x00007600ff1977ac */ /* 0x000e660008000800 */
        /* <DEDUP_REMOVED lines=12> */
[----:B------:R-:W-:Y:S01]  /*06d0*/  IABS R0, R11 ;  /* 0x0000000b00007213 */ /* 0x000fe20000000000 */
[----:B------:R-:W1:Y:S03]  /*06e0*/  LDCU UR11, c[0x0][0x3b0] ;  /* 0x00007600ff0b77ac */ /* 0x000e660008000800 */
[----:B------:R-:W1:Y:S01]  /*06f0*/  F2I.FTZ.U32.TRUNC.NTZ R3, R3 ;  /* 0x0000000300037305 */ /* 0x000e62000021f000 */
[----:B------:R-:W-:Y:S01]  /*0700*/  IMAD.MOV R0, RZ, RZ, -R0 ;  /* 0x000000ffff007224 */ /* 0x000fe200078e0a00 */
[----:B------:R-:W2:Y:S01]  /*0710*/  LDCU UR10, c[0x0][0x3b0] ;  /* 0x00007600ff0a77ac */ /* 0x000ea20008000800 */
[----:B------:R-:W2:Y:S01]  /*0720*/  LDCU UR9, c[0x0][0x3b0] ;  /* 0x00007600ff0977ac */ /* 0x000ea20008000800 */
[----:B------:R-:W2:Y:S01]  /*0730*/  LDCU UR8, c[0x0][0x3b0] ;  /* 0x00007600ff0877ac */ /* 0x000ea20008000800 */
[--C-:B-1----:R-:W-:Y:S01]  /*0740*/  IMAD.MOV R6, RZ, RZ, -R3.reuse ;  /* 0x000000ffff067224 */ /* 0x102fe200078e0a03 */
[----:B------:R-:W1:Y:S03]  /*0750*/  LDCU UR7, c[0x0][0x3b0] ;  /* 0x00007600ff0777ac */ /* 0x000e660008000800 */
[----:B------:R-:W-:Y:S01]  /*0760*/  IMAD R5, R6, R7, RZ ;  /* 0x0000000706057224 */ /* 0x000fe200078e02ff */
[----:B------:R-:W1:Y:S03]  /*0770*/  LDCU UR73, c[0x0][0x3b0] ;  /* 0x00007600ff4977ac */ /* 0x000e660008000800 */
[----:B------:R-:W-:Y:S01]  /*0780*/  IMAD.HI.U32 R2, R3, R5, R2 ;  /* 0x0000000503027227 */ /* 0x000fe200078e0002 */
[----:B------:R-:W1:Y:S01]  /*0790*/  LDCU UR72, c[0x0][0x3b0] ;  /* 0x00007600ff4877ac */ /* 0x000e620008000800 */
[----:B------:R-:W1:Y:S01]  /*07a0*/  I2F.RP R5, R4 ;  /* 0x0000000400057306 */ /* 0x000e620000209400 */
[----:B------:R-:W2:Y:S03]  /*07b0*/  LDCU UR71, c[0x0][0x3b0] ;  /* 0x00007600ff4777ac */ /* 0x000ea60008000800 */
[----:B------:R-:W-:Y:S01]  /*07c0*/  IMAD.HI.U32 R2, R2, R9, RZ ;  /* 0x0000000902027227 */ /* 0x000fe200078e00ff */
[----:B------:R-:W2:Y:S03]  /*07d0*/  LDCU UR70, c[0x0][0x3b0] ;  /* 0x00007600ff4677ac */ /* 0x000ea60008000800 */
[----:B------:R-:W-:Y:S01]  /*07e0*/  IMAD R0, R2, R0, R9 ;  /* 0x0000000002007224 */ /* 0x000fe200078e0209 */
[----:B------:R-:W2:Y:S01]  /*07f0*/  I2F.RP R3, R12 ;  /* 0x0000000c00037306 */ /* 0x000ea20000209400 */
[----:B------:R-:W3:Y:S03]  /*0800*/  LDCU UR69, c[0x0][0x3b0] ;  /* 0x00007600ff4577ac */ /* 0x000ee60008000800 */
[----:B------:R-:W-:Y:S01]  /*0810*/  ISETP.GT.U32.AND P1, PT, R7, R0, PT ;  /* 0x000000000700720c */ /* 0x000fe20003f24070 */
[----:B------:R-:W3:Y:S03]  /*0820*/  LDCU UR68, c[0x0][0x3b0] ;  /* 0x00007600ff4477ac */ /* 0x000ee60008000800 */
[----:B-1----:R-:W1:Y:S01]  /*0830*/  MUFU.RCP R5, R5 ;  /* 0x0000000500057308 */ /* 0x002e620000001000 */
[----:B------:R-:W3:Y:S01]  /*0840*/  LDCU UR67, c[0x0][0x3b0] ;  /* 0x00007600ff4377ac */ /* 0x000ee20008000800 */
[----:B------:R-:W3:Y:S06]  /*0850*/  LDCU UR66, c[0x0][0x3b0] ;  /* 0x00007600ff4277ac */ /* 0x000eec0008000800 */
[----:B--2---:R-:W2:Y:S01]  /*0860*/  MUFU.RCP R3, R3 ;  /* 0x0000000300037308 */ /* 0x004ea20000001000 */
[----:B------:R-:W-:Y:S01]  /*0870*/  @!P1 IMAD.IADD R0, R0, 0x1, -R7 ;  /* 0x0000000100009824 */ /* 0x000fe200078e0a07 */
[----:B------:R-:W-:Y:S01]  /*0880*/  @!P1 IADD3 R2, PT, PT, R2, 0x1, RZ ;  /* 0x0000000102029810 */ /* 0x000fe20007ffe0ff */
[----:B------:R-:W3:Y:S01]  /*0890*/  LDCU UR65, c[0x0][0x3b0] ;  /* 0x00007600ff4177ac */ /* 0x000ee20008000800 */
[----:B------:R-:W-:-:S02]  /*08a0*/  ISETP.NE.AND P1, PT, R11, RZ, PT ;  /* 0x000000ff0b00720c */ /* 0x000fc40003f25270 */
[----:B------:R-:W-:Y:S01]  /*08b0*/  ISETP.GE.U32.AND P0, PT, R0, R7, PT ;  /* 0x000000070000720c */ /* 0x000fe20003f06070 */
[----:B------:R-:W3:Y:S01]  /*08c0*/  LDCU UR64, c[0x0][0x3b0] ;  /* 0x00007600ff4077ac */ /* 0x000ee20008000800 */
[----:B------:R-:W-:Y:S01]  /*08d0*/  LOP3.LUT R0, R10, R11, RZ, 0x3c, !PT ;  /* 0x0000000b0a007212 */ /* 0x000fe200078e3cff */
[----:B-1----:R-:W-:Y:S01]  /*08e0*/  VIADD R6, R5, 0xffffffe ;  /* 0x0ffffffe05067836 */ /* 0x002fe20000000000 */
[----:B------:R-:W1:Y:S02]  /*08f0*/  LDCU UR63, c[0x0][0x3b0] ;  /* 0x00007600ff3f77ac */ /* 0x000e640008000800 */
[----:B------:R-:W-:Y:S01]  /*0900*/  ISETP.GE.AND P2, PT, R0, RZ, PT ;  /* 0x000000ff0000720c */ /* 0x000fe20003f46270 */
[----:B------:R4:W1:Y:S01]  /*0910*/  F2I.FTZ.U32.TRUNC.NTZ R7, R6 ;  /* 0x0000000600077305 */ /* 0x000862000021f000 */
[----:B------:R-:W-:Y:S01]  /*0920*/  IMAD.U32 R0, RZ, RZ, UR5 ;  /* 0x00000005ff007e24 */ /* 0x000fe2000f8e00ff */
[----:B------:R-:W3:Y:S01]  /*0930*/  LDCU UR5, c[0x0][0x3b0] ;  /* 0x00007600ff0577ac */ /* 0x000ee20008000800 */
[----:B--2---:R-:W-:-:S03]  /*0940*/  VIADD R3, R3, 0xffffffe ;  /* 0x0ffffffe03037836 */ /* 0x004fc60000000000 */
[----:B------:R-:W-:Y:S01]  /*0950*/  @P0 VIADD R2, R2, 0x1 ;  /* 0x0000000102020836 */ /* 0x000fe20000000000 */
[----:B------:R-:W-:Y:S01]  /*0960*/  ISETP.GE.AND P0, PT, R17, UR6, PT ;  /* 0x0000000611007c0c */ /* 0x000fe2000bf06270 */
[----:B------:R-:W2:Y:S01]  /*0970*/  LDCU UR6, c[0x0][0x3b0] ;  /* 0x00007600ff0677ac */ /* 0x000ea20008000800 */
[----:B----4-:R-:W-:Y:S01]  /*0980*/  MOV R6, RZ ;  /* 0x000000ff00067202 */ /* 0x010fe20000000f00 */
[----:B------:R-:W4:Y:S02]  /*0990*/  F2I.FTZ.U32.TRUNC.NTZ R3, R3 ;  /* 0x0000000300037305 */ /* 0x000f24000021f000 */
[----:B------:R-:W-:Y:S01]  /*09a0*/  @!P2 IADD3 R2, PT, PT, -R2, RZ, RZ ;  /* 0x000000ff0202a210 */ /* 0x000fe20007ffe1ff */
[----:B------:R-:W2:Y:S01]  /*09b0*/  LDCU UR74, c[0x0][0x3b0] ;  /* 0x00007600ff4a77ac */ /* 0x000ea20008000800 */
[----:B------:R-:W-:Y:S01]  /*09c0*/  @!P1 LOP3.LUT R2, RZ, R11, RZ, 0x33, !PT ;  /* 0x0000000bff029212 */ /* 0x000fe200078e33ff */
[----:B-1----:R-:W-:-:S04]  /*09d0*/  IMAD.MOV R5, RZ, RZ, -R7 ;  /* 0x000000ffff057224 */ /* 0x002fc800078e0a07 */
[----:B------:R-:W-:Y:S02]  /*09e0*/  IMAD.SHL.U32 R252, R2, 0x100, RZ ;  /* 0x0000010002fc7824 */ /* 0x000fe400078e00ff */
[----:B------:R-:W-:Y:S02]  /*09f0*/  IMAD.MOV R2, RZ, RZ, -R2 ;  /* 0x000000ffff027224 */ /* 0x000fe400078e0a02 */
[----:B------:R-:W-:Y:S01]  /*0a00*/  IMAD R5, R5, R4, RZ ;  /* 0x0000000405057224 */ /* 0x000fe200078e02ff */
[C---:B------:R-:W-:Y:S01]  /*0a10*/  IADD3 R20, PT, PT, R252.reuse, 0x4, RZ ;  /* 0x00000004fc147810 */ /* 0x040fe20007ffe0ff */
[C---:B------:R-:W-:Y:S01]  /*0a20*/  VIADD R16, R252.reuse, 0xff ;  /* 0x000000fffc107836 */ /* 0x040fe20000000000 */
[----:B------:R-:W-:Y:S01]  /*0a30*/  IADD3 R240, PT, PT, R252, 0xe6, RZ ;  /* 0x000000e6fcf07810 */ /* 0x000fe20007ffe0ff */
[----:B------:R-:W-:Y:S02]  /*0a40*/  IMAD R2, R11, R2, R10 ;  /* 0x000000020b027224 */ /* 0x000fe400078e020a */
[----:B------:R-:W-:Y:S01]  /*0a50*/  IMAD.HI.U32 R5, R7, R5, R6 ;  /* 0x0000000507057227 */ /* 0x000fe200078e0006 */
[----:B------:R-:W-:Y:S01]  /*0a60*/  IABS R13, R16 ;  /* 0x00000010000d7213 */ /* 0x000fe20000000000 */
[----:B------:R-:W-:Y:S01]  /*0a70*/  STL [R1+0x5870], R16 ;  /* 0x0058701001007387 */ /* 0x000fe20000100800 */
[----:B------:R-:W-:Y:S01]  /*0a80*/  SEL R6, R0, RZ, !P0 ;  /* 0x000000ff00067207 */ /* 0x000fe20004000000 */
[----:B------:R-:W-:Y:S01]  /*0a90*/  IMAD.IADD R2, R8, 0x1, R2 ;  /* 0x0000000108027824 */ /* 0x000fe200078e0202 */
[----:B------:R-:W-:Y:S01]  /*0aa0*/  IABS R250, R240 ;  /* 0x000000f000fa7213 */ /* 0x000fe20000000000 */
[----:B----4-:R-:W-:Y:S01]  /*0ab0*/  IMAD.MOV R9, RZ, RZ, -R3 ;  /* 0x000000ffff097224 */ /* 0x010fe200078e0a03 */
[----:B------:R-:W-:Y:S01]  /*0ac0*/  ISETP.NE.U32.AND P0, PT, R6, RZ, PT ;  /* 0x000000ff0600720c */ /* 0x000fe20003f05070 */
[----:B------:R-:W-:Y:S01]  /*0ad0*/  IMAD.HI.U32 R7, R5, R13, RZ ;  /* 0x0000000d05077227 */ /* 0x000fe200078e00ff */
[----:B------:R-:W-:Y:S01]  /*0ae0*/  SHF.L.U32 R6, R2, 0x7, RZ ;  /* 0x0000000702067819 */ /* 0x000fe200000006ff */
[----:B------:R1:W-:Y:S02]  /*0af0*/  STL [R1+0x5dd4], R0 ;  /* 0x005dd40001007387 */ /* 0x0003e40000100800 */
[----:B------:R-:W-:Y:S01]  /*0b00*/  IMAD R9, R9, R12, RZ ;  /* 0x0000000c09097224 */ /* 0x000fe200078e02ff */
[C---:B------:R-:W-:Y:S01]  /*0b10*/  LOP3.LUT R23, R6.reuse, 0x1f, R14, 0xf8, !PT ;  /* 0x0000001f06177812 */ /* 0x040fe200078ef80e */
[----:B------:R-:W-:Y:S01]  /*0b20*/  IMAD.MOV R7, RZ, RZ, -R7 ;  /* 0x000000ffff077224 */ /* 0x000fe200078e0a07 */
[C-C-:B------:R-:W-:Y:S01]  /*0b30*/  LOP3.LUT R22, R6.reuse, 0x20, R15.reuse, 0xfe, !PT ;  /* 0x0000002006167812 */ /* 0x140fe200078efe0f */
[----:B------:R-:W-:Y:S01]  /*0b40*/  IMAD.MOV.U32 R2, RZ, RZ, RZ ;  /* 0x000000ffff027224 */ /* 0x000fe200078e00ff */
[----:B------:R-:W-:Y:S01]  /*0b50*/  LOP3.LUT R21, R6, 0x40, R15, 0xfe, !PT ;  /* 0x0000004006157812 */ /* 0x000fe200078efe0f */
[----:B------:R-:W-:Y:S01]  /*0b60*/  IMAD R13, R4, R7, R13 ;  /* 0x00000007040d7224 */ /* 0x000fe200078e020d */
[----:B------:R-:W-:Y:S01]  /*0b70*/  IABS R11, R22 ;  /* 0x00000016000b7213 */ /* 0x000fe20000000000 */
[----:B------:R-:W-:Y:S01]  /*0b80*/  IMAD.HI.U32 R2, R3, R9, R2 ;  /* 0x0000000903027227 */ /* 0x000fe200078e0002 */
[----:B------:R-:W-:Y:S01]  /*0b90*/  IABS R9, R23 ;  /* 0x0000001700097213 */ /* 0x000fe20000000000 */
[----:B------:R4:W-:Y:S01]  /*0ba0*/  STL [R1+0x1970], R23 ;  /* 0x0019701701007387 */ /* 0x0009e20000100800 */
[----:B-1----:R-:W-:Y:S01]  /*0bb0*/  LOP3.LUT R0, R6, 0x60, R15, 0xfe, !PT ;  /* 0x0000006006007812 */ /* 0x002fe200078efe0f */
[----:B------:R-:W-:Y:S01]  /*0bc0*/  VIADD R14, R252, 0x1 ;  /* 0x00000001fc0e7836 */ /* 0x000fe20000000000 */
[----:B------:R-:W-:Y:S01]  /*0bd0*/  ISETP.GT.U32.AND P1, PT, R4, R13, PT ;  /* 0x0000000d0400720c */ /* 0x000fe20003f24070 */
[C---:B------:R-:W-:Y:S01]  /*0be0*/  IMAD.HI.U32 R3, R2.reuse, R9, RZ ;  /* 0x0000000902037227 */ /* 0x040fe200078e00ff */
[----:B------:R-:W-:Y:S01]  /*0bf0*/  IABS R15, R21 ;  /* 0x00000015000f7213 */ /* 0x000fe20000000000 */
[----:B------:R-:W-:Y:S01]  /*0c00*/  STL [R1+0x1974], R22 ;  /* 0x0019741601007387 */ /* 0x000fe20000100800 */
[----:B------:R-:W-:Y:S01]  /*0c10*/  IABS R10, R14 ;  /* 0x0000000e000a7213 */ /* 0x000fe20000000000 */
[C---:B------:R-:W-:Y:S01]  /*0c20*/  IMAD.HI.U32 R6, R2.reuse, R11, RZ ;  /* 0x0000000b02067227 */ /* 0x040fe200078e00ff */
[----:B------:R-:W-:Y:S01]  /*0c30*/  IABS R17, R0 ;  /* 0x0000000000117213 */ /* 0x000fe20000000000 */
[----:B------:R-:W-:Y:S01]  /*0c40*/  STL [R1+0x1978], R21 ;  /* 0x0019781501007387 */ /* 0x000fe20000100800 */
[----:B------:R-:W-:Y:S01]  /*0c50*/  IADD3 R3, PT, PT, -R3, RZ, RZ ;  /* 0x000000ff03037210 */ /* 0x000fe20007ffe1ff */
[----:B------:R-:W-:Y:S01]  /*0c60*/  IMAD.HI.U32 R7, R2, R15, RZ ;  /* 0x0000000f02077227 */ /* 0x000fe200078e00ff */
[----:B------:R-:W-:Y:S01]  /*0c70*/  ISETP.GE.AND P5, PT, R14, RZ, PT ;  /* 0x000000ff0e00720c */ /* 0x000fe20003fa6270 */
[----:B------:R-:W-:Y:S02]  /*0c80*/  STL [R1+0x197c], R0 ;  /* 0x00197c0001007387 */ /* 0x000fe40000100800 */
[----:B------:R-:W-:-:S04]  /*0c90*/  IMAD.HI.U32 R8, R5, R10, RZ ;  /* 0x0000000a05087227 */ /* 0x000fc800078e00ff */
[----:B------:R-:W-:-:S04]  /*0ca0*/  IMAD.HI.U32 R2, R2, R17, RZ ;  /* 0x0000001102027227 */ /* 0x000fc800078e00ff */
[----:B------:R-:W-:Y:S02]  /*0cb0*/  IMAD R3, R12, R3, R9 ;  /* 0x000000030c037224 */ /* 0x000fe400078e0209 */
[----:B------:R-:W-:Y:S02]  /*0cc0*/  IMAD.MOV R6, RZ, RZ, -R6 ;  /* 0x000000ffff067224 */ /* 0x000fe400078e0a06 */
[----:B------:R-:W-:Y:S01]  /*0cd0*/  IMAD.MOV R9, RZ, RZ, -R8 ;  /* 0x000000ffff097224 */ /* 0x000fe200078e0a08 */
[----:B------:R-:W-:Y:S01]  /*0ce0*/  IADD3 R8, PT, PT, -R2, RZ, RZ ;  /* 0x000000ff02087210 */ /* 0x000fe20007ffe1ff */
[----:B------:R-:W-:Y:S01]  /*0cf0*/  @!P1 IMAD.IADD R13, R13, 0x1, -R4 ;  /* 0x000000010d0d9824 */ /* 0x000fe200078e0a04 */
[C---:B------:R-:W-:Y:S01]  /*0d00*/  ISETP.GT.U32.AND P2, PT, R12.reuse, R3, PT ;  /* 0x000000030c00720c */ /* 0x040fe20003f44070 */
[----:B------:R-:W-:Y:S02]  /*0d10*/  IMAD R2, R12, R6, R11 ;  /* 0x000000060c027224 */ /* 0x000fe400078e020b */
[----:B------:R-:W-:Y:S01]  /*0d20*/  IMAD.MOV R7, RZ, RZ, -R7 ;  /* 0x000000ffff077224 */ /* 0x000fe200078e0a07 */
[----:B------:R-:W-:Y:S01]  /*0d30*/  ISETP.GT.U32.AND P6, PT, R4, R13, PT ;  /* 0x0000000d0400720c */ /* 0x000fe20003fc4070 */
[----:B------:R-:W-:Y:S01]  /*0d40*/  VIADD R19, R252, 0x3 ;  /* 0x00000003fc137836 */ /* 0x000fe20000000000 */
[C---:B------:R-:W-:Y:S01]  /*0d50*/  ISETP.GT.U32.AND P1, PT, R12.reuse, R2, PT ;  /* 0x000000020c00720c */ /* 0x040fe20003f24070 */
[----:B------:R-:W-:-:S02]  /*0d60*/  IMAD R6, R12, R7, R15 ;  /* 0x000000070c067224 */ /* 0x000fc400078e020f */
[----:B------:R-:W-:Y:S01]  /*0d70*/  IMAD R7, R12, R8, R17 ;  /* 0x000000080c077224 */ /* 0x000fe200078e0211 */
[----:B------:R-:W-:Y:S01]  /*0d80*/  IABS R15, R19 ;  /* 0x00000013000f7213 */ /* 0x000fe20000000000 */
[----:B------:R-:W-:Y:S01]  /*0d90*/  VIADD R18, R252, 0x2 ;  /* 0x00000002fc127836 */ /* 0x000fe20000000000 */
[----:B------:R-:W-:Y:S01]  /*0da0*/  ISETP.GT.U32.AND P3, PT, R12, R6, PT ;  /* 0x000000060c00720c */ /* 0x000fe20003f64070 */
[----:B------:R-:W-:Y:S01]  /*0db0*/  @!P2 IMAD.IADD R3, R3, 0x1, -R12 ;  /* 0x000000010303a824 */ /* 0x000fe200078e0a0c */
[----:B------:R-:W-:Y:S01]  /*0dc0*/  ISETP.GE.AND P2, PT, R16, RZ, PT ;  /* 0x000000ff1000720c */ /* 0x000fe20003f46270 */
[----:B------:R-:W-:Y:S01]  /*0dd0*/  IMAD R9, R4, R9, R10 ;  /* 0x0000000904097224 */ /* 0x000fe200078e020a */
[----:B------:R-:W-:Y:S01]  /*0de0*/  IABS R14, R18 ;  /* 0x00000012000e7213 */ /* 0x000fe20000000000 */
[----:B------:R-:W-:Y:S01]  /*0df0*/  @!P6 IMAD.IADD R13, R13, 0x1, -R4 ;  /* 0x000000010d0de824 */ /* 0x000fe200078e0a04 */
[----:B------:R-:W-:Y:S01]  /*0e00*/  ISETP.GT.U32.AND P6, PT, R12, R7, PT ;  /* 0x000000070c00720c */ /* 0x000fe20003fc4070 */
[----:B------:R-:W-:Y:S01]  /*0e10*/  @!P1 IMAD.IADD R2, R2, 0x1, -R12 ;  /* 0x0000000102029824 */ /* 0x000fe200078e0a0c */
[C---:B------:R-:W-:Y:S01]  /*0e20*/  ISETP.GT.U32.AND P4, PT, R12.reuse, R3, PT ;  /* 0x000000030c00720c */ /* 0x040fe20003f84070 */
[----:B------:R-:W-:Y:S01]  /*0e30*/  IMAD.MOV.U32 R17, RZ, RZ, R13 ;  /* 0x000000ffff117224 */ /* 0x000fe200078e000d */
[----:B------:R-:W-:Y:S01]  /*0e40*/  IABS R16, R20 ;  /* 0x0000001400107213 */ /* 0x000fe20000000000 */
[----:B------:R-:W-:Y:S01]  /*0e50*/  IMAD.HI.U32 R10, R5, R15, RZ ;  /* 0x0000000f050a7227 */ /* 0x000fe200078e00ff */
[----:B------:R-:W-:-:S03]  /*0e60*/  ISETP.GT.U32.AND P1, PT, R12, R2, PT ;  /* 0x000000020c00720c */ /* 0x000fc60003f24070 */
[--C-:B------:R-:W-:Y:S01]  /*0e70*/  @!P3 IMAD.IADD R6, R6, 0x1, -R12.reuse ;  /* 0x000000010606b824 */ /* 0x100fe200078e0a0c */
[----:B------:R-:W-:Y:S01]  /*0e80*/  ISETP.GE.AND P3, PT, R22, RZ, PT ;  /* 0x000000ff1600720c */ /* 0x000fe20003f66270 */
[----:B------:R-:W-:Y:S01]  /*0e90*/  @!P2 IMAD.MOV R17, RZ, RZ, -R17 ;  /* 0x000000ffff11a224 */ /* 0x000fe200078e0a11 */
[----:B------:R-:W-:Y:S01]  /*0ea0*/  IADD3 R10, PT, PT, -R10, RZ, RZ ;  /* 0x000000ff0a0a7210 */ /* 0x000fe20007ffe1ff */
[----:B------:R-:W-:Y:S01]  /*0eb0*/  @!P6 IMAD.IADD R7, R7, 0x1, -R12 ;  /* 0x000000010707e824 */ /* 0x000fe200078e0a0c */
[C---:B------:R-:W-:Y:S01]  /*0ec0*/  ISETP.GT.U32.AND P2, PT, R12.reuse, R6, PT ;  /* 0x000000060c00720c */ /* 0x040fe20003f44070 */
[----:B------:R-:W-:Y:S01]  /*0ed0*/  IMAD.HI.U32 R8, R5, R14, RZ ;  /* 0x0000000e05087227 */ /* 0x000fe200078e00ff */
[----:B------:R-:W-:Y:S01]  /*0ee0*/  @!P4 IADD3 R3, PT, PT, R3, -R12, RZ ;  /* 0x8000000c0303c210 */ /* 0x000fe20007ffe0ff */
[----:B------:R1:W-:Y:S01]  /*0ef0*/  STL [R1+0x5c], R17 ;  /* 0x00005c1101007387 */ /* 0x0003e20000100800 */
[----:B------:R-:W-:Y:S01]  /*0f00*/  ISETP.GT.U32.AND P6, PT, R12, R7, PT ;  /* 0x000000070c00720c */ /* 0x000fe20003fc4070 */
[----:B------:R-:W-:Y:S01]  /*0f10*/  IMAD.HI.U32 R11, R5, R16, RZ ;  /* 0x00000010050b7227 */ /* 0x000fe200078e00ff */
[----:B------:R-:W-:-:S02]  /*0f20*/  ISETP.GE.AND P4, PT, R23, RZ, PT ;  /* 0x000000ff1700720c */ /* 0x000fc40003f86270 */
[-C--:B------:R-:W-:Y:S01]  /*0f30*/  @!P1 IADD3 R2, PT, PT, R2, -R12.reuse, RZ ;  /* 0x8000000c02029210 */ /* 0x080fe20007ffe0ff */
[----:B------:R-:W-:Y:S01]  /*0f40*/  IMAD.MOV R13, RZ, RZ, -R8 ;  /* 0x000000ffff0d7224 */ /* 0x000fe200078e0a08 */
[----:B------:R-:W-:Y:S01]  /*0f50*/  ISETP.GT.U32.AND P1, PT, R4, R9, PT ;  /* 0x000000090400720c */ /* 0x000fe20003f24070 */
[C---:B------:R-:W-:Y:S01]  /*0f60*/  VIADD R24, R252.reuse, 0x8b ;  /* 0x0000008bfc187836 */ /* 0x040fe20000000000 */
[----:B----4-:R-:W-:Y:S01]  /*0f70*/  IADD3 R23, PT, PT, R252, 0x8a, RZ ;  /* 0x0000008afc177810 */ /* 0x010fe20007ffe0ff */
[----:B------:R-:W-:Y:S01]  /*0f80*/  @!P3 IMAD.MOV R2, RZ, RZ, -R2 ;  /* 0x000000ffff02b224 */ /* 0x000fe200078e0a02 */
[----:B------:R-:W-:Y:S01]  /*0f90*/  ISETP.GE.AND P3, PT, R21, RZ, PT ;  /* 0x000000ff1500720c */ /* 0x000fe20003f66270 */
[----:B------:R-:W-:Y:S01]  /*0fa0*/  @!P2 IMAD.IADD R6, R6, 0x1, -R12 ;  /* 0x000000010606a824 */ /* 0x000fe200078e0a0c */
[----:B------:R-:W-:Y:S01]  /*0fb0*/  ISETP.GE.AND P2, PT, R0, RZ, PT ;  /* 0x000000ff0000720c */ /* 0x000fe20003f46270 */
[----:B-1----:R-:W-:Y:S01]  /*0fc0*/  IMAD.MOV R17, RZ, RZ, -R11 ;  /* 0x000000ffff117224 */ /* 0x002fe200078e0a0b */
[----:B------:R-:W-:Y:S01]  /*0fd0*/  @!P6 IADD3 R7, PT, PT, R7, -R12, RZ ;  /* 0x8000000c0707e210 */ /* 0x000fe20007ffe0ff */
[----:B------:R-:W-:Y:S01]  /*0fe0*/  @!P4 IMAD.MOV R3, RZ, RZ, -R3 ;  /* 0x000000ffff03c224 */ /* 0x000fe200078e0a03 */
[----:B------:R-:W-:Y:S01]  /*0ff0*/  ISETP.NE.AND P6, PT, R124, RZ, PT ;  /* 0x000000ff7c00720c */ /* 0x000fe20003fc5270 */
[C---:B------:R-:W-:Y:S01]  /*1000*/  IMAD R11, R4.reuse, R13, R14 ;  /* 0x0000000d040b7224 */ /* 0x040fe200078e020e */
[----:B------:R-:W-:Y:S01]  /*1010*/  LOP3.LUT R124, RZ, R124, RZ, 0x33, !PT ;  /* 0x0000007cff7c7212 */ /* 0x000fe200078e33ff */
[----:B------:R-:W-:Y:S01]  /*1020*/  IMAD R13, R4, R10, R15 ;  /* 0x0000000a040d7224 */ /* 0x000fe200078e020f */
[----:B------:R-:W-:Y:S01]  /*1030*/  ISETP.GE.AND P4, PT, R18, RZ, PT ;  /* 0x000000ff1200720c */ /* 0x000fe20003f86270 */
[----:B------:R-:W-:Y:S01]  /*1040*/  IMAD R15, R4, R17, R16 ;  /* 0x00000011040f7224 */ /* 0x000fe200078e0210 */
[C---:B------:R-:W-:Y:S01]  /*1050*/  SEL R0, R124.reuse, R3, !P6 ;  /* 0x000000037c007207 */ /* 0x040fe20007000000 */
[----:B------:R-:W-:Y:S01]  /*1060*/  @!P3 IMAD.MOV R6, RZ, RZ, -R6 ;  /* 0x000000ffff06b224 */ /* 0x000fe200078e0a06 */
[----:B------:R-:W-:Y:S01]  /*1070*/  SEL R3, R124, R2, !P6 ;  /* 0x000000027c037207 */ /* 0x000fe20007000000 */
[----:B------:R-:W-:Y:S01]  /*1080*/  VIADD R14, R252, 0x5 ;  /* 0x00000005fc0e7836 */ /* 0x000fe20000000000 */
[----:B------:R-:W-:Y:S01]  /*1090*/  @!P2 IADD3 R7, PT, PT, -R7, RZ, RZ ;  /* 0x000000ff0707a210 */ /* 0x000fe20007ffe1ff */
[----:B------:R1:W-:Y:S01]  /*10a0*/  STL [R1+0x88], R0 ;  /* 0x0000880001007387 */ /* 0x0003e20000100800 */
[----:B------:R-:W-:Y:S01]  /*10b0*/  ISETP.GT.U32.AND P2, PT, R4, R13, PT ;  /* 0x0000000d0400720c */ /* 0x000fe20003f44070 */
[--C-:B------:R-:W-:Y:S01]  /*10c0*/  @!P1 IMAD.IADD R9, R9, 0x1, -R4.reuse ;  /* 0x0000000109099824 */ /* 0x100fe200078e0a04 */
[----:B------:R-:W-:Y:S01]  /*10d0*/  SEL R2, R124, R6, !P6 ;  /* 0x000000067c027207 */ /* 0x000fe20007000000 */
[----:B------:R-:W-:Y:S01]  /*10e0*/  VIADD R16, R252, 0x6 ;  /* 0x00000006fc107836 */ /* 0x000fe20000000000 */
[----:B------:R-:W-:Y:S01]  /*10f0*/  IABS R8, R14 ;  /* 0x0000000e00087213 */ /* 0x000fe20000000000 */
[----:B------:R-:W-:Y:S01]  /*1100*/  STL [R1+0x8c], R3 ;  /* 0x00008c0301007387 */ /* 0x000fe20000100800 */
[----:B------:R-:W-:Y:S01]  /*1110*/  ISETP.GT.U32.AND P3, PT, R4, R11, PT ;  /* 0x0000000b0400720c */ /* 0x000fe20003f64070 */
[----:B------:R-:W-:Y:S01]  /*1120*/  VIADD R18, R252, 0x7 ;  /* 0x00000007fc127836 */ /* 0x000fe20000000000 */
[----:B------:R-:W-:Y:S01]  /*1130*/  ISETP.GT.U32.AND P1, PT, R4, R9, PT ;  /* 0x000000090400720c */ /* 0x000fe20003f24070 */
[----:B------:R4:W-:Y:S01]  /*1140*/  STL [R1+0x90], R2 ;  /* 0x0000900201007387 */ /* 0x0009e20000100800 */
[----:B-1----:R-:W-:Y:S01]  /*1150*/  SEL R0, R124, R7, !P6 ;  /* 0x000000077c007207 */ /* 0x002fe20007000000 */
[----:B------:R-:W-:Y:S01]  /*1160*/  VIADD R33, R252, 0xcd ;  /* 0x000000cdfc217836 */ /* 0x000fe20000000000 */
[----:B------:R-:W-:Y:S01]  /*1170*/  ISETP.GT.U32.AND P6, PT, R4, R15, PT ;  /* 0x0000000f0400720c */ /* 0x000fe20003fc4070 */
[----:B------:R-:W-:Y:S01]  /*1180*/  @!P2 IMAD.IADD R13, R13, 0x1, -R4 ;  /* 0x000000010d0da824 */ /* 0x000fe200078e0a04 */
[----:B------:R-:W-:Y:S01]  /*1190*/  IABS R7, R16 ;  /* 0x0000001000077213 */ /* 0x000fe20000000000 */
[----:B------:R1:W-:Y:S01]  /*11a0*/  STL [R1+0x94], R0 ;  /* 0x0000940001007387 */ /* 0x0003e20000100800 */
[C---:B------:R-:W-:Y:S01]  /*11b0*/  IADD3 R21, PT, PT, R252.reuse, 0x7f, RZ ;  /* 0x0000007ffc157810 */ /* 0x040fe20007ffe0ff */
[----:B------:R-:W-:Y:S01]  /*11c0*/  VIADD R25, R252, 0xcf ;  /* 0x000000cffc197836 */ /* 0x000fe20000000000 */
[----:B------:R-:W-:Y:S01]  /*11d0*/  IABS R187, R24 ;  /* 0x0000001800bb7213 */ /* 0x000fe20000000000 */
[----:B----4-:R-:W-:Y:S01]  /*11e0*/  IMAD.HI.U32 R2, R5, R8, RZ ;  /* 0x0000000805027227 */ /* 0x010fe200078e00ff */
[----:B------:R-:W-:-:S02]  /*11f0*/  IABS R238, R21 ;  /* 0x0000001500ee7213 */ /* 0x000fc40000000000 */
[----:B------:R-:W-:Y:S01]  /*1200*/  IABS R60, R23 ;  /* 0x00000017003c7213 */ /* 0x000fe20000000000 */
[--C-:B------:R-:W-:Y:S01]  /*1210*/  @!P3 IMAD.IADD R11, R11, 0x1, -R4.reuse ;  /* 0x000000010b0bb824 */ /* 0x100fe200078e0a04 */
[----:B------:R-:W-:Y:S01]  /*1220*/  IADD3 R3, PT, PT, -R2, RZ, RZ ;  /* 0x000000ff02037210 */ /* 0x000fe20007ffe1ff */
[----:B------:R-:W-:Y:S01]  /*1230*/  @!P6 IMAD.IADD R15, R15, 0x1, -R4 ;  /* 0x000000010f0fe824 */ /* 0x000fe200078e0a04 */
[C---:B------:R-:W-:Y:S01]  /*1240*/  ISETP.GT.U32.AND P6, PT, R4.reuse, R13, PT ;  /* 0x0000000d0400720c */ /* 0x040fe20003fc4070 */
[----:B------:R-:W-:Y:S01]  /*1250*/  IMAD.HI.U32 R2, R5, R7, RZ ;  /* 0x0000000705027227 */ /* 0x000fe200078e00ff */
[----:B------:R-:W-:Y:S02]  /*1260*/  ISETP.GT.U32.AND P2, PT, R4, R11, PT ;  /* 0x0000000b0400720c */ /* 0x000fe40003f44070 */
[----:B------:R-:W-:Y:S01]  /*1270*/  ISETP.GE.AND P3, PT, R20, RZ, PT ;  /* 0x000000ff1400720c */ /* 0x000fe20003f66270 */
[----:B------:R-:W-:Y:S01]  /*1280*/  IMAD.MOV R2, RZ, RZ, -R2 ;  /* 0x000000ffff027224 */ /* 0x000fe200078e0a02 */
[----:B------:R-:W-:Y:S01]  /*1290*/  IADD3 R20, PT, PT, R252, 0x9, RZ ;  /* 0x00000009fc147810 */ /* 0x000fe20007ffe0ff */
[--C-:B------:R-:W-:Y:S01]  /*12a0*/  @!P1 IMAD.IADD R9, R9, 0x1, -R4.reuse ;  /* 0x0000000109099824 */ /* 0x100fe200078e0a04 */
[----:B------:R-:W-:Y:S01]  /*12b0*/  ISETP.GE.AND P1, PT, R19, RZ, PT ;  /* 0x000000ff1300720c */ /* 0x000fe20003f26270 */
[C---:B------:R-:W-:Y:S01]  /*12c0*/  IMAD R7, R4.reuse, R2, R7 ;  /* 0x0000000204077224 */ /* 0x040fe200078e0207 */
[----:B------:R-:W-:Y:S01]  /*12d0*/  IABS R12, R20 ;  /* 0x00000014000c7213 */ /* 0x000fe20000000000 */
[----:B-1----:R-:W-:Y:S01]  /*12e0*/  IMAD.MOV.U32 R0, RZ, RZ, R9 ;  /* 0x000000ffff007224 */ /* 0x002fe200078e0009 */
[----:B------:R-:W-:Y:S01]  /*12f0*/  IABS R9, R18 ;  /* 0x0000001200097213 */ /* 0x000fe20000000000 */
[----:B------:R-:W-:Y:S01]  /*1300*/  @!P6 IMAD.IADD R13, R13, 0x1, -R4 ;  /* 0x000000010d0de824 */ /* 0x000fe200078e0a04 */
[C---:B------:R-:W-:Y:S01]  /*1310*/  ISETP.GT.U32.AND P6, PT, R4.reuse, R7, PT ;  /* 0x000000070400720c */ /* 0x040fe20003fc4070 */
[----:B------:R-:W-:Y:S01]  /*1320*/  IMAD R3, R4, R3, R8 ;  /* 0x0000000304037224 */ /* 0x000fe200078e0208 */
[----:B------:R-:W-:Y:S01]  /*1330*/  @!P5 IADD3 R0, PT, PT, -R0, RZ, RZ ;  /* 0x000000ff0000d210 */ /* 0x000fe20007ffe1ff */
[----:B------:R-:W-:Y:S01]  /*1340*/  VIADD R19, R252, 0x8 ;  /* 0x00000008fc137836 */ /* 0x000fe20000000000 */
[C---:B------:R-:W-:Y:S01]  /*1350*/  ISETP.GT.U32.AND P5, PT, R4.reuse, R15, PT ;  /* 0x0000000f0400720c */ /* 0x040fe20003fa4070 */
[----:B------:R-:W-:Y:S01]  /*1360*/  @!P2 IMAD.IADD R11, R11, 0x1, -R4 ;  /* 0x000000010b0ba824 */ /* 0x000fe200078e0a04 */
[----:B------:R-:W-:Y:S01]  /*1370*/  ISETP.GT.U32.AND P2, PT, R4, R3, PT ;  /* 0x000000030400720c */ /* 0x000fe20003f44070 */
[----:B------:R1:W-:Y:S01]  /*1380*/  STL [R1+0x54], R0 ;  /* 0x0000540001007387 */ /* 0x0003e20000100800 */
[----:B------:R-:W-:Y:S01]  /*1390*/  IABS R10, R19 ;  /* 0x00000013000a7213 */ /* 0x000fe20000000000 */
[----:B------:R-:W-:Y:S01]  /*13a0*/  IMAD.HI.U32 R8, R5, R12, RZ ;  /* 0x0000000c05087227 */ /* 0x000fe200078e00ff */
[----:B------:R-:W-:-:S02]  /*13b0*/  IABS R30, R33 ;  /* 0x00000021001e7213 */ /* 0x000fc40000000000 */
[----:B------:R-:W-:Y:S01]  /*13c0*/  IABS R216, R25 ;  /* 0x0000001900d87213 */ /* 0x000fe20000000000 */
[----:B------:R-:W-:Y:S01]  /*13d0*/  IMAD.HI.U32 R6, R5, R10, RZ ;  /* 0x0000000a05067227 */ /* 0x000fe200078e00ff */
[----:B------:R-:W-:-:S03]  /*13e0*/  @!P6 IADD3 R7, PT, PT, R7, -R4, RZ ;  /* 0x800000040707e210 */ /* 0x000fc60007ffe0ff */
[----:B-1----:R-:W-:Y:S01]  /*13f0*/  IMAD.MOV.U32 R0, RZ, RZ, R11 ;  /* 0x000000ffff007224 */ /* 0x002fe200078e000b */
[----:B------:R-:W-:Y:S01]  /*1400*/  ISETP.GT.U32.AND P6, PT, R4, R7, PT ;  /* 0x000000070400720c */ /* 0x000fe20003fc4070 */
[----:B------:R-:W-:Y:S01]  /*1410*/  @!P5 IMAD.IADD R15, R15, 0x1, -R4 ;  /* 0x000000010f0fd824 */ /* 0x000fe200078e0a04 */
[----:B------:R-:W-:Y:S01]  /*1420*/  @!P2 IADD3 R3, PT, PT, R3, -R4, RZ ;  /* 0x800000040303a210 */ /* 0x000fe20007ffe0ff */
[----:B------:R-:W-:Y:S01]  /*1430*/  @!P4 IMAD.MOV R0, RZ, RZ, -R0 ;  /* 0x000000ffff00c224 */ /* 0x000fe200078e0a00 */
[----:B------:R-:W-:Y:S01]  /*1440*/  ISETP.GE.AND P5, PT, R14, RZ, PT ;  /* 0x000000ff0e00720c */ /* 0x000fe20003fa6270 */
[----:B------:R-:W-:Y:S01]  /*1450*/  IMAD.MOV R11, RZ, RZ, -R6 ;  /* 0x000000ffff0b7224 */ /* 0x000fe200078e0a06 */
[C---:B------:R-:W-:Y:S01]  /*1460*/  ISETP.GT.U32.AND P4, PT, R4.reuse, R3, PT ;  /* 0x000000030400720c */ /* 0x040fe20003f84070 */
[----:B------:R-:W-:Y:S01]  /*1470*/  IMAD.MOV R17, RZ, RZ, -R8 ;  /* 0x000000ffff117224 */ /* 0x000fe200078e0a08 */
[----:B------:R1:W-:Y:S01]  /*1480*/  STL [R1+0x24], R0 ;  /* 0x0000240001007387 */ /* 0x0003e20000100800 */
[----:B------:R-:W-:Y:S01]  /*1490*/  IMAD R11, R4, R11, R10 ;  /* 0x0000000b040b7224 */ /* 0x000fe200078e020a */
[----:B------:R-:W-:Y:S01]  /*14a0*/  ISETP.GE.AND P2, PT, R16, RZ, PT ;  /* 0x000000ff1000720c */ /* 0x000fe20003f46270 */
[----:B------:R-:W-:Y:S01]  /*14b0*/  IMAD.HI.U32 R2, R5, R9, RZ ;  /* 0x0000000905027227 */ /* 0x000fe200078e00ff */
[----:B------:R-:W-:-:S03]  /*14c0*/  IADD3 R16, PT, PT, R252, 0xc, RZ ;  /* 0x0000000cfc107810 */ /* 0x000fc60007ffe0ff */
[----:B------:R-:W-:Y:S02]  /*14d0*/  IMAD.MOV.U32 R6, RZ, RZ, R13 ;  /* 0x000000ffff067224 */ /* 0x000fe400078e000d */
[----:B------:R-:W-:Y:S01]  /*14e0*/  IMAD R13, R4, R17, R12 ;  /* 0x00000011040d7224 */ /* 0x000fe200078e020c */
[----:B-1----:R-:W-:Y:S01]  /*14f0*/  MOV R0, R15 ;  /* 0x0000000f00007202 */ /* 0x002fe20000000f00 */
[----:B------:R-:W-:Y:S01]  /*1500*/  IMAD.MOV R2, RZ, RZ, -R2 ;  /* 0x000000ffff027224 */ /* 0x000fe200078e0a02 */
[----:B------:R-:W-:Y:S01]  /*1510*/  @!P4 IADD3 R3, PT, PT, R3, -R4, RZ ;  /* 0x800000040303c210 */ /* 0x000fe20007ffe0ff */
[----:B------:R-:W-:Y:S01]  /*1520*/  @!P1 IMAD.MOV R6, RZ, RZ, -R6 ;  /* 0x000000ffff069224 */ /* 0x000fe200078e0a06 */
[----:B------:R-:W-:Y:S01]  /*1530*/  ISETP.GE.AND P4, PT, R18, RZ, PT ;  /* 0x000000ff1200720c */ /* 0x000fe20003f86270 */
[----:B------:R-:W-:Y:S01]  /*1540*/  @!P3 IMAD.MOV R0, RZ, RZ, -R0 ;  /* 0x000000ffff00b224 */ /* 0x000fe200078e0a00 */
[C---:B------:R-:W-:Y:S01]  /*1550*/  ISETP.GT.U32.AND P3, PT, R4.reuse, R11, PT ;  /* 0x0000000b0400720c */ /* 0x040fe20003f64070 */
[--C-:B------:R-:W-:Y:S01]  /*1560*/  @!P6 IMAD.IADD R7, R7, 0x1, -R4.reuse ;  /* 0x000000010707e824 */ /* 0x100fe200078e0a04 */
[----:B------:R-:W-:Y:S01]  /*1570*/  ISETP.GT.U32.AND P6, PT, R4, R13, PT ;  /* 0x0000000d0400720c */ /* 0x000fe20003fc4070 */
[----:B------:R-:W-:Y:S01]  /*1580*/  VIADD R12, R252, 0xa ;  /* 0x0000000afc0c7836 */ /* 0x000fe20000000000 */
[----:B------:R1:W-:Y:S01]  /*1590*/  STL [R1+0x50], R6 ;  /* 0x0000500601007387 */ /* 0x0003e20000100800 */
[----:B------:R-:W-:Y:S01]  /*15a0*/  IMAD R9, R4, R2, R9 ;  /* 0x0000000204097224 */ /* 0x000fe200078e0209 */
[----:B------:R-:W-:Y:S01]  /*15b0*/  IABS R17, R16 ;  /* 0x0000001000117213 */ /* 0x000fe20000000000 */
[C---:B------:R-:W-:Y:S01]  /*15c0*/  VIADD R14, R252.reuse, 0xb ;  /* 0x0000000bfc0e7836 */ /* 0x040fe20000000000 */
[----:B------:R4:W-:Y:S01]  /*15d0*/  STL [R1+0x4c], R0 ;  /* 0x00004c0001007387 */ /* 0x0009e20000100800 */
[----:B------:R-:W-:Y:S01]  /*15e0*/  VIADD R18, R252, 0xd ;  /* 0x0000000dfc127836 */ /* 0x000fe20000000000 */
[----:B------:R-:W-:Y:S01]  /*15f0*/  ISETP.GT.U32.AND P1, PT, R4, R9, PT ;  /* 0x000000090400720c */ /* 0x000fe20003f24070 */
[C---:B------:R-:W-:Y:S01]  /*1600*/  VIADD R233, R252.reuse, 0xdf ;  /* 0x000000dffce97836 */ /* 0x040fe20000000000 */
[----:B------:R-:W-:Y:S01]  /*1610*/  IABS R15, R14 ;  /* 0x0000000e000f7213 */ /* 0x000fe20000000000 */
[----:B------:R-:W-:Y:S01]  /*1620*/  @!P3 IMAD.IADD R11, R11, 0x1, -R4 ;  /* 0x000000010b0bb824 */ /* 0x000fe200078e0a04 */
[----:B-1----:R-:W-:Y:S01]  /*1630*/  IABS R6, R12 ;  /* 0x0000000c00067213 */ /* 0x002fe20000000000 */
[C---:B------:R-:W-:Y:S01]  /*1640*/  VIADD R232, R252.reuse, 0xe0 ;  /* 0x000000e0fce87836 */ /* 0x040fe20000000000 */
[----:B------:R-:W-:Y:S01]  /*1650*/  @!P6 IADD3 R13, PT, PT, R13, -R4, RZ ;  /* 0x800000040d0de210 */ /* 0x000fe20007ffe0ff */
[----:B------:R-:W-:Y:S01]  /*1660*/  VIADD R223, R252, 0xe1 ;  /* 0x000000e1fcdf7836 */ /* 0x000fe20000000000 */
[----:B------:R-:W-:Y:S01]  /*1670*/  ISETP.GT.U32.AND P6, PT, R4, R11, PT ;  /* 0x0000000b0400720c */ /* 0x000fe20003fc4070 */
[----:B------:R-:W-:Y:S01]  /*1680*/  IMAD.HI.U32 R2, R5, R6, RZ ;  /* 0x0000000605027227 */ /* 0x000fe200078e00ff */
[----:B------:R-:W-:-:S02]  /*1690*/  IABS R8, R18 ;  /* 0x0000001200087213 */ /* 0x000fc40000000000 */
[----:B------:R-:W-:Y:S01]  /*16a0*/  IABS R85, R233 ;  /* 0x000000e900557213 */ /* 0x000fe20000000000 */
[----:B----4-:R-:W-:Y:S01]  /*16b0*/  IMAD.MOV.U32 R0, RZ, RZ, R3 ;  /* 0x000000ffff007224 */ /* 0x010fe200078e0003 */
[----:B------:R-:W-:Y:S01]  /*16c0*/  IABS R126, R232 ;  /* 0x000000e8007e7213 */ /* 0x000fe20000000000 */
[----:B------:R-:W-:Y:S01]  /*16d0*/  IMAD.MOV R3, RZ, RZ, -R2 ;  /* 0x000000ffff037224 */ /* 0x000fe200078e0a02 */
[----:B------:R-:W-:Y:S01]  /*16e0*/  IABS R34, R223 ;  /* 0x000000df00227213 */ /* 0x000fe20000000000 */
[----:B------:R-:W-:-:S04]  /*16f0*/  IMAD.HI.U32 R2, R5, R15, RZ ;  /* 0x0000000f05027227 */ /* 0x000fc800078e00ff */
[----:B------:R-:W-:Y:S01]  /*1700*/  @!P1 IMAD.IADD R9, R9, 0x1, -R4 ;  /* 0x0000000109099824 */ /* 0x000fe200078e0a04 */
[----:B------:R-:W-:Y:S01]  /*1710*/  ISETP.GE.AND P1, PT, R19, RZ, PT ;  /* 0x000000ff1300720c */ /* 0x000fe20003f26270 */
[----:B------:R-:W-:Y:S02]  /*1720*/  IMAD.MOV R2, RZ, RZ, -R2 ;  /* 0x000000ffff027224 */ /* 0x000fe400078e0a02 */
[----:B------:R-:W-:Y:S01]  /*1730*/  @!P6 IMAD.IADD R11, R11, 0x1, -R4 ;  /* 0x000000010b0be824 */ /* 0x000fe200078e0a04 */
[C---:B------:R-:W-:Y:S01]  /*1740*/  ISETP.GT.U32.AND P3, PT, R4.reuse, R9, PT ;  /* 0x000000090400720c */ /* 0x040fe20003f64070 */
[C---:B------:R-:W-:Y:S02]  /*1750*/  IMAD R15, R4.reuse, R2, R15 ;  /* 0x00000002040f7224 */ /* 0x040fe400078e020f */
[----:B------:R-:W-:Y:S01]  /*1760*/  @!P5 IMAD.MOV R0, RZ, RZ, -R0 ;  /* 0x000000ffff00d224 */ /* 0x000fe200078e0a00 */
[C---:B------:R-:W-:Y:S01]  /*1770*/  ISETP.GT.U32.AND P5, PT, R4.reuse, R13, PT ;  /* 0x0000000d0400720c */ /* 0x040fe20003fa4070 */
[C---:B------:R-:W-:Y:S01]  /*1780*/  IMAD R3, R4.reuse, R3, R6 ;  /* 0x0000000304037224 */ /* 0x040fe200078e0206 */
[----:B------:R-:W-:Y:S01]  /*1790*/  ISETP.GT.U32.AND P6, PT, R4, R15, PT ;  /* 0x0000000f0400720c */ /* 0x000fe20003fc4070 */
[C---:B------:R-:W-:Y:S01]  /*17a0*/  IMAD.HI.U32 R2, R5.reuse, R17, RZ ;  /* 0x0000001105027227 */ /* 0x040fe200078e00ff */
[----:B------:R1:W-:Y:S03]  /*17b0*/  STL [R1+0x48], R0 ;  /* 0x0000480001007387 */ /* 0x0003e60000100800 */
[----:B------:R-:W-:Y:S01]  /*17c0*/  VIADD R19, R252, 0xe ;  /* 0x0000000efc137836 */ /* 0x000fe20000000000 */
[----:B------:R-:W-:Y:S01]  /*17d0*/  IADD3 R6, PT, PT, -R2, RZ, RZ ;  /* 0x000000ff02067210 */ /* 0x000fe20007ffe1ff */
[----:B------:R-:W-:Y:S01]  /*17e0*/  IMAD.HI.U32 R2, R5, R8, RZ ;  /* 0x0000000805027227 */ /* 0x000fe200078e00ff */
[----:B------:R-:W-:-:S02]  /*17f0*/  @!P3 IADD3 R9, PT, PT, R9, -R4, RZ ;  /* 0x800000040909b210 */ /* 0x000fc40007ffe0ff */
[----:B------:R-:W-:Y:S01]  /*1800*/  ISETP.GT.U32.AND P3, PT, R4, R3, PT ;  /* 0x000000030400720c */ /* 0x000fe20003f64070 */
[--C-:B------:R-:W-:Y:S01]  /*1810*/  @!P5 IMAD.IADD R13, R13, 0x1, -R4.reuse ;  /* 0x000000010d0dd824 */ /* 0x100fe200078e0a04 */
[----:B------:R-:W-:Y:S01]  /*1820*/  ISETP.GE.AND P5, PT, R20, RZ, PT ;  /* 0x000000ff1400720c */ /* 0x000fe20003fa6270 */
[----:B------:R-:W-:Y:S01]  /*1830*/  @!P6 IMAD.IADD R15, R15, 0x1, -R4 ;  /* 0x000000010f0fe824 */ /* 0x000fe200078e0a04 */
[----:B------:R-:W-:Y:S01]  /*1840*/  IABS R10, R19 ;  /* 0x00000013000a7213 */ /* 0x000fe20000000000 */
[----:B-1----:R-:W-:Y:S01]  /*1850*/  IMAD.MOV.U32 R0, RZ, RZ, R7 ;  /* 0x000000ffff007224 */ /* 0x002fe200078e0007 */
[----:B------:R-:W-:Y:S01]  /*1860*/  IADD3 R7, PT, PT, -R2, RZ, RZ ;  /* 0x000000ff02077210 */ /* 0x000fe20007ffe1ff */
[C---:B------:R-:W-:Y:S01]  /*1870*/  IMAD R17, R4.reuse, R6, R17 ;  /* 0x0000000604117224 */ /* 0x040fe200078e0211 */
[----:B------:R-:W-:Y:S01]  /*1880*/  ISETP.GT.U32.AND P6, PT, R4, R15, PT ;  /* 0x0000000f0400720c */ /* 0x000fe20003fc4070 */
[----:B------:R-:W-:Y:S02]  /*1890*/  IMAD.MOV.U32 R2, RZ, RZ, R11 ;  /* 0x000000ffff027224 */ /* 0x000fe400078e000b */
[----:B------:R-:W-:-:S02]  /*18a0*/  @!P2 IMAD.MOV R0, RZ, RZ, -R0 ;  /* 0x000000ffff00a224 */ /* 0x000fc400078e0a00 */
[----:B------:R-:W-:Y:S01]  /*18b0*/  @!P4 IMAD.MOV R9, RZ, RZ, -R9 ;  /* 0x000000ffff09c224 */ /* 0x000fe200078e0a09 */
[----:B------:R-:W-:Y:S01]  /*18c0*/  ISETP.GT.U32.AND P4, PT, R4, R17, PT ;  /* 0x000000110400720c */ /* 0x000fe20003f84070 */
[----:B------:R-:W-:Y:S01]  /*18d0*/  @!P3 IMAD.IADD R3, R3, 0x1, -R4 ;  /* 0x000000010303b824 */ /* 0x000fe200078e0a04 */
[----:B------:R1:W-:Y:S01]  /*18e0*/  STL [R1+0x44], R0 ;  /* 0x0000440001007387 */ /* 0x0003e20000100800 */
[----:B------:R-:W-:Y:S01]  /*18f0*/  @!P1 IMAD.MOV R2, RZ, RZ, -R2 ;  /* 0x000000ffff029224 */ /* 0x000fe200078e0a02 */
[----:B------:R-:W-:Y:S01]  /*1900*/  ISETP.GE.AND P1, PT, R14, RZ, PT ;  /* 0x000000ff0e00720c */ /* 0x000fe20003f26270 */
[----:B------:R-:W-:Y:S01]  /*1910*/  IMAD.MOV.U32 R6, RZ, RZ, R10 ;  /* 0x000000ffff067224 */ /* 0x000fe200078e000a */
[C---:B------:R-:W-:Y:S01]  /*1920*/  ISETP.GT.U32.AND P2, PT, R4.reuse, R3, PT ;  /* 0x000000030400720c */ /* 0x040fe20003f44070 */
[----:B------:R-:W-:Y:S01]  /*1930*/  IMAD R7, R4, R7, R8 ;  /* 0x0000000704077224 */ /* 0x000fe200078e0208 */
[----:B------:R-:W-:Y:S01]  /*1940*/  STL [R1+0x40], R9 ;  /* 0x0000400901007387 */ /* 0x000fe20000100800 */
[----:B------:R-:W-:Y:S01]  /*1950*/  @!P6 IMAD.IADD R15, R15, 0x1, -R4 ;  /* 0x000000010f0fe824 */ /* 0x000fe200078e0a04 */
[----:B------:R-:W-:Y:S01]  /*1960*/  ISETP.GE.AND P3, PT, R12, RZ, PT ;  /* 0x000000ff0c00720c */ /* 0x000fe20003f66270 */
[----:B------:R-:W-:Y:S01]  /*1970*/  VIADD R20, R252, 0x7e ;  /* 0x0000007efc147836 */ /* 0x000fe20000000000 */
[----:B-1----:R-:W-:Y:S01]  /*1980*/  MOV R0, R13 ;  /* 0x0000000d00007202 */ /* 0x002fe20000000f00 */
[----:B------:R1:W-:Y:S01]  /*1990*/  STL [R1+0x3c], R2 ;  /* 0x00003c0201007387 */ /* 0x0003e20000100800 */
[----:B------:R-:W-:Y:S01]  /*19a0*/  ISETP.GT.U32.AND P6, PT, R4, R7, PT ;  /* 0x000000070400720c */ /* 0x000fe20003fc4070 */
[C---:B------:R-:W-:Y:S01]  /*19b0*/  VIADD R13, R252.reuse, 0x10 ;  /* 0x00000010fc0d7836 */ /* 0x040fe20000000000 */
[----:B------:R-:W-:Y:S01]  /*19c0*/  @!P4 IADD3 R17, PT, PT, R17, -R4, RZ ;  /* 0x800000041111c210 */ /* 0x000fe20007ffe0ff */
[----:B------:R-:W-:Y:S01]  /*19d0*/  @!P5 IMAD.MOV R0, RZ, RZ, -R0 ;  /* 0x000000ffff00d224 */ /* 0x000fe200078e0a00 */
[----:B------:R-:W-:Y:S01]  /*19e0*/  IADD3 R10, PT, PT, R252, 0xf, RZ ;  /* 0x0000000ffc0a7810 */ /* 0x000fe20007ffe0ff */
[----:B------:R-:W-:Y:S01]  /*19f0*/  @!P2 IMAD.IADD R3, R3, 0x1, -R4 ;  /* 0x000000010303a824 */ /* 0x000fe200078e0a04 */
[----:B------:R-:W-:Y:S01]  /*1a00*/  ISETP.GT.U32.AND P4, PT, R4, R17, PT ;  /* 0x000000110400720c */ /* 0x000fe20003f84070 */
[----:B------:R-:W-:Y:S01]  /*1a10*/  VIADD R222, R252, 0xe2 ;  /* 0x000000e2fcde7836 */ /* 0x000fe20000000000 */
[----:B------:R4:W-:Y:S01]  /*1a20*/  STL [R1+0x38], R0 ;  /* 0x0000380001007387 */ /* 0x0009e20000100800 */
[----:B-1----:R-:W-:Y:S01]  /*1a30*/  IMAD.HI.U32 R2, R5, R6, RZ ;  /* 0x0000000605027227 */ /* 0x002fe200078e00ff */
[----:B------:R-:W-:-:S02]  /*1a40*/  ISETP.GE.AND P5, PT, R16, RZ, PT ;  /* 0x000000ff1000720c */ /* 0x000fc40003fa6270 */
[----:B------:R-:W-:Y:S01]  /*1a50*/  ISETP.GE.AND P2, PT, R18, RZ, PT ;  /* 0x000000ff1200720c */ /* 0x000fe20003f46270 */
[----:B------:R-:W-:Y:S01]  /*1a60*/  IMAD.MOV R9, RZ, RZ, -R2 ;  /* 0x000000ffff097224 */ /* 0x000fe200078e0a02 */
[----:B------:R-:W-:Y:S01]  /*1a70*/  IABS R2, R10 ;  /* 0x0000000a00027213 */ /* 0x000fe20000000000 */
[----:B------:R-:W-:Y:S01]  /*1a80*/  IMAD.MOV.U32 R11, RZ, RZ, R3 ;  /* 0x000000ffff0b7224 */ /* 0x000fe200078e0003 */
[----:B------:R-:W-:Y:S01]  /*1a90*/  IABS R8, R13 ;  /* 0x0000000d00087213 */ /* 0x000fe20000000000 */
[----:B------:R-:W-:Y:S01]  /*1aa0*/  IMAD R9, R4, R9, R6 ;  /* 0x0000000904097224 */ /* 0x000fe200078e0206 */
[----:B------:R-:W-:Y:S01]  /*1ab0*/  IADD3 R14, PT, PT, R252, 0x11, RZ ;  /* 0x00000011fc0e7810 */ /* 0x000fe20007ffe0ff */
[----:B----4-:R-:W-:Y:S01]  /*1ac0*/  IMAD.MOV.U32 R0, RZ, RZ, R15 ;  /* 0x000000ffff007224 */ /* 0x010fe200078e000f */
[----:B------:R-:W-:Y:S01]  /*1ad0*/  @!P3 IADD3 R11, PT, PT, -R11, RZ, RZ ;  /* 0x000000ff0b0bb210 */ /* 0x000fe20007ffe1ff */
[----:B------:R-:W-:Y:S01]  /*1ae0*/  @!P6 IMAD.IADD R7, R7, 0x1, -R4 ;  /* 0x000000010707e824 */ /* 0x000fe200078e0a04 */
[----:B------:R-:W-:Y:S01]  /*1af0*/  ISETP.GE.AND P3, PT, R19, RZ, PT ;  /* 0x000000ff1300720c */ /* 0x000fe20003f66270 */
[----:B------:R-:W-:Y:S01]  /*1b00*/  @!P1 IMAD.MOV R0, RZ, RZ, -R0 ;  /* 0x000000ffff009224 */ /* 0x000fe200078e0a00 */
[C---:B------:R-:W-:Y:S01]  /*1b10*/  ISETP.GT.U32.AND P1, PT, R4.reuse, R9, PT ;  /* 0x000000090400720c */ /* 0x040fe20003f24070 */
[----:B------:R-:W-:Y:S01]  /*1b20*/  IMAD.MOV.U32 R3, RZ, RZ, R2 ;  /* 0x000000ffff037224 */ /* 0x000fe200078e0002 */
[----:B------:R-:W-:Y:S01]  /*1b30*/  ISETP.GT.U32.AND P6, PT, R4, R7, PT ;  /* 0x000000070400720c */ /* 0x000fe20003fc4070 */
[----:B------:R-:W-:Y:S01]  /*1b40*/  @!P4 IMAD.IADD R17, R17, 0x1, -R4 ;  /* 0x000000011111c824 */ /* 0x000fe200078e0a04 */
[----:B------:R-:W-:Y:S01]  /*1b50*/  STL [R1+0x20], R11 ;  /* 0x0000200b01007387 */ /* 0x000fe20000100800 */
[----:B------:R-:W-:Y:S01]  /*1b60*/  IMAD.HI.U32 R2, R5, R3, RZ ;  /* 0x0000000305027227 */ /* 0x000fe200078e00ff */
[----:B------:R-:W-:-:S02]  /*1b70*/  ISETP.GE.AND P4, PT, R10, RZ, PT ;  /* 0x000000ff0a00720c */ /* 0x000fc40003f86270 */
[----:B------:R1:W-:Y:S01]  /*1b80*/  STL [R1+0x34], R0 ;  /* 0x0000340001007387 */ /* 0x0003e20000100800 */
[----:B------:R-:W-:Y:S01]  /*1b90*/  IMAD.MOV R2, RZ, RZ, -R2 ;  /* 0x000000ffff027224 */ /* 0x000fe200078e0a02 */
[----:B------:R-:W-:Y:S01]  /*1ba0*/  IABS R10, R14 ;  /* 0x0000000e000a7213 */ /* 0x000fe20000000000 */
[C---:B------:R-:W-:Y:S01]  /*1bb0*/  VIADD R15, R252.reuse, 0x12 ;  /* 0x00000012fc0f7836 */ /* 0x040fe20000000000 */
[----:B------:R-:W-:Y:S01]  /*1bc0*/  IADD3 R18, PT, PT, R252, 0x15, RZ ;  /* 0x00000015fc127810 */ /* 0x000fe20007ffe0ff */
[C---:B------:R-:W-:Y:S01]  /*1bd0*/  IMAD R3, R4.reuse, R2, R3 ;  /* 0x0000000204037224 */ /* 0x040fe200078e0203 */
[----:B------:R-:W-:Y:S01]  /*1be0*/  @!P1 IADD3 R9, PT, PT, R9, -R4, RZ ;  /* 0x8000000409099210 */ /* 0x000fe20007ffe0ff */
[----:B------:R-:W-:Y:S01]  /*1bf0*/  @!P6 IMAD.IADD R7, R7, 0x1, -R4 ;  /* 0x000000010707e824 */ /* 0x000fe200078e0a04 */
[----:B------:R-:W-:Y:S01]  /*1c00*/  IABS R12, R15 ;  /* 0x0000000f000c7213 */ /* 0x000fe20000000000 */
[----:B------:R-:W-:Y:S01]  /*1c10*/  IMAD.HI.U32 R2, R5, R8, RZ ;  /* 0x0000000805027227 */ /* 0x000fe200078e00ff */
[----:B------:R-:W-:-:S02]  /*1c20*/  ISETP.GT.U32.AND P1, PT, R4, R9, PT ;  /* 0x000000090400720c */ /* 0x000fc40003f24070 */
[----:B------:R-:W-:Y:S01]  /*1c30*/  ISETP.GT.U32.AND P6, PT, R4, R3, PT ;  /* 0x000000030400720c */ /* 0x000fe20003fc4070 */
[----:B-1----:R-:W-:Y:S01]  /*1c40*/  IMAD.MOV.U32 R0, RZ, RZ, R17 ;  /* 0x000000ffff007224 */ /* 0x002fe200078e0011 */
[----:B------:R-:W-:Y:S01]  /*1c50*/  IADD3 R11, PT, PT, -R2, RZ, RZ ;  /* 0x000000ff020b7210 */ /* 0x000fe20007ffe1ff */
[----:B------:R-:W-:Y:S01]  /*1c60*/  IMAD.HI.U32 R6, R5, R10, RZ ;  /* 0x0000000a05067227 */ /* 0x000fe200078e00ff */
[----:B------:R-:W-:Y:S02]  /*1c70*/  IABS R128, R20 ;  /* 0x0000001400807213 */ /* 0x000fe40000000000 */
[----:B------:R-:W-:Y:S01]  /*1c80*/  IABS R107, R222 ;  /* 0x000000de006b7213 */ /* 0x000fe20000000000 */
[----:B------:R-:W-:Y:S01]  /*1c90*/  @!P5 IMAD.MOV R0, RZ, RZ, -R0 ;  /* 0x000000ffff00d224 */ /* 0x000fe200078e0a00 */
[----:B------:R-:W-:Y:S01]  /*1ca0*/  ISETP.GE.AND P5, PT, R13, RZ, PT ;  /* 0x000000ff0d00720c */ /* 0x000fe20003fa6270 */
[----:B------:R-:W-:Y:S02]  /*1cb0*/  IMAD.MOV R13, RZ, RZ, -R6 ;  /* 0x000000ffff0d7224 */ /* 0x000fe400078e0a06 */
[--C-:B------:R-:W-:Y:S01]  /*1cc0*/  @!P1 IMAD.IADD R9, R9, 0x1, -R4.reuse ;  /* 0x0000000109099824 */ /* 0x100fe200078e0a04 */
[----:B------:R1:W-:Y:S01]  /*1cd0*/  STL [R1+0x30], R0 ;  /* 0x0000300001007387 */ /* 0x0003e20000100800 */
[----:B------:R-:W-:-:S02]  /*1ce0*/  @!P6 IMAD.IADD R3, R3, 0x1, -R4 ;  /* 0x000000010303e824 */ /* 0x000fc400078e0a04 */
[----:B------:R-:W-:Y:S01]  /*1cf0*/  IMAD.MOV.U32 R6, RZ, RZ, R12 ;  /* 0x000000ffff067224 */ /* 0x000fe200078e000c */
[----:B------:R-:W-:Y:S01]  /*1d00*/  IABS R12, R18 ;  /* 0x00000012000c7213 */ /* 0x000fe20000000000 */
[----:B------:R-:W-:Y:S01]  /*1d10*/  VIADD R16, R252, 0x14 ;  /* 0x00000014fc107836 */ /* 0x000fe20000000000 */
[----:B------:R-:W-:Y:S01]  /*1d20*/  ISETP.GT.U32.AND P6, PT, R4, R3, PT ;  /* 0x000000030400720c */ /* 0x000fe20003fc4070 */
[----:B------:R-:W-:-:S04]  /*1d30*/  IMAD.HI.U32 R2, R5, R6, RZ ;  /* 0x0000000605027227 */ /* 0x000fc800078e00ff */
[----:B-1----:R-:W-:Y:S02]  /*1d40*/  IMAD.MOV.U32 R0, RZ, RZ, R7 ;  /* 0x000000ffff007224 */ /* 0x002fe400078e0007 */
[C---:B------:R-:W-:Y:S02]  /*1d50*/  IMAD R7, R4.reuse, R11, R8 ;  /* 0x0000000b04077224 */ /* 0x040fe400078e0208 */
[----:B------:R-:W-:Y:S01]  /*1d60*/  IMAD R11, R4, R13, R10 ;  /* 0x0000000d040b7224 */ /* 0x000fe200078e020a */
[----:B------:R-:W-:Y:S01]  /*1d70*/  @!P2 IADD3 R0, PT, PT, -R0, RZ, RZ ;  /* 0x000000ff0000a210 */ /* 0x000fe20007ffe1ff */
[----:B------:R-:W-:Y:S01]  /*1d80*/  VIADD R251, R252, 0xe4 ;  /* 0x000000e4fcfb7836 */ /* 0x000fe20000000000 */
[----:B------:R-:W-:Y:S01]  /*1d90*/  ISETP.GT.U32.AND P1, PT, R4, R7, PT ;  /* 0x000000070400720c */ /* 0x000fe20003f24070 */
[--C-:B------:R-:W-:Y:S01]  /*1da0*/  @!P6 IMAD.IADD R3, R3, 0x1, -R4.reuse ;  /* 0x000000010303e824 */ /* 0x100fe200078e0a04 */
[----:B------:R-:W-:Y:S01]  /*1db0*/  ISETP.GE.AND P2, PT, R14, RZ, PT ;  /* 0x000000ff0e00720c */ /* 0x000fe20003f46270 */
[----:B------:R1:W-:Y:S01]  /*1dc0*/  STL [R1+0x2c], R0 ;  /* 0x00002c0001007387 */ /* 0x0003e20000100800 */
[C---:B------:R-:W-:Y:S01]  /*1dd0*/  VIADD R14, R252.reuse, 0x13 ;  /* 0x00000013fc0e7836 */ /* 0x040fe20000000000 */
[----:B------:R-:W-:Y:S01]  /*1de0*/  IABS R10, R16 ;  /* 0x00000010000a7213 */ /* 0x000fe20000000000 */
[C---:B------:R-:W-:Y:S01]  /*1df0*/  VIADD R241, R252.reuse, 0xe5 ;  /* 0x000000e5fcf17836 */ /* 0x040fe20000000000 */
[----:B------:R-:W-:Y:S01]  /*1e00*/  IABS R55, R251 ;  /* 0x000000fb00377213 */ /* 0x000fe20000000000 */
[C---:B------:R-:W-:Y:S01]  /*1e10*/  VIADD R237, R252.reuse, 0xe7 ;  /* 0x000000e7fced7836 */ /* 0x040fe20000000000 */
[----:B------:R-:W-:Y:S01]  /*1e20*/  IABS R8, R14 ;  /* 0x0000000e00087213 */ /* 0x000fe20000000000 */
[C---:B------:R-:W-:Y:S01]  /*1e30*/  VIADD R236, R252.reuse, 0xe8 ;  /* 0x000000e8fcec7836 */ /* 0x040fe20000000000 */
[----:B------:R-:W-:Y:S01]  /*1e40*/  IABS R249, R241 ;  /* 0x000000f100f97213 */ /* 0x000fe20000000000 */
[----:B------:R-:W-:Y:S01]  /*1e50*/  VIADD R125, R252, 0xea ;  /* 0x000000eafc7d7836 */ /* 0x000fe20000000000 */
[----:B-1----:R-:W-:Y:S01]  /*1e60*/  MOV R0, R9 ;  /* 0x0000000900007202 */ /* 0x002fe20000000f00 */
[----:B------:R-:W-:-:S02]  /*1e70*/  @!P1 IMAD.IADD R7, R7, 0x1, -R4 ;  /* 0x0000000107079824 */ /* 0x000fc400078e0a04 */
[----:B------:R-:W-:Y:S02]  /*1e80*/  IMAD.MOV R9, RZ, RZ, -R2 ;  /* 0x000000ffff097224 */ /* 0x000fe400078e0a02 */
[----:B------:R-:W-:Y:S01]  /*1e90*/  @!P3 IMAD.MOV R0, RZ, RZ, -R0 ;  /* 0x000000ffff00b224 */ /* 0x000fe200078e0a00 */
[C---:B------:R-:W-:Y:S01]  /*1ea0*/  ISETP.GT.U32.AND P3, PT, R4.reuse, R11, PT ;  /* 0x0000000b0400720c */ /* 0x040fe20003f64070 */
[----:B------:R-:W-:Y:S01]  /*1eb0*/  IMAD.HI.U32 R2, R5, R8, RZ ;  /* 0x0000000805027227 */ /* 0x000fe200078e00ff */
[C---:B------:R-:W-:Y:S02]  /*1ec0*/  ISETP.GT.U32.AND P1, PT, R4.reuse, R7, PT ;  /* 0x000000070400720c */ /* 0x040fe40003f24070 */
[----:B------:R1:W-:Y:S01]  /*1ed0*/  STL [R1+0x28], R0 ;  /* 0x0000280001007387 */ /* 0x0003e20000100800 */
[----:B------:R-:W-:Y:S02]  /*1ee0*/  IMAD.MOV R13, RZ, RZ, -R2 ;  /* 0x000000ffff0d7224 */ /* 0x000fe400078e0a02 */
[----:B------:R-:W-:-:S02]  /*1ef0*/  IMAD R9, R4, R9, R6 ;  /* 0x0000000904097224 */ /* 0x000fc400078e0206 */
[----:B------:R-:W-:-:S03]  /*1f00*/  IMAD.HI.U32 R6, R5, R12, RZ ;  /* 0x0000000c05067227 */ /* 0x000fc600078e00ff */
[C---:B------:R-:W-:Y:S01]  /*1f10*/  ISETP.GT.U32.AND P6, PT, R4.reuse, R9, PT ;  /* 0x000000090400720c */ /* 0x040fe20003fc4070 */
[----:B------:R-:W-:Y:S01]  /*1f20*/  @!P3 IMAD.IADD R11, R11, 0x1, -R4 ;  /* 0x000000010b0bb824 */ /* 0x000fe200078e0a04 */
[----:B-1----:R-:W-:Y:S01]  /*1f30*/  MOV R0, R3 ;  /* 0x0000000300007202 */ /* 0x002fe20000000f00 */
[----:B------:R-:W-:Y:S01]  /*1f40*/  IMAD.HI.U32 R3, R5, R10, RZ ;  /* 0x0000000a05037227 */ /* 0x000fe200078e00ff */
[----:B------:R-:W-:Y:S02]  /*1f50*/  @!P1 IADD3 R7, PT, PT, R7, -R4, RZ ;  /* 0x8000000407079210 */ /* 0x000fe40007ffe0ff */
[C---:B------:R-:W-:Y:S01]  /*1f60*/  ISETP.GT.U32.AND P3, PT, R4.reuse, R11, PT ;  /* 0x0000000b0400720c */ /* 0x040fe20003f64070 */
[----:B------:R-:W-:Y:S01]  /*1f70*/  @!P4 IMAD.MOV R0, RZ, RZ, -R0 ;  /* 0x000000ffff00c224 */ /* 0x000fe200078e0a00 */
[----:B------:R-:W-:Y:S01]  /*1f80*/  ISETP.GE.AND P4, PT, R15, RZ, PT ;  /* 0x000000ff0f00720c */ /* 0x000fe20003f86270 */
[----:B------:R-:W-:Y:S01]  /*1f90*/  IMAD.MOV R15, RZ, RZ, -R3 ;  /* 0x000000ffff0f7224 */ /* 0x000fe200078e0a03 */
[----:B------:R-:W-:Y:S01]  /*1fa0*/  MOV R19, R7 ;  /* 0x0000000700137202 */ /* 0x000fe20000000f00 */
[C---:B------:R-:W-:Y:S01]  /*1fb0*/  IMAD R3, R4.reuse, R13, R8 ;  /* 0x0000000d04037224 */ /* 0x040fe200078e0208 */
[----:B------:R1:W-:Y:S01]  /*1fc0*/  STL [R1+0x1c], R0 ;  /* 0x00001c0001007387 */ /* 0x0003e20000100800 */
[----:B------:R-:W-:Y:S01]  /*1fd0*/  IMAD R13, R4, R15, R10 ;  /* 0x0000000f040d7224 */ /* 0x000fe200078e020a */
[----:B------:R-:W-:Y:S01]  /*1fe0*/  ISETP.GE.AND P1, PT, R14, RZ, PT ;  /* 0x000000ff0e00720c */ /* 0x000fe20003f26270 */
[----:B------:R-:W-:-:S02]  /*1ff0*/  @!P5 IMAD.MOV R19, RZ, RZ, -R19 ;  /* 0x000000ffff13d224 */ /* 0x000fc400078e0a13 */
[----:B------:R-:W-:Y:S01]  /*2000*/  VIADD R8, R252, 0x16 ;  /* 0x00000016fc087836 */ /* 0x000fe20000000000 */
[C---:B------:R-:W-:Y:S01]  /*2010*/  ISETP.GT.U32.AND P5, PT, R4.reuse, R13, PT ;  /* 0x0000000d0400720c */ /* 0x040fe20003fa4070 */
[--C-:B------:R-:W-:Y:S01]  /*2020*/  @!P3 IMAD.IADD R11, R11, 0x1, -R4.reuse ;  /* 0x000000010b0bb824 */ /* 0x100fe200078e0a04 */
[C---:B------:R-:W-:Y:S01]  /*2030*/  ISETP.GT.U32.AND P3, PT, R4.reuse, R3, PT ;  /* 0x000000030400720c */ /* 0x040fe20003f64070 */
[----:B------:R-:W-:Y:S01]  /*2040*/  @!P6 IMAD.IADD R9, R9, 0x1, -R4 ;  /* 0x000000010909e824 */ /* 0x000fe200078e0a04 */
[----:B------:R-:W-:Y:S01]  /*2050*/  IABS R7, R8 ;  /* 0x0000000800077213 */ /* 0x000fe20000000000 */
[----:B------:R-:W-:Y:S01]  /*2060*/  IMAD.MOV R17, RZ, RZ, -R6 ;  /* 0x000000ffff117224 */ /* 0x000fe200078e0a06 */
[----:B------:R-:W-:Y:S01]  /*2070*/  STL [R1+0x18], R19 ;  /* 0x0000181301007387 */ /* 0x000fe20000100800 */
[----:B-1----:R-:W-:Y:S01]  /*2080*/  IMAD.MOV.U32 R0, RZ, RZ, R11 ;  /* 0x000000ffff007224 */ /* 0x002fe200078e000b */
[----:B------:R-:W-:Y:S01]  /*2090*/  ISETP.GT.U32.AND P6, PT, R4, R9, PT ;  /* 0x000000090400720c */ /* 0x000fe20003fc4070 */
[----:B------:R-:W-:Y:S01]  /*20a0*/  IMAD.HI.U32 R2, R5, R7, RZ ;  /* 0x0000000705027227 */ /* 0x000fe200078e00ff */
[----:B------:R-:W-:-:S02]  /*20b0*/  IADD3 R11, PT, PT, R252, 0x18, RZ ;  /* 0x00000018fc0b7810 */ /* 0x000fc40007ffe0ff */
[----:B------:R-:W-:Y:S01]  /*20c0*/  @!P2 IADD3 R0, PT, PT, -R0, RZ, RZ ;  /* 0x000000ff0000a210 */ /* 0x000fe20007ffe1ff */
[--C-:B------:R-:W-:Y:S01]  /*20d0*/  @!P5 IMAD.IADD R13, R13, 0x1, -R4.reuse ;  /* 0x000000010d0dd824 */ /* 0x100fe200078e0a04 */
[----:B------:R-:W-:Y:S01]  /*20e0*/  ISETP.GE.AND P2, PT, R16, RZ, PT ;  /* 0x000000ff1000720c */ /* 0x000fe20003f46270 */
[----:B------:R-:W-:Y:S01]  /*20f0*/  @!P3 IMAD.IADD R3, R3, 0x1, -R4 ;  /* 0x000000010303b824 */ /* 0x000fe200078e0a04 */
[----:B------:R-:W-:Y:S01]  /*2100*/  ISETP.GE.AND P3, PT, R18, RZ, PT ;  /* 0x000000ff1200720c */ /* 0x000fe20003f66270 */
[----:B------:R-:W-:Y:S01]  /*2110*/  IMAD.MOV R6, RZ, RZ, -R2 ;  /* 0x000000ffff067224 */ /* 0x000fe200078e0a02 */
[----:B------:R1:W-:Y:S01]  /*2120*/  STL [R1+0x14], R0 ;  /* 0x0000140001007387 */ /* 0x0003e20000100800 */
[C---:B------:R-:W-:Y:S01]  /*2130*/  IMAD R15, R4.reuse, R17, R12 ;  /* 0x00000011040f7224 */ /* 0x040fe200078e020c */
[----:B------:R-:W-:Y:S01]  /*2140*/  ISETP.GT.U32.AND P5, PT, R4, R3, PT ;  /* 0x000000030400720c */ /* 0x000fe20003fa4070 */
[----:B------:R-:W-:Y:S01]  /*2150*/  VIADD R10, R252, 0x17 ;  /* 0x00000017fc0a7836 */ /* 0x000fe20000000000 */
[----:B------:R-:W-:Y:S01]  /*2160*/  IABS R18, R11 ;  /* 0x0000000b00127213 */ /* 0x000fe20000000000 */
[----:B------:R-:W-:Y:S01]  /*2170*/  IMAD R7, R4, R6, R7 ;  /* 0x0000000604077224 */ /* 0x000fe200078e0207 */
[----:B------:R-:W-:Y:S01]  /*2180*/  IADD3 R16, PT, PT, R252, 0x42, RZ ;  /* 0x00000042fc107810 */ /* 0x000fe20007ffe0ff */
[----:B------:R-:W-:Y:S01]  /*2190*/  @!P6 IMAD.IADD R9, R9, 0x1, -R4 ;  /* 0x000000010909e824 */ /* 0x000fe200078e0a04 */
[----:B------:R-:W-:Y:S01]  /*21a0*/  ISETP.GT.U32.AND P6, PT, R4, R15, PT ;  /* 0x0000000f0400720c */ /* 0x000fe20003fc4070 */
[C---:B------:R-:W-:Y:S01]  /*21b0*/  VIADD R12, R252.reuse, 0x19 ;  /* 0x00000019fc0c7836 */ /* 0x040fe20000000000 */
[----:B------:R-:W-:Y:S01]  /*21c0*/  IABS R47, R10 ;  /* 0x0000000a002f7213 */ /* 0x000fe20000000000 */
[----:B-1----:R-:W-:Y:S01]  /*21d0*/  IMAD.MOV.U32 R0, RZ, RZ, R9 ;  /* 0x000000ffff007224 */ /* 0x002fe200078e0009 */
[----:B------:R-:W-:Y:S01]  /*21e0*/  IABS R248, R16 ;  /* 0x0000001000f87213 */ /* 0x000fe20000000000 */
[----:B------:R-:W-:Y:S01]  /*21f0*/  VIADD R14, R252, 0x1a ;  /* 0x0000001afc0e7836 */ /* 0x000fe20000000000 */
[----:B------:R-:W-:Y:S01]  /*2200*/  IABS R68, R12 ;  /* 0x0000000c00447213 */ /* 0x000fe20000000000 */
[----:B------:R-:W-:Y:S01]  /*2210*/  IMAD.HI.U32 R2, R5, R47, RZ ;  /* 0x0000002f05027227 */ /* 0x000fe200078e00ff */
[----:B------:R-:W-:-:S02]  /*2220*/  @!P5 IADD3 R3, PT, PT, R3, -R4, RZ ;  /* 0x800000040303d210 */ /* 0x000fc40007ffe0ff */
[C---:B------:R-:W-:Y:S01]  /*2230*/  ISETP.GT.U32.AND P5, PT, R4.reuse, R7, PT ;  /* 0x000000070400720c */ /* 0x040fe20003fa4070 */
[----:B------:R-:W-:Y:S01]  /*2240*/  @!P4 IMAD.MOV R0, RZ, RZ, -R0 ;  /* 0x000000ffff00c224 */ /* 0x000fe200078e0a00 */
[----:B------:R-:W-:Y:S01]  /*2250*/  IABS R6, R14 ;  /* 0x0000000e00067213 */ /* 0x000fe20000000000 */
[----:B------:R-:W-:Y:S01]  /*2260*/  IMAD.MOV R2, RZ, RZ, -R2 ;  /* 0x000000ffff027224 */ /* 0x000fe200078e0a02 */
[----:B------:R-:W-:Y:S02]  /*2270*/  @!P6 IADD3 R15, PT, PT, R15, -R4, RZ ;  /* 0x800000040f0fe210 */ /* 0x000fe40007ffe0ff */
[C---:B------:R-:W-:Y:S01]  /*2280*/  ISETP.GT.U32.AND P6, PT, R4.reuse, R13, PT ;  /* 0x0000000d0400720c */ /* 0x040fe20003fc4070 */
[----:B------:R1:W-:Y:S01]  /*2290*/  STL [R1+0x10], R0 ;  /* 0x0000100001007387 */ /* 0x0003e20000100800 */
[C---:B------:R-:W-:Y:S01]  /*22a0*/  IMAD R47, R4.reuse, R2, R47 ;  /* 0x00000002042f7224 */ /* 0x040fe200078e022f */
[----:B------:R-:W-:Y:S01]  /*22b0*/  ISETP.GT.U32.AND P4, PT, R4, R15, PT ;  /* 0x0000000f0400720c */ /* 0x000fe20003f84070 */
[----:B------:R-:W-:-:S04]  /*22c0*/  IMAD.HI.U32 R2, R5, R18, RZ ;  /* 0x0000001205027227 */ /* 0x000fc800078e00ff */
[----:B------:R-:W-:Y:S01]  /*22d0*/  @!P5 IMAD.IADD R7, R7, 0x1, -R4 ;  /* 0x000000010707d824 */ /* 0x000fe200078e0a04 */
[----:B------:R-:W-:Y:S01]  /*22e0*/  IADD3 R9, PT, PT, -R2, RZ, RZ ;  /* 0x000000ff02097210 */ /* 0x000fe20007ffe1ff */
[----:B------:R-:W-:Y:S01]  /*22f0*/  IMAD.HI.U32 R2, R5, R68, RZ ;  /* 0x0000004405027227 */ /* 0x000fe200078e00ff */
[----:B------:R-:W-:Y:S02]  /*2300*/  ISETP.GE.AND P5, PT, R10, RZ, PT ;  /* 0x000000ff0a00720c */ /* 0x000fe40003fa6270 */
[----:B------:R-:W-:Y:S01]  /*2310*/  IADD3 R10, PT, PT, R252, 0x1f, RZ ;  /* 0x0000001ffc0a7810 */ /* 0x000fe20007ffe0ff */
[----:B-1----:R-:W-:Y:S02]  /*2320*/  IMAD.MOV.U32 R0, RZ, RZ, R3 ;  /* 0x000000ffff007224 */ /* 0x002fe400078e0003 */
[----:B------:R-:W-:Y:S01]  /*2330*/  IMAD.MOV R3, RZ, RZ, -R2 ;  /* 0x000000ffff037224 */ /* 0x000fe200078e0a02 */
[----:B------:R-:W-:Y:S01]  /*2340*/  IABS R212, R10 ;  /* 0x0000000a00d47213 */ /* 0x000fe20000000000 */
[----:B------:R-:W-:Y:S01]  /*2350*/  @!P1 IMAD.MOV R0, RZ, RZ, -R0 ;  /* 0x000000ffff009224 */ /* 0x000fe200078e0a00 */
[C---:B------:R-:W-:Y:S01]  /*2360*/  ISETP.GT.U32.AND P1, PT, R4.reuse, R7, PT ;  /* 0x000000070400720c */ /* 0x040fe20003f24070 */
[----:B------:R-:W-:Y:S01]  /*2370*/  @!P6 IMAD.IADD R13, R13, 0x1, -R4 ;  /* 0x000000010d0de824 */ /* 0x000fe200078e0a04 */
[C---:B------:R-:W-:Y:S01]  /*2380*/  ISETP.GT.U32.AND P6, PT, R4.reuse, R47, PT ;  /* 0x0000002f0400720c */ /* 0x040fe20003fc4070 */
[----:B------:R-:W-:Y:S01]  /*2390*/  IMAD R68, R4, R3, R68 ;  /* 0x0000000304447224 */ /* 0x000fe200078e0244 */
[----:B------:R1:W-:Y:S01]  /*23a0*/  STL [R1+0xc], R0 ;  /* 0x00000c0001007387 */ /* 0x0003e20000100800 */
[----:B------:R-:W-:Y:S01]  /*23b0*/  @!P4 IMAD.IADD R15, R15, 0x1, -R4 ;  /* 0x000000010f0fc824 */ /* 0x000fe200078e0a04 */
[----:B------:R-:W-:Y:S01]  /*23c0*/  ISETP.GE.AND P4, PT, R8, RZ, PT ;  /* 0x000000ff0800720c */ /* 0x000fe20003f86270 */
[----:B------:R-:W-:-:S04]  /*23d0*/  IMAD.HI.U32 R2, R5, R6, RZ ;  /* 0x0000000605027227 */ /* 0x000fc800078e00ff */
[----:B------:R-:W-:Y:S02]  /*23e0*/  IMAD.MOV.U32 R8, RZ, RZ, R13 ;  /* 0x000000ffff087224 */ /* 0x000fe400078e000d */
[----:B------:R-:W-:Y:S01]  /*23f0*/  @!P1 IADD3 R7, PT, PT, R7, -R4, RZ ;  /* 0x8000000407079210 */ /* 0x000fe20007ffe0ff */
[----:B-1----:R-:W-:Y:S01]  /*2400*/  IMAD.MOV.U32 R0, RZ, RZ, R15 ;  /* 0x000000ffff007224 */ /* 0x002fe200078e000f */
[----:B------:R-:W-:Y:S01]  /*2410*/  ISETP.GT.U32.AND P1, PT, R4, R68, PT ;  /* 0x000000440400720c */ /* 0x000fe20003f24070 */
[----:B------:R-:W-:Y:S01]  /*2420*/  @!P2 IMAD.MOV R8, RZ, RZ, -R8 ;  /* 0x000000ffff08a224 */ /* 0x000fe200078e0a08 */
[----:B------:R-:W-:Y:S01]  /*2430*/  IADD3 R15, PT, PT, -R2, RZ, RZ ;  /* 0x000000ff020f7210 */ /* 0x000fe20007ffe1ff */
[----:B------:R-:W-:Y:S01]  /*2440*/  @!P3 IMAD.MOV R0, RZ, RZ, -R0 ;  /* 0x000000ffff00b224 */ /* 0x000fe200078e0a00 */
[----:B------:R-:W-:Y:S01]  /*2450*/  @!P6 IADD3 R47, PT, PT, R47, -R4, RZ ;  /* 0x800000042f2fe210 */ /* 0x000fe20007ffe0ff */
[C---:B------:R-:W-:Y:S01]  /*2460*/  IMAD R18, R4.reuse, R9, R18 ;  /* 0x0000000904127224 */ /* 0x040fe200078e0212 */
[----:B------:R1:W-:Y:S01]  /*2470*/  STL [R1+0x8], R8 ;  /* 0x0000080801007387 */ /* 0x0003e20000100800 */
[C---:B------:R-:W-:Y:S01]  /*2480*/  IMAD R15, R4.reuse, R15, R6 ;  /* 0x0000000f040f7224 */ /* 0x040fe200078e0206 */
[----:B------:R-:W-:Y:S01]  /*2490*/  ISETP.GT.U32.AND P6, PT, R4, R47, PT ;  /* 0x0000002f0400720c */ /* 0x000fe20003fc4070 */
[----:B------:R-:W-:Y:S01]  /*24a0*/  VIADD R6, R252, 0x1b ;  /* 0x0000001bfc067836 */ /* 0x000fe20000000000 */
[----:B------:R4:W-:Y:S01]  /*24b0*/  STL [R1+0x4], R0 ;  /* 0x0000040001007387 */ /* 0x0009e20000100800 */
[----:B------:R-:W-:Y:S01]  /*24c0*/  ISETP.GT.U32.AND P2, PT, R4, R18, PT ;  /* 0x000000120400720c */ /* 0x000fe20003f44070 */
[----:B------:R-:W-:Y:S01]  /*24d0*/  VIADD R9, R252, 0x1d ;  /* 0x0000001dfc097836 */ /* 0x000fe20000000000 */
[----:B------:R-:W-:Y:S01]  /*24e0*/  ISETP.GE.AND P3, PT, R11, RZ, PT ;  /* 0x000000ff0b00720c */ /* 0x000fe20003f66270 */
[----:B------:R-:W-:Y:S01]  /*24f0*/  @!P1 IMAD.IADD R68, R68, 0x1, -R4 ;  /* 0x0000000144449824 */ /* 0x000fe200078e0a04 */
[----:B------:R-:W-:Y:S01]  /*2500*/  IABS R177, R6 ;  /* 0x0000000600b17213 */ /* 0x000fe20000000000 */
[C---:B-1----:R-:W-:Y:S01]  /*2510*/  VIADD R8, R252.reuse, 0x1c ;  /* 0x0000001cfc087836 */ /* 0x042fe20000000000 */
[----:B------:R-:W-:Y:S01]  /*2520*/  IABS R208, R9 ;  /* 0x0000000900d07213 */ /* 0x000fe20000000000 */
[----:B------:R-:W-:-:S02]  /*2530*/  VIADD R11, R252, 0x20 ;  /* 0x00000020fc0b7836 */ /* 0x000fc40000000000 */
[----:B----4-:R-:W-:Y:S01]  /*2540*/  IMAD.MOV.U32 R0, RZ, RZ, R7 ;  /* 0x000000ffff007224 */ /* 0x010fe200078e0007 */
[----:B------:R-:W-:Y:S01]  /*2550*/  IABS R29, R8 ;  /* 0x00000008001d7213 */ /* 0x000fe20000000000 */
[----:B------:R-:W-:Y:S01]  /*2560*/  IMAD.HI.U32 R2, R5, R177, RZ ;  /* 0x000000b105027227 */ /* 0x000fe200078e00ff */
[----:B------:R-:W-:Y:S02]  /*2570*/  IABS R70, R11 ;  /* 0x0000000b00467213 */ /* 0x000fe40000000000 */
[----:B------:R-:W-:Y:S01]  /*2580*/  @!P4 IADD3 R0, PT, PT, -R0, RZ, RZ ;  /* 0x000000ff0000c210 */ /* 0x000fe20007ffe1ff */
[----:B------:R-:W-:Y:S01]  /*2590*/  IMAD.MOV R2, RZ, RZ, -R2 ;  /* 0x000000ffff027224 */ /* 0x000fe200078e0a02 */
[C---:B------:R-:W-:Y:S01]  /*25a0*/  ISETP.GT.U32.AND P4, PT, R4.reuse, R68, PT ;  /* 0x000000440400720c */ /* 0x040fe20003f84070 */
[----:B------:R-:W-:Y:S01]  /*25b0*/  @!P6 IMAD.IADD R47, R47, 0x1, -R4 ;  /* 0x000000012f2fe824 */ /* 0x000fe200078e0a04 */
[C---:B------:R-:W-:Y:S01]  /*25c0*/  ISETP.GT.U32.AND P6, PT, R4.reuse, R15, PT ;  /* 0x0000000f0400720c */ /* 0x040fe20003fc4070 */
[----:B------:R-:W-:Y:S01]  /*25d0*/  IMAD R177, R4, R2, R177 ;  /* 0x0000000204b17224 */ /* 0x000fe200078e02b1 */
[----:B------:R-:W-:Y:S01]  /*25e0*/  @!P2 IADD3 R18, PT, PT, R18, -R4, RZ ;  /* 0x800000041212a210 */ /* 0x000fe20007ffe0ff */
[----:B------:R-:W-:Y:S01]  /*25f0*/  IMAD.HI.U32 R3, R5, R29, RZ ;  /* 0x0000001d05037227 */ /* 0x000fe200078e00ff */
[----:B------:R-:W-:-:S02]  /*2600*/  ISETP.GE.AND P2, PT, R12, RZ, PT ;  /* 0x000000ff0c00720c */ /* 0x000fc40003f46270 */
[----:B------:R-:W-:Y:S01]  /*2610*/  ISETP.GT.U32.AND P1, PT, R4, R18, PT ;  /* 0x000000120400720c */ /* 0x000fe20003f24070 */
[----:B------:R-:W-:Y:S02]  /*2620*/  IMAD.MOV R3, RZ, RZ, -R3 ;  /* 0x000000ffff037224 */ /* 0x000fe400078e0a03 */
[----:B------:R-:W-:-:S04]  /*2630*/  IMAD.HI.U32 R2, R5, R208, RZ ;  /* 0x000000d005027227 */ /* 0x000fc800078e00ff */
[----:B------:R-:W-:Y:S01]  /*2640*/  @!P4 IMAD.IADD R68, R68, 0x1, -R4 ;  /* 0x000000014444c824 */ /* 0x000fe200078e0a04 */
[C---:B------:R-:W-:Y:S01]  /*2650*/  ISETP.GT.U32.AND P4, PT, R4.reuse, R177, PT ;  /* 0x000000b10400720c */ /* 0x040fe20003f84070 */
[----:B------:R-:W-:Y:S02]  /*2660*/  IMAD R29, R4, R3, R29 ;  /* 0x00000003041d7224 */ /* 0x000fe400078e021d */
[----:B------:R-:W-:Y:S02]  /*2670*/  IMAD.MOV R3, RZ, RZ, -R2 ;  /* 0x000000ffff037224 */ /* 0x000fe400078e0a02 */
[----:B------:R-:W-:Y:S01]  /*2680*/  @!P6 IMAD.IADD R15, R15, 0x1, -R4 ;  /* 0x000000010f0fe824 */ /* 0x000fe200078e0a04 */
[-C--:B------:R-:W-:Y:S01]  /*2690*/  @!P1 IADD3 R18, PT, PT, R18, -R4.reuse, RZ ;  /* 0x8000000412129210 */ /* 0x080fe20007ffe0ff */
[----:B------:R-:W-:Y:S01]  /*26a0*/  IMAD R208, R4, R3, R208 ;  /* 0x0000000304d07224 */ /* 0x000fe200078e02d0 */
[----:B------:R-:W-:Y:S01]  /*26b0*/  ISETP.GE.AND P1, PT, R6, RZ, PT ;  /* 0x000000ff0600720c */ /* 0x000fe20003f26270 */
[----:B------:R-:W-:Y:S01]  /*26c0*/  VIADD R6, R252, 0x1e ;  /* 0x0000001efc067836 */ /* 0x000fe20000000000 */
[----:B------:R-:W-:Y:S01]  /*26d0*/  ISETP.GT.U32.AND P6, PT, R4, R15, PT ;  /* 0x0000000f0400720c */ /* 0x000fe20003fc4070 */
[----:B------:R-:W-:Y:S01]  /*26e0*/  @!P5 IMAD.MOV R47, RZ, RZ, -R47 ;  /* 0x000000ffff2fd224 */ /* 0x000fe200078e0a2f */
[----:B------:R-:W-:Y:S01]  /*26f0*/  ISETP.GE.AND P5, PT, R14, RZ, PT ;  /* 0x000000ff0e00720c */ /* 0x000fe20003fa6270 */
[----:B------:R-:W-:Y:S01]  /*2700*/  VIADD R12, R252, 0x21 ;  /* 0x00000021fc0c7836 */ /* 0x000fe20000000000 */
[----:B------:R-:W-:Y:S01]  /*2710*/  @!P4 IADD3 R177, PT, PT, R177, -R4, RZ ;  /* 0x80000004b1b1c210 */ /* 0x000fe20007ffe0ff */
[----:B------:R-:W-:Y:S01]  /*2720*/  @!P3 IMAD.MOV R18, RZ, RZ, -R18 ;  /* 0x000000ffff12b224 */ /* 0x000fe200078e0a12 */
[----:B------:R-:W-:Y:S01]  /*2730*/  ISETP.GT.U32.AND P4, PT, R4, R208, PT ;  /* 0x000000d00400720c */ /* 0x000fe20003f84070 */
[----:B------:R-:W-:Y:S01]  /*2740*/  @!P2 IMAD.MOV R68, RZ, RZ, -R68 ;  /* 0x000000ffff44a224 */ /* 0x000fe200078e0a44 */
[----:B------:R-:W-:Y:S01]  /*2750*/  IABS R94, R6 ;  /* 0x00000006005e7213 */ /* 0x000fe20000000000 */
[C---:B------:R-:W-:Y:S01]  /*2760*/  VIADD R13, R252.reuse, 0x36 ;  /* 0x00000036fc0d7836 */ /* 0x040fe20000000000 */
[----:B------:R-:W-:Y:S01]  /*2770*/  IABS R22, R12 ;  /* 0x0000000c00167213 */ /* 0x000fe20000000000 */
[----:B------:R-:W-:Y:S01]  /*2780*/  VIADD R14, R252, 0x37 ;  /* 0x00000037fc0e7836 */ /* 0x000fe20000000000 */
[----:B------:R-:W-:Y:S01]  /*2790*/  STL [R1+0x5da0], R47 ;  /* 0x005da02f01007387 */ /* 0x000fe20000100800 */
[----:B------:R-:W-:Y:S01]  /*27a0*/  @!P6 IMAD.IADD R15, R15, 0x1, -R4 ;  /* 0x000000010f0fe824 */ /* 0x000fe200078e0a04 */
[----:B------:R-:W-:Y:S01]  /*27b0*/  ISETP.GT.U32.AND P6, PT, R4, R29, PT ;  /* 0x0000001d0400720c */ /* 0x000fe20003fc4070 */
[----:B------:R-:W-:Y:S01]  /*27c0*/  IMAD.HI.U32 R2, R5, R94, RZ ;  /* 0x0000005e05027227 */ /* 0x000fe200078e00ff */
[----:B------:R-:W-:Y:S01]  /*27d0*/  IABS R144, R13 ;  /* 0x0000000d00907213 */ /* 0x000fe20000000000 */
[----:B------:R-:W-:Y:S01]  /*27e0*/  STL [R1], R0 ;  /* 0x0000000001007387 */ /* 0x000fe20000100800 */
[----:B------:R-:W-:Y:S01]  /*27f0*/  @!P5 IADD3 R15, PT, PT, -R15, RZ, RZ ;  /* 0x000000ff0f0fd210 */ /* 0x000fe20007ffe1ff */
[----:B------:R-:W-:Y:S01]  /*2800*/  IMAD.MOV R3, RZ, RZ, -R2 ;  /* 0x000000ffff037224 */ /* 0x000fe200078e0a02 */
[----:B------:R-:W-:Y:S01]  /*2810*/  @!P4 IADD3 R208, PT, PT, R208, -R4, RZ ;  /* 0x80000004d0d0c210 */ /* 0x000fe20007ffe0ff */
[----:B------:R-:W-:Y:S01]  /*2820*/  IMAD.HI.U32 R2, R5, R212, RZ ;  /* 0x000000d405027227 */ /* 0x000fe200078e00ff */
[C---:B------:R-:W-:Y:S01]  /*2830*/  ISETP.GT.U32.AND P4, PT, R4.reuse, R177, PT ;  /* 0x000000b10400720c */ /* 0x040fe20003f84070 */
[----:B------:R-:W-:Y:S01]  /*2840*/  STL [R1+0x5da4], R18 ;  /* 0x005da41201007387 */ /* 0x000fe20000100800 */
[C---:B------:R-:W-:Y:S01]  /*2850*/  ISETP.GT.U32.AND P2, PT, R4.reuse, R208, PT ;  /* 0x000000d00400720c */ /* 0x040fe20003f44070 */
[C---:B------:R-:W-:Y:S01]  /*2860*/  IMAD R94, R4.reuse, R3, R94 ;  /* 0x00000003045e7224 */ /* 0x040fe200078e025e */
[----:B------:R-:W-:Y:S01]  /*2870*/  IABS R158, R14 ;  /* 0x0000000e009e7213 */ /* 0x000fe20000000000 */
[----:B------:R-:W-:Y:S01]  /*2880*/  IMAD.MOV R7, RZ, RZ, -R2 ;  /* 0x000000ffff077224 */ /* 0x000fe200078e0a02 */
[----:B------:R-:W-:Y:S01]  /*2890*/  STL [R1+0x5da8], R68 ;  /* 0x005da84401007387 */ /* 0x000fe20000100800 */
[----:B------:R-:W-:Y:S01]  /*28a0*/  @!P6 IMAD.IADD R29, R29, 0x1, -R4 ;  /* 0x000000011d1de824 */ /* 0x000fe200078e0a04 */
[C---:B------:R-:W-:Y:S01]  /*28b0*/  ISETP.GT.U32.AND P5, PT, R4.reuse, R94, PT ;  /* 0x0000005e0400720c */ /* 0x040fe20003fa4070 */
[----:B------:R-:W-:Y:S01]  /*28c0*/  IMAD R212, R4, R7, R212 ;  /* 0x0000000704d47224 */ /* 0x000fe200078e02d4 */
[----:B------:R-:W-:Y:S01]  /*28d0*/  ISETP.GE.AND P6, PT, R8, RZ, PT ;  /* 0x000000ff0800720c */ /* 0x000fe20003fc6270 */
[----:B------:R-:W-:Y:S01]  /*28e0*/  IMAD.HI.U32 R3, R5, R70, RZ ;  /* 0x0000004605037227 */ /* 0x000fe200078e00ff */
[C---:B------:R-:W-:Y:S01]  /*28f0*/  ISETP.GT.U32.AND P3, PT, R4.reuse, R29, PT ;  /* 0x0000001d0400720c */ /* 0x040fe20003f64070 */
[----:B------:R1:W-:Y:S02]  /*2900*/  STL [R1+0x5de8], R15 ;  /* 0x005de80f01007387 */ /* 0x0003e40000100800 */
[----:B------:R-:W-:Y:S01]  /*2910*/  @!P4 IMAD.IADD R177, R177, 0x1, -R4 ;  /* 0x00000001b1b1c824 */ /* 0x000fe200078e0a04 */
[----:B------:R-:W-:Y:S01]  /*2920*/  ISETP.GT.U32.AND P4, PT, R4, R212, PT ;  /* 0x000000d40400720c */ /* 0x000fe20003f84070 */
[----:B------:R-:W-:Y:S01]  /*2930*/  IMAD.MOV R3, RZ, RZ, -R3 ;  /* 0x000000ffff037224 */ /* 0x000fe200078e0a03 */
[----:B------:R-:W-:Y:S01]  /*2940*/  @!P2 IADD3 R208, PT, PT, R208, -R4, RZ ;  /* 0x80000004d0d0a210 */ /* 0x000fe20007ffe0ff */
[----:B------:R-:W-:Y:S01]  /*2950*/  IMAD.HI.U32 R2, R5, R22, RZ ;  /* 0x0000001605027227 */ /* 0x000fe200078e00ff */
[----:B------:R-:W-:-:S03]  /*2960*/  ISETP.GE.AND P2, PT, R9, RZ, PT ;  /* 0x000000ff0900720c */ /* 0x000fc60003f46270 */
[----:B------:R-:W-:Y:S01]  /*2970*/  IMAD R70, R4, R3, R70 ;  /* 0x0000000304467224 */ /* 0x000fe200078e0246 */
[----:B-1----:R-:W-:Y:S01]  /*2980*/  IADD3 R15, PT, PT, R252, 0xed, RZ ;  /* 0x000000edfc0f7810 */ /* 0x002fe20007ffe0ff */
[----:B------:R-:W-:Y:S01]  /*2990*/  @!P5 IMAD.IADD R94, R94, 0x1, -R4 ;  /* 0x000000015e5ed824 */ /* 0x000fe200078e0a04 */
[----:B------:R-:W-:Y:S01]  /*29a0*/  ISETP.GE.AND P5, PT, R6, RZ, PT ;  /* 0x000000ff0600720c */ /* 0x000fe20003fa6270 */
[----:B------:R-:W-:Y:S01]  /*29b0*/  VIADD R7, R252, 0x22 ;  /* 0x00000022fc077836 */ /* 0x000fe20000000000 */
[----:B------:R-:W-:Y:S01]  /*29c0*/  IABS R134, R15 ;  /* 0x0000000f00867213 */ /* 0x000fe20000000000 */
[----:B------:R-:W-:Y:S01]  /*29d0*/  IMAD.MOV R3, RZ, RZ, -R2 ;  /* 0x000000ffff037224 */ /* 0x000fe200078e0a02 */
[----:B------:R-:W-:Y:S01]  /*29e0*/  @!P4 IADD3 R212, PT, PT, R212, -R4, RZ ;  /* 0x80000004d4d4c210 */ /* 0x000fe20007ffe0ff */
[----:B------:R-:W-:Y:S01]  /*29f0*/  @!P3 IMAD.IADD R29, R29, 0x1, -R4 ;  /* 0x000000011d1db824 */ /* 0x000fe200078e0a04 */
[C---:B------:R-:W-:Y:S01]  /*2a00*/  ISETP.GT.U32.AND P4, PT, R4.reuse, R94, PT ;  /* 0x0000005e0400720c */ /* 0x040fe20003f84070 */
[C---:B------:R-:W-:Y:S01]  /*2a10*/  IMAD R22, R4.reuse, R3, R22 ;  /* 0x0000000304167224 */ /* 0x040fe200078e0216 */
[----:B------:R-:W-:Y:S01]  /*2a20*/  IABS R246, R7 ;  /* 0x0000000700f67213 */ /* 0x000fe20000000000 */
[----:B------:R-:W-:Y:S01]  /*2a30*/  @!P6 IMAD.MOV R29, RZ, RZ, -R29 ;  /* 0x000000ffff1de224 */ /* 0x000fe200078e0a1d */
[----:B------:R-:W-:Y:S01]  /*2a40*/  ISETP.GT.U32.AND P3, PT, R4, R70, PT ;  /* 0x000000460400720c */ /* 0x000fe20003f64070 */
[----:B------:R-:W-:Y:S01]  /*2a50*/  VIADD R8, R252, 0x23 ;  /* 0x00000023fc087836 */ /* 0x000fe20000000000 */
[----:B------:R-:W-:Y:S01]  /*2a60*/  ISETP.GT.U32.AND P6, PT, R4, R22, PT ;  /* 0x000000160400720c */ /* 0x000fe20003fc4070 */
[----:B------:R-:W-:Y:S01]  /*2a70*/  IMAD.HI.U32 R2, R5, R246, RZ ;  /* 0x000000f605027227 */ /* 0x000fe200078e00ff */
[----:B------:R-:W-:-:S02]  /*2a80*/  @!P2 IADD3 R208, PT, PT, -R208, RZ, RZ ;  /* 0x000000ffd0d0a210 */ /* 0x000fc40007ffe1ff */
[----:B------:R-:W-:Y:S01]  /*2a90*/  IABS R131, R8 ;  /* 0x0000000800837213 */ /* 0x000fe20000000000 */
[----:B------:R-:W-:Y:S01]  /*2aa0*/  IMAD.MOV R3, RZ, RZ, -R2 ;  /* 0x000000ffff037224 */ /* 0x000fe200078e0a02 */
[----:B------:R-:W-:Y:S01]  /*2ab0*/  ISETP.GE.AND P2, PT, R10, RZ, PT ;  /* 0x000000ff0a00720c */ /* 0x000fe20003f46270 */
[----:B------:R-:W-:Y:S01]  /*2ac0*/  @!P4 IMAD.IADD R94, R94, 0x1, -R4 ;  /* 0x000000015e5ec824 */ /* 0x000fe200078e0a04 */
[----:B------:R-:W-:Y:S01]  /*2ad0*/  ISETP.GE.AND P4, PT, R11, RZ, PT ;  /* 0x000000ff0b00720c */ /* 0x000fe20003f86270 */
[----:B------:R-:W-:Y:S02]  /*2ae0*/  IMAD R246, R4, R3, R246 ;  /* 0x0000000304f67224 */ /* 0x000fe400078e02f6 */
[--C-:B------:R-:W-:Y:S01]  /*2af0*/  @!P3 IMAD.IADD R70, R70, 0x1, -R4.reuse ;  /* 0x000000014646b824 */ /* 0x100fe200078e0a04 */
[----:B------:R-:W-:Y:S01]  /*2b00*/  @!P5 IADD3 R94, PT, PT, -R94, RZ, RZ ;  /* 0x000000ff5e5ed210 */ /* 0x000fe20007ffe1ff */
[----:B------:R-:W-:Y:S01]  /*2b10*/  @!P6 IMAD.IADD R22, R22, 0x1, -R4 ;  /* 0x000000011616e824 */ /* 0x000fe200078e0a04 */
[C---:B------:R-:W-:Y:S01]  /*2b20*/  ISETP.GT.U32.AND P5, PT, R4.reuse, R246, PT ;  /* 0x000000f60400720c */ /* 0x040fe20003fa4070 */
[----:B------:R-:W-:Y:S01]  /*2b30*/  IMAD.HI.U32 R2, R5, R131, RZ ;  /* 0x0000008305027227 */ /* 0x000fe200078e00ff */
[----:B------:R-:W-:-:S02]  /*2b40*/  ISETP.GT.U32.AND P3, PT, R4, R70, PT ;  /* 0x000000460400720c */ /* 0x000fc40003f64070 */
[----:B------:R-:W-:Y:S01]  /*2b50*/  ISETP.GT.U32.AND P6, PT, R4, R22, PT ;  /* 0x000000160400720c */ /* 0x000fe20003fc4070 */
[----:B------:R-:W-:Y:S02]  /*2b60*/  VIADD R3, R252, 0x24 ;  /* 0x00000024fc037836 */ /* 0x000fe40000000000 */
[----:B------:R-:W-:Y:S02]  /*2b70*/  IMAD.MOV R2, RZ, RZ, -R2 ;  /* 0x000000ffff027224 */ /* 0x000fe400078e0a02 */
[----:B------:R-:W-:Y:S01]  /*2b80*/  @!P1 IMAD.MOV R177, RZ, RZ, -R177 ;  /* 0x000000ffffb19224 */ /* 0x000fe200078e0ab1 */
[C---:B------:R-:W-:Y:S01]  /*2b90*/  ISETP.GT.U32.AND P1, PT, R4.reuse, R212, PT ;  /* 0x000000d40400720c */ /* 0x040fe20003f24070 */
[----:B------:R-:W-:Y:S01]  /*2ba0*/  IMAD R131, R4, R2, R131 ;  /* 0x0000000204837224 */ /* 0x000fe200078e0283 */
[----:B------:R-:W-:Y:S01]  /*2bb0*/  IABS R50, R3 ;  /* 0x0000000300327213 */ /* 0x000fe20000000000 */
[--C-:B------:R-:W-:Y:S01]  /*2bc0*/  @!P5 IMAD.IADD R246, R246, 0x1, -R4.reuse ;  /* 0x00000001f6f6d824 */ /* 0x100fe200078e0a04 */
[----:B------:R-:W-:Y:S01]  /*2bd0*/  STL [R1+0x5dac], R177 ;  /* 0x005dacb101007387 */ /* 0x000fe20000100800 */
[----:B------:R-:W-:Y:S01]  /*2be0*/  @!P3 IADD3 R70, PT, PT, R70, -R4, RZ ;  /* 0x800000044646b210 */ /* 0x000fe20007ffe0ff */
[----:B------:R-:W-:Y:S01]  /*2bf0*/  VIADD R6, R252, 0x25 ;  /* 0x00000025fc067836 */ /* 0x000fe20000000000 */
[----:B------:R-:W-:Y:S01]  /*2c00*/  ISETP.GE.AND P3, PT, R7, RZ, PT ;  /* 0x000000ff0700720c */ /* 0x000fe20003f66270 */
[----:B------:R-:W-:Y:S01]  /*2c10*/  @!P6 IMAD.IADD R22, R22, 0x1, -R4 ;  /* 0x000000011616e824 */ /* 0x000fe200078e0a04 */
[C---:B------:R-:W-:Y:S01]  /*2c20*/  ISETP.GT.U32.AND P6, PT, R4.reuse, R131, PT ;  /* 0x000000830400720c */ /* 0x040fe20003fc4070 */
[----:B------:R-:W-:Y:S01]  /*2c30*/  IMAD.HI.U32 R2, R5, R50, RZ ;  /* 0x0000003205027227 */ /* 0x000fe200078e00ff */
[----:B------:R-:W-:Y:S01]  /*2c40*/  ISETP.GT.U32.AND P5, PT, R4, R246, PT ;  /* 0x000000f60400720c */ /* 0x000fe20003fa4070 */
[----:B------:R-:W-:Y:S01]  /*2c50*/  STL [R1+0x5db0], R29 ;  /* 0x005db01d01007387 */ /* 0x000fe20000100800 */
[----:B------:R-:W-:Y:S01]  /*2c60*/  IABS R36, R6 ;  /* 0x0000000600247213 */ /* 0x000fe20000000000 */
[----:B------:R-:W-:Y:S01]  /*2c70*/  @!P4 IMAD.MOV R70, RZ, RZ, -R70 ;  /* 0x000000ffff46c224 */ /* 0x000fe200078e0a46 */
[----:B------:R-:W-:Y:S01]  /*2c80*/  ISETP.GE.AND P4, PT, R3, RZ, PT ;  /* 0x000000ff0300720c */ /* 0x000fe20003f86270 */
[----:B------:R-:W-:Y:S01]  /*2c90*/  IMAD.MOV R3, RZ, RZ, -R2 ;  /* 0x000000ffff037224 */ /* 0x000fe200078e0a02 */
[----:B------:R-:W-:Y:S01]  /*2ca0*/  STL [R1+0x5db4], R208 ;  /* 0x005db4d001007387 */ /* 0x000fe20000100800 */
[----:B------:R-:W-:Y:S01]  /*2cb0*/  @!P1 IMAD.IADD R212, R212, 0x1, -R4 ;  /* 0x00000001d4d49824 */ /* 0x000fe200078e0a04 */
[----:B------:R-:W-:Y:S01]  /*2cc0*/  ISETP.GE.AND P1, PT, R12, RZ, PT ;  /* 0x000000ff0c00720c */ /* 0x000fe20003f26270 */
[----:B------:R-:W-:Y:S01]  /*2cd0*/  IMAD R50, R4, R3, R50 ;  /* 0x0000000304327224 */ /* 0x000fe200078e0232 */
[----:B------:R-:W-:Y:S01]  /*2ce0*/  STL [R1+0x5db8], R94 ;  /* 0x005db85e01007387 */ /* 0x000fe20000100800 */
[----:B------:R-:W-:-:S02]  /*2cf0*/  @!P6 IMAD.IADD R131, R131, 0x1, -R4 ;  /* 0x000000018383e824 */ /* 0x000fc400078e0a04 */
[----:B------:R-:W-:Y:S01]  /*2d00*/  @!P5 IADD3 R246, PT, PT, R246, -R4, RZ ;  /* 0x80000004f6f6d210 */ /* 0x000fe20007ffe0ff */
[----:B------:R-:W-:Y:S01]  /*2d10*/  @!P2 IMAD.MOV R212, RZ, RZ, -R212 ;  /* 0x000000ffffd4a224 */ /* 0x000fe200078e0ad4 */
[----:B------:R-:W-:Y:S01]  /*2d20*/  ISETP.GT.U32.AND P5, PT, R4, R50, PT ;  /* 0x000000320400720c */ /* 0x000fe20003fa4070 */
[C---:B------:R-:W-:Y:S01]  /*2d30*/  IMAD.HI.U32 R2, R5.reuse, R36, RZ ;  /* 0x0000002405027227 */ /* 0x040fe200078e00ff */
[----:B------:R-:W-:Y:S02]  /*2d40*/  ISETP.GE.AND P2, PT, R8, RZ, PT ;  /* 0x000000ff0800720c */ /* 0x000fe40003f46270 */
[----:B------:R-:W-:Y:S01]  /*2d50*/  IADD3 R8, PT, PT, R252, 0x26, RZ ;  /* 0x00000026fc087810 */ /* 0x000fe20007ffe0ff */
[----:B------:R-:W-:Y:S01]  /*2d60*/  IMAD.MOV R7, RZ, RZ, -R2 ;  /* 0x000000ffff077224 */ /* 0x000fe200078e0a02 */
[C---:B------:R-:W-:Y:S01]  /*2d70*/  ISETP.GT.U32.AND P6, PT, R4.reuse, R131, PT ;  /* 0x000000830400720c */ /* 0x040fe20003fc4070 */
[----:B------:R-:W-:Y:S01]  /*2d80*/  @!P3 IMAD.MOV R246, RZ, RZ, -R246 ;  /* 0x000000fffff6b224 */ /* 0x000fe200078e0af6 */
[----:B------:R-:W-:Y:S01]  /*2d90*/  IABS R35, R8 ;  /* 0x0000000800237213 */ /* 0x000fe20000000000 */
[----:B------:R-:W-:Y:S01]  /*2da0*/  IMAD R36, R4, R7, R36 ;  /* 0x0000000704247224 */ /* 0x000fe200078e0224 */
[----:B------:R-:W-:Y:S01]  /*2db0*/  @!P1 IADD3 R22, PT, PT, -R22, RZ, RZ ;  /* 0x000000ff16169210 */ /* 0x000fe20007ffe1ff */
[----:B------:R-:W-:Y:S01]  /*2dc0*/  VIADD R9, R252, 0x28 ;  /* 0x00000028fc097836 */ /* 0x000fe20000000000 */
[----:B------:R-:W-:Y:S01]  /*2dd0*/  ISETP.GE.AND P1, PT, R6, RZ, PT ;  /* 0x000000ff0600720c */ /* 0x000fe20003f26270 */
[----:B------:R-:W-:Y:S01]  /*2de0*/  VIADD R6, R252, 0x27 ;  /* 0x00000027fc067836 */ /* 0x000fe20000000000 */
[----:B------:R1:W-:Y:S01]  /*2df0*/  STL [R1+0x5dbc], R212 ;  /* 0x005dbcd401007387 */ /* 0x0003e20000100800 */
[----:B------:R-:W-:Y:S01]  /*2e00*/  IMAD.HI.U32 R3, R5, R35, RZ ;  /* 0x0000002305037227 */ /* 0x000fe200078e00ff */
[----:B------:R-:W-:-:S02]  /*2e10*/  IABS R76, R9 ;  /* 0x00000009004c7213 */ /* 0x000fc40000000000 */
[----:B------:R-:W-:Y:S01]  /*2e20*/  IABS R48, R6 ;  /* 0x0000000600307213 */ /* 0x000fe20000000000 */
[----:B------:R-:W-:Y:S01]  /*2e30*/  @!P5 IMAD.IADD R50, R50, 0x1, -R4 ;  /* 0x000000013232d824 */ /* 0x000fe200078e0a04 */
[----:B------:R-:W-:Y:S01]  /*2e40*/  @!P6 IADD3 R131, PT, PT, R131, -R4, RZ ;  /* 0x800000048383e210 */ /* 0x000fe20007ffe0ff */
[----:B------:R-:W-:Y:S01]  /*2e50*/  IMAD.MOV R3, RZ, RZ, -R3 ;  /* 0x000000ffff037224 */ /* 0x000fe200078e0a03 */
[C---:B------:R-:W-:Y:S01]  /*2e60*/  ISETP.GT.U32.AND P6, PT, R4.reuse, R36, PT ;  /* 0x000000240400720c */ /* 0x040fe20003fc4070 */
[----:B------:R-:W-:Y:S01]  /*2e70*/  IMAD.HI.U32 R2, R5, R48, RZ ;  /* 0x0000003005027227 */ /* 0x000fe200078e00ff */
[C---:B------:R-:W-:Y:S01]  /*2e80*/  ISETP.GT.U32.AND P3, PT, R4.reuse, R50, PT ;  /* 0x000000320400720c */ /* 0x040fe20003f64070 */
[----:B------:R-:W-:Y:S01]  /*2e90*/  STL [R1+0x5dc0], R70 ;  /* 0x005dc04601007387 */ /* 0x000fe20000100800 */
[----:B------:R-:W-:Y:S01]  /*2ea0*/  @!P2 IADD3 R131, PT, PT, -R131, RZ, RZ ;  /* 0x000000ff8383a210 */ /* 0x000fe20007ffe1ff */
[----:B------:R-:W-:Y:S01]  /*2eb0*/  IMAD R35, R4, R3, R35 ;  /* 0x0000000304237224 */ /* 0x000fe200078e0223 */
[----:B------:R-:W-:Y:S01]  /*2ec0*/  ISETP.GE.AND P2, PT, R8, RZ, PT ;  /* 0x000000ff0800720c */ /* 0x000fe20003f46270 */
[----:B------:R-:W-:Y:S01]  /*2ed0*/  IMAD.MOV R3, RZ, RZ, -R2 ;  /* 0x000000ffff037224 */ /* 0x000fe200078e0a02 */
[----:B------:R-:W-:Y:S01]  /*2ee0*/  STL [R1+0x5dc4], R22 ;  /* 0x005dc41601007387 */ /* 0x000fe20000100800 */
[----:B------:R-:W-:Y:S01]  /*2ef0*/  VIADD R10, R252, 0x29 ;  /* 0x00000029fc0a7836 */ /* 0x000fe20000000000 */
[C---:B------:R-:W-:Y:S01]  /*2f00*/  ISETP.GT.U32.AND P5, PT, R4.reuse, R35, PT ;  /* 0x000000230400720c */ /* 0x040fe20003fa4070 */
[----:B------:R-:W-:Y:S01]  /*2f10*/  IMAD R48, R4, R3, R48 ;  /* 0x0000000304307224 */ /* 0x000fe200078e0230 */
[----:B------:R-:W-:Y:S01]  /*2f20*/  STL [R1+0x5dec], R246 ;  /* 0x005decf601007387 */ /* 0x000fe20000100800 */
[--C-:B------:R-:W-:Y:S01]  /*2f30*/  @!P6 IMAD.IADD R36, R36, 0x1, -R4.reuse ;  /* 0x000000012424e824 */ /* 0x100fe200078e0a04 */
[----:B------:R-:W-:Y:S01]  /*2f40*/  IABS R63, R10 ;  /* 0x0000000a003f7213 */ /* 0x000fe20000000000 */
[----:B------:R-:W-:Y:S01]  /*2f50*/  @!P3 IMAD.IADD R50, R50, 0x1, -R4 ;  /* 0x000000013232b824 */ /* 0x000fe200078e0a04 */
[C---:B------:R-:W-:Y:S01]  /*2f60*/  ISETP.GT.U32.AND P3, PT, R4.reuse, R48, PT ;  /* 0x000000300400720c */ /* 0x040fe20003f64070 */
[C---:B------:R-:W-:Y:S01]  /*2f70*/  IMAD.HI.U32 R2, R5.reuse, R76, RZ ;  /* 0x0000004c05027227 */ /* 0x040fe200078e00ff */
[----:B------:R-:W-:Y:S01]  /*2f80*/  ISETP.GT.U32.AND P6, PT, R4, R36, PT ;  /* 0x000000240400720c */ /* 0x000fe20003fc4070 */
[----:B------:R-:W-:Y:S01]  /*2f90*/  STL [R1+0x5dc8], R131 ;  /* 0x005dc88301007387 */ /* 0x000fe20000100800 */
[C---:B-1----:R-:W-:Y:S01]  /*2fa0*/  IADD3 R212, PT, PT, R252.reuse, 0xf8, RZ ;  /* 0x000000f8fcd47810 */ /* 0x042fe20007ffe0ff */
[----:B------:R-:W-:Y:S01]  /*2fb0*/  IMAD.MOV R7, RZ, RZ, -R2 ;  /* 0x000000ffff077224 */ /* 0x000fe200078e0a02 */
[----:B------:R-:W-:Y:S01]  /*2fc0*/  IADD3 R208, PT, PT, R252, 0xfa, RZ ;  /* 0x000000fafcd07810 */ /* 0x000fe20007ffe0ff */
[----:B------:R-:W-:Y:S01]  /*2fd0*/  IMAD.HI.U32 R3, R5, R63, RZ ;  /* 0x0000003f05037227 */ /* 0x000fe200078e00ff */
[----:B------:R-:W-:-:S02]  /*2fe0*/  @!P5 IADD3 R35, PT, PT, R35, -R4, RZ ;  /* 0x800000042323d210 */ /* 0x000fc40007ffe0ff */
[----:B------:R-:W-:Y:S01]  /*2ff0*/  IABS R49, R212 ;  /* 0x000000d400317213 */ /* 0x000fe20000000000 */
[C---:B------:R-:W-:Y:S01]  /*3000*/  IMAD R76, R4.reuse, R7, R76 ;  /* 0x00000007044c7224 */ /* 0x040fe200078e024c */
[----:B------:R-:W-:Y:S01]  /*3010*/  ISETP.GT.U32.AND P5, PT, R4, R35, PT ;  /* 0x000000230400720c */ /* 0x000fe20003fa4070 */
[----:B------:R-:W-:Y:S01]  /*3020*/  VIADD R7, R252, 0x2a ;  /* 0x0000002afc077836 */ /* 0x000fe20000000000 */
[----:B------:R-:W-:Y:S01]  /*3030*/  IABS R120, R208 ;  /* 0x000000d000787213 */ /* 0x000fe20000000000 */
[----:B------:R-:W-:Y:S01]  /*3040*/  @!P3 IMAD.IADD R48, R48, 0x1, -R4 ;  /* 0x000000013030b824 */ /* 0x000fe200078e0a04 */
[----:B------:R-:W-:Y:S01]  /*3050*/  @!P6 IADD3 R36, PT, PT, R36, -R4, RZ ;  /* 0x800000042424e210 */ /* 0x000fe20007ffe0ff */
[----:B------:R-:W-:Y:S01]  /*3060*/  IMAD.MOV R3, RZ, RZ, -R3 ;  /* 0x000000ffff037224 */ /* 0x000fe200078e0a03 */
[----:B------:R-:W-:Y:S01]  /*3070*/  IABS R194, R7 ;  /* 0x0000000700c27213 */ /* 0x000fe20000000000 */
[----:B------:R-:W-:Y:S01]  /*3080*/  @!P4 IMAD.MOV R50, RZ, RZ, -R50 ;  /* 0x000000ffff32c224 */ /* 0x000fe200078e0a32 */
[C---:B------:R-:W-:Y:S01]  /*3090*/  ISETP.GT.U32.AND P6, PT, R4.reuse, R76, PT ;  /* 0x0000004c0400720c */ /* 0x040fe20003fc4070 */
[C---:B------:R-:W-:Y:S01]  /*30a0*/  IMAD R63, R4.reuse, R3, R63 ;  /* 0x00000003043f7224 */ /* 0x040fe200078e023f */
[----:B------:R-:W-:Y:S01]  /*30b0*/  ISETP.GT.U32.AND P3, PT, R4, R48, PT ;  /* 0x000000300400720c */ /* 0x000fe20003f64070 */
[----:B------:R-:W-:Y:S01]  /*30c0*/  IMAD.HI.U32 R2, R5, R194, RZ ;  /* 0x000000c205027227 */ /* 0x000fe200078e00ff */
[----:B------:R-:W-:Y:S01]  /*30d0*/  ISETP.GE.AND P4, PT, R6, RZ, PT ;  /* 0x000000ff0600720c */ /* 0x000fe20003f86270 */
[----:B------:R1:W-:Y:S01]  /*30e0*/  STL [R1+0x5dcc], R50 ;  /* 0x005dcc3201007387 */ /* 0x0003e20000100800 */
[----:B------:R-:W-:Y:S01]  /*30f0*/  @!P1 IADD3 R36, PT, PT, -R36, RZ, RZ ;  /* 0x000000ff24249210 */ /* 0x000fe20007ffe1ff */
[----:B------:R-:W-:Y:S01]  /*3100*/  @!P5 IMAD.IADD R35, R35, 0x1, -R4 ;  /* 0x000000012323d824 */ /* 0x000fe200078e0a04 */
[----:B------:R-:W-:Y:S01]  /*3110*/  ISETP.GT.U32.AND P5, PT, R4, R63, PT ;  /* 0x0000003f0400720c */ /* 0x000fe20003fa4070 */
[----:B------:R-:W-:Y:S01]  /*3120*/  IMAD.MOV R3, RZ, RZ, -R2 ;  /* 0x000000ffff037224 */ /* 0x000fe200078e0a02 */
[----:B------:R-:W-:Y:S01]  /*3130*/  ISETP.GE.AND P1, PT, R9, RZ, PT ;  /* 0x000000ff0900720c */ /* 0x000fe20003f26270 */
[----:B------:R-:W-:Y:S01]  /*3140*/  VIADD R6, R252, 0x2b ;  /* 0x0000002bfc067836 */ /* 0x000fe20000000000 */
[----:B------:R-:W-:Y:S01]  /*3150*/  STL [R1+0x5dd0], R36 ;  /* 0x005dd02401007387 */ /* 0x000fe20000100800 */
[----:B------:R-:W-:-:S02]  /*3160*/  @!P6 IMAD.IADD R76, R76, 0x1, -R4 ;  /* 0x000000014c4ce824 */ /* 0x000fc400078e0a04 */
[----:B------:R-:W-:Y:S01]  /*3170*/  @!P3 IADD3 R48, PT, PT, R48, -R4, RZ ;  /* 0x800000043030b210 */ /* 0x000fe20007ffe0ff */
[----:B------:R-:W-:Y:S01]  /*3180*/  IMAD R194, R4, R3, R194 ;  /* 0x0000000304c27224 */ /* 0x000fe200078e02c2 */
[----:B------:R-:W-:Y:S01]  /*3190*/  IABS R169, R6 ;  /* 0x0000000600a97213 */ /* 0x000fe20000000000 */
[----:B------:R-:W-:Y:S01]  /*31a0*/  VIADD R3, R252, 0x2c ;  /* 0x0000002cfc037836 */ /* 0x000fe20000000000 */
[----:B------:R-:W-:Y:S01]  /*31b0*/  @!P4 IADD3 R48, PT, PT, -R48, RZ, RZ ;  /* 0x000000ff3030c210 */ /* 0x000fe20007ffe1ff */
[----:B------:R-:W-:Y:S01]  /*31c0*/  VIADD R8, R252, 0x2e ;  /* 0x0000002efc087836 */ /* 0x000fe20000000000 */
[C---:B------:R-:W-:Y:S01]  /*31d0*/  ISETP.GT.U32.AND P6, PT, R4.reuse, R76, PT ;  /* 0x0000004c0400720c */ /* 0x040fe20003fc4070 */
[----:B------:R-:W-:Y:S01]  /*31e0*/  @!P5 IMAD.IADD R63, R63, 0x1, -R4 ;  /* 0x000000013f3fd824 */ /* 0x000fe200078e0a04 */
[----:B------:R-:W-:Y:S01]  /*31f0*/  ISETP.GT.U32.AND P4, PT, R4, R194, PT ;  /* 0x000000c20400720c */ /* 0x000fe20003f84070 */
[----:B------:R-:W-:Y:S01]  /*3200*/  IMAD.HI.U32 R2, R5, R169, RZ ;  /* 0x000000a905027227 */ /* 0x000fe200078e00ff */
[----:B------:R-:W-:-:S02]  /*3210*/  IABS R75, R3 ;  /* 0x00000003004b7213 */ /* 0x000fc40000000000 */
[----:B------:R-:W-:Y:S01]  /*3220*/  ISETP.GT.U32.AND P5, PT, R4, R63, PT ;  /* 0x0000003f0400720c */ /* 0x000fe20003fa4070 */
[----:B------:R-:W-:Y:S01]  /*3230*/  IMAD.MOV R2, RZ, RZ, -R2 ;  /* 0x000000ffff027224 */ /* 0x000fe200078e0a02 */
[----:B------:R-:W-:Y:S01]  /*3240*/  ISETP.GE.AND P3, PT, R7, RZ, PT ;  /* 0x000000ff0700720c */ /* 0x000fe20003f66270 */
[----:B------:R-:W-:Y:S01]  /*3250*/  VIADD R7, R252, 0x2d ;  /* 0x0000002dfc077836 */ /* 0x000fe20000000000 */
[----:B------:R-:W-:Y:S01]  /*3260*/  IABS R89, R8 ;  /* 0x0000000800597213 */ /* 0x000fe20000000000 */
[----:B------:R-:W-:Y:S01]  /*3270*/  IMAD R169, R4, R2, R169 ;  /* 0x0000000204a97224 */ /* 0x000fe200078e02a9 */
[----:B-1----:R-:W-:Y:S01]  /*3280*/  IADD3 R50, PT, PT, R252, 0xf4, RZ ;  /* 0x000000f4fc327810 */ /* 0x002fe20007ffe0ff */
[--C-:B------:R-:W-:Y:S01]  /*3290*/  @!P6 IMAD.IADD R76, R76, 0x1, -R4.reuse ;  /* 0x000000014c4ce824 */ /* 0x100fe200078e0a04 */
[----:B------:R-:W-:Y:S01]  /*32a0*/  IABS R90, R7 ;  /* 0x00000007005a7213 */ /* 0x000fe20000000000 */
[----:B------:R-:W-:Y:S01]  /*32b0*/  @!P4 IMAD.IADD R194, R194, 0x1, -R4 ;  /* 0x00000001c2c2c824 */ /* 0x000fe200078e0a04 */
[----:B------:R-:W-:Y:S01]  /*32c0*/  ISETP.GE.AND P6, PT, R6, RZ, PT ;  /* 0x000000ff0600720c */ /* 0x000fe20003fc6270 */
[----:B------:R-:W-:Y:S01]  /*32d0*/  @!P1 IMAD.MOV R76, RZ, RZ, -R76 ;  /* 0x000000ffff4c9224 */ /* 0x000fe200078e0a4c */
[----:B------:R-:W-:Y:S01]  /*32e0*/  ISETP.GE.AND P4, PT, R3, RZ, PT ;  /* 0x000000ff0300720c */ /* 0x000fe20003f86270 */
[----:B------:R-:W-:Y:S01]  /*32f0*/  IMAD.HI.U32 R2, R5, R75, RZ ;  /* 0x0000004b05027227 */ /* 0x000fe200078e00ff */
[----:B------:R-:W-:-:S02]  /*3300*/  ISETP.GT.U32.AND P1, PT, R4, R194, PT ;  /* 0x000000c20400720c */ /* 0x000fc40003f24070 */
[----:B------:R-:W-:Y:S01]  /*3310*/  @!P5 IADD3 R63, PT, PT, R63, -R4, RZ ;  /* 0x800000043f3fd210 */ /* 0x000fe20007ffe0ff */
[----:B------:R-:W-:Y:S01]  /*3320*/  IMAD.MOV R2, RZ, RZ, -R2 ;  /* 0x000000ffff027224 */ /* 0x000fe200078e0a02 */
[----:B------:R-:W-:Y:S01]  /*3330*/  ISETP.GT.U32.AND P5, PT, R4, R169, PT ;  /* 0x000000a90400720c */ /* 0x000fe20003fa4070 */
[----:B------:R-:W-:-:S04]  /*3340*/  IMAD.HI.U32 R3, R5, R90, RZ ;  /* 0x0000005a05037227 */ /* 0x000fc800078e00ff */
[----:B------:R-:W-:Y:S02]  /*3350*/  IMAD R75, R4, R2, R75 ;  /* 0x00000002044b7224 */ /* 0x000fe400078e024b */
[----:B------:R-:W-:Y:S02]  /*3360*/  IMAD.MOV R3, RZ, RZ, -R3 ;  /* 0x000000ffff037224 */ /* 0x000fe400078e0a03 */
[-C--:B------:R-:W-:Y:S01]  /*3370*/  @!P1 IADD3 R194, PT, PT, R194, -R4.reuse, RZ ;  /* 0x80000004c2c29210 */ /* 0x080fe20007ffe0ff */
[----:B------:R-:W-:Y:S01]  /*3380*/  IMAD.HI.U32 R6, R5, R89, RZ ;  /* 0x0000005905067227 */ /* 0x000fe200078e00ff */
[----:B------:R-:W-:Y:S02]  /*3390*/  ISETP.GE.AND P1, PT, R8, RZ, PT ;  /* 0x000000ff0800720c */ /* 0x000fe40003f26270 */
[----:B------:R-:W-:Y:S01]  /*33a0*/  @!P5 IADD3 R169, PT, PT, R169, -R4, RZ ;  /* 0x80000004a9a9d210 */ /* 0x000fe20007ffe0ff */
[----:B------:R-:W-:Y:S01]  /*33b0*/  IMAD R90, R4, R3, R90 ;  /* 0x00000003045a7224 */ /* 0x000fe200078e025a */
[----:B------:R-:W-:Y:S01]  /*33c0*/  @!P3 IADD3 R194, PT, PT, -R194, RZ, RZ ;  /* 0x000000ffc2c2b210 */ /* 0x000fe20007ffe1ff */
[----:B------:R-:W-:Y:S01]  /*33d0*/  IMAD.MOV R6, RZ, RZ, -R6 ;  /* 0x000000ffff067224 */ /* 0x000fe200078e0a06 */
[C---:B------:R-:W-:Y:S01]  /*33e0*/  ISETP.GT.U32.AND P3, PT, R4.reuse, R75, PT ;  /* 0x0000004b0400720c */ /* 0x040fe20003f64070 */
[----:B------:R-:W-:Y:S01]  /*33f0*/  @!P2 IMAD.MOV R35, RZ, RZ, -R35 ;  /* 0x000000ffff23a224 */ /* 0x000fe200078e0a23 */
[C---:B------:R-:W-:Y:S01]  /*3400*/  ISETP.GT.U32.AND P5, PT, R4.reuse, R169, PT ;  /* 0x000000a90400720c */ /* 0x040fe20003fa4070 */
[----:B------:R-:W-:Y:S01]  /*3410*/  IMAD R89, R4, R6, R89 ;  /* 0x0000000604597224 */ /* 0x000fe200078e0259 */
[----:B------:R-:W-:Y:S01]  /*3420*/  ISETP.GE.AND P2, PT, R10, RZ, PT ;  /* 0x000000ff0a00720c */ /* 0x000fe20003f46270 */
[C---:B------:R-:W-:Y:S01]  /*3430*/  VIADD R2, R252.reuse, 0x2f ;  /* 0x0000002ffc027836 */ /* 0x040fe20000000000 */
[----:B------:R-:W-:Y:S01]  /*3440*/  STL [R1+0x5dd8], R35 ;  /* 0x005dd82301007387 */ /* 0x000fe20000100800 */
[----:B------:R-:W-:-:S02]  /*3450*/  VIADD R8, R252, 0x30 ;  /* 0x00000030fc087836 */ /* 0x000fc40000000000 */
[C---:B------:R-:W-:Y:S01]  /*3460*/  VIADD R10, R252.reuse, 0x32 ;  /* 0x00000032fc0a7836 */ /* 0x040fe20000000000 */
[----:B------:R-:W-:Y:S01]  /*3470*/  IABS R102, R2 ;  /* 0x0000000200667213 */ /* 0x000fe20000000000 */
[C---:B------:R-:W-:Y:S01]  /*3480*/  VIADD R11, R252.reuse, 0x33 ;  /* 0x00000033fc0b7836 */ /* 0x040fe20000000000 */
[----:B------:R-:W-:Y:S01]  /*3490*/  IABS R133, R8 ;  /* 0x0000000800857213 */ /* 0x000fe20000000000 */
[----:B------:R-:W-:Y:S01]  /*34a0*/  VIADD R9, R252, 0x31 ;  /* 0x00000031fc097836 */ /* 0x000fe20000000000 */
[----:B------:R-:W-:Y:S01]  /*34b0*/  @!P3 IADD3 R75, PT, PT, R75, -R4, RZ ;  /* 0x800000044b4bb210 */ /* 0x000fe20007ffe0ff */
[----:B------:R-:W-:Y:S01]  /*34c0*/  @!P5 IMAD.IADD R169, R169, 0x1, -R4 ;  /* 0x00000001a9a9d824 */ /* 0x000fe200078e0a04 */
[----:B------:R-:W-:Y:S01]  /*34d0*/  ISETP.GE.AND P5, PT, R2, RZ, PT ;  /* 0x000000ff0200720c */ /* 0x000fe20003fa6270 */
[----:B------:R-:W-:Y:S01]  /*34e0*/  IMAD.HI.U32 R2, R5, R102, RZ ;  /* 0x0000006605027227 */ /* 0x000fe200078e00ff */
[C---:B------:R-:W-:Y:S01]  /*34f0*/  ISETP.GT.U32.AND P3, PT, R4.reuse, R75, PT ;  /* 0x0000004b0400720c */ /* 0x040fe20003f64070 */
[----:B------:R-:W-:Y:S01]  /*3500*/  STL [R1+0x5ddc], R48 ;  /* 0x005ddc3001007387 */ /* 0x000fe20000100800 */
[----:B------:R-:W-:Y:S01]  /*3510*/  IABS R247, R10 ;  /* 0x0000000a00f77213 */ /* 0x000fe20000000000 */
[----:B------:R-:W-:Y:S01]  /*3520*/  @!P6 IMAD.MOV R169, RZ, RZ, -R169 ;  /* 0x000000ffffa9e224 */ /* 0x000fe200078e0aa9 */
[C---:B------:R-:W-:Y:S01]  /*3530*/  ISETP.GT.U32.AND P6, PT, R4.reuse, R90, PT ;  /* 0x0000005a0400720c */ /* 0x040fe20003fc4070 */
[----:B------:R-:W-:Y:S01]  /*3540*/  @!P2 IMAD.MOV R63, RZ, RZ, -R63 ;  /* 0x000000ffff3fa224 */ /* 0x000fe200078e0a3f */
[----:B------:R-:W-:Y:S01]  /*3550*/  ISETP.GE.AND P2, PT, R7, RZ, PT ;  /* 0x000000ff0700720c */ /* 0x000fe20003f46270 */
[----:B------:R-:W-:Y:S01]  /*3560*/  IMAD.MOV R7, RZ, RZ, -R2 ;  /* 0x000000ffff077224 */ /* 0x000fe200078e0a02 */
[----:B------:R-:W-:Y:S01]  /*3570*/  IABS R155, R11 ;  /* 0x0000000b009b7213 */ /* 0x000fe20000000000 */
[----:B------:R-:W-:Y:S01]  /*3580*/  IMAD.HI.U32 R2, R5, R133, RZ ;  /* 0x0000008505027227 */ /* 0x000fe200078e00ff */
[----:B------:R-:W-:Y:S01]  /*3590*/  IABS R118, R9 ;  /* 0x0000000900767213 */ /* 0x000fe20000000000 */
[----:B------:R-:W-:Y:S02]  /*35a0*/  STL [R1+0x5de0], R76 ;  /* 0x005de04c01007387 */ /* 0x000fe40000100800 */
[----:B------:R-:W-:Y:S01]  /*35b0*/  @!P3 IMAD.IADD R75, R75, 0x1, -R4 ;  /* 0x000000014b4bb824 */ /* 0x000fe200078e0a04 */
[C---:B------:R-:W-:Y:S01]  /*35c0*/  ISETP.GT.U32.AND P3, PT, R4.reuse, R89, PT ;  /* 0x000000590400720c */ /* 0x040fe20003f64070 */
[----:B------:R-:W-:Y:S01]  /*35d0*/  IMAD R102, R4, R7, R102 ;  /* 0x0000000704667224 */ /* 0x000fe200078e0266 */
[----:B------:R-:W-:Y:S01]  /*35e0*/  STL [R1+0x5de4], R63 ;  /* 0x005de43f01007387 */ /* 0x000fe20000100800 */
[----:B------:R-:W-:-:S02]  /*35f0*/  @!P6 IMAD.IADD R90, R90, 0x1, -R4 ;  /* 0x000000015a5ae824 */ /* 0x000fc400078e0a04 */
[C---:B------:R-:W-:Y:S01]  /*3600*/  IMAD.HI.U32 R6, R5.reuse, R247, RZ ;  /* 0x000000f705067227 */ /* 0x040fe200078e00ff */
[----:B------:R-:W-:Y:S02]  /*3610*/  STL [R1+0x5df0], R194 ;  /* 0x005df0c201007387 */ /* 0x000fe40000100800 */
[C---:B------:R-:W-:Y:S01]  /*3620*/  ISETP.GT.U32.AND P6, PT, R4.reuse, R90, PT ;  /* 0x0000005a0400720c */ /* 0x040fe20003fc4070 */
[----:B------:R-:W-:Y:S01]  /*3630*/  IMAD.HI.U32 R7, R5, R155, RZ ;  /* 0x0000009b05077227 */ /* 0x000fe200078e00ff */
[----:B------:R1:W-:Y:S03]  /*3640*/  STL [R1+0x5df8], R169 ;  /* 0x005df8a901007387 */ /* 0x0003e60000100800 */
[----:B------:R-:W-:Y:S01]  /*3650*/  @!P3 IADD3 R89, PT, PT, R89, -R4, RZ ;  /* 0x800000045959b210 */ /* 0x000fe20007ffe0ff */
[----:B------:R-:W-:Y:S01]  /*3660*/  IMAD.MOV R2, RZ, RZ, -R2 ;  /* 0x000000ffff027224 */ /* 0x000fe200078e0a02 */
[----:B------:R-:W-:Y:S01]  /*3670*/  IADD3 R7, PT, PT, -R7, RZ, RZ ;  /* 0x000000ff07077210 */ /* 0x000fe20007ffe1ff */
[----:B------:R-:W-:Y:S01]  /*3680*/  IMAD.MOV R6, RZ, RZ, -R6 ;  /* 0x000000ffff067224 */ /* 0x000fe200078e0a06 */
[C---:B------:R-:W-:Y:S01]  /*3690*/  ISETP.GT.U32.AND P3, PT, R4.reuse, R89, PT ;  /* 0x000000590400720c */ /* 0x040fe20003f64070 */
[----:B------:R-:W-:-:S02]  /*36a0*/  IMAD R133, R4, R2, R133 ;  /* 0x0000000204857224 */ /* 0x000fc400078e0285 */
[----:B------:R-:W-:Y:S02]  /*36b0*/  IMAD R247, R4, R6, R247 ;  /* 0x0000000604f77224 */ /* 0x000fe400078e02f7 */
[----:B------:R-:W-:Y:S01]  /*36c0*/  @!P6 IMAD.IADD R90, R90, 0x1, -R4 ;  /* 0x000000015a5ae824 */ /* 0x000fe200078e0a04 */
[----:B------:R-:W-:Y:S01]  /*36d0*/  ISETP.GT.U32.AND P6, PT, R4, R102, PT ;  /* 0x000000660400720c */ /* 0x000fe20003fc4070 */
[----:B------:R-:W-:-:S04]  /*36e0*/  IMAD.HI.U32 R3, R5, R118, RZ ;  /* 0x0000007605037227 */ /* 0x000fc800078e00ff */
[C---:B------:R-:W-:Y:S01]  /*36f0*/  IMAD R155, R4.reuse, R7, R155 ;  /* 0x00000007049b7224 */ /* 0x040fe200078e029b */
[----:B------:R-:W-:Y:S01]  /*3700*/  IADD3 R3, PT, PT, -R3, RZ, RZ ;  /* 0x000000ff03037210 */ /* 0x000fe20007ffe1ff */
[----:B------:R-:W-:Y:S01]  /*3710*/  @!P4 IMAD.MOV R75, RZ, RZ, -R75 ;  /* 0x000000ffff4bc224 */ /* 0x000fe200078e0a4b */
[C---:B------:R-:W-:Y:S01]  /*3720*/  ISETP.GT.U32.AND P4, PT, R4.reuse, R133, PT ;  /* 0x000000850400720c */ /* 0x040fe20003f84070 */
[--C-:B------:R-:W-:Y:S01]  /*3730*/  @!P3 IMAD.IADD R89, R89, 0x1, -R4.reuse ;  /* 0x000000015959b824 */ /* 0x100fe200078e0a04 */
[----:B------:R-:W-:Y:S01]  /*3740*/  ISETP.GT.U32.AND P3, PT, R4, R247, PT ;  /* 0x000000f70400720c */ /* 0x000fe20003f64070 */
[----:B------:R-:W-:Y:S02]  /*3750*/  VIADD R6, R252, 0x34 ;  /* 0x00000034fc067836 */ /* 0x000fe40000000000 */
[----:B------:R-:W-:Y:S01]  /*3760*/  @!P6 IMAD.IADD R102, R102, 0x1, -R4 ;  /* 0x000000016666e824 */ /* 0x000fe200078e0a04 */
[C---:B------:R-:W-:Y:S01]  /*3770*/  ISETP.GT.U32.AND P6, PT, R4.reuse, R155, PT ;  /* 0x0000009b0400720c */ /* 0x040fe20003fc4070 */
[----:B------:R-:W-:Y:S01]  /*3780*/  IMAD R118, R4, R3, R118 ;  /* 0x0000000304767224 */ /* 0x000fe200078e0276 */
[----:B------:R-:W-:Y:S01]  /*3790*/  IABS R132, R6 ;  /* 0x0000000600847213 */ /* 0x000fe20000000000 */
[----:B------:R-:W-:-:S02]  /*37a0*/  @!P2 IMAD.MOV R90, RZ, RZ, -R90 ;  /* 0x000000ffff5aa224 */ /* 0x000fc400078e0a5a */
[----:B------:R-:W-:Y:S01]  /*37b0*/  VIADD R12, R252, 0x35 ;  /* 0x00000035fc0c7836 */ /* 0x000fe20000000000 */
[C---:B------:R-:W-:Y:S01]  /*37c0*/  ISETP.GT.U32.AND P2, PT, R4.reuse, R118, PT ;  /* 0x000000760400720c */ /* 0x040fe20003f44070 */
[----:B------:R-:W-:Y:S02]  /*37d0*/  IMAD.HI.U32 R2, R5, R132, RZ ;  /* 0x0000008405027227 */ /* 0x000fe400078e00ff */
[----:B------:R-:W-:Y:S02]  /*37e0*/  @!P3 IADD3 R247, PT, PT, R247, -R4, RZ ;  /* 0x80000004f7f7b210 */ /* 0x000fe40007ffe0ff */
[--C-:B------:R-:W-:Y:S01]  /*37f0*/  @!P4 IMAD.IADD R133, R133, 0x1, -R4.reuse ;  /* 0x000000018585c824 */ /* 0x100fe200078e0a04 */
[----:B------:R-:W-:Y:S01]  /*3800*/  ISETP.GT.U32.AND P4, PT, R4, R102, PT ;  /* 0x000000660400720c */ /* 0x000fe20003f84070 */
[----:B------:R-:W-:Y:S01]  /*3810*/  @!P6 IMAD.IADD R155, R155, 0x1, -R4 ;  /* 0x000000019b9be824 */ /* 0x000fe200078e0a04 */
[----:B------:R-:W-:Y:S01]  /*3820*/  IADD3 R7, PT, PT, -R2, RZ, RZ ;  /* 0x000000ff02077210 */ /* 0x000fe20007ffe1ff */
[----:B------:R-:W-:Y:S01]  /*3830*/  IMAD.HI.U32 R2, R5, R144, RZ ;  /* 0x0000009005027227 */ /* 0x000fe200078e00ff */
[----:B------:R-:W-:-:S02]  /*3840*/  ISETP.GT.U32.AND P6, PT, R4, R247, PT ;  /* 0x000000f70400720c */ /* 0x000fc40003fc4070 */
[----:B------:R-:W-:Y:S01]  /*3850*/  IABS R145, R12 ;  /* 0x0000000c00917213 */ /* 0x000fe20000000000 */
[----:B------:R-:W-:Y:S02]  /*3860*/  IMAD R132, R4, R7, R132 ;  /* 0x0000000704847224 */ /* 0x000fe400078e0284 */
[----:B------:R-:W-:Y:S02]  /*3870*/  IMAD.MOV R7, RZ, RZ, -R2 ;  /* 0x000000ffff077224 */ /* 0x000fe400078e0a02 */
[----:B------:R-:W-:-:S04]  /*3880*/  IMAD.HI.U32 R3, R5, R145, RZ ;  /* 0x0000009105037227 */ /* 0x000fc800078e00ff */
[----:B------:R-:W-:Y:S01]  /*3890*/  @!P2 IMAD.IADD R118, R118, 0x1, -R4 ;  /* 0x000000017676a824 */ /* 0x000fe200078e0a04 */
[C---:B------:R-:W-:Y:S01]  /*38a0*/  ISETP.GT.U32.AND P2, PT, R4.reuse, R133, PT ;  /* 0x000000850400720c */ /* 0x040fe20003f44070 */
[----:B------:R-:W-:Y:S01]  /*38b0*/  IMAD R144, R4, R7, R144 ;  /* 0x0000000704907224 */ /* 0x000fe200078e0290 */
[----:B------:R-:W-:Y:S01]  /*38c0*/  IADD3 R3, PT, PT, -R3, RZ, RZ ;  /* 0x000000ff03037210 */ /* 0x000fe20007ffe1ff */
[--C-:B------:R-:W-:Y:S01]  /*38d0*/  @!P4 IMAD.IADD R102, R102, 0x1, -R4.reuse ;  /* 0x000000016666c824 */ /* 0x100fe200078e0a04 */
[C---:B------:R-:W-:Y:S01]  /*38e0*/  ISETP.GT.U32.AND P4, PT, R4.reuse, R132, PT ;  /* 0x000000840400720c */ /* 0x040fe20003f84070 */
[----:B------:R-:W-:Y:S01]  /*38f0*/  @!P6 IMAD.IADD R247, R247, 0x1, -R4 ;  /* 0x00000001f7f7e824 */ /* 0x000fe200078e0a04 */
[C---:B------:R-:W-:Y:S01]  /*3900*/  ISETP.GT.U32.AND P6, PT, R4.reuse, R144, PT ;  /* 0x000000900400720c */ /* 0x040fe20003fc4070 */
[----:B------:R-:W-:Y:S01]  /*3910*/  @!P1 IMAD.MOV R89, RZ, RZ, -R89 ;  /* 0x000000ffff599224 */ /* 0x000fe200078e0a59 */
[C---:B------:R-:W-:Y:S01]  /*3920*/  ISETP.GT.U32.AND P3, PT, R4.reuse, R118, PT ;  /* 0x000000760400720c */ /* 0x040fe20003f64070 */
[C---:B------:R-:W-:Y:S01]  /*3930*/  IMAD R145, R4.reuse, R3, R145 ;  /* 0x0000000304917224 */ /* 0x040fe200078e0291 */
[----:B------:R-:W-:Y:S01]  /*3940*/  ISETP.GT.U32.AND P1, PT, R4, R155, PT ;  /* 0x0000009b0400720c */ /* 0x000fe20003f24070 */
[----:B------:R-:W-:Y:S01]  /*3950*/  IMAD.HI.U32 R2, R5, R158, RZ ;  /* 0x0000009e05027227 */ /* 0x000fe200078e00ff */
[----:B------:R-:W-:-:S02]  /*3960*/  IADD3 R7, PT, PT, R252, 0x38, RZ ;  /* 0x00000038fc077810 */ /* 0x000fc40007ffe0ff */
[-C--:B------:R-:W-:Y:S01]  /*3970*/  @!P2 IADD3 R133, PT, PT, R133, -R4.reuse, RZ ;  /* 0x800000048585a210 */ /* 0x080fe20007ffe0ff */
[----:B------:R-:W-:Y:S01]  /*3980*/  IMAD.MOV R3, RZ, RZ, -R2 ;  /* 0x000000ffff037224 */ /* 0x000fe200078e0a02 */
[----:B------:R-:W-:Y:S01]  /*3990*/  ISETP.GT.U32.AND P2, PT, R4, R145, PT ;  /* 0x000000910400720c */ /* 0x000fe20003f44070 */
[----:B------:R-:W-:Y:S01]  /*39a0*/  @!P4 IMAD.IADD R132, R132, 0x1, -R4 ;  /* 0x000000018484c824 */ /* 0x000fe200078e0a04 */
[----:B------:R-:W-:Y:S01]  /*39b0*/  ISETP.GE.AND P4, PT, R10, RZ, PT ;  /* 0x000000ff0a00720c */ /* 0x000fe20003f86270 */
[----:B------:R-:W-:Y:S01]  /*39c0*/  IMAD R158, R4, R3, R158 ;  /* 0x00000003049e7224 */ /* 0x000fe200078e029e */
[----:B------:R-:W-:Y:S01]  /*39d0*/  @!P6 IADD3 R144, PT, PT, R144, -R4, RZ ;  /* 0x800000049090e210 */ /* 0x000fe20007ffe0ff */
[--C-:B------:R-:W-:Y:S01]  /*39e0*/  @!P3 IMAD.IADD R118, R118, 0x1, -R4.reuse ;  /* 0x000000017676b824 */ /* 0x100fe200078e0a04 */
[----:B------:R-:W-:Y:S01]  /*39f0*/  ISETP.GT.U32.AND P6, PT, R4, R132, PT ;  /* 0x000000840400720c */ /* 0x000fe20003fc4070 */
[----:B------:R-:W-:Y:S01]  /*3a00*/  @!P1 IMAD.IADD R155, R155, 0x1, -R4 ;  /* 0x000000019b9b9824 */ /* 0x000fe200078e0a04 */
[----:B------:R-:W-:Y:S01]  /*3a10*/  ISETP.GE.AND P3, PT, R8, RZ, PT ;  /* 0x000000ff0800720c */ /* 0x000fe20003f66270 */
[----:B------:R-:W-:Y:S01]  /*3a20*/  @!P5 IMAD.MOV R102, RZ, RZ, -R102 ;  /* 0x000000ffff66d224 */ /* 0x000fe200078e0a66 */
[----:B------:R-:W-:Y:S01]  /*3a30*/  ISETP.GE.AND P1, PT, R9, RZ, PT ;  /* 0x000000ff0900720c */ /* 0x000fe20003f26270 */
[C---:B------:R-:W-:Y:S01]  /*3a40*/  VIADD R3, R252.reuse, 0x3a ;  /* 0x0000003afc037836 */ /* 0x040fe20000000000 */
[----:B------:R-:W-:Y:S01]  /*3a50*/  IABS R185, R7 ;  /* 0x0000000700b97213 */ /* 0x000fe20000000000 */
[----:B------:R-:W-:Y:S01]  /*3a60*/  @!P2 IMAD.IADD R145, R145, 0x1, -R4 ;  /* 0x000000019191a824 */ /* 0x000fe200078e0a04 */
[----:B------:R-:W-:Y:S01]  /*3a70*/  ISETP.GE.AND P2, PT, R11, RZ, PT ;  /* 0x000000ff0b00720c */ /* 0x000fe20003f46270 */
[----:B------:R-:W-:Y:S01]  /*3a80*/  VIADD R8, R252, 0x3c ;  /* 0x0000003cfc087836 */ /* 0x000fe20000000000 */
[----:B------:R-:W-:Y:S01]  /*3a90*/  ISETP.GT.U32.AND P5, PT, R4, R144, PT ;  /* 0x000000900400720c */ /* 0x000fe20003fa4070 */
[----:B------:R-:W-:Y:S01]  /*3aa0*/  IMAD.HI.U32 R2, R5, R185, RZ ;  /* 0x000000b905027227 */ /* 0x000fe200078e00ff */
[----:B------:R-:W-:-:S02]  /*3ab0*/  @!P4 IADD3 R247, PT, PT, -R247, RZ, RZ ;  /* 0x000000fff7f7c210 */ /* 0x000fc40007ffe1ff */
[----:B------:R-:W-:Y:S01]  /*3ac0*/  ISETP.GT.U32.AND P4, PT, R4, R158, PT ;  /* 0x0000009e0400720c */ /* 0x000fe20003f84070 */
[----:B------:R-:W-:Y:S01]  /*3ad0*/  @!P6 IMAD.IADD R132, R132, 0x1, -R4 ;  /* 0x000000018484e824 */ /* 0x000fe200078e0a04 */
[----:B------:R-:W-:Y:S01]  /*3ae0*/  ISETP.GE.AND P6, PT, R13, RZ, PT ;  /* 0x000000ff0d00720c */ /* 0x000fe20003fc6270 */
[----:B------:R-:W-:Y:S01]  /*3af0*/  @!P3 IMAD.MOV R133, RZ, RZ, -R133 ;  /* 0x000000ffff85b224 */ /* 0x000fe200078e0a85 */
[----:B------:R-:W-:Y:S01]  /*3b00*/  ISETP.GT.U32.AND P3, PT, R4, R145, PT ;  /* 0x000000910400720c */ /* 0x000fe20003f64070 */
[----:B------:R-:W-:Y:S01]  /*3b10*/  @!P1 IMAD.MOV R118, RZ, RZ, -R118 ;  /* 0x000000ffff769224 */ /* 0x000fe200078e0a76 */
[----:B------:R-:W-:Y:S01]  /*3b20*/  ISETP.GE.AND P1, PT, R6, RZ, PT ;  /* 0x000000ff0600720c */ /* 0x000fe20003f26270 */
[----:B------:R-:W-:Y:S01]  /*3b30*/  IMAD.MOV R2, RZ, RZ, -R2 ;  /* 0x000000ffff027224 */ /* 0x000fe200078e0a02 */
[----:B------:R-:W-:Y:S01]  /*3b40*/  IABS R245, R3 ;  /* 0x0000000300f57213 */ /* 0x000fe20000000000 */
[----:B------:R-:W-:Y:S01]  /*3b50*/  @!P2 IMAD.MOV R155, RZ, RZ, -R155 ;  /* 0x000000ffff9ba224 */ /* 0x000fe200078e0a9b */
[----:B------:R-:W-:Y:S01]  /*3b60*/  ISETP.GE.AND P2, PT, R12, RZ, PT ;  /* 0x000000ff0c00720c */ /* 0x000fe20003f46270 */
[----:B------:R-:W-:Y:S01]  /*3b70*/  @!P5 IMAD.IADD R144, R144, 0x1, -R4 ;  /* 0x000000019090d824 */ /* 0x000fe200078e0a04 */
[----:B------:R-:W-:Y:S01]  /*3b80*/  IADD3 R10, PT, PT, R252, 0x3d, RZ ;  /* 0x0000003dfc0a7810 */ /* 0x000fe20007ffe0ff */
[----:B------:R-:W-:Y:S01]  /*3b90*/  IMAD R185, R4, R2, R185 ;  /* 0x0000000204b97224 */ /* 0x000fe200078e02b9 */
[----:B------:R-:W-:Y:S01]  /*3ba0*/  @!P4 IADD3 R158, PT, PT, R158, -R4, RZ ;  /* 0x800000049e9ec210 */ /* 0x000fe20007ffe0ff */
[----:B------:R-:W-:Y:S01]  /*3bb0*/  VIADD R2, R252, 0x39 ;  /* 0x00000039fc027836 */ /* 0x000fe20000000000 */
[----:B------:R-:W-:Y:S01]  /*3bc0*/  IABS R184, R8 ;  /* 0x0000000800b87213 */ /* 0x000fe20000000000 */
[----:B------:R-:W-:Y:S01]  /*3bd0*/  @!P6 IMAD.MOV R144, RZ, RZ, -R144 ;  /* 0x000000ffff90e224 */ /* 0x000fe200078e0a90 */
[----:B------:R-:W-:Y:S01]  /*3be0*/  ISETP.GT.U32.AND P6, PT, R4, R185, PT ;  /* 0x000000b90400720c */ /* 0x000fe20003fc4070 */
[----:B------:R-:W-:Y:S01]  /*3bf0*/  @!P1 IMAD.MOV R132, RZ, RZ, -R132 ;  /* 0x000000ffff849224 */ /* 0x000fe200078e0a84 */
[----:B------:R-:W-:Y:S01]  /*3c00*/  IABS R172, R2 ;  /* 0x0000000200ac7213 */ /* 0x000fe20000000000 */
[----:B------:R-:W-:Y:S01]  /*3c10*/  VIADD R6, R252, 0x3b ;  /* 0x0000003bfc067836 */ /* 0x000fe20000000000 */
[----:B------:R-:W-:Y:S01]  /*3c20*/  ISETP.GT.U32.AND P4, PT, R4, R158, PT ;  /* 0x0000009e0400720c */ /* 0x000fe20003f84070 */
[C---:B------:R-:W-:Y:S01]  /*3c30*/  VIADD R11, R252.reuse, 0x3e ;  /* 0x0000003efc0b7836 */ /* 0x040fe20000000000 */
[----:B------:R-:W-:Y:S01]  /*3c40*/  @!P3 IADD3 R145, PT, PT, R145, -R4, RZ ;  /* 0x800000049191b210 */ /* 0x000fe20007ffe0ff */
[----:B------:R-:W-:Y:S01]  /*3c50*/  VIADD R12, R252, 0x3f ;  /* 0x0000003ffc0c7836 */ /* 0x000fe20000000000 */
[----:B------:R-:W-:Y:S01]  /*3c60*/  ISETP.GE.AND P1, PT, R2, RZ, PT ;  /* 0x000000ff0200720c */ /* 0x000fe20003f26270 */
[----:B------:R-:W-:Y:S01]  /*3c70*/  IMAD.HI.U32 R2, R5, R172, RZ ;  /* 0x000000ac05027227 */ /* 0x000fe200078e00ff */
[----:B------:R-:W-:-:S02]  /*3c80*/  ISETP.GE.AND P3, PT, R14, RZ, PT ;  /* 0x000000ff0e00720c */ /* 0x000fc40003f66270 */
[----:B------:R-:W-:Y:S01]  /*3c90*/  IABS R140, R6 ;  /* 0x00000006008c7213 */ /* 0x000fe20000000000 */
[----:B------:R-:W-:Y:S01]  /*3ca0*/  @!P2 IMAD.MOV R145, RZ, RZ, -R145 ;  /* 0x000000ffff91a224 */ /* 0x000fe200078e0a91 */
[----:B------:R-:W-:Y:S01]  /*3cb0*/  ISETP.GE.AND P2, PT, R3, RZ, PT ;  /* 0x000000ff0300720c */ /* 0x000fe20003f46270 */
[--C-:B------:R-:W-:Y:S01]  /*3cc0*/  @!P6 IMAD.IADD R185, R185, 0x1, -R4.reuse ;  /* 0x00000001b9b9e824 */ /* 0x100fe200078e0a04 */
[----:B------:R-:W-:Y:S01]  /*3cd0*/  IADD3 R3, PT, PT, -R2, RZ, RZ ;  /* 0x000000ff02037210 */ /* 0x000fe20007ffe1ff */
[----:B------:R-:W-:Y:S01]  /*3ce0*/  @!P4 IMAD.IADD R158, R158, 0x1, -R4 ;  /* 0x000000019e9ec824 */ /* 0x000fe200078e0a04 */
[----:B------:R-:W-:Y:S01]  /*3cf0*/  IABS R199, R10 ;  /* 0x0000000a00c77213 */ /* 0x000fe20000000000 */
[----:B------:R-:W-:Y:S01]  /*3d00*/  IMAD.HI.U32 R2, R5, R245, RZ ;  /* 0x000000f505027227 */ /* 0x000fe200078e00ff */
[----:B------:R-:W-:Y:S02]  /*3d10*/  ISETP.GT.U32.AND P6, PT, R4, R185, PT ;  /* 0x000000b90400720c */ /* 0x000fe40003fc4070 */
[----:B------:R-:W-:Y:S01]  /*3d20*/  ISETP.GE.AND P4, PT, R6, RZ, PT ;  /* 0x000000ff0600720c */ /* 0x000fe20003f86270 */
[C---:B------:R-:W-:Y:S01]  /*3d30*/  IMAD R172, R4.reuse, R3, R172 ;  /* 0x0000000304ac7224 */ /* 0x040fe200078e02ac */
[----:B------:R-:W-:Y:S01]  /*3d40*/  ISETP.GE.AND P5, PT, R7, RZ, PT ;  /* 0x000000ff0700720c */ /* 0x000fe20003fa6270 */
[----:B------:R-:W-:Y:S01]  /*3d50*/  @!P3 IMAD.MOV R158, RZ, RZ, -R158 ;  /* 0x000000ffff9eb224 */ /* 0x000fe200078e0a9e */
[----:B------:R-:W-:Y:S01]  /*3d60*/  IABS R198, R11 ;  /* 0x0000000b00c67213 */ /* 0x000fe20000000000 */
[----:B------:R-:W-:Y:S01]  /*3d70*/  IMAD.HI.U32 R3, R5, R140, RZ ;  /* 0x0000008c05037227 */ /* 0x000fe200078e00ff */
[----:B------:R-:W-:-:S02]  /*3d80*/  ISETP.GT.U32.AND P3, PT, R4, R172, PT ;  /* 0x000000ac0400720c */ /* 0x000fc40003f64070 */
[----:B------:R-:W-:Y:S01]  /*3d90*/  IABS R209, R12 ;  /* 0x0000000c00d17213 */ /* 0x000fe20000000000 */
[----:B------:R-:W-:Y:S02]  /*3da0*/  IMAD.MOV R2, RZ, RZ, -R2 ;  /* 0x000000ffff027224 */ /* 0x000fe400078e0a02 */
[----:B------:R-:W-:Y:S01]  /*3db0*/  IMAD.MOV R3, RZ, RZ, -R3 ;  /* 0x000000ffff037224 */ /* 0x000fe200078e0a03 */
[----:B------:R-:W-:Y:S01]  /*3dc0*/  @!P6 IADD3 R185, PT, PT, R185, -R4, RZ ;  /* 0x80000004b9b9e210 */ /* 0x000fe20007ffe0ff */
[C---:B------:R-:W-:Y:S02]  /*3dd0*/  IMAD R245, R4.reuse, R2, R245 ;  /* 0x0000000204f57224 */ /* 0x040fe400078e02f5 */
[C---:B------:R-:W-:Y:S02]  /*3de0*/  IMAD R140, R4.reuse, R3, R140 ;  /* 0x00000003048c7224 */ /* 0x040fe400078e028c */
[----:B------:R-:W-:Y:S01]  /*3df0*/  IMAD.HI.U32 R6, R5, R184, RZ ;  /* 0x000000b805067227 */ /* 0x000fe200078e00ff */
[----:B------:R-:W-:-:S03]  /*3e00*/  ISETP.GT.U32.AND P6, PT, R4, R245, PT ;  /* 0x000000f50400720c */ /* 0x000fc60003fc4070 */
[----:B------:R-:W-:Y:S01]  /*3e10*/  @!P3 IMAD.IADD R172, R172, 0x1, -R4 ;  /* 0x00000001acacb824 */ /* 0x000fe200078e0a04 */
[----:B------:R-:W-:Y:S01]  /*3e20*/  ISETP.GT.U32.AND P3, PT, R4, R140, PT ;  /* 0x0000008c0400720c */ /* 0x000fe20003f64070 */
[----:B------:R-:W-:Y:S01]  /*3e30*/  IMAD.HI.U32 R7, R5, R199, RZ ;  /* 0x000000c705077227 */ /* 0x000fe200078e00ff */
[----:B------:R-:W-:-:S03]  /*3e40*/  IADD3 R9, PT, PT, -R6, RZ, RZ ;  /* 0x000000ff06097210 */ /* 0x000fc60007ffe1ff */
[----:B------:R-:W-:Y:S02]  /*3e50*/  IMAD.MOV R7, RZ, RZ, -R7 ;  /* 0x000000ffff077224 */ /* 0x000fe400078e0a07 */
[----:B------:R-:W-:-:S04]  /*3e60*/  IMAD.HI.U32 R2, R5, R198, RZ ;  /* 0x000000c605027227 */ /* 0x000fc800078e00ff */
[----:B------:R-:W-:Y:S01]  /*3e70*/  @!P6 IMAD.IADD R245, R245, 0x1, -R4 ;  /* 0x00000001f5f5e824 */ /* 0x000fe200078e0a04 */
[C---:B------:R-:W-:Y:S01]  /*3e80*/  ISETP.GT.U32.AND P6, PT, R4.reuse, R172, PT ;  /* 0x000000ac0400720c */ /* 0x040fe20003fc4070 */
[----:B------:R-:W-:Y:S01]  /*3e90*/  IMAD R184, R4, R9, R184 ;  /* 0x0000000904b87224 */ /* 0x000fe200078e02b8 */
[----:B------:R-:W-:Y:S01]  /*3ea0*/  @!P3 IADD3 R140, PT, PT, R140, -R4, RZ ;  /* 0x800000048c8cb210 */ /* 0x000fe20007ffe0ff */
[C---:B------:R-:W-:Y:S02]  /*3eb0*/  IMAD R199, R4.reuse, R7, R199 ;  /* 0x0000000704c77224 */ /* 0x040fe400078e02c7 */
[----:B------:R-:W-:Y:S01]  /*3ec0*/  IMAD.MOV R7, RZ, RZ, -R2 ;  /* 0x000000ffff077224 */ /* 0x000fe200078e0a02 */
[----:B------:R-:W-:Y:S01]  /*3ed0*/  ISETP.GT.U32.AND P3, PT, R4, R140, PT ;  /* 0x0000008c0400720c */ /* 0x000fe20003f64070 */
[----:B------:R-:W-:-:S04]  /*3ee0*/  IMAD.HI.U32 R3, R5, R209, RZ ;  /* 0x000000d105037227 */ /* 0x000fc800078e00ff */
[----:B------:R-:W-:Y:S02]  /*3ef0*/  IMAD R198, R4, R7, R198 ;  /* 0x0000000704c67224 */ /* 0x000fe400078e02c6 */
[--C-:B------:R-:W-:Y:S01]  /*3f00*/  @!P6 IMAD.IADD R172, R172, 0x1, -R4.reuse ;  /* 0x00000001acace824 */ /* 0x100fe200078e0a04 */
[----:B------:R-:W-:Y:S01]  /*3f10*/  ISETP.GT.U32.AND P6, PT, R4, R184, PT ;  /* 0x000000b80400720c */ /* 0x000fe20003fc4070 */
[----:B------:R-:W-:Y:S02]  /*3f20*/  IMAD.MOV R3, RZ, RZ, -R3 ;  /* 0x000000ffff037224 */ /* 0x000fe400078e0a03 */
[----:B------:R-:W-:Y:S02]  /*3f30*/  VIADD R13, R252, 0x40 ;  /* 0x00000040fc0d7836 */ /* 0x000fe40000000000 */
[----:B------:R-:W-:Y:S01]  /*3f40*/  @!P3 IMAD.IADD R140, R140, 0x1, -R4 ;  /* 0x000000018c8cb824 */ /* 0x000fe200078e0a04 */
[C---:B------:R-:W-:Y:S01]  /*3f50*/  ISETP.GT.U32.AND P3, PT, R4.reuse, R198, PT ;  /* 0x000000c60400720c */ /* 0x040fe20003f64070 */
[----:B------:R-:W-:Y:S01]  /*3f60*/  @!P5 IMAD.MOV R185, RZ, RZ, -R185 ;  /* 0x000000ffffb9d224 */ /* 0x000fe200078e0ab9 */
[C---:B------:R-:W-:Y:S01]  /*3f70*/  ISETP.GT.U32.AND P5, PT, R4.reuse, R245, PT ;  /* 0x000000f50400720c */ /* 0x040fe20003fa4070 */
[----:B------:R-:W-:Y:S01]  /*3f80*/  IMAD R209, R4, R3, R209 ;  /* 0x0000000304d17224 */ /* 0x000fe200078e02d1 */
[----:B------:R-:W-:Y:S01]  /*3f90*/  IABS R130, R13 ;  /* 0x0000000d00827213 */ /* 0x000fe20000000000 */
[----:B------:R-:W-:-:S02]  /*3fa0*/  VIADD R14, R252, 0x41 ;  /* 0x00000041fc0e7836 */ /* 0x000fc40000000000 */
[----:B------:R-:W-:Y:S01]  /*3fb0*/  @!P6 IMAD.IADD R184, R184, 0x1, -R4 ;  /* 0x00000001b8b8e824 */ /* 0x000fe200078e0a04 */
[----:B------:R-:W-:Y:S01]  /*3fc0*/  ISETP.GT.U32.AND P6, PT, R4, R209, PT ;  /* 0x000000d10400720c */ /* 0x000fe20003fc4070 */
[----:B------:R-:W-:Y:S01]  /*3fd0*/  IMAD.HI.U32 R2, R5, R130, RZ ;  /* 0x0000008205027227 */ /* 0x000fe200078e00ff */
[----:B------:R-:W-:-:S03]  /*3fe0*/  IABS R224, R14 ;  /* 0x0000000e00e07213 */ /* 0x000fc60000000000 */
[----:B------:R-:W-:Y:S01]  /*3ff0*/  @!P3 IADD3 R198, PT, PT, R198, -R4, RZ ;  /* 0x80000004c6c6b210 */ /* 0x000fe20007ffe0ff */
[----:B------:R-:W-:Y:S01]  /*4000*/  IMAD.MOV R7, RZ, RZ, -R2 ;  /* 0x000000ffff077224 */ /* 0x000fe200078e0a02 */
[C---:B------:R-:W-:Y:S01]  /*4010*/  ISETP.GT.U32.AND P3, PT, R4.reuse, R184, PT ;  /* 0x000000b80400720c */ /* 0x040fe20003f64070 */
[----:B------:R-:W-:Y:S01]  /*4020*/  IMAD.HI.U32 R3, R5, R224, RZ ;  /* 0x000000e005037227 */ /* 0x000fe200078e00ff */
[----:B------:R-:W-:Y:S02]  /*4030*/  @!P5 IADD3 R245, PT, PT, R245, -R4, RZ ;  /* 0x80000004f5f5d210 */ /* 0x000fe40007ffe0ff */
[C---:B------:R-:W-:Y:S01]  /*4040*/  ISETP.GT.U32.AND P5, PT, R4.reuse, R199, PT ;  /* 0x000000c70400720c */ /* 0x040fe20003fa4070 */
[----:B------:R-:W-:Y:S02]  /*4050*/  IMAD.MOV R3, RZ, RZ, -R3 ;  /* 0x000000ffff037224 */ /* 0x000fe400078e0a03 */
[----:B------:R-:W-:Y:S01]  /*4060*/  IMAD R130, R4, R7, R130 ;  /* 0x0000000704827224 */ /* 0x000fe200078e0282 */
[----:B------:R-:W-:Y:S01]  /*4070*/  IADD3 R7, PT, PT, R252, 0x44, RZ ;  /* 0x00000044fc077810 */ /* 0x000fe20007ffe0ff */
[----:B------:R-:W-:-:S03]  /*4080*/  IMAD.HI.U32 R6, R5, R248, RZ ;  /* 0x000000f805067227 */ /* 0x000fc600078e00ff */
[----:B------:R-:W-:Y:S01]  /*4090*/  IABS R244, R7 ;  /* 0x0000000700f47213 */ /* 0x000fe20000000000 */
[----:B------:R-:W-:Y:S01]  /*40a0*/  @!P6 IMAD.IADD R209, R209, 0x1, -R4 ;  /* 0x00000001d1d1e824 */ /* 0x000fe200078e0a04 */
[C---:B------:R-:W-:Y:S01]  /*40b0*/  ISETP.GT.U32.AND P6, PT, R4.reuse, R198, PT ;  /* 0x000000c60400720c */ /* 0x040fe20003fc4070 */
[----:B------:R-:W-:Y:S01]  /*40c0*/  IMAD R224, R4, R3, R224 ;  /* 0x0000000304e07224 */ /* 0x000fe200078e02e0 */
[----:B------:R-:W-:Y:S01]  /*40d0*/  IADD3 R9, PT, PT, -R6, RZ, RZ ;  /* 0x000000ff06097210 */ /* 0x000fe20007ffe1ff */
[----:B------:R-:W-:Y:S01]  /*40e0*/  @!P4 IMAD.MOV R140, RZ, RZ, -R140 ;  /* 0x000000ffff8cc224 */ /* 0x000fe200078e0a8c */
[----:B------:R-:W-:Y:S01]  /*40f0*/  ISETP.GT.U32.AND P4, PT, R4, R130, PT ;  /* 0x000000820400720c */ /* 0x000fe20003f84070 */
[--C-:B------:R-:W-:Y:S01]  /*4100*/  @!P3 IMAD.IADD R184, R184, 0x1, -R4.reuse ;  /* 0x00000001b8b8b824 */ /* 0x100fe200078e0a04 */
[----:B------:R-:W-:Y:S01]  /*4110*/  ISETP.GT.U32.AND P3, PT, R4, R224, PT ;  /* 0x000000e00400720c */ /* 0x000fe20003f64070 */
[----:B------:R-:W-:Y:S02]  /*4120*/  VIADD R6, R252, 0x43 ;  /* 0x00000043fc067836 */ /* 0x000fe40000000000 */
[----:B------:R-:W-:Y:S01]  /*4130*/  @!P5 IMAD.IADD R199, R199, 0x1, -R4 ;  /* 0x00000001c7c7d824 */ /* 0x000fe200078e0a04 */
[----:B------:R-:W-:Y:S01]  /*4140*/  ISETP.GE.AND P5, PT, R8, RZ, PT ;  /* 0x000000ff0800720c */ /* 0x000fe20003fa6270 */
[C---:B------:R-:W-:Y:S01]  /*4150*/  IMAD R248, R4.reuse, R9, R248 ;  /* 0x0000000904f87224 */ /* 0x040fe200078e02f8 */
[----:B------:R-:W-:Y:S01]  /*4160*/  IABS R156, R6 ;  /* 0x00000006009c7213 */ /* 0x000fe20000000000 */
[----:B------:R-:W-:Y:S01]  /*4170*/  @!P2 IMAD.MOV R245, RZ, RZ, -R245 ;  /* 0x000000fffff5a224 */ /* 0x000fe200078e0af5 */
[----:B------:R-:W-:Y:S01]  /*4180*/  ISETP.GT.U32.AND P2, PT, R4, R209, PT ;  /* 0x000000d10400720c */ /* 0x000fe20003f44070 */
[----:B------:R-:W-:Y:S01]  /*4190*/  @!P1 IMAD.MOV R172, RZ, RZ, -R172 ;  /* 0x000000ffffac9224 */ /* 0x000fe200078e0aac */
[----:B------:R-:W-:Y:S01]  /*41a0*/  @!P6 IADD3 R198, PT, PT, R198, -R4, RZ ;  /* 0x80000004c6c6e210 */ /* 0x000fe20007ffe0ff */
[----:B------:R-:W-:Y:S01]  /*41b0*/  @!P4 IMAD.IADD R130, R130, 0x1, -R4 ;  /* 0x000000018282c824 */ /* 0x000fe200078e0a04 */
[----:B------:R-:W-:Y:S01]  /*41c0*/  ISETP.GT.U32.AND P6, PT, R4, R248, PT ;  /* 0x000000f80400720c */ /* 0x000fe20003fc4070 */
[----:B------:R-:W-:Y:S01]  /*41d0*/  IMAD.HI.U32 R2, R5, R156, RZ ;  /* 0x0000009c05027227 */ /* 0x000fe200078e00ff */
[----:B------:R-:W-:-:S02]  /*41e0*/  ISETP.GE.AND P4, PT, R12, RZ, PT ;  /* 0x000000ff0c00720c */ /* 0x000fc40003f86270 */
[----:B------:R-:W-:Y:S01]  /*41f0*/  @!P3 IADD3 R224, PT, PT, R224, -R4, RZ ;  /* 0x80000004e0e0b210 */ /* 0x000fe20007ffe0ff */
[----:B------:R-:W-:Y:S01]  /*4200*/  IMAD.MOV R3, RZ, RZ, -R2 ;  /* 0x000000ffff037224 */ /* 0x000fe200078e0a02 */
[C---:B------:R-:W-:Y:S01]  /*4210*/  ISETP.GT.U32.AND P1, PT, R4.reuse, R199, PT ;  /* 0x000000c70400720c */ /* 0x040fe20003f24070 */
[----:B------:R-:W-:Y:S01]  /*4220*/  @!P5 IMAD.MOV R184, RZ, RZ, -R184 ;  /* 0x000000ffffb8d224 */ /* 0x000fe200078e0ab8 */
[----:B------:R-:W-:Y:S01]  /*4230*/  ISETP.GT.U32.AND P5, PT, R4, R224, PT ;  /* 0x000000e00400720c */ /* 0x000fe20003fa4070 */
[----:B------:R-:W-:Y:S01]  /*4240*/  IMAD.HI.U32 R2, R5, R244, RZ ;  /* 0x000000f405027227 */ /* 0x000fe200078e00ff */
[----:B------:R-:W-:Y:S02]  /*4250*/  ISETP.GE.AND P3, PT, R13, RZ, PT ;  /* 0x000000ff0d00720c */ /* 0x000fe40003f66270 */
[----:B------:R-:W-:Y:S01]  /*4260*/  IADD3 R12, PT, PT, R252, 0x6a, RZ ;  /* 0x0000006afc0c7810 */ /* 0x000fe20007ffe0ff */
[----:B------:R-:W-:Y:S01]  /*4270*/  @!P2 IMAD.IADD R209, R209, 0x1, -R4 ;  /* 0x00000001d1d1a824 */ /* 0x000fe200078e0a04 */
[----:B------:R-:W-:Y:S01]  /*4280*/  ISETP.GE.AND P2, PT, R11, RZ, PT ;  /* 0x000000ff0b00720c */ /* 0x000fe20003f46270 */
[----:B------:R-:W-:Y:S01]  /*4290*/  IMAD R156, R4, R3, R156 ;  /* 0x00000003049c7224 */ /* 0x000fe200078e029c */
[----:B------:R-:W-:Y:S01]  /*42a0*/  IADD3 R11, PT, PT, R252, 0x4d, RZ ;  /* 0x0000004dfc0b7810 */ /* 0x000fe20007ffe0ff */
[----:B------:R-:W-:Y:S01]  /*42b0*/  @!P6 IMAD.IADD R248, R248, 0x1, -R4 ;  /* 0x00000001f8f8e824 */ /* 0x000fe200078e0a04 */
[C---:B------:R-:W-:Y:S01]  /*42c0*/  ISETP.GT.U32.AND P6, PT, R4.reuse, R130, PT ;  /* 0x000000820400720c */ /* 0x040fe20003fc4070 */
[----:B------:R-:W-:Y:S01]  /*42d0*/  IMAD.MOV R3, RZ, RZ, -R2 ;  /* 0x000000ffff037224 */ /* 0x000fe200078e0a02 */
[----:B------:R-:W-:Y:S01]  /*42e0*/  IABS R17, R11 ;  /* 0x0000000b00117213 */ /* 0x000fe20000000000 */
[----:B------:R-:W-:Y:S01]  /*42f0*/  @!P4 IMAD.MOV R209, RZ, RZ, -R209 ;  /* 0x000000ffffd1c224 */ /* 0x000fe200078e0ad1 */
[C---:B------:R-:W-:Y:S01]  /*4300*/  ISETP.GT.U32.AND P4, PT, R4.reuse, R156, PT ;  /* 0x0000009c0400720c */ /* 0x040fe20003f84070 */
[----:B------:R-:W-:Y:S01]  /*4310*/  IMAD R244, R4, R3, R244 ;  /* 0x0000000304f47224 */ /* 0x000fe200078e02f4 */
[----:B------:R-:W-:Y:S01]  /*4320*/  IABS R86, R12 ;  /* 0x0000000c00567213 */ /* 0x000fe20000000000 */
[--C-:B------:R-:W-:Y:S01]  /*4330*/  @!P1 IMAD.IADD R199, R199, 0x1, -R4.reuse ;  /* 0x00000001c7c79824 */ /* 0x100fe200078e0a04 */
[----:B------:R-:W-:Y:S01]  /*4340*/  ISETP.GE.AND P1, PT, R10, RZ, PT ;  /* 0x000000ff0a00720c */ /* 0x000fe20003f26270 */
[----:B------:R-:W-:Y:S01]  /*4350*/  @!P5 IMAD.IADD R224, R224, 0x1, -R4 ;  /* 0x00000001e0e0d824 */ /* 0x000fe200078e0a04 */
[----:B------:R-:W-:Y:S01]  /*4360*/  ISETP.GT.U32.AND P5, PT, R4, R244, PT ;  /* 0x000000f40400720c */ /* 0x000fe20003fa4070 */
[----:B------:R-:W-:-:S02]  /*4370*/  VIADD R8, R252, 0x45 ;  /* 0x00000045fc087836 */ /* 0x000fc40000000000 */
[----:B------:R-:W-:Y:S01]  /*4380*/  @!P6 IADD3 R130, PT, PT, R130, -R4, RZ ;  /* 0x800000048282e210 */ /* 0x000fe20007ffe0ff */
[----:B------:R-:W-:Y:S01]  /*4390*/  VIADD R9, R252, 0x46 ;  /* 0x00000046fc097836 */ /* 0x000fe20000000000 */
[----:B------:R-:W-:Y:S01]  /*43a0*/  ISETP.GE.AND P6, PT, R16, RZ, PT ;  /* 0x000000ff1000720c */ /* 0x000fe20003fc6270 */
[----:B------:R-:W-:Y:S01]  /*43b0*/  @!P2 IMAD.MOV R198, RZ, RZ, -R198 ;  /* 0x000000ffffc6a224 */ /* 0x000fe200078e0ac6 */
[----:B------:R-:W-:Y:S01]  /*43c0*/  IABS R73, R8 ;  /* 0x0000000800497213 */ /* 0x000fe20000000000 */
[----:B------:R-:W-:Y:S01]  /*43d0*/  @!P3 IMAD.MOV R130, RZ, RZ, -R130 ;  /* 0x000000ffff82b224 */ /* 0x000fe200078e0a82 */
[----:B------:R-:W-:Y:S01]  /*43e0*/  @!P4 IADD3 R156, PT, PT, R156, -R4, RZ ;  /* 0x800000049c9cc210 */ /* 0x000fe20007ffe0ff */
[----:B------:R-:W-:Y:S01]  /*43f0*/  VIADD R10, R252, 0x4c ;  /* 0x0000004cfc0a7836 */ /* 0x000fe20000000000 */
[----:B------:R-:W-:Y:S01]  /*4400*/  @!P1 IADD3 R199, PT, PT, -R199, RZ, RZ ;  /* 0x000000ffc7c79210 */ /* 0x000fe20007ffe1ff */
[----:B------:R-:W-:Y:S01]  /*4410*/  IMAD.HI.U32 R2, R5, R73, RZ ;  /* 0x0000004905027227 */ /* 0x000fe200078e00ff */
[----:B------:R-:W-:-:S02]  /*4420*/  ISETP.GT.U32.AND P3, PT, R4, R156, PT ;  /* 0x0000009c0400720c */ /* 0x000fc40003f64070 */
[----:B------:R-:W-:Y:S01]  /*4430*/  ISETP.GT.U32.AND P1, PT, R4, R248, PT ;  /* 0x000000f80400720c */ /* 0x000fe20003f24070 */
[----:B------:R-:W-:Y:S01]  /*4440*/  @!P5 IMAD.IADD R244, R244, 0x1, -R4 ;  /* 0x00000001f4f4d824 */ /* 0x000fe200078e0a04 */
[----:B------:R-:W-:Y:S01]  /*4450*/  IABS R88, R9 ;  /* 0x0000000900587213 */ /* 0x000fe20000000000 */
[----:B------:R-:W-:Y:S01]  /*4460*/  IMAD.MOV R3, RZ, RZ, -R2 ;  /* 0x000000ffff037224 */ /* 0x000fe200078e0a02 */
[----:B------:R-:W-:Y:S01]  /*4470*/  ISETP.GE.AND P2, PT, R14, RZ, PT ;  /* 0x000000ff0e00720c */ /* 0x000fe20003f46270 */
[----:B------:R-:W-:Y:S01]  /*4480*/  VIADD R13, R252, 0x7b ;  /* 0x0000007bfc0d7836 */ /* 0x000fe20000000000 */
[C---:B------:R-:W-:Y:S01]  /*4490*/  ISETP.GT.U32.AND P5, PT, R4.reuse, R244, PT ;  /* 0x000000f40400720c */ /* 0x040fe20003fa4070 */
[----:B------:R-:W-:Y:S01]  /*44a0*/  IMAD.HI.U32 R2, R5, R88, RZ ;  /* 0x0000005805027227 */ /* 0x000fe200078e00ff */
[----:B------:R-:W-:Y:S02]  /*44b0*/  ISETP.GE.AND P4, PT, R7, RZ, PT ;  /* 0x000000ff0700720c */ /* 0x000fe40003f86270 */
[----:B------:R-:W-:Y:S01]  /*44c0*/  IABS R239, R10 ;  /* 0x0000000a00ef7213 */ /* 0x000fe20000000000 */
[----:B------:R-:W-:Y:S01]  /*44d0*/  IMAD R73, R4, R3, R73 ;  /* 0x0000000304497224 */ /* 0x000fe200078e0249 */
[----:B------:R-:W-:Y:S01]  /*44e0*/  @!P3 IADD3 R156, PT, PT, R156, -R4, RZ ;  /* 0x800000049c9cb210 */ /* 0x000fe20007ffe0ff */
[----:B------:R-:W-:-:S02]  /*44f0*/  IMAD.MOV R3, RZ, RZ, -R2 ;  /* 0x000000ffff037224 */ /* 0x000fc400078e0a02 */
[----:B------:R-:W-:Y:S01]  /*4500*/  @!P1 IMAD.IADD R248, R248, 0x1, -R4 ;  /* 0x00000001f8f89824 */ /* 0x000fe200078e0a04 */
[C---:B------:R-:W-:Y:S01]  /*4510*/  ISETP.GT.U32.AND P3, PT, R4.reuse, R73, PT ;  /* 0x000000490400720c */ /* 0x040fe20003f64070 */
[----:B------:R-:W-:Y:S01]  /*4520*/  IMAD R88, R4, R3, R88 ;  /* 0x0000000304587224 */ /* 0x000fe200078e0258 */
[----:B------:R-:W-:Y:S01]  /*4530*/  ISETP.GE.AND P1, PT, R6, RZ, PT ;  /* 0x000000ff0600720c */ /* 0x000fe20003f26270 */
[----:B------:R-:W-:Y:S01]  /*4540*/  @!P5 IMAD.IADD R244, R244, 0x1, -R4 ;  /* 0x00000001f4f4d824 */ /* 0x000fe200078e0a04 */
[----:B------:R-:W-:Y:S01]  /*4550*/  @!P2 IADD3 R224, PT, PT, -R224, RZ, RZ ;  /* 0x000000ffe0e0a210 */ /* 0x000fe20007ffe1ff */
[----:B------:R-:W-:Y:S01]  /*4560*/  VIADD R2, R252, 0x47 ;  /* 0x00000047fc027836 */ /* 0x000fe20000000000 */
[----:B------:R-:W-:Y:S01]  /*4570*/  ISETP.GT.U32.AND P5, PT, R4, R88, PT ;  /* 0x000000580400720c */ /* 0x000fe20003fa4070 */
[----:B------:R-:W-:Y:S01]  /*4580*/  @!P6 IMAD.MOV R248, RZ, RZ, -R248 ;  /* 0x000000fffff8e224 */ /* 0x000fe200078e0af8 */
[----:B------:R-:W-:Y:S01]  /*4590*/  ISETP.GE.AND P2, PT, R8, RZ, PT ;  /* 0x000000ff0800720c */ /* 0x000fe20003f46270 */
[C---:B------:R-:W-:Y:S01]  /*45a0*/  VIADD R8, R252.reuse, 0x48 ;  /* 0x00000048fc087836 */ /* 0x040fe20000000000 */
[----:B------:R-:W-:Y:S01]  /*45b0*/  IABS R142, R2 ;  /* 0x00000002008e7213 */ /* 0x000fe20000000000 */
[----:B------:R-:W-:Y:S01]  /*45c0*/  @!P4 IMAD.MOV R244, RZ, RZ, -R244 ;  /* 0x000000fffff4c224 */ /* 0x000fe200078e0af4 */
[----:B------:R-:W-:Y:S01]  /*45d0*/  ISETP.GE.AND P6, PT, R9, RZ, PT ;  /* 0x000000ff0900720c */ /* 0x000fe20003fc6270 */
[----:B------:R-:W-:Y:S01]  /*45e0*/  VIADD R9, R252, 0x49 ;  /* 0x00000049fc097836 */ /* 0x000fe20000000000 */
[----:B------:R-:W-:Y:S01]  /*45f0*/  @!P3 IADD3 R73, PT, PT, R73, -R4, RZ ;  /* 0x800000044949b210 */ /* 0x000fe20007ffe0ff */
[----:B------:R-:W-:Y:S01]  /*4600*/  @!P1 IMAD.MOV R156, RZ, RZ, -R156 ;  /* 0x000000ffff9c9224 */ /* 0x000fe200078e0a9c */
[----:B------:R-:W-:Y:S01]  /*4610*/  ISETP.GE.AND P1, PT, R2, RZ, PT ;  /* 0x000000ff0200720c */ /* 0x000fe20003f26270 */
[----:B------:R-:W-:Y:S01]  /*4620*/  IMAD.HI.U32 R2, R5, R142, RZ ;  /* 0x0000008e05027227 */ /* 0x000fe200078e00ff */
[----:B------:R-:W-:-:S02]  /*4630*/  ISETP.GT.U32.AND P3, PT, R4, R73, PT ;  /* 0x000000490400720c */ /* 0x000fc40003f64070 */
[----:B------:R-:W-:Y:S01]  /*4640*/  IABS R219, R8 ;  /* 0x0000000800db7213 */ /* 0x000fe20000000000 */
[----:B------:R-:W-:Y:S01]  /*4650*/  @!P5 IMAD.IADD R88, R88, 0x1, -R4 ;  /* 0x000000015858d824 */ /* 0x000fe200078e0a04 */
[----:B------:R-:W-:Y:S01]  /*4660*/  IABS R196, R9 ;  /* 0x0000000900c47213 */ /* 0x000fe20000000000 */
[----:B------:R-:W-:Y:S01]  /*4670*/  IMAD.MOV R7, RZ, RZ, -R2 ;  /* 0x000000ffff077224 */ /* 0x000fe200078e0a02 */
[----:B------:R-:W-:Y:S01]  /*4680*/  ISETP.GE.AND P4, PT, R8, RZ, PT ;  /* 0x000000ff0800720c */ /* 0x000fe20003f86270 */
[----:B------:R-:W-:Y:S01]  /*4690*/  IMAD.HI.U32 R3, R5, R219, RZ ;  /* 0x000000db05037227 */ /* 0x000fe200078e00ff */
[----:B------:R-:W-:-:S03]  /*46a0*/  ISETP.GT.U32.AND P5, PT, R4, R88, PT ;  /* 0x000000580400720c */ /* 0x000fc60003fa4070 */
[C---:B------:R-:W-:Y:S01]  /*46b0*/  IMAD R142, R4.reuse, R7, R142 ;  /* 0x00000007048e7224 */ /* 0x040fe200078e028e */
[----:B------:R-:W-:Y:S01]  /*46c0*/  IADD3 R3, PT, PT, -R3, RZ, RZ ;  /* 0x000000ff03037210 */ /* 0x000fe20007ffe1ff */
[----:B------:R-:W-:Y:S01]  /*46d0*/  IMAD.HI.U32 R6, R5, R196, RZ ;  /* 0x000000c405067227 */ /* 0x000fe200078e00ff */
[----:B------:R-:W-:Y:S02]  /*46e0*/  @!P3 IADD3 R73, PT, PT, R73, -R4, RZ ;  /* 0x800000044949b210 */ /* 0x000fe40007ffe0ff */
[C---:B------:R-:W-:Y:S01]  /*46f0*/  ISETP.GT.U32.AND P3, PT, R4.reuse, R142, PT ;  /* 0x0000008e0400720c */ /* 0x040fe20003f64070 */
[----:B------:R-:W-:Y:S02]  /*4700*/  IMAD.MOV R7, RZ, RZ, -R6 ;  /* 0x000000ffff077224 */ /* 0x000fe400078e0a06 */
[C---:B------:R-:W-:Y:S02]  /*4710*/  IMAD R219, R4.reuse, R3, R219 ;  /* 0x0000000304db7224 */ /* 0x040fe400078e02db */
[----:B------:R-:W-:-:S02]  /*4720*/  IMAD R196, R4, R7, R196 ;  /* 0x0000000704c47224 */ /* 0x000fc400078e02c4 */
[----:B------:R-:W-:Y:S02]  /*4730*/  VIADD R8, R252, 0x4a ;  /* 0x0000004afc087836 */ /* 0x000fe40000000000 */
[--C-:B------:R-:W-:Y:S01]  /*4740*/  @!P5 IMAD.IADD R88, R88, 0x1, -R4.reuse ;  /* 0x000000015858d824 */ /* 0x100fe200078e0a04 */
[C---:B------:R-:W-:Y:S01]  /*4750*/  ISETP.GT.U32.AND P5, PT, R4.reuse, R219, PT ;  /* 0x000000db0400720c */ /* 0x040fe20003fa4070 */
[----:B------:R-:W-:Y:S01]  /*4760*/  @!P2 IMAD.MOV R73, RZ, RZ, -R73 ;  /* 0x000000ffff49a224 */ /* 0x000fe200078e0a49 */
[----:B------:R-:W-:Y:S01]  /*4770*/  ISETP.GT.U32.AND P2, PT, R4, R196, PT ;  /* 0x000000c40400720c */ /* 0x000fe20003f44070 */
[----:B------:R-:W-:Y:S01]  /*4780*/  @!P3 IMAD.IADD R142, R142, 0x1, -R4 ;  /* 0x000000018e8eb824 */ /* 0x000fe200078e0a04 */
[----:B------:R-:W-:Y:S01]  /*4790*/  IABS R97, R8 ;  /* 0x0000000800617213 */ /* 0x000fe20000000000 */
[----:B------:R-:W-:Y:S02]  /*47a0*/  VIADD R7, R252, 0x4b ;  /* 0x0000004bfc077836 */ /* 0x000fe40000000000 */
[----:B------:R-:W-:Y:S01]  /*47b0*/  IMAD.HI.U32 R3, R5, R239, RZ ;  /* 0x000000ef05037227 */ /* 0x000fe200078e00ff */
[----:B------:R-:W-:-:S02]  /*47c0*/  ISETP.GT.U32.AND P3, PT, R4, R142, PT ;  /* 0x0000008e0400720c */ /* 0x000fc40003f64070 */
[----:B------:R-:W-:Y:S01]  /*47d0*/  IABS R129, R7 ;  /* 0x0000000700817213 */ /* 0x000fe20000000000 */
[----:B------:R-:W-:-:S04]  /*47e0*/  IMAD.HI.U32 R2, R5, R97, RZ ;  /* 0x0000006105027227 */ /* 0x000fc800078e00ff */
[--C-:B------:R-:W-:Y:S01]  /*47f0*/  @!P5 IMAD.IADD R219, R219, 0x1, -R4.reuse ;  /* 0x00000001dbdbd824 */ /* 0x100fe200078e0a04 */
[----:B------:R-:W-:Y:S01]  /*4800*/  IADD3 R2, PT, PT, -R2, RZ, RZ ;  /* 0x000000ff02027210 */ /* 0x000fe20007ffe1ff */
[----:B------:R-:W-:Y:S02]  /*4810*/  @!P2 IMAD.IADD R196, R196, 0x1, -R4 ;  /* 0x00000001c4c4a824 */ /* 0x000fe400078e0a04 */
[----:B------:R-:W-:Y:S01]  /*4820*/  @!P6 IMAD.MOV R88, RZ, RZ, -R88 ;  /* 0x000000ffff58e224 */ /* 0x000fe200078e0a58 */
[C---:B------:R-:W-:Y:S01]  /*4830*/  ISETP.GT.U32.AND P5, PT, R4.reuse, R219, PT ;  /* 0x000000db0400720c */ /* 0x040fe20003fa4070 */
[C---:B------:R-:W-:Y:S01]  /*4840*/  IMAD R97, R4.reuse, R2, R97 ;  /* 0x0000000204617224 */ /* 0x040fe200078e0261 */
[----:B------:R-:W-:Y:S01]  /*4850*/  ISETP.GT.U32.AND P2, PT, R4, R196, PT ;  /* 0x000000c40400720c */ /* 0x000fe20003f44070 */
[----:B------:R-:W-:Y:S01]  /*4860*/  IMAD.HI.U32 R2, R5, R129, RZ ;  /* 0x0000008105027227 */ /* 0x000fe200078e00ff */
[----:B------:R-:W-:-:S03]  /*4870*/  ISETP.GE.AND P6, PT, R9, RZ, PT ;  /* 0x000000ff0900720c */ /* 0x000fc60003fc6270 */
[----:B------:R-:W-:Y:S01]  /*4880*/  @!P3 IMAD.IADD R142, R142, 0x1, -R4 ;  /* 0x000000018e8eb824 */ /* 0x000fe200078e0a04 */
[----:B------:R-:W-:Y:S01]  /*4890*/  ISETP.GT.U32.AND P3, PT, R4, R97, PT ;  /* 0x000000610400720c */ /* 0x000fe20003f64070 */
[----:B------:R-:W-:Y:S01]  /*48a0*/  IMAD.HI.U32 R6, R5, R17, RZ ;  /* 0x0000001105067227 */ /* 0x000fe200078e00ff */
[----:B------:R-:W-:-:S03]  /*48b0*/  IADD3 R2, PT, PT, -R2, RZ, RZ ;  /* 0x000000ff02027210 */ /* 0x000fc60007ffe1ff */
[----:B------:R-:W-:Y:S02]  /*48c0*/  IMAD.MOV R3, RZ, RZ, -R3 ;  /* 0x000000ffff037224 */ /* 0x000fe400078e0a03 */
[----:B------:R-:W-:Y:S02]  /*48d0*/  IMAD.MOV R6, RZ, RZ, -R6 ;  /* 0x000000ffff067224 */ /* 0x000fe400078e0a06 */
[----:B------:R-:W-:Y:S02]  /*48e0*/  IMAD R239, R4, R3, R239 ;  /* 0x0000000304ef7224 */ /* 0x000fe400078e02ef */
[--C-:B------:R-:W-:Y:S01]  /*48f0*/  @!P5 IMAD.IADD R219, R219, 0x1, -R4.reuse ;  /* 0x00000001dbdbd824 */ /* 0x100fe200078e0a04 */
[----:B------:R-:W-:Y:S01]  /*4900*/  ISETP.GE.AND P5, PT, R8, RZ, PT ;  /* 0x000000ff0800720c */ /* 0x000fe20003fa6270 */
[----:B------:R-:W-:Y:S01]  /*4910*/  IMAD R17, R4, R6, R17 ;  /* 0x0000000604117224 */ /* 0x000fe200078e0211 */
[----:B------:R-:W-:Y:S01]  /*4920*/  IADD3 R8, PT, PT, R252, 0x4e, RZ ;  /* 0x0000004efc087810 */ /* 0x000fe20007ffe0ff */
[----:B------:R-:W-:Y:S01]  /*4930*/  @!P2 IMAD.IADD R196, R196, 0x1, -R4 ;  /* 0x00000001c4c4a824 */ /* 0x000fe200078e0a04 */
[C---:B------:R-:W-:Y:S01]  /*4940*/  ISETP.GT.U32.AND P2, PT, R4.reuse, R239, PT ;  /* 0x000000ef0400720c */ /* 0x040fe20003f44070 */
[C---:B------:R-:W-:Y:S01]  /*4950*/  IMAD R129, R4.reuse, R2, R129 ;  /* 0x0000000204817224 */ /* 0x040fe200078e0281 */
[----:B------:R-:W-:Y:S01]  /*4960*/  IABS R211, R8 ;  /* 0x0000000800d37213 */ /* 0x000fe20000000000 */
[----:B------:R-:W-:Y:S01]  /*4970*/  @!P6 IMAD.MOV R196, RZ, RZ, -R196 ;  /* 0x000000ffffc4e224 */ /* 0x000fe200078e0ac4 */
[C---:B------:R-:W-:Y:S01]  /*4980*/  ISETP.GT.U32.AND P6, PT, R4.reuse, R17, PT ;  /* 0x000000110400720c */ /* 0x040fe20003fc4070 */
[----:B------:R-:W-:Y:S01]  /*4990*/  @!P3 IMAD.IADD R97, R97, 0x1, -R4 ;  /* 0x000000016161b824 */ /* 0x000fe200078e0a04 */
[----:B------:R-:W-:Y:S01]  /*49a0*/  ISETP.GT.U32.AND P3, PT, R4, R129, PT ;  /* 0x000000810400720c */ /* 0x000fe20003f64070 */
[----:B------:R-:W-:Y:S01]  /*49b0*/  VIADD R6, R252, 0x4f ;  /* 0x0000004ffc067836 */ /* 0x000fe20000000000 */
[----:B------:R-:W-:Y:S01]  /*49c0*/  @!P4 IADD3 R219, PT, PT, -R219, RZ, RZ ;  /* 0x000000ffdbdbc210 */ /* 0x000fe20007ffe1ff */
[----:B------:R-:W-:Y:S01]  /*49d0*/  IMAD.HI.U32 R2, R5, R211, RZ ;  /* 0x000000d305027227 */ /* 0x000fe200078e00ff */
[----:B------:R-:W-:-:S02]  /*49e0*/  ISETP.GE.AND P4, PT, R7, RZ, PT ;  /* 0x000000ff0700720c */ /* 0x000fc40003f86270 */
[----:B------:R-:W-:Y:S01]  /*49f0*/  IABS R168, R6 ;  /* 0x0000000600a87213 */ /* 0x000fe20000000000 */
[----:B------:R-:W-:Y:S02]  /*4a00*/  @!P2 IMAD.IADD R239, R239, 0x1, -R4 ;  /* 0x00000001efefa824 */ /* 0x000fe400078e0a04 */
[----:B------:R-:W-:Y:S02]  /*4a10*/  IMAD.MOV R2, RZ, RZ, -R2 ;  /* 0x000000ffff027224 */ /* 0x000fe400078e0a02 */
[----:B------:R-:W-:Y:S01]  /*4a20*/  @!P6 IMAD.IADD R17, R17, 0x1, -R4 ;  /* 0x000000011111e824 */ /* 0x000fe200078e0a04 */
[C---:B------:R-:W-:Y:S01]  /*4a30*/  ISETP.GT.U32.AND P6, PT, R4.reuse, R239, PT ;  /* 0x000000ef0400720c */ /* 0x040fe20003fc4070 */
[----:B------:R-:W-:Y:S01]  /*4a40*/  IMAD R211, R4, R2, R211 ;  /* 0x0000000204d37224 */ /* 0x000fe200078e02d3 */
[----:B------:R-:W-:Y:S01]  /*4a50*/  @!P3 IADD3 R129, PT, PT, R129, -R4, RZ ;  /* 0x800000048181b210 */ /* 0x000fe20007ffe0ff */
[----:B------:R-:W-:Y:S01]  /*4a60*/  IMAD.HI.U32 R2, R5, R168, RZ ;  /* 0x000000a805027227 */ /* 0x000fe200078e00ff */
[----:B------:R-:W-:-:S02]  /*4a70*/  ISETP.GE.AND P3, PT, R11, RZ, PT ;  /* 0x000000ff0b00720c */ /* 0x000fc40003f66270 */
[C---:B------:R-:W-:Y:S01]  /*4a80*/  ISETP.GT.U32.AND P2, PT, R4.reuse, R129, PT ;  /* 0x000000810400720c */ /* 0x040fe20003f44070 */
[----:B------:R-:W-:Y:S01]  /*4a90*/  @!P1 IMAD.MOV R142, RZ, RZ, -R142 ;  /* 0x000000ffff8e9224 */ /* 0x000fe200078e0a8e */
[----:B------:R-:W-:Y:S01]  /*4aa0*/  ISETP.GT.U32.AND P1, PT, R4, R97, PT ;  /* 0x000000610400720c */ /* 0x000fe20003f24070 */
[----:B------:R-:W-:Y:S01]  /*4ab0*/  IMAD.MOV R3, RZ, RZ, -R2 ;  /* 0x000000ffff037224 */ /* 0x000fe200078e0a02 */
[C---:B------:R-:W-:Y:S01]  /*4ac0*/  IADD3 R11, PT, PT, R252.reuse, 0x52, RZ ;  /* 0x00000052fc0b7810 */ /* 0x040fe20007ffe0ff */
[----:B------:R-:W-:Y:S02]  /*4ad0*/  VIADD R9, R252, 0x50 ;  /* 0x00000050fc097836 */ /* 0x000fe40000000000 */
[----:B------:R-:W-:Y:S01]  /*4ae0*/  IMAD R168, R4, R3, R168 ;  /* 0x0000000304a87224 */ /* 0x000fe200078e02a8 */
[----:B------:R-:W-:Y:S01]  /*4af0*/  IABS R114, R11 ;  /* 0x0000000b00727213 */ /* 0x000fe20000000000 */
[--C-:B------:R-:W-:Y:S01]  /*4b00*/  @!P6 IMAD.IADD R239, R239, 0x1, -R4.reuse ;  /* 0x00000001efefe824 */ /* 0x100fe200078e0a04 */
[----:B------:R-:W-:Y:S01]  /*4b10*/  IABS R37, R9 ;  /* 0x0000000900257213 */ /* 0x000fe20000000000 */
[----:B------:R-:W-:Y:S01]  /*4b20*/  VIADD R16, R252, 0x7c ;  /* 0x0000007cfc107836 */ /* 0x000fe20000000000 */
[C---:B------:R-:W-:Y:S01]  /*4b30*/  ISETP.GT.U32.AND P6, PT, R4.reuse, R168, PT ;  /* 0x000000a80400720c */ /* 0x040fe20003fc4070 */
[--C-:B------:R-:W-:Y:S01]  /*4b40*/  @!P2 IMAD.IADD R129, R129, 0x1, -R4.reuse ;  /* 0x000000018181a824 */ /* 0x100fe200078e0a04 */
[----:B------:R-:W-:Y:S01]  /*4b50*/  ISETP.GT.U32.AND P2, PT, R4, R211, PT ;  /* 0x000000d30400720c */ /* 0x000fe20003f44070 */
[----:B------:R-:W-:Y:S01]  /*4b60*/  @!P1 IMAD.IADD R97, R97, 0x1, -R4 ;  /* 0x0000000161619824 */ /* 0x000fe200078e0a04 */
[----:B------:R-:W-:Y:S01]  /*4b70*/  ISETP.GE.AND P1, PT, R10, RZ, PT ;  /* 0x000000ff0a00720c */ /* 0x000fe20003f26270 */
[----:B------:R-:W-:Y:S01]  /*4b80*/  VIADD R10, R252, 0x51 ;  /* 0x00000051fc0a7836 */ /* 0x000fe20000000000 */
[----:B------:R-:W-:Y:S01]  /*4b90*/  @!P4 IADD3 R129, PT, PT, -R129, RZ, RZ ;  /* 0x000000ff8181c210 */ /* 0x000fe20007ffe1ff */
[----:B------:R-:W-:Y:S01]  /*4ba0*/  IMAD.HI.U32 R2, R5, R37, RZ ;  /* 0x0000002505027227 */ /* 0x000fe200078e00ff */
[----:B------:R-:W-:-:S02]  /*4bb0*/  @!P5 IADD3 R97, PT, PT, -R97, RZ, RZ ;  /* 0x000000ff6161d210 */ /* 0x000fc40007ffe1ff */
[----:B------:R-:W-:Y:S01]  /*4bc0*/  ISETP.GT.U32.AND P5, PT, R4, R17, PT ;  /* 0x000000110400720c */ /* 0x000fe20003fa4070 */
[----:B------:R-:W-:Y:S01]  /*4bd0*/  IMAD.MOV R2, RZ, RZ, -R2 ;  /* 0x000000ffff027224 */ /* 0x000fe200078e0a02 */
[----:B------:R-:W-:Y:S01]  /*4be0*/  IABS R143, R10 ;  /* 0x0000000a008f7213 */ /* 0x000fe20000000000 */
[----:B------:R-:W-:Y:S01]  /*4bf0*/  @!P6 IMAD.IADD R168, R168, 0x1, -R4 ;  /* 0x00000001a8a8e824 */ /* 0x000fe200078e0a04 */
[----:B------:R-:W-:Y:S01]  /*4c00*/  IABS R78, R16 ;  /* 0x00000010004e7213 */ /* 0x000fe20000000000 */
[----:B------:R-:W-:Y:S01]  /*4c10*/  IMAD R37, R4, R2, R37 ;  /* 0x0000000204257224 */ /* 0x000fe200078e0225 */
[----:B------:R-:W-:Y:S01]  /*4c20*/  @!P2 IADD3 R211, PT, PT, R211, -R4, RZ ;  /* 0x80000004d3d3a210 */ /* 0x000fe20007ffe0ff */
[C---:B------:R-:W-:Y:S01]  /*4c30*/  IMAD.HI.U32 R3, R5.reuse, R143, RZ ;  /* 0x0000008f05037227 */ /* 0x040fe200078e00ff */
[----:B------:R-:W-:Y:S02]  /*4c40*/  ISETP.GE.AND P2, PT, R6, RZ, PT ;  /* 0x000000ff0600720c */ /* 0x000fe40003f46270 */
[C---:B------:R-:W-:Y:S01]  /*4c50*/  ISETP.GT.U32.AND P6, PT, R4.reuse, R168, PT ;  /* 0x000000a80400720c */ /* 0x040fe20003fc4070 */
[----:B------:R-:W-:Y:S01]  /*4c60*/  IMAD.HI.U32 R6, R5, R114, RZ ;  /* 0x0000007205067227 */ /* 0x000fe200078e00ff */
[----:B------:R-:W-:-:S03]  /*4c70*/  ISETP.GT.U32.AND P4, PT, R4, R211, PT ;  /* 0x000000d30400720c */ /* 0x000fc60003f84070 */
[----:B------:R-:W-:Y:S02]  /*4c80*/  IMAD.MOV R3, RZ, RZ, -R3 ;  /* 0x000000ffff037224 */ /* 0x000fe400078e0a03 */
[----:B------:R-:W-:Y:S01]  /*4c90*/  @!P5 IMAD.IADD R17, R17, 0x1, -R4 ;  /* 0x000000011111d824 */ /* 0x000fe200078e0a04 */
[----:B------:R-:W-:Y:S01]  /*4ca0*/  ISETP.GE.AND P5, PT, R8, RZ, PT ;  /* 0x000000ff0800720c */ /* 0x000fe20003fa6270 */
[----:B------:R-:W-:Y:S02]  /*4cb0*/  IMAD.MOV R7, RZ, RZ, -R6 ;  /* 0x000000ffff077224 */ /* 0x000fe400078e0a06 */
[C---:B------:R-:W-:Y:S01]  /*4cc0*/  IMAD R143, R4.reuse, R3, R143 ;  /* 0x00000003048f7224 */ /* 0x040fe200078e028f */
[----:B------:R-:W-:Y:S01]  /*4cd0*/  @!P3 IADD3 R17, PT, PT, -R17, RZ, RZ ;  /* 0x000000ff1111b210 */ /* 0x000fe20007ffe1ff */
[----:B------:R-:W-:Y:S02]  /*4ce0*/  IMAD R114, R4, R7, R114 ;  /* 0x0000000704727224 */ /* 0x000fe400078e0272 */
[--C-:B------:R-:W-:Y:S01]  /*4cf0*/  @!P6 IMAD.IADD R168, R168, 0x1, -R4.reuse ;  /* 0x00000001a8a8e824 */ /* 0x100fe200078e0a04 */
[----:B------:R-:W-:Y:S01]  /*4d00*/  ISETP.GT.U32.AND P3, PT, R4, R143, PT ;  /* 0x0000008f0400720c */ /* 0x000fe20003f64070 */
[----:B------:R-:W-:Y:S01]  /*4d10*/  VIADD R6, R252, 0x53 ;  /* 0x00000053fc067836 */ /* 0x000fe20000000000 */
[----:B------:R-:W-:Y:S01]  /*4d20*/  ISETP.GT.U32.AND P6, PT, R4, R114, PT ;  /* 0x000000720400720c */ /* 0x000fe20003fc4070 */
[----:B------:R-:W-:Y:S01]  /*4d30*/  VIADD R7, R252, 0x54 ;  /* 0x00000054fc077836 */ /* 0x000fe20000000000 */
[----:B------:R-:W-:Y:S01]  /*4d40*/  @!P2 IADD3 R168, PT, PT, -R168, RZ, RZ ;  /* 0x000000ffa8a8a210 */ /* 0x000fe20007ffe1ff */
[----:B------:R-:W-:Y:S01]  /*4d50*/  @!P1 IMAD.MOV R239, RZ, RZ, -R239 ;  /* 0x000000ffffef9224 */ /* 0x000fe200078e0aef */
[----:B------:R-:W-:Y:S01]  /*4d60*/  IABS R197, R6 ;  /* 0x0000000600c57213 */ /* 0x000fe20000000000 */
[----:B------:R-:W-:Y:S01]  /*4d70*/  VIADD R8, R252, 0x55 ;  /* 0x00000055fc087836 */ /* 0x000fe20000000000 */
[----:B------:R-:W-:Y:S01]  /*4d80*/  IABS R62, R7 ;  /* 0x00000007003e7213 */ /* 0x000fe20000000000 */
[----:B------:R-:W-:Y:S01]  /*4d90*/  @!P4 IMAD.IADD R211, R211, 0x1, -R4 ;  /* 0x00000001d3d3c824 */ /* 0x000fe200078e0a04 */
[----:B------:R-:W-:Y:S01]  /*4da0*/  ISETP.GT.U32.AND P1, PT, R4, R37, PT ;  /* 0x000000250400720c */ /* 0x000fe20003f24070 */
[----:B------:R-:W-:Y:S01]  /*4db0*/  IMAD.HI.U32 R2, R5, R197, RZ ;  /* 0x000000c505027227 */ /* 0x000fe200078e00ff */
[----:B------:R-:W-:-:S02]  /*4dc0*/  IABS R175, R8 ;  /* 0x0000000800af7213 */ /* 0x000fc40000000000 */
[----:B------:R-:W-:Y:S01]  /*4dd0*/  ISETP.GE.AND P4, PT, R9, RZ, PT ;  /* 0x000000ff0900720c */ /* 0x000fe20003f86270 */
[----:B------:R-:W-:Y:S01]  /*4de0*/  @!P3 IMAD.IADD R143, R143, 0x1, -R4 ;  /* 0x000000018f8fb824 */ /* 0x000fe200078e0a04 */
[----:B------:R-:W-:Y:S01]  /*4df0*/  @!P6 IADD3 R114, PT, PT, R114, -R4, RZ ;  /* 0x800000047272e210 */ /* 0x000fe20007ffe0ff */
[----:B------:R-:W-:Y:S02]  /*4e00*/  IMAD.MOV R3, RZ, RZ, -R2 ;  /* 0x000000ffff037224 */ /* 0x000fe400078e0a02 */
[----:B------:R-:W-:Y:S01]  /*4e10*/  IMAD.HI.U32 R2, R5, R62, RZ ;  /* 0x0000003e05027227 */ /* 0x000fe200078e00ff */
[----:B------:R-:W-:-:S03]  /*4e20*/  ISETP.GT.U32.AND P6, PT, R4, R143, PT ;  /* 0x0000008f0400720c */ /* 0x000fc60003fc4070 */
[----:B------:R-:W-:Y:S01]  /*4e30*/  IMAD R197, R4, R3, R197 ;  /* 0x0000000304c57224 */ /* 0x000fe200078e02c5 */
[----:B------:R-:W-:Y:S01]  /*4e40*/  @!P1 IADD3 R37, PT, PT, R37, -R4, RZ ;  /* 0x8000000425259210 */ /* 0x000fe20007ffe0ff */
[----:B------:R-:W-:Y:S01]  /*4e50*/  IMAD.MOV R3, RZ, RZ, -R2 ;  /* 0x000000ffff037224 */ /* 0x000fe200078e0a02 */
[----:B------:R-:W-:Y:S01]  /*4e60*/  ISETP.GE.AND P1, PT, R10, RZ, PT ;  /* 0x000000ff0a00720c */ /* 0x000fe20003f26270 */
[----:B------:R-:W-:Y:S01]  /*4e70*/  VIADD R9, R252, 0x56 ;  /* 0x00000056fc097836 */ /* 0x000fe20000000000 */
[C---:B------:R-:W-:Y:S01]  /*4e80*/  ISETP.GT.U32.AND P3, PT, R4.reuse, R37, PT ;  /* 0x000000250400720c */ /* 0x040fe20003f64070 */
[----:B------:R-:W-:Y:S02]  /*4e90*/  IMAD R62, R4, R3, R62 ;  /* 0x00000003043e7224 */ /* 0x000fe400078e023e */
[----:B------:R-:W-:Y:S01]  /*4ea0*/  IMAD.HI.U32 R2, R5, R175, RZ ;  /* 0x000000af05027227 */ /* 0x000fe200078e00ff */
[----:B------:R-:W-:-:S03]  /*4eb0*/  IABS R65, R9 ;  /* 0x0000000900417213 */ /* 0x000fc60000000000 */
[----:B------:R-:W-:Y:S01]  /*4ec0*/  @!P6 IMAD.IADD R143, R143, 0x1, -R4 ;  /* 0x000000018f8fe824 */ /* 0x000fe200078e0a04 */
[----:B------:R-:W-:Y:S01]  /*4ed0*/  ISETP.GT.U32.AND P6, PT, R4, R62, PT ;  /* 0x0000003e0400720c */ /* 0x000fe20003fc4070 */
[----:B------:R-:W-:Y:S01]  /*4ee0*/  VIADD R10, R252, 0x57 ;  /* 0x00000057fc0a7836 */ /* 0x000fe20000000000 */
[----:B------:R-:W-:Y:S01]  /*4ef0*/  IADD3 R3, PT, PT, -R2, RZ, RZ ;  /* 0x000000ff02037210 */ /* 0x000fe20007ffe1ff */
[----:B------:R-:W-:Y:S02]  /*4f00*/  IMAD.HI.U32 R2, R5, R65, RZ ;  /* 0x0000004105027227 */ /* 0x000fe400078e00ff */
[----:B------:R-:W-:Y:S02]  /*4f10*/  @!P3 IADD3 R37, PT, PT, R37, -R4, RZ ;  /* 0x800000042525b210 */ /* 0x000fe40007ffe0ff */
[----:B------:R-:W-:Y:S01]  /*4f20*/  IABS R19, R10 ;  /* 0x0000000a00137213 */ /* 0x000fe20000000000 */
[C---:B------:R-:W-:Y:S01]  /*4f30*/  IMAD R175, R4.reuse, R3, R175 ;  /* 0x0000000304af7224 */ /* 0x040fe200078e02af */
[----:B------:R-:W-:Y:S01]  /*4f40*/  ISETP.GT.U32.AND P3, PT, R4, R197, PT ;  /* 0x000000c50400720c */ /* 0x000fe20003f64070 */
[----:B------:R-:W-:-:S02]  /*4f50*/  IMAD.MOV R3, RZ, RZ, -R2 ;  /* 0x000000ffff037224 */ /* 0x000fc400078e0a02 */
[----:B------:R-:W-:Y:S01]  /*4f60*/  @!P1 IMAD.MOV R143, RZ, RZ, -R143 ;  /* 0x000000ffff8f9224 */ /* 0x000fe200078e0a8f */
[----:B------:R-:W-:Y:S01]  /*4f70*/  ISETP.GE.AND P1, PT, R7, RZ, PT ;  /* 0x000000ff0700720c */ /* 0x000fe20003f26270 */
[----:B------:R-:W-:Y:S02]  /*4f80*/  @!P6 IMAD.IADD R62, R62, 0x1, -R4 ;  /* 0x000000013e3ee824 */ /* 0x000fe400078e0a04 */
[----:B------:R-:W-:-:S03]  /*4f90*/  IMAD.HI.U32 R2, R5, R19, RZ ;  /* 0x0000001305027227 */ /* 0x000fc600078e00ff */
[C---:B------:R-:W-:Y:S01]  /*4fa0*/  ISETP.GT.U32.AND P6, PT, R4.reuse, R62, PT ;  /* 0x0000003e0400720c */ /* 0x040fe20003fc4070 */
[----:B------:R-:W-:Y:S01]  /*4fb0*/  IMAD R65, R4, R3, R65 ;  /* 0x0000000304417224 */ /* 0x000fe200078e0241 */
[----:B------:R-:W-:Y:S01]  /*4fc0*/  IADD3 R3, PT, PT, R252, 0x58, RZ ;  /* 0x00000058fc037810 */ /* 0x000fe20007ffe0ff */
[----:B------:R-:W-:Y:S01]  /*4fd0*/  @!P4 IMAD.MOV R37, RZ, RZ, -R37 ;  /* 0x000000ffff25c224 */ /* 0x000fe200078e0a25 */
[----:B------:R-:W-:Y:S01]  /*4fe0*/  ISETP.GT.U32.AND P4, PT, R4, R175, PT ;  /* 0x000000af0400720c */ /* 0x000fe20003f84070 */
[----:B------:R-:W-:Y:S01]  /*4ff0*/  IMAD.MOV R2, RZ, RZ, -R2 ;  /* 0x000000ffff027224 */ /* 0x000fe200078e0a02 */
[----:B------:R-:W-:Y:S01]  /*5000*/  IABS R159, R3 ;  /* 0x00000003009f7213 */ /* 0x000fe20000000000 */
[--C-:B------:R-:W-:Y:S01]  /*5010*/  @!P3 IMAD.IADD R197, R197, 0x1, -R4.reuse ;  /* 0x00000001c5c5b824 */ /* 0x100fe200078e0a04 */
[----:B------:R-:W-:Y:S01]  /*5020*/  ISETP.GE.AND P3, PT, R6, RZ, PT ;  /* 0x000000ff0600720c */ /* 0x000fe20003f66270 */
[C---:B------:R-:W-:Y:S02]  /*5030*/  IMAD R19, R4.reuse, R2, R19 ;  /* 0x0000000204137224 */ /* 0x040fe400078e0213 */
[----:B------:R-:W-:Y:S01]  /*5040*/  @!P5 IMAD.MOV R211, RZ, RZ, -R211 ;  /* 0x000000ffffd3d224 */ /* 0x000fe200078e0ad3 */
[----:B------:R-:W-:Y:S01]  /*5050*/  ISETP.GT.U32.AND P5, PT, R4, R114, PT ;  /* 0x000000720400720c */ /* 0x000fe20003fa4070 */
[----:B------:R-:W-:Y:S01]  /*5060*/  @!P6 IMAD.IADD R62, R62, 0x1, -R4 ;  /* 0x000000013e3ee824 */ /* 0x000fe200078e0a04 */
[----:B------:R-:W-:Y:S01]  /*5070*/  ISETP.GT.U32.AND P6, PT, R4, R65, PT ;  /* 0x000000410400720c */ /* 0x000fe20003fc4070 */
[----:B------:R-:W-:Y:S01]  /*5080*/  VIADD R6, R252, 0x59 ;  /* 0x00000059fc067836 */ /* 0x000fe20000000000 */
[C---:B------:R-:W-:Y:S01]  /*5090*/  ISETP.GT.U32.AND P2, PT, R4.reuse, R197, PT ;  /* 0x000000c50400720c */ /* 0x040fe20003f44070 */
[----:B------:R-:W-:Y:S01]  /*50a0*/  @!P1 IMAD.MOV R62, RZ, RZ, -R62 ;  /* 0x000000ffff3e9224 */ /* 0x000fe200078e0a3e */
[----:B------:R-:W-:Y:S01]  /*50b0*/  ISETP.GT.U32.AND P1, PT, R4, R19, PT ;  /* 0x000000130400720c */ /* 0x000fe20003f24070 */
[----:B------:R-:W-:Y:S01]  /*50c0*/  IMAD.HI.U32 R2, R5, R159, RZ ;  /* 0x0000009f05027227 */ /* 0x000fe200078e00ff */
[----:B------:R-:W-:-:S02]  /*50d0*/  @!P4 IADD3 R175, PT, PT, R175, -R4, RZ ;  /* 0x80000004afafc210 */ /* 0x000fc40007ffe0ff */
[----:B------:R-:W-:Y:S01]  /*50e0*/  IABS R221, R6 ;  /* 0x0000000600dd7213 */ /* 0x000fe20000000000 */
[----:B------:R-:W-:Y:S01]  /*50f0*/  VIADD R7, R252, 0x5a ;  /* 0x0000005afc077836 */ /* 0x000fe20000000000 */
[----:B------:R-:W-:Y:S01]  /*5100*/  ISETP.GT.U32.AND P4, PT, R4, R175, PT ;  /* 0x000000af0400720c */ /* 0x000fe20003f84070 */
[----:B------:R-:W-:Y:S02]  /*5110*/  IMAD.MOV R2, RZ, RZ, -R2 ;  /* 0x000000ffff027224 */ /* 0x000fe400078e0a02 */
[----:B------:R-:W-:Y:S01]  /*5120*/  @!P6 IADD3 R65, PT, PT, R65, -R4, RZ ;  /* 0x800000044141e210 */ /* 0x000fe20007ffe0ff */
[--C-:B------:R-:W-:Y:S01]  /*5130*/  @!P5 IMAD.IADD R114, R114, 0x1, -R4.reuse ;  /* 0x000000017272d824 */ /* 0x100fe200078e0a04 */
[----:B------:R-:W-:Y:S01]  /*5140*/  ISETP.GE.AND P5, PT, R11, RZ, PT ;  /* 0x000000ff0b00720c */ /* 0x000fe20003fa6270 */
[--C-:B------:R-:W-:Y:S01]  /*5150*/  @!P2 IMAD.IADD R197, R197, 0x1, -R4.reuse ;  /* 0x00000001c5c5a824 */ /* 0x100fe200078e0a04 */
[C---:B------:R-:W-:Y:S01]  /*5160*/  ISETP.GT.U32.AND P6, PT, R4.reuse, R65, PT ;  /* 0x000000410400720c */ /* 0x040fe20003fc4070 */
[----:B------:R-:W-:Y:S01]  /*5170*/  @!P1 IMAD.IADD R19, R19, 0x1, -R4 ;  /* 0x0000000113139824 */ /* 0x000fe200078e0a04 */
[----:B------:R-:W-:Y:S01]  /*5180*/  IABS R115, R7 ;  /* 0x0000000700737213 */ /* 0x000fe20000000000 */
[C---:B------:R-:W-:Y:S01]  /*5190*/  IMAD R159, R4.reuse, R2, R159 ;  /* 0x00000002049f7224 */ /* 0x040fe200078e029f */
[----:B------:R-:W-:Y:S01]  /*51a0*/  ISETP.GE.AND P2, PT, R9, RZ, PT ;  /* 0x000000ff0900720c */ /* 0x000fe20003f46270 */
[----:B------:R-:W-:Y:S01]  /*51b0*/  IMAD.HI.U32 R2, R5, R221, RZ ;  /* 0x000000dd05027227 */ /* 0x000fe200078e00ff */
[----:B------:R-:W-:-:S03]  /*51c0*/  ISETP.GT.U32.AND P1, PT, R4, R19, PT ;  /* 0x000000130400720c */ /* 0x000fc60003f24070 */
[----:B------:R-:W-:Y:S01]  /*51d0*/  @!P3 IMAD.MOV R197, RZ, RZ, -R197 ;  /* 0x000000ffffc5b224 */ /* 0x000fe200078e0ac5 */
[----:B------:R-:W-:Y:S01]  /*51e0*/  ISETP.GE.AND P3, PT, R10, RZ, PT ;  /* 0x000000ff0a00720c */ /* 0x000fe20003f66270 */
[----:B------:R-:W-:Y:S01]  /*51f0*/  @!P4 IMAD.IADD R175, R175, 0x1, -R4 ;  /* 0x00000001afafc824 */ /* 0x000fe200078e0a04 */
[----:B------:R-:W-:Y:S01]  /*5200*/  ISETP.GE.AND P4, PT, R3, RZ, PT ;  /* 0x000000ff0300720c */ /* 0x000fe20003f86270 */
[----:B------:R-:W-:Y:S01]  /*5210*/  IMAD.HI.U32 R3, R5, R115, RZ ;  /* 0x0000007305037227 */ /* 0x000fe200078e00ff */
[----:B------:R-:W-:-:S03]  /*5220*/  IADD3 R2, PT, PT, -R2, RZ, RZ ;  /* 0x000000ff02027210 */ /* 0x000fc60007ffe1ff */
[--C-:B------:R-:W-:Y:S01]  /*5230*/  @!P6 IMAD.IADD R65, R65, 0x1, -R4.reuse ;  /* 0x000000014141e824 */ /* 0x100fe200078e0a04 */
[C---:B------:R-:W-:Y:S01]  /*5240*/  ISETP.GT.U32.AND P6, PT, R4.reuse, R159, PT ;  /* 0x0000009f0400720c */ /* 0x040fe20003fc4070 */
[----:B------:R-:W-:Y:S02]  /*5250*/  IMAD.MOV R3, RZ, RZ, -R3 ;  /* 0x000000ffff037224 */ /* 0x000fe400078e0a03 */
[----:B------:R-:W-:Y:S02]  /*5260*/  IMAD R221, R4, R2, R221 ;  /* 0x0000000204dd7224 */ /* 0x000fe400078e02dd */
[----:B------:R-:W-:Y:S02]  /*5270*/  @!P1 IMAD.IADD R19, R19, 0x1, -R4 ;  /* 0x0000000113139824 */ /* 0x000fe400078e0a04 */
[----:B------:R-:W-:Y:S01]  /*5280*/  @!P5 IMAD.MOV R114, RZ, RZ, -R114 ;  /* 0x000000ffff72d224 */ /* 0x000fe200078e0a72 */
[----:B------:R-:W-:Y:S01]  /*5290*/  ISETP.GE.AND P5, PT, R8, RZ, PT ;  /* 0x000000ff0800720c */ /* 0x000fe20003fa6270 */
[----:B------:R-:W-:Y:S01]  /*52a0*/  IMAD R115, R4, R3, R115 ;  /* 0x0000000304737224 */ /* 0x000fe200078e0273 */
[C---:B------:R-:W-:Y:S01]  /*52b0*/  IADD3 R8, PT, PT, R252.reuse, 0x5b, RZ ;  /* 0x0000005bfc087810 */ /* 0x040fe20007ffe0ff */
[----:B------:R-:W-:Y:S01]  /*52c0*/  VIADD R9, R252, 0x5c ;  /* 0x0000005cfc097836 */ /* 0x000fe20000000000 */
[----:B------:R-:W-:Y:S01]  /*52d0*/  ISETP.GT.U32.AND P1, PT, R4, R221, PT ;  /* 0x000000dd0400720c */ /* 0x000fe20003f24070 */
[----:B------:R-:W-:Y:S01]  /*52e0*/  VIADD R10, R252, 0x5d ;  /* 0x0000005dfc0a7836 */ /* 0x000fe20000000000 */
[----:B------:R-:W-:Y:S01]  /*52f0*/  @!P3 IADD3 R19, PT, PT, -R19, RZ, RZ ;  /* 0x000000ff1313b210 */ /* 0x000fe20007ffe1ff */
[----:B------:R-:W-:Y:S01]  /*5300*/  @!P2 IMAD.MOV R65, RZ, RZ, -R65 ;  /* 0x000000ffff41a224 */ /* 0x000fe200078e0a41 */
[----:B------:R-:W-:Y:S01]  /*5310*/  ISETP.GT.U32.AND P3, PT, R4, R115, PT ;  /* 0x000000730400720c */ /* 0x000fe20003f64070 */
[C---:B------:R-:W-:Y:S01]  /*5320*/  VIADD R11, R252.reuse, 0x5e ;  /* 0x0000005efc0b7836 */ /* 0x040fe20000000000 */
[----:B------:R-:W-:Y:S01]  /*5330*/  IABS R51, R8 ;  /* 0x0000000800337213 */ /* 0x000fe20000000000 */
[----:B-1----:R-:W-:Y:S01]  /*5340*/  VIADD R169, R252, 0xe9 ;  /* 0x000000e9fca97836 */ /* 0x002fe20000000000 */
[----:B------:R-:W-:Y:S01]  /*5350*/  @!P6 IADD3 R159, PT, PT, R159, -R4, RZ ;  /* 0x800000049f9fe210 */ /* 0x000fe20007ffe0ff */
[----:B------:R-:W-:Y:S01]  /*5360*/  @!P5 IMAD.MOV R175, RZ, RZ, -R175 ;  /* 0x000000ffffafd224 */ /* 0x000fe200078e0aaf */
[----:B------:R-:W-:Y:S01]  /*5370*/  IABS R28, R9 ;  /* 0x00000009001c7213 */ /* 0x000fe20000000000 */
[----:B------:R-:W-:Y:S01]  /*5380*/  IMAD.HI.U32 R2, R5, R51, RZ ;  /* 0x0000003305027227 */ /* 0x000fe200078e00ff */
[----:B------:R-:W-:-:S02]  /*5390*/  ISETP.GT.U32.AND P6, PT, R4, R159, PT ;  /* 0x0000009f0400720c */ /* 0x000fc40003fc4070 */
[----:B------:R-:W-:Y:S01]  /*53a0*/  IABS R173, R10 ;  /* 0x0000000a00ad7213 */ /* 0x000fe20000000000 */
[----:B------:R-:W-:Y:S01]  /*53b0*/  IMAD.MOV R2, RZ, RZ, -R2 ;  /* 0x000000ffff027224 */ /* 0x000fe200078e0a02 */
[----:B------:R-:W-:Y:S01]  /*53c0*/  ISETP.GE.AND P5, PT, R6, RZ, PT ;  /* 0x000000ff0600720c */ /* 0x000fe20003fa6270 */
[--C-:B------:R-:W-:Y:S01]  /*53d0*/  @!P1 IMAD.IADD R221, R221, 0x1, -R4.reuse ;  /* 0x00000001dddd9824 */ /* 0x100fe200078e0a04 */
[----:B------:R-:W-:Y:S01]  /*53e0*/  @!P3 IADD3 R115, PT, PT, R115, -R4, RZ ;  /* 0x800000047373b210 */ /* 0x000fe20007ffe0ff */
[C---:B------:R-:W-:Y:S01]  /*53f0*/  IMAD R51, R4.reuse, R2, R51 ;  /* 0x0000000204337224 */ /* 0x040fe200078e0233 */
[----:B------:R-:W-:Y:S01]  /*5400*/  ISETP.GE.AND P2, PT, R7, RZ, PT ;  /* 0x000000ff0700720c */ /* 0x000fe20003f46270 */
[----:B------:R-:W-:Y:S01]  /*5410*/  IMAD.HI.U32 R2, R5, R28, RZ ;  /* 0x0000001c05027227 */ /* 0x000fe200078e00ff */
[C---:B------:R-:W-:Y:S02]  /*5420*/  ISETP.GT.U32.AND P1, PT, R4.reuse, R221, PT ;  /* 0x000000dd0400720c */ /* 0x040fe40003f24070 */
[C---:B------:R-:W-:Y:S01]  /*5430*/  ISETP.GT.U32.AND P3, PT, R4.reuse, R115, PT ;  /* 0x000000730400720c */ /* 0x040fe20003f64070 */
[----:B------:R-:W-:Y:S01]  /*5440*/  @!P6 IMAD.IADD R159, R159, 0x1, -R4 ;  /* 0x000000019f9fe824 */ /* 0x000fe200078e0a04 */
[----:B------:R-:W-:Y:S01]  /*5450*/  ISETP.GT.U32.AND P6, PT, R4, R51, PT ;  /* 0x000000330400720c */ /* 0x000fe20003fc4070 */
[----:B------:R-:W-:Y:S01]  /*5460*/  IMAD.HI.U32 R3, R5, R173, RZ ;  /* 0x000000ad05037227 */ /* 0x000fe200078e00ff */
[----:B------:R-:W-:-:S02]  /*5470*/  IABS R14, R11 ;  /* 0x0000000b000e7213 */ /* 0x000fc40000000000 */
[----:B------:R-:W-:Y:S01]  /*5480*/  IABS R186, R169 ;  /* 0x000000a900ba7213 */ /* 0x000fe20000000000 */
[----:B------:R-:W-:Y:S02]  /*5490*/  IMAD.MOV R7, RZ, RZ, -R2 ;  /* 0x000000ffff077224 */ /* 0x000fe400078e0a02 */
[----:B------:R-:W-:Y:S02]  /*54a0*/  IMAD.MOV R3, RZ, RZ, -R3 ;  /* 0x000000ffff037224 */ /* 0x000fe400078e0a03 */
[C---:B------:R-:W-:Y:S01]  /*54b0*/  IMAD R28, R4.reuse, R7, R28 ;  /* 0x00000007041c7224 */ /* 0x040fe200078e021c */
[----:B------:R-:W-:Y:S01]  /*54c0*/  @!P1 IADD3 R221, PT, PT, R221, -R4, RZ ;  /* 0x80000004dddd9210 */ /* 0x000fe20007ffe0ff */
[C---:B------:R-:W-:Y:S01]  /*54d0*/  IMAD R173, R4.reuse, R3, R173 ;  /* 0x0000000304ad7224 */ /* 0x040fe200078e02ad */
[----:B------:R-:W-:Y:S01]  /*54e0*/  ISETP.GE.AND P1, PT, R9, RZ, PT ;  /* 0x000000ff0900720c */ /* 0x000fe20003f26270 */
[--C-:B------:R-:W-:Y:S01]  /*54f0*/  @!P3 IMAD.IADD R115, R115, 0x1, -R4.reuse ;  /* 0x000000017373b824 */ /* 0x100fe200078e0a04 */
[----:B------:R-:W-:Y:S01]  /*5500*/  ISETP.GT.U32.AND P3, PT, R4, R28, PT ;  /* 0x0000001c0400720c */ /* 0x000fe20003f64070 */
[----:B------:R-:W-:-:S02]  /*5510*/  @!P6 IMAD.IADD R51, R51, 0x1, -R4 ;  /* 0x000000013333e824 */ /* 0x000fc400078e0a04 */
[----:B------:R-:W-:-:S03]  /*5520*/  IMAD.HI.U32 R6, R5, R14, RZ ;  /* 0x0000000e05067227 */ /* 0x000fc600078e00ff */
[C---:B------:R-:W-:Y:S01]  /*5530*/  ISETP.GT.U32.AND P6, PT, R4.reuse, R51, PT ;  /* 0x000000330400720c */ /* 0x040fe20003fc4070 */
[----:B------:R-:W-:Y:S01]  /*5540*/  @!P5 IMAD.MOV R221, RZ, RZ, -R221 ;  /* 0x000000ffffddd224 */ /* 0x000fe200078e0add */
[----:B------:R-:W-:Y:S01]  /*5550*/  ISETP.GT.U32.AND P5, PT, R4, R173, PT ;  /* 0x000000ad0400720c */ /* 0x000fe20003fa4070 */
[----:B------:R-:W-:Y:S01]  /*5560*/  IMAD.MOV R9, RZ, RZ, -R6 ;  /* 0x000000ffff097224 */ /* 0x000fe200078e0a06 */
[C---:B------:R-:W-:Y:S01]  /*5570*/  IADD3 R6, PT, PT, R252.reuse, 0x5f, RZ ;  /* 0x0000005ffc067810 */ /* 0x040fe20007ffe0ff */
[----:B------:R-:W-:Y:S02]  /*5580*/  VIADD R7, R252, 0x60 ;  /* 0x00000060fc077836 */ /* 0x000fe40000000000 */
[----:B------:R-:W-:Y:S01]  /*5590*/  @!P3 IMAD.IADD R28, R28, 0x1, -R4 ;  /* 0x000000011c1cb824 */ /* 0x000fe200078e0a04 */
[----:B------:R-:W-:Y:S01]  /*55a0*/  IABS R54, R6 ;  /* 0x0000000600367213 */ /* 0x000fe20000000000 */
[----:B------:R-:W-:Y:S01]  /*55b0*/  IMAD R14, R4, R9, R14 ;  /* 0x00000009040e7224 */ /* 0x000fe200078e020e */
[----:B------:R-:W-:Y:S01]  /*55c0*/  IABS R39, R7 ;  /* 0x0000000700277213 */ /* 0x000fe20000000000 */
[----:B------:R-:W-:Y:S01]  /*55d0*/  @!P4 IMAD.MOV R159, RZ, RZ, -R159 ;  /* 0x000000ffff9fc224 */ /* 0x000fe200078e0a9f */
[----:B------:R-:W-:Y:S01]  /*55e0*/  ISETP.GE.AND P4, PT, R8, RZ, PT ;  /* 0x000000ff0800720c */ /* 0x000fe20003f86270 */
[----:B------:R-:W-:Y:S01]  /*55f0*/  IMAD.HI.U32 R2, R5, R54, RZ ;  /* 0x0000003605027227 */ /* 0x000fe200078e00ff */
[----:B------:R-:W-:-:S02]  /*5600*/  @!P6 IADD3 R51, PT, PT, R51, -R4, RZ ;  /* 0x800000043333e210 */ /* 0x000fc40007ffe0ff */
[C---:B------:R-:W-:Y:S01]  /*5610*/  ISETP.GT.U32.AND P6, PT, R4.reuse, R14, PT ;  /* 0x0000000e0400720c */ /* 0x040fe20003fc4070 */
[----:B------:R-:W-:Y:S01]  /*5620*/  @!P5 IMAD.IADD R173, R173, 0x1, -R4 ;  /* 0x00000001adadd824 */ /* 0x000fe200078e0a04 */
[----:B------:R-:W-:Y:S01]  /*5630*/  ISETP.GT.U32.AND P5, PT, R4, R28, PT ;  /* 0x0000001c0400720c */ /* 0x000fe20003fa4070 */
[----:B------:R-:W-:Y:S01]  /*5640*/  VIADD R8, R252, 0x61 ;  /* 0x00000061fc087836 */ /* 0x000fe20000000000 */
[----:B------:R-:W-:Y:S01]  /*5650*/  IADD3 R3, PT, PT, -R2, RZ, RZ ;  /* 0x000000ff02037210 */ /* 0x000fe20007ffe1ff */
[----:B------:R-:W-:Y:S01]  /*5660*/  IMAD.HI.U32 R2, R5, R39, RZ ;  /* 0x0000002705027227 */ /* 0x000fe200078e00ff */
[----:B------:R-:W-:Y:S02]  /*5670*/  IADD3 R9, PT, PT, R252, 0x62, RZ ;  /* 0x00000062fc097810 */ /* 0x000fe40007ffe0ff */
[----:B------:R-:W-:Y:S01]  /*5680*/  IABS R38, R8 ;  /* 0x0000000800267213 */ /* 0x000fe20000000000 */
[----:B------:R-:W-:Y:S01]  /*5690*/  IMAD R54, R4, R3, R54 ;  /* 0x0000000304367224 */ /* 0x000fe200078e0236 */
[----:B------:R-:W-:Y:S01]  /*56a0*/  IABS R99, R9 ;  /* 0x0000000900637213 */ /* 0x000fe20000000000 */
[----:B------:R-:W-:Y:S01]  /*56b0*/  IMAD.MOV R2, RZ, RZ, -R2 ;  /* 0x000000ffff027224 */ /* 0x000fe200078e0a02 */
[----:B------:R-:W-:Y:S01]  /*56c0*/  ISETP.GE.AND P3, PT, R11, RZ, PT ;  /* 0x000000ff0b00720c */ /* 0x000fe20003f66270 */
[--C-:B------:R-:W-:Y:S01]  /*56d0*/  @!P6 IMAD.IADD R14, R14, 0x1, -R4.reuse ;  /* 0x000000010e0ee824 */ /* 0x100fe200078e0a04 */
[----:B------:R-:W-:Y:S01]  /*56e0*/  ISETP.GT.U32.AND P6, PT, R4, R173, PT ;  /* 0x000000ad0400720c */ /* 0x000fe20003fc4070 */
[----:B------:R-:W-:Y:S01]  /*56f0*/  @!P5 IMAD.IADD R28, R28, 0x1, -R4 ;  /* 0x000000011c1cd824 */ /* 0x000fe200078e0a04 */
[C---:B------:R-:W-:Y:S01]  /*5700*/  ISETP.GT.U32.AND P5, PT, R4.reuse, R54, PT ;  /* 0x000000360400720c */ /* 0x040fe20003fa4070 */
[----:B------:R-:W-:Y:S01]  /*5710*/  IMAD R39, R4, R2, R39 ;  /* 0x0000000204277224 */ /* 0x000fe200078e0227 */
[----:B------:R-:W-:Y:S01]  /*5720*/  IADD3 R11, PT, PT, R252, 0x66, RZ ;  /* 0x00000066fc0b7810 */ /* 0x000fe20007ffe0ff */
[----:B------:R-:W-:-:S03]  /*5730*/  IMAD.HI.U32 R2, R5, R38, RZ ;  /* 0x0000002605027227 */ /* 0x000fc600078e00ff */
[----:B------:R-:W-:Y:S01]  /*5740*/  IABS R79, R11 ;  /* 0x0000000b004f7213 */ /* 0x000fe20000000000 */
[----:B------:R-:W-:Y:S02]  /*5750*/  @!P1 IMAD.MOV R28, RZ, RZ, -R28 ;  /* 0x000000ffff1c9224 */ /* 0x000fe400078e0a1c */
[----:B------:R-:W-:Y:S01]  /*5760*/  @!P2 IMAD.MOV R115, RZ, RZ, -R115 ;  /* 0x000000ffff73a224 */ /* 0x000fe200078e0a73 */
[----:B------:R-:W-:Y:S01]  /*5770*/  ISETP.GE.AND P2, PT, R10, RZ, PT ;  /* 0x000000ff0a00720c */ /* 0x000fe20003f46270 */
[--C-:B------:R-:W-:Y:S01]  /*5780*/  @!P6 IMAD.IADD R173, R173, 0x1, -R4.reuse ;  /* 0x00000001adade824 */ /* 0x100fe200078e0a04 */
[----:B------:R-:W-:Y:S01]  /*5790*/  ISETP.GT.U32.AND P6, PT, R4, R39, PT ;  /* 0x000000270400720c */ /* 0x000fe20003fc4070 */
[----:B------:R-:W-:Y:S01]  /*57a0*/  @!P5 IMAD.IADD R54, R54, 0x1, -R4 ;  /* 0x000000013636d824 */ /* 0x000fe200078e0a04 */
[----:B------:R-:W-:Y:S01]  /*57b0*/  ISETP.GE.AND P5, PT, R7, RZ, PT ;  /* 0x000000ff0700720c */ /* 0x000fe20003fa6270 */
[----:B------:R-:W-:Y:S02]  /*57c0*/  IMAD.MOV R3, RZ, RZ, -R2 ;  /* 0x000000ffff037224 */ /* 0x000fe400078e0a02 */
[----:B------:R-:W-:Y:S01]  /*57d0*/  IMAD.HI.U32 R2, R5, R99, RZ ;  /* 0x0000006305027227 */ /* 0x000fe200078e00ff */
[----:B------:R-:W-:-:S03]  /*57e0*/  ISETP.GT.U32.AND P1, PT, R4, R54, PT ;  /* 0x000000360400720c */ /* 0x000fc60003f24070 */
[----:B------:R-:W-:Y:S01]  /*57f0*/  @!P4 IMAD.MOV R51, RZ, RZ, -R51 ;  /* 0x000000ffff33c224 */ /* 0x000fe200078e0a33 */
[C---:B------:R-:W-:Y:S01]  /*5800*/  ISETP.GT.U32.AND P4, PT, R4.reuse, R14, PT ;  /* 0x0000000e0400720c */ /* 0x040fe20003f84070 */
[----:B------:R-:W-:Y:S02]  /*5810*/  IMAD R38, R4, R3, R38 ;  /* 0x0000000304267224 */ /* 0x000fe400078e0226 */
[----:B------:R-:W-:Y:S01]  /*5820*/  IMAD.MOV R3, RZ, RZ, -R2 ;  /* 0x000000ffff037224 */ /* 0x000fe200078e0a02 */
[----:B------:R-:W-:Y:S01]  /*5830*/  @!P6 IADD3 R39, PT, PT, R39, -R4, RZ ;  /* 0x800000042727e210 */ /* 0x000fe20007ffe0ff */
[----:B------:R-:W-:Y:S02]  /*5840*/  VIADD R10, R252, 0x63 ;  /* 0x00000063fc0a7836 */ /* 0x000fe40000000000 */
[C---:B------:R-:W-:Y:S01]  /*5850*/  IMAD R99, R4.reuse, R3, R99 ;  /* 0x0000000304637224 */ /* 0x040fe200078e0263 */
[----:B------:R-:W-:Y:S01]  /*5860*/  ISETP.GT.U32.AND P6, PT, R4, R39, PT ;  /* 0x000000270400720c */ /* 0x000fe20003fc4070 */
[----:B------:R-:W-:Y:S01]  /*5870*/  @!P1 IMAD.IADD R54, R54, 0x1, -R4 ;  /* 0x0000000136369824 */ /* 0x000fe200078e0a04 */
[----:B------:R-:W-:Y:S01]  /*5880*/  IABS R52, R10 ;  /* 0x0000000a00347213 */ /* 0x000fe20000000000 */
[----:B------:R-:W-:Y:S01]  /*5890*/  @!P2 IMAD.MOV R173, RZ, RZ, -R173 ;  /* 0x000000ffffada224 */ /* 0x000fe200078e0aad */
[C---:B------:R-:W-:Y:S01]  /*58a0*/  ISETP.GT.U32.AND P1, PT, R4.reuse, R99, PT ;  /* 0x000000630400720c */ /* 0x040fe20003f24070 */
[----:B------:R-:W-:Y:S01]  /*58b0*/  IMAD.HI.U32 R46, R5, R186, RZ ;  /* 0x000000ba052e7227 */ /* 0x000fe200078e00ff */
[----:B------:R-:W-:-:S02]  /*58c0*/  ISETP.GT.U32.AND P2, PT, R4, R38, PT ;  /* 0x000000260400720c */ /* 0x000fc40003f44070 */
[----:B------:R-:W-:Y:S01]  /*58d0*/  @!P4 IADD3 R14, PT, PT, R14, -R4, RZ ;  /* 0x800000040e0ec210 */ /* 0x000fe20007ffe0ff */
[----:B------:R-:W-:Y:S01]  /*58e0*/  IMAD.HI.U32 R2, R5, R52, RZ ;  /* 0x0000003405027227 */ /* 0x000fe200078e00ff */
[----:B------:R-:W-:Y:S02]  /*58f0*/  ISETP.GE.AND P4, PT, R6, RZ, PT ;  /* 0x000000ff0600720c */ /* 0x000fe40003f86270 */
[----:B------:R-:W-:Y:S01]  /*5900*/  @!P3 IADD3 R14, PT, PT, -R14, RZ, RZ ;  /* 0x000000ff0e0eb210 */ /* 0x000fe20007ffe1ff */
[----:B------:R-:W-:Y:S01]  /*5910*/  IMAD.MOV R3, RZ, RZ, -R2 ;  /* 0x000000ffff037224 */ /* 0x000fe200078e0a02 */
[----:B------:R-:W-:Y:S01]  /*5920*/  ISETP.GE.AND P3, PT, R8, RZ, PT ;  /* 0x000000ff0800720c */ /* 0x000fe20003f66270 */
[----:B------:R-:W-:Y:S02]  /*5930*/  VIADD R6, R252, 0x64 ;  /* 0x00000064fc067836 */ /* 0x000fe40000000000 */
[C---:B------:R-:W-:Y:S02]  /*5940*/  IMAD R52, R4.reuse, R3, R52 ;  /* 0x0000000304347224 */ /* 0x040fe400078e0234 */
[--C-:B------:R-:W-:Y:S01]  /*5950*/  @!P1 IMAD.IADD R99, R99, 0x1, -R4.reuse ;  /* 0x0000000163639824 */ /* 0x100fe200078e0a04 */
[----:B------:R-:W-:Y:S01]  /*5960*/  IABS R80, R6 ;  /* 0x0000000600507213 */ /* 0x000fe20000000000 */
[--C-:B------:R-:W-:Y:S01]  /*5970*/  @!P6 IMAD.IADD R39, R39, 0x1, -R4.reuse ;  /* 0x000000012727e824 */ /* 0x100fe200078e0a04 */
[----:B------:R-:W-:Y:S01]  /*5980*/  ISETP.GT.U32.AND P6, PT, R4, R52, PT ;  /* 0x000000340400720c */ /* 0x000fe20003fc4070 */
[----:B------:R-:W-:Y:S01]  /*5990*/  @!P2 IMAD.IADD R38, R38, 0x1, -R4 ;  /* 0x000000012626a824 */ /* 0x000fe200078e0a04 */
[----:B------:R-:W-:Y:S01]  /*59a0*/  ISETP.GE.AND P2, PT, R9, RZ, PT ;  /* 0x000000ff0900720c */ /* 0x000fe20003f46270 */
[----:B------:R-:W-:Y:S01]  /*59b0*/  @!P4 IMAD.MOV R54, RZ, RZ, -R54 ;  /* 0x000000ffff36c224 */ /* 0x000fe200078e0a36 */
[C---:B------:R-:W-:Y:S01]  /*59c0*/  ISETP.GT.U32.AND P4, PT, R4.reuse, R99, PT ;  /* 0x000000630400720c */ /* 0x040fe20003f84070 */
[----:B------:R-:W-:Y:S01]  /*59d0*/  IMAD.HI.U32 R2, R5, R80, RZ ;  /* 0x0000005005027227 */ /* 0x000fe200078e00ff */
[----:B------:R-:W-:-:S03]  /*59e0*/  ISETP.GT.U32.AND P1, PT, R4, R38, PT ;  /* 0x000000260400720c */ /* 0x000fc60003f24070 */
[----:B------:R-:W-:Y:S02]  /*59f0*/  VIADD R8, R252, 0x65 ;  /* 0x00000065fc087836 */ /* 0x000fe40000000000 */
[----:B------:R-:W-:Y:S02]  /*5a00*/  IMAD.MOV R7, RZ, RZ, -R2 ;  /* 0x000000ffff077224 */ /* 0x000fe400078e0a02 */
[----:B------:R-:W-:Y:S01]  /*5a10*/  @!P6 IADD3 R52, PT, PT, R52, -R4, RZ ;  /* 0x800000043434e210 */ /* 0x000fe20007ffe0ff */
[C---:B------:R-:W-:Y:S01]  /*5a20*/  IMAD.HI.U32 R2, R5.reuse, R79, RZ ;  /* 0x0000004f05027227 */ /* 0x040fe200078e00ff */
[----:B------:R-:W-:Y:S02]  /*5a30*/  IABS R66, R8 ;  /* 0x0000000800427213 */ /* 0x000fe40000000000 */
[C---:B------:R-:W-:Y:S01]  /*5a40*/  ISETP.GT.U32.AND P6, PT, R4.reuse, R52, PT ;  /* 0x000000340400720c */ /* 0x040fe20003fc4070 */
[----:B------:R-:W-:Y:S01]  /*5a50*/  IMAD R80, R4, R7, R80 ;  /* 0x0000000704507224 */ /* 0x000fe200078e0250 */
[----:B------:R-:W-:Y:S01]  /*5a60*/  IADD3 R2, PT, PT, -R2, RZ, RZ ;  /* 0x000000ff02027210 */ /* 0x000fe20007ffe1ff */
[----:B------:R-:W-:-:S04]  /*5a70*/  IMAD.HI.U32 R3, R5, R66, RZ ;  /* 0x0000004205037227 */ /* 0x000fc800078e00ff */
[--C-:B------:R-:W-:Y:S01]  /*5a80*/  @!P4 IMAD.IADD R99, R99, 0x1, -R4.reuse ;  /* 0x000000016363c824 */ /* 0x100fe200078e0a04 */
[----:B------:R-:W-:Y:S01]  /*5a90*/  ISETP.GT.U32.AND P4, PT, R4, R80, PT ;  /* 0x000000500400720c */ /* 0x000fe20003f84070 */
[----:B------:R-:W-:Y:S01]  /*5aa0*/  @!P1 IMAD.IADD R38, R38, 0x1, -R4 ;  /* 0x0000000126269824 */ /* 0x000fe200078e0a04 */
[----:B------:R-:W-:Y:S01]  /*5ab0*/  ISETP.GE.AND P1, PT, R6, RZ, PT ;  /* 0x000000ff0600720c */ /* 0x000fe20003f26270 */
[C---:B------:R-:W-:Y:S01]  /*5ac0*/  VIADD R6, R252.reuse, 0x67 ;  /* 0x00000067fc067836 */ /* 0x040fe20000000000 */
[----:B------:R-:W-:Y:S01]  /*5ad0*/  IADD3 R3, PT, PT, -R3, RZ, RZ ;  /* 0x000000ff03037210 */ /* 0x000fe20007ffe1ff */
[----:B------:R-:W-:Y:S02]  /*5ae0*/  VIADD R9, R252, 0x68 ;  /* 0x00000068fc097836 */ /* 0x000fe40000000000 */
[C---:B------:R-:W-:Y:S01]  /*5af0*/  IMAD R79, R4.reuse, R2, R79 ;  /* 0x00000002044f7224 */ /* 0x040fe200078e024f */
[----:B------:R-:W-:Y:S01]  /*5b00*/  IABS R93, R6 ;  /* 0x00000006005d7213 */ /* 0x000fe20000000000 */
[----:B------:R-:W-:Y:S01]  /*5b10*/  IMAD R66, R4, R3, R66 ;  /* 0x0000000304427224 */ /* 0x000fe200078e0242 */
[----:B------:R-:W-:Y:S01]  /*5b20*/  IABS R92, R9 ;  /* 0x00000009005c7213 */ /* 0x000fe20000000000 */
[----:B------:R-:W-:-:S02]  /*5b30*/  @!P6 IMAD.IADD R52, R52, 0x1, -R4 ;  /* 0x000000013434e824 */ /* 0x000fc400078e0a04 */
[----:B------:R-:W-:Y:S01]  /*5b40*/  IMAD.HI.U32 R2, R5, R93, RZ ;  /* 0x0000005d05027227 */ /* 0x000fe200078e00ff */
[----:B------:R-:W-:-:S03]  /*5b50*/  ISETP.GT.U32.AND P6, PT, R4, R66, PT ;  /* 0x000000420400720c */ /* 0x000fc60003fc4070 */
[----:B------:R-:W-:Y:S01]  /*5b60*/  @!P4 IMAD.IADD R80, R80, 0x1, -R4 ;  /* 0x000000015050c824 */ /* 0x000fe200078e0a04 */
[----:B------:R-:W-:Y:S01]  /*5b70*/  ISETP.GT.U32.AND P4, PT, R4, R79, PT ;  /* 0x0000004f0400720c */ /* 0x000fe20003f84070 */
[----:B------:R-:W-:Y:S01]  /*5b80*/  @!P5 IMAD.MOV R39, RZ, RZ, -R39 ;  /* 0x000000ffff27d224 */ /* 0x000fe200078e0a27 */
[----:B------:R-:W-:Y:S01]  /*5b90*/  ISETP.GE.AND P5, PT, R10, RZ, PT ;  /* 0x000000ff0a00720c */ /* 0x000fe20003fa6270 */
[----:B------:R-:W-:Y:S02]  /*5ba0*/  IMAD.MOV R3, RZ, RZ, -R2 ;  /* 0x000000ffff037224 */ /* 0x000fe400078e0a02 */
[----:B------:R-:W-:-:S04]  /*5bb0*/  IMAD.HI.U32 R2, R5, R92, RZ ;  /* 0x0000005c05027227 */ /* 0x000fc800078e00ff */
[----:B------:R-:W-:Y:S01]  /*5bc0*/  @!P3 IMAD.MOV R38, RZ, RZ, -R38 ;  /* 0x000000ffff26b224 */ /* 0x000fe200078e0a26 */
[----:B------:R-:W-:Y:S01]  /*5bd0*/  ISETP.GT.U32.AND P3, PT, R4, R80, PT ;  /* 0x000000500400720c */ /* 0x000fe20003f64070 */
[----:B------:R-:W-:Y:S01]  /*5be0*/  VIADD R10, R252, 0x69 ;  /* 0x00000069fc0a7836 */ /* 0x000fe20000000000 */
[----:B------:R-:W-:Y:S01]  /*5bf0*/  IADD3 R7, PT, PT, -R2, RZ, RZ ;  /* 0x000000ff02077210 */ /* 0x000fe20007ffe1ff */
[----:B------:R-:W-:Y:S02]  /*5c00*/  IMAD R93, R4, R3, R93 ;  /* 0x00000003045d7224 */ /* 0x000fe400078e025d */
[----:B------:R-:W-:Y:S01]  /*5c10*/  @!P6 IMAD.IADD R66, R66, 0x1, -R4 ;  /* 0x000000014242e824 */ /* 0x000fe200078e0a04 */
[----:B------:R-:W-:Y:S01]  /*5c20*/  IABS R106, R10 ;  /* 0x0000000a006a7213 */ /* 0x000fe20000000000 */
[----:B------:R-:W-:Y:S01]  /*5c30*/  IMAD R92, R4, R7, R92 ;  /* 0x00000007045c7224 */ /* 0x000fe200078e025c */
[----:B------:R-:W-:Y:S01]  /*5c40*/  ISETP.GE.AND P6, PT, R8, RZ, PT ;  /* 0x000000ff0800720c */ /* 0x000fe20003fc6270 */
[----:B------:R-:W-:Y:S01]  /*5c50*/  @!P5 IMAD.MOV R52, RZ, RZ, -R52 ;  /* 0x000000ffff34d224 */ /* 0x000fe200078e0a34 */
[----:B------:R-:W-:Y:S01]  /*5c60*/  ISETP.GT.U32.AND P5, PT, R4, R93, PT ;  /* 0x0000005d0400720c */ /* 0x000fe20003fa4070 */
[----:B------:R-:W-:-:S04]  /*5c70*/  IMAD.HI.U32 R3, R5, R106, RZ ;  /* 0x0000006a05037227 */ /* 0x000fc800078e00ff */
[----:B------:R-:W-:Y:S01]  /*5c80*/  @!P2 IMAD.MOV R99, RZ, RZ, -R99 ;  /* 0x000000ffff63a224 */ /* 0x000fe200078e0a63 */
[----:B------:R-:W-:Y:S01]  /*5c90*/  ISETP.GT.U32.AND P2, PT, R4, R66, PT ;  /* 0x000000420400720c */ /* 0x000fe20003f44070 */
[----:B------:R-:W-:Y:S01]  /*5ca0*/  @!P3 IMAD.IADD R80, R80, 0x1, -R4 ;  /* 0x000000015050b824 */ /* 0x000fe200078e0a04 */
[----:B------:R-:W-:Y:S01]  /*5cb0*/  ISETP.GT.U32.AND P3, PT, R4, R92, PT ;  /* 0x0000005c0400720c */ /* 0x000fe20003f64070 */
[----:B------:R-:W-:Y:S01]  /*5cc0*/  IMAD.HI.U32 R2, R5, R86, RZ ;  /* 0x0000005605027227 */ /* 0x000fe200078e00ff */
[----:B------:R-:W-:-:S03]  /*5cd0*/  IADD3 R3, PT, PT, -R3, RZ, RZ ;  /* 0x000000ff03037210 */ /* 0x000fc60007ffe1ff */
[----:B------:R-:W-:Y:S01]  /*5ce0*/  VIADD R7, R252, 0x6b ;  /* 0x0000006bfc077836 */ /* 0x000fe20000000000 */
[-C--:B------:R-:W-:Y:S01]  /*5cf0*/  @!P5 IADD3 R93, PT, PT, R93, -R4.reuse, RZ ;  /* 0x800000045d5dd210 */ /* 0x080fe20007ffe0ff */
[----:B------:R-:W-:Y:S01]  /*5d00*/  IMAD R106, R4, R3, R106 ;  /* 0x00000003046a7224 */ /* 0x000fe200078e026a */
[----:B------:R-:W-:Y:S01]  /*5d10*/  ISETP.GE.AND P5, PT, R6, RZ, PT ;  /* 0x000000ff0600720c */ /* 0x000fe20003fa6270 */
[----:B------:R-:W-:Y:S01]  /*5d20*/  IMAD.MOV R3, RZ, RZ, -R2 ;  /* 0x000000ffff037224 */ /* 0x000fe200078e0a02 */
[----:B------:R-:W-:Y:S01]  /*5d30*/  IABS R136, R7 ;  /* 0x0000000700887213 */ /* 0x000fe20000000000 */
[----:B------:R-:W-:Y:S01]  /*5d40*/  @!P4 IMAD.IADD R79, R79, 0x1, -R4 ;  /* 0x000000014f4fc824 */ /* 0x000fe200078e0a04 */
[----:B------:R-:W-:Y:S01]  /*5d50*/  @!P2 IADD3 R66, PT, PT, R66, -R4, RZ ;  /* 0x800000044242a210 */ /* 0x000fe20007ffe0ff */
[C---:B------:R-:W-:Y:S01]  /*5d60*/  IMAD R86, R4.reuse, R3, R86 ;  /* 0x0000000304567224 */ /* 0x040fe200078e0256 */
[----:B------:R-:W-:Y:S01]  /*5d70*/  ISETP.GT.U32.AND P2, PT, R4, R106, PT ;  /* 0x0000006a0400720c */ /* 0x000fe20003f44070 */
[----:B------:R-:W-:Y:S01]  /*5d80*/  @!P3 IMAD.IADD R92, R92, 0x1, -R4 ;  /* 0x000000015c5cb824 */ /* 0x000fe200078e0a04 */
[----:B------:R-:W-:Y:S01]  /*5d90*/  ISETP.GT.U32.AND P3, PT, R4, R93, PT ;  /* 0x0000005d0400720c */ /* 0x000fe20003f64070 */
[----:B------:R-:W-:Y:S01]  /*5da0*/  IMAD.HI.U32 R2, R5, R136, RZ ;  /* 0x0000008805027227 */ /* 0x000fe200078e00ff */
[----:B------:R-:W-:-:S02]  /*5db0*/  @!P6 IADD3 R66, PT, PT, -R66, RZ, RZ ;  /* 0x000000ff4242e210 */ /* 0x000fc40007ffe1ff */
[C---:B------:R-:W-:Y:S01]  /*5dc0*/  ISETP.GT.U32.AND P6, PT, R4.reuse, R86, PT ;  /* 0x000000560400720c */ /* 0x040fe20003fc4070 */
[----:B------:R-:W-:Y:S01]  /*5dd0*/  IMAD.MOV R3, RZ, RZ, -R2 ;  /* 0x000000ffff037224 */ /* 0x000fe200078e0a02 */
[----:B------:R-:W-:Y:S01]  /*5de0*/  ISETP.GT.U32.AND P4, PT, R4, R79, PT ;  /* 0x0000004f0400720c */ /* 0x000fe20003f84070 */
[C---:B------:R-:W-:Y:S01]  /*5df0*/  VIADD R8, R252.reuse, 0x6c ;  /* 0x0000006cfc087836 */ /* 0x040fe20000000000 */
[----:B------:R-:W-:Y:S01]  /*5e00*/  IADD3 R6, PT, PT, R252, 0x6e, RZ ;  /* 0x0000006efc067810 */ /* 0x000fe20007ffe0ff */
[----:B------:R-:W-:Y:S02]  /*5e10*/  IMAD R136, R4, R3, R136 ;  /* 0x0000000304887224 */ /* 0x000fe400078e0288 */
[--C-:B------:R-:W-:Y:S01]  /*5e20*/  @!P2 IMAD.IADD R106, R106, 0x1, -R4.reuse ;  /* 0x000000016a6aa824 */ /* 0x100fe200078e0a04 */
[----:B------:R-:W-:Y:S01]  /*5e30*/  IABS R121, R8 ;  /* 0x0000000800797213 */ /* 0x000fe20000000000 */
[--C-:B------:R-:W-:Y:S01]  /*5e40*/  @!P3 IMAD.IADD R93, R93, 0x1, -R4.reuse ;  /* 0x000000015d5db824 */ /* 0x100fe200078e0a04 */
[----:B------:R-:W-:Y:S01]  /*5e50*/  ISETP.GE.AND P3, PT, R10, RZ, PT ;  /* 0x000000ff0a00720c */ /* 0x000fe20003f66270 */
[----:B------:R-:W-:Y:S01]  /*5e60*/  VIADD R3, R252, 0x6d ;  /* 0x0000006dfc037836 */ /* 0x000fe20000000000 */
[----:B------:R-:W-:Y:S01]  /*5e70*/  ISETP.GT.U32.AND P2, PT, R4, R106, PT ;  /* 0x0000006a0400720c */ /* 0x000fe20003f44070 */
[----:B------:R-:W-:Y:S01]  /*5e80*/  @!P6 IMAD.IADD R86, R86, 0x1, -R4 ;  /* 0x000000015656e824 */ /* 0x000fe200078e0a04 */
[----:B------:R-:W-:Y:S01]  /*5e90*/  IABS R148, R6 ;  /* 0x0000000600947213 */ /* 0x000fe20000000000 */
[----:B------:R-:W-:Y:S01]  /*5ea0*/  @!P5 IMAD.MOV R93, RZ, RZ, -R93 ;  /* 0x000000ffff5dd224 */ /* 0x000fe200078e0a5d */
[C---:B------:R-:W-:Y:S01]  /*5eb0*/  ISETP.GT.U32.AND P5, PT, R4.reuse, R136, PT ;  /* 0x000000880400720c */ /* 0x040fe20003fa4070 */
[----:B------:R-:W-:Y:S01]  /*5ec0*/  IMAD.HI.U32 R2, R5, R121, RZ ;  /* 0x0000007905027227 */ /* 0x000fe200078e00ff */
[----:B------:R-:W-:-:S02]  /*5ed0*/  ISETP.GT.U32.AND P6, PT, R4, R86, PT ;  /* 0x000000560400720c */ /* 0x000fc40003fc4070 */
[----:B------:R-:W-:Y:S01]  /*5ee0*/  IABS R135, R3 ;  /* 0x0000000300877213 */ /* 0x000fe20000000000 */
[----:B------:R-:W-:Y:S01]  /*5ef0*/  @!P4 IMAD.IADD R79, R79, 0x1, -R4 ;  /* 0x000000014f4fc824 */ /* 0x000fe200078e0a04 */
[----:B------:R-:W-:Y:S01]  /*5f00*/  ISETP.GE.AND P4, PT, R11, RZ, PT ;  /* 0x000000ff0b00720c */ /* 0x000fe20003f86270 */
[----:B------:R-:W-:Y:S01]  /*5f10*/  @!P1 IMAD.MOV R80, RZ, RZ, -R80 ;  /* 0x000000ffff509224 */ /* 0x000fe200078e0a50 */
[----:B------:R-:W-:Y:S01]  /*5f20*/  IADD3 R2, PT, PT, -R2, RZ, RZ ;  /* 0x000000ff02027210 */ /* 0x000fe20007ffe1ff */
[--C-:B------:R-:W-:Y:S01]  /*5f30*/  @!P2 IMAD.IADD R106, R106, 0x1, -R4.reuse ;  /* 0x000000016a6aa824 */ /* 0x100fe200078e0a04 */
[----:B------:R-:W-:Y:S01]  /*5f40*/  ISETP.GT.U32.AND P1, PT, R4, R92, PT ;  /* 0x0000005c0400720c */ /* 0x000fe20003f24070 */
[----:B------:R-:W-:Y:S01]  /*5f50*/  VIADD R11, R252, 0x79 ;  /* 0x00000079fc0b7836 */ /* 0x000fe20000000000 */
[----:B------:R-:W-:Y:S01]  /*5f60*/  ISETP.GE.AND P2, PT, R7, RZ, PT ;  /* 0x000000ff0700720c */ /* 0x000fe20003f46270 */
[----:B------:R-:W-:Y:S01]  /*5f70*/  IMAD R121, R4, R2, R121 ;  /* 0x0000000204797224 */ /* 0x000fe200078e0279 */
[----:B------:R-:W-:Y:S01]  /*5f80*/  IABS R10, R13 ;  /* 0x0000000d000a7213 */ /* 0x000fe20000000000 */
[--C-:B------:R-:W-:Y:S01]  /*5f90*/  @!P5 IMAD.IADD R136, R136, 0x1, -R4.reuse ;  /* 0x000000018888d824 */ /* 0x100fe200078e0a04 */
[----:B------:R-:W-:Y:S01]  /*5fa0*/  IABS R227, R11 ;  /* 0x0000000b00e37213 */ /* 0x000fe20000000000 */
[----:B------:R-:W-:Y:S01]  /*5fb0*/  @!P6 IMAD.IADD R86, R86, 0x1, -R4 ;  /* 0x000000015656e824 */ /* 0x000fe200078e0a04 */
[C---:B------:R-:W-:Y:S01]  /*5fc0*/  ISETP.GT.U32.AND P6, PT, R4.reuse, R121, PT ;  /* 0x000000790400720c */ /* 0x040fe20003fc4070 */
[----:B------:R-:W-:Y:S01]  /*5fd0*/  IMAD.HI.U32 R2, R5, R135, RZ ;  /* 0x0000008705027227 */ /* 0x000fe200078e00ff */
[----:B------:R-:W-:-:S03]  /*5fe0*/  ISETP.GT.U32.AND P5, PT, R4, R136, PT ;  /* 0x000000880400720c */ /* 0x000fc60003fa4070 */
[----:B------:R-:W-:Y:S01]  /*5ff0*/  @!P4 IMAD.MOV R79, RZ, RZ, -R79 ;  /* 0x000000ffff4fc224 */ /* 0x000fe200078e0a4f */
[----:B------:R-:W-:Y:S01]  /*6000*/  ISETP.GE.AND P4, PT, R9, RZ, PT ;  /* 0x000000ff0900720c */ /* 0x000fe20003f86270 */
[----:B------:R-:W-:Y:S01]  /*6010*/  @!P3 IMAD.MOV R106, RZ, RZ, -R106 ;  /* 0x000000ffff6ab224 */ /* 0x000fe200078e0a6a */
[----:B------:R-:W-:Y:S01]  /*6020*/  ISETP.GE.AND P3, PT, R3, RZ, PT ;  /* 0x000000ff0300720c */ /* 0x000fe20003f66270 */
[----:B------:R-:W-:Y:S01]  /*6030*/  VIADD R194, R252, 0xeb ;  /* 0x000000ebfcc27836 */ /* 0x000fe20000000000 */
[----:B------:R-:W-:Y:S01]  /*6040*/  IADD3 R3, PT, PT, -R2, RZ, RZ ;  /* 0x000000ff02037210 */ /* 0x000fe20007ffe1ff */
[----:B------:R-:W-:Y:S01]  /*6050*/  IMAD.HI.U32 R2, R5, R148, RZ ;  /* 0x0000009405027227 */ /* 0x000fe200078e00ff */
[----:B------:R-:W-:Y:S02]  /*6060*/  @!P1 IADD3 R92, PT, PT, R92, -R4, RZ ;  /* 0x800000045c5c9210 */ /* 0x000fe40007ffe0ff */
[----:B------:R-:W-:Y:S01]  /*6070*/  ISETP.GE.AND P1, PT, R12, RZ, PT ;  /* 0x000000ff0c00720c */ /* 0x000fe20003f26270 */
[----:B------:R-:W-:Y:S01]  /*6080*/  IMAD R135, R4, R3, R135 ;  /* 0x0000000304877224 */ /* 0x000fe200078e0287 */
[C---:B------:R-:W-:Y:S01]  /*6090*/  IADD3 R9, PT, PT, R252.reuse, 0x72, RZ ;  /* 0x00000072fc097810 */ /* 0x040fe20007ffe0ff */
[--C-:B------:R-:W-:Y:S01]  /*60a0*/  @!P6 IMAD.IADD R121, R121, 0x1, -R4.reuse ;  /* 0x000000017979e824 */ /* 0x100fe200078e0a04 */
[----:B------:R-:W-:Y:S01]  /*60b0*/  IADD3 R12, PT, PT, R252, 0x7a, RZ ;  /* 0x0000007afc0c7810 */ /* 0x000fe20007ffe0ff */
[----:B------:R-:W-:Y:S01]  /*60c0*/  @!P5 IMAD.IADD R136, R136, 0x1, -R4 ;  /* 0x000000018888d824 */ /* 0x000fe200078e0a04 */
[----:B------:R-:W-:Y:S01]  /*60d0*/  ISETP.GT.U32.AND P5, PT, R4, R135, PT ;  /* 0x000000870400720c */ /* 0x000fe20003fa4070 */
[----:B------:R-:W-:Y:S01]  /*60e0*/  @!P4 IMAD.MOV R92, RZ, RZ, -R92 ;  /* 0x000000ffff5cc224 */ /* 0x000fe200078e0a5c */
[----:B------:R-:W-:Y:S01]  /*60f0*/  ISETP.GE.AND P4, PT, R8, RZ, PT ;  /* 0x000000ff0800720c */ /* 0x000fe20003f86270 */
[----:B------:R-:W-:Y:S01]  /*6100*/  VIADD R8, R252, 0x6f ;  /* 0x0000006ffc087836 */ /* 0x000fe20000000000 */
[----:B------:R-:W-:Y:S01]  /*6110*/  ISETP.GT.U32.AND P6, PT, R4, R121, PT ;  /* 0x000000790400720c */ /* 0x000fe20003fc4070 */
[----:B------:R-:W-:Y:S01]  /*6120*/  IMAD.MOV R7, RZ, RZ, -R2 ;  /* 0x000000ffff077224 */ /* 0x000fe200078e0a02 */
[----:B------:R-:W-:Y:S01]  /*6130*/  IABS R100, R9 ;  /* 0x0000000900647213 */ /* 0x000fe20000000000 */
[----:B------:R-:W-:Y:S01]  /*6140*/  @!P1 IMAD.MOV R86, RZ, RZ, -R86 ;  /* 0x000000ffff569224 */ /* 0x000fe200078e0a56 */
[----:B------:R-:W-:Y:S01]  /*6150*/  ISETP.GE.AND P1, PT, R6, RZ, PT ;  /* 0x000000ff0600720c */ /* 0x000fe20003f26270 */
[----:B------:R-:W-:Y:S01]  /*6160*/  IMAD R148, R4, R7, R148 ;  /* 0x0000000704947224 */ /* 0x000fe200078e0294 */
[----:B------:R-:W-:Y:S01]  /*6170*/  IABS R147, R8 ;  /* 0x0000000800937213 */ /* 0x000fe20000000000 */
[C---:B------:R-:W-:Y:S01]  /*6180*/  VIADD R7, R252.reuse, 0x71 ;  /* 0x00000071fc077836 */ /* 0x040fe20000000000 */
[----:B------:R-:W-:Y:S01]  /*6190*/  IADD3 R6, PT, PT, R252, 0x70, RZ ;  /* 0x00000070fc067810 */ /* 0x000fe20007ffe0ff */
[----:B------:R-:W-:Y:S01]  /*61a0*/  @!P5 IMAD.IADD R135, R135, 0x1, -R4 ;  /* 0x000000018787d824 */ /* 0x000fe200078e0a04 */
[----:B------:R-:W-:Y:S01]  /*61b0*/  IABS R72, R12 ;  /* 0x0000000c00487213 */ /* 0x000fe20000000000 */
[----:B------:R-:W-:Y:S01]  /*61c0*/  IMAD.HI.U32 R3, R5, R147, RZ ;  /* 0x0000009305037227 */ /* 0x000fe200078e00ff */
[----:B------:R-:W-:-:S02]  /*61d0*/  IABS R162, R6 ;  /* 0x0000000600a27213 */ /* 0x000fc40000000000 */
[C---:B------:R-:W-:Y:S01]  /*61e0*/  ISETP.GT.U32.AND P5, PT, R4.reuse, R135, PT ;  /* 0x000000870400720c */ /* 0x040fe20003fa4070 */
[----:B------:R-:W-:Y:S01]  /*61f0*/  IMAD.MOV R3, RZ, RZ, -R3 ;  /* 0x000000ffff037224 */ /* 0x000fe200078e0a03 */
[----:B------:R-:W-:Y:S01]  /*6200*/  IABS R189, R7 ;  /* 0x0000000700bd7213 */ /* 0x000fe20000000000 */
[----:B------:R-:W-:Y:S01]  /*6210*/  @!P6 IMAD.IADD R121, R121, 0x1, -R4 ;  /* 0x000000017979e824 */ /* 0x000fe200078e0a04 */
[----:B------:R-:W-:Y:S01]  /*6220*/  ISETP.GT.U32.AND P6, PT, R4, R148, PT ;  /* 0x000000940400720c */ /* 0x000fe20003fc4070 */
[----:B------:R-:W-:Y:S01]  /*6230*/  IMAD.HI.U32 R2, R5, R162, RZ ;  /* 0x000000a205027227 */ /* 0x000fe200078e00ff */
[----:B------:R-:W-:-:S03]  /*6240*/  IABS R141, R194 ;  /* 0x000000c2008d7213 */ /* 0x000fc60000000000 */
[----:B------:R-:W-:Y:S01]  /*6250*/  IMAD R147, R4, R3, R147 ;  /* 0x0000000304937224 */ /* 0x000fe200078e0293 */
[----:B------:R-:W-:Y:S01]  /*6260*/  IADD3 R3, PT, PT, -R2, RZ, RZ ;  /* 0x000000ff02037210 */ /* 0x000fe20007ffe1ff */
[----:B------:R-:W-:Y:S02]  /*6270*/  IMAD.HI.U32 R2, R5, R189, RZ ;  /* 0x000000bd05027227 */ /* 0x000fe400078e00ff */
[----:B------:R-:W-:Y:S02]  /*6280*/  @!P5 IADD3 R135, PT, PT, R135, -R4, RZ ;  /* 0x800000048787d210 */ /* 0x000fe40007ffe0ff */
[----:B------:R-:W-:Y:S02]  /*6290*/  IMAD R162, R4, R3, R162 ;  /* 0x0000000304a27224 */ /* 0x000fe400078e02a2 */
[----:B------:R-:W-:Y:S01]  /*62a0*/  @!P6 IMAD.IADD R148, R148, 0x1, -R4 ;  /* 0x000000019494e824 */ /* 0x000fe200078e0a04 */
[----:B------:R-:W-:Y:S01]  /*62b0*/  @!P3 IADD3 R135, PT, PT, -R135, RZ, RZ ;  /* 0x000000ff8787b210 */ /* 0x000fe20007ffe1ff */
[----:B------:R-:W-:Y:S01]  /*62c0*/  @!P2 IMAD.MOV R136, RZ, RZ, -R136 ;  /* 0x000000ffff88a224 */ /* 0x000fe200078e0a88 */
[C---:B------:R-:W-:Y:S01]  /*62d0*/  ISETP.GT.U32.AND P5, PT, R4.reuse, R162, PT ;  /* 0x000000a20400720c */ /* 0x040fe20003fa4070 */
[----:B------:R-:W-:Y:S01]  /*62e0*/  @!P4 IMAD.MOV R121, RZ, RZ, -R121 ;  /* 0x000000ffff79c224 */ /* 0x000fe200078e0a79 */
[C---:B------:R-:W-:Y:S01]  /*62f0*/  ISETP.GT.U32.AND P6, PT, R4.reuse, R148, PT ;  /* 0x000000940400720c */ /* 0x040fe20003fc4070 */
[----:B------:R-:W-:Y:S01]  /*6300*/  IMAD.MOV R2, RZ, RZ, -R2 ;  /* 0x000000ffff027224 */ /* 0x000fe200078e0a02 */
[----:B------:R-:W-:Y:S01]  /*6310*/  ISETP.GT.U32.AND P2, PT, R4, R147, PT ;  /* 0x000000930400720c */ /* 0x000fe20003f44070 */
[----:B------:R-:W-:Y:S01]  /*6320*/  IMAD.HI.U32 R3, R5, R100, RZ ;  /* 0x0000006405037227 */ /* 0x000fe200078e00ff */
[----:B------:R-:W-:-:S02]  /*6330*/  ISETP.GE.AND P4, PT, R8, RZ, PT ;  /* 0x000000ff0800720c */ /* 0x000fc40003f86270 */
[----:B------:R-:W-:Y:S01]  /*6340*/  ISETP.GE.AND P3, PT, R6, RZ, PT ;  /* 0x000000ff0600720c */ /* 0x000fe20003f66270 */
[----:B------:R-:W-:Y:S02]  /*6350*/  VIADD R8, R252, 0x73 ;  /* 0x00000073fc087836 */ /* 0x000fe40000000000 */
[----:B------:R-:W-:Y:S02]  /*6360*/  IMAD R189, R4, R2, R189 ;  /* 0x0000000204bd7224 */ /* 0x000fe400078e02bd */
[--C-:B------:R-:W-:Y:S01]  /*6370*/  @!P5 IMAD.IADD R162, R162, 0x1, -R4.reuse ;  /* 0x00000001a2a2d824 */ /* 0x100fe200078e0a04 */
[----:B------:R-:W-:Y:S01]  /*6380*/  IABS R176, R8 ;  /* 0x0000000800b07213 */ /* 0x000fe20000000000 */
[----:B------:R-:W-:Y:S02]  /*6390*/  IMAD.MOV R3, RZ, RZ, -R3 ;  /* 0x000000ffff037224 */ /* 0x000fe400078e0a03 */
[--C-:B------:R-:W-:Y:S01]  /*63a0*/  @!P6 IMAD.IADD R148, R148, 0x1, -R4.reuse ;  /* 0x000000019494e824 */ /* 0x100fe200078e0a04 */
[C---:B------:R-:W-:Y:S01]  /*63b0*/  ISETP.GT.U32.AND P6, PT, R4.reuse, R189, PT ;  /* 0x000000bd0400720c */ /* 0x040fe20003fc4070 */
[----:B------:R-:W-:Y:S01]  /*63c0*/  @!P2 IMAD.IADD R147, R147, 0x1, -R4 ;  /* 0x000000019393a824 */ /* 0x000fe200078e0a04 */
[C---:B------:R-:W-:Y:S01]  /*63d0*/  ISETP.GT.U32.AND P5, PT, R4.reuse, R162, PT ;  /* 0x000000a20400720c */ /* 0x040fe20003fa4070 */
[----:B------:R-:W-:-:S02]  /*63e0*/  IMAD R100, R4, R3, R100 ;  /* 0x0000000304647224 */ /* 0x000fc400078e0264 */
[----:B------:R-:W-:Y:S01]  /*63f0*/  IMAD.HI.U32 R2, R5, R176, RZ ;  /* 0x000000b005027227 */ /* 0x000fe200078e00ff */
[----:B------:R-:W-:-:S03]  /*6400*/  ISETP.GT.U32.AND P2, PT, R4, R147, PT ;  /* 0x000000930400720c */ /* 0x000fc60003f44070 */
[----:B------:R-:W-:Y:S01]  /*6410*/  @!P1 IMAD.MOV R148, RZ, RZ, -R148 ;  /* 0x000000ffff949224 */ /* 0x000fe200078e0a94 */
[----:B------:R-:W-:Y:S01]  /*6420*/  ISETP.GT.U32.AND P1, PT, R4, R100, PT ;  /* 0x000000640400720c */ /* 0x000fe20003f24070 */
[----:B------:R-:W-:Y:S01]  /*6430*/  VIADD R6, R252, 0x74 ;  /* 0x00000074fc067836 */ /* 0x000fe20000000000 */
[----:B------:R-:W-:Y:S01]  /*6440*/  IADD3 R3, PT, PT, -R2, RZ, RZ ;  /* 0x000000ff02037210 */ /* 0x000fe20007ffe1ff */
[--C-:B------:R-:W-:Y:S02]  /*6450*/  @!P6 IMAD.IADD R189, R189, 0x1, -R4.reuse ;  /* 0x00000001bdbde824 */ /* 0x100fe400078e0a04 */
[----:B------:R-:W-:Y:S01]  /*6460*/  @!P5 IMAD.IADD R162, R162, 0x1, -R4 ;  /* 0x00000001a2a2d824 */ /* 0x000fe200078e0a04 */
[----:B------:R-:W-:Y:S01]  /*6470*/  IABS R188, R6 ;  /* 0x0000000600bc7213 */ /* 0x000fe20000000000 */
[C---:B------:R-:W-:Y:S01]  /*6480*/  IMAD R176, R4.reuse, R3, R176 ;  /* 0x0000000304b07224 */ /* 0x040fe200078e02b0 */
[C---:B------:R-:W-:Y:S01]  /*6490*/  ISETP.GT.U32.AND P6, PT, R4.reuse, R189, PT ;  /* 0x000000bd0400720c */ /* 0x040fe20003fc4070 */
[----:B------:R-:W-:Y:S01]  /*64a0*/  @!P3 IMAD.MOV R162, RZ, RZ, -R162 ;  /* 0x000000ffffa2b224 */ /* 0x000fe200078e0aa2 */
[----:B------:R-:W-:Y:S01]  /*64b0*/  @!P2 IADD3 R147, PT, PT, R147, -R4, RZ ;  /* 0x800000049393a210 */ /* 0x000fe20007ffe0ff */
[----:B------:R-:W-:Y:S01]  /*64c0*/  IMAD.HI.U32 R2, R5, R188, RZ ;  /* 0x000000bc05027227 */ /* 0x000fe200078e00ff */
[----:B------:R-:W-:-:S02]  /*64d0*/  ISETP.GT.U32.AND P3, PT, R4, R176, PT ;  /* 0x000000b00400720c */ /* 0x000fc40003f64070 */
[----:B------:R-:W-:Y:S01]  /*64e0*/  ISETP.GE.AND P2, PT, R7, RZ, PT ;  /* 0x000000ff0700720c */ /* 0x000fe20003f46270 */
[--C-:B------:R-:W-:Y:S01]  /*64f0*/  @!P1 IMAD.IADD R100, R100, 0x1, -R4.reuse ;  /* 0x0000000164649824 */ /* 0x100fe200078e0a04 */
[----:B------:R-:W-:Y:S01]  /*6500*/  IADD3 R3, PT, PT, -R2, RZ, RZ ;  /* 0x000000ff02037210 */ /* 0x000fe20007ffe1ff */
[----:B------:R-:W-:Y:S01]  /*6510*/  VIADD R7, R252, 0x75 ;  /* 0x00000075fc077836 */ /* 0x000fe20000000000 */
[----:B------:R-:W-:Y:S01]  /*6520*/  ISETP.GE.AND P5, PT, R8, RZ, PT ;  /* 0x000000ff0800720c */ /* 0x000fe20003fa6270 */
[----:B------:R-:W-:Y:S01]  /*6530*/  VIADD R8, R252, 0x76 ;  /* 0x00000076fc087836 */ /* 0x000fe20000000000 */
[C---:B------:R-:W-:Y:S01]  /*6540*/  ISETP.GT.U32.AND P1, PT, R4.reuse, R100, PT ;  /* 0x000000640400720c */ /* 0x040fe20003f24070 */
[----:B------:R-:W-:Y:S01]  /*6550*/  @!P6 IMAD.IADD R189, R189, 0x1, -R4 ;  /* 0x00000001bdbde824 */ /* 0x000fe200078e0a04 */
[----:B------:R-:W-:Y:S01]  /*6560*/  IABS R203, R7 ;  /* 0x0000000700cb7213 */ /* 0x000fe20000000000 */
[----:B------:R-:W-:Y:S01]  /*6570*/  IMAD R188, R4, R3, R188 ;  /* 0x0000000304bc7224 */ /* 0x000fe200078e02bc */
[----:B------:R-:W-:Y:S01]  /*6580*/  IABS R202, R8 ;  /* 0x0000000800ca7213 */ /* 0x000fe20000000000 */
[----:B------:R-:W-:Y:S01]  /*6590*/  @!P3 IMAD.IADD R176, R176, 0x1, -R4 ;  /* 0x00000001b0b0b824 */ /* 0x000fe200078e0a04 */
[----:B------:R-:W-:Y:S01]  /*65a0*/  ISETP.GE.AND P6, PT, R6, RZ, PT ;  /* 0x000000ff0600720c */ /* 0x000fe20003fc6270 */
[----:B------:R-:W-:Y:S01]  /*65b0*/  @!P2 IMAD.MOV R189, RZ, RZ, -R189 ;  /* 0x000000ffffbda224 */ /* 0x000fe200078e0abd */
[----:B------:R-:W-:Y:S01]  /*65c0*/  ISETP.GE.AND P3, PT, R7, RZ, PT ;  /* 0x000000ff0700720c */ /* 0x000fe20003f66270 */
[----:B------:R-:W-:Y:S01]  /*65d0*/  IMAD.HI.U32 R2, R5, R203, RZ ;  /* 0x000000cb05027227 */ /* 0x000fe200078e00ff */
[----:B------:R-:W-:-:S03]  /*65e0*/  ISETP.GT.U32.AND P2, PT, R4, R176, PT ;  /* 0x000000b00400720c */ /* 0x000fc60003f44070 */
[----:B------:R-:W-:Y:S01]  /*65f0*/  @!P1 IMAD.IADD R100, R100, 0x1, -R4 ;  /* 0x0000000164649824 */ /* 0x000fe200078e0a04 */
[C---:B------:R-:W-:Y:S01]  /*6600*/  ISETP.GT.U32.AND P1, PT, R4.reuse, R188, PT ;  /* 0x000000bc0400720c */ /* 0x040fe20003f24070 */
[----:B------:R-:W-:Y:S02]  /*6610*/  IMAD.MOV R2, RZ, RZ, -R2 ;  /* 0x000000ffff027224 */ /* 0x000fe400078e0a02 */
[----:B------:R-:W-:Y:S01]  /*6620*/  @!P4 IMAD.MOV R147, RZ, RZ, -R147 ;  /* 0x000000ffff93c224 */ /* 0x000fe200078e0a93 */
[----:B------:R-:W-:Y:S01]  /*6630*/  ISETP.GE.AND P4, PT, R9, RZ, PT ;  /* 0x000000ff0900720c */ /* 0x000fe20003f86270 */
[----:B------:R-:W-:Y:S01]  /*6640*/  IMAD R203, R4, R2, R203 ;  /* 0x0000000204cb7224 */ /* 0x000fe200078e02cb */
[----:B------:R-:W-:Y:S01]  /*6650*/  IADD3 R9, PT, PT, R252, 0x77, RZ ;  /* 0x00000077fc097810 */ /* 0x000fe20007ffe0ff */
[----:B------:R-:W-:-:S03]  /*6660*/  IMAD.HI.U32 R3, R5, R202, RZ ;  /* 0x000000ca05037227 */ /* 0x000fc600078e00ff */
[----:B------:R-:W-:Y:S01]  /*6670*/  IABS R213, R9 ;  /* 0x0000000900d57213 */ /* 0x000fe20000000000 */
[--C-:B------:R-:W-:Y:S01]  /*6680*/  @!P2 IMAD.IADD R176, R176, 0x1, -R4.reuse ;  /* 0x00000001b0b0a824 */ /* 0x100fe200078e0a04 */
[----:B------:R-:W-:Y:S01]  /*6690*/  ISETP.GE.AND P2, PT, R9, RZ, PT ;  /* 0x000000ff0900720c */ /* 0x000fe20003f46270 */
[----:B------:R-:W-:Y:S02]  /*66a0*/  @!P1 IMAD.IADD R188, R188, 0x1, -R4 ;  /* 0x00000001bcbc9824 */ /* 0x000fe400078e0a04 */
[----:B------:R-:W-:Y:S01]  /*66b0*/  @!P5 IMAD.MOV R176, RZ, RZ, -R176 ;  /* 0x000000ffffb0d224 */ /* 0x000fe200078e0ab0 */
[C---:B------:R-:W-:Y:S01]  /*66c0*/  ISETP.GT.U32.AND P5, PT, R4.reuse, R203, PT ;  /* 0x000000cb0400720c */ /* 0x040fe20003fa4070 */
[----:B------:R-:W-:Y:S01]  /*66d0*/  IMAD.MOV R3, RZ, RZ, -R3 ;  /* 0x000000ffff037224 */ /* 0x000fe200078e0a03 */
[----:B------:R-:W-:Y:S01]  /*66e0*/  ISETP.GT.U32.AND P1, PT, R4, R188, PT ;  /* 0x000000bc0400720c */ /* 0x000fe20003f24070 */
[----:B------:R-:W-:Y:S01]  /*66f0*/  IMAD.HI.U32 R6, R5, R213, RZ ;  /* 0x000000d505067227 */ /* 0x000fe200078e00ff */
[----:B------:R-:W-:-:S02]  /*6700*/  @!P4 IADD3 R100, PT, PT, -R100, RZ, RZ ;  /* 0x000000ff6464c210 */ /* 0x000fc40007ffe1ff */
[----:B------:R-:W-:Y:S01]  /*6710*/  ISETP.GE.AND P4, PT, R8, RZ, PT ;  /* 0x000000ff0800720c */ /* 0x000fe20003f86270 */
[----:B------:R-:W-:Y:S01]  /*6720*/  IMAD R202, R4, R3, R202 ;  /* 0x0000000304ca7224 */ /* 0x000fe200078e02ca */
[----:B------:R-:W-:Y:S01]  /*6730*/  IADD3 R6, PT, PT, -R6, RZ, RZ ;  /* 0x000000ff06067210 */ /* 0x000fe20007ffe1ff */
[----:B------:R-:W-:Y:S02]  /*6740*/  VIADD R2, R252, 0x78 ;  /* 0x00000078fc027836 */ /* 0x000fe40000000000 */
[----:B------:R-:W-:-:S03]  /*6750*/  IMAD.HI.U32 R7, R5, R10, RZ ;  /* 0x0000000a05077227 */ /* 0x000fc600078e00ff */
[----:B------:R-:W-:Y:S01]  /*6760*/  IABS R3, R2 ;  /* 0x0000000200037213 */ /* 0x000fe20000000000 */
[----:B------:R-:W-:Y:S01]  /*6770*/  @!P5 IMAD.IADD R203, R203, 0x1, -R4 ;  /* 0x00000001cbcbd824 */ /* 0x000fe200078e0a04 */
[----:B------:R-:W-:Y:S01]  /*6780*/  @!P1 IADD3 R188, PT, PT, R188, -R4, RZ ;  /* 0x80000004bcbc9210 */ /* 0x000fe20007ffe0ff */
[----:B------:R-:W-:Y:S01]  /*6790*/  IMAD R213, R4, R6, R213 ;  /* 0x0000000604d57224 */ /* 0x000fe200078e02d5 */
[----:B------:R-:W-:Y:S01]  /*67a0*/  ISETP.GE.AND P1, PT, R2, RZ, PT ;  /* 0x000000ff0200720c */ /* 0x000fe20003f26270 */
[----:B------:R-:W-:Y:S01]  /*67b0*/  IMAD.HI.U32 R2, R5, R3, RZ ;  /* 0x0000000305027227 */ /* 0x000fe200078e00ff */
[----:B------:R-:W-:-:S03]  /*67c0*/  ISETP.GT.U32.AND P5, PT, R4, R203, PT ;  /* 0x000000cb0400720c */ /* 0x000fc60003fa4070 */
[----:B------:R-:W-:Y:S01]  /*67d0*/  @!P6 IMAD.MOV R188, RZ, RZ, -R188 ;  /* 0x000000ffffbce224 */ /* 0x000fe200078e0abc */
[----:B------:R-:W-:Y:S01]  /*67e0*/  ISETP.GT.U32.AND P6, PT, R4, R202, PT ;  /* 0x000000ca0400720c */ /* 0x000fe20003fc4070 */
[----:B------:R-:W-:Y:S02]  /*67f0*/  IMAD.MOV R8, RZ, RZ, -R2 ;  /* 0x000000ffff087224 */ /* 0x000fe400078e0a02 */
[----:B------:R-:W-:-:S04]  /*6800*/  IMAD.HI.U32 R2, R5, R227, RZ ;  /* 0x000000e305027227 */ /* 0x000fc800078e00ff */
[----:B------:R-:W-:Y:S01]  /*6810*/  IMAD R3, R4, R8, R3 ;  /* 0x0000000804037224 */ /* 0x000fe200078e0203 */
[----:B------:R-:W-:Y:S01]  /*6820*/  IADD3 R2, PT, PT, -R2, RZ, RZ ;  /* 0x000000ff02027210 */ /* 0x000fe20007ffe1ff */
[----:B------:R-:W-:Y:S01]  /*6830*/  @!P5 IMAD.IADD R203, R203, 0x1, -R4 ;  /* 0x00000001cbcbd824 */ /* 0x000fe200078e0a04 */
[----:B------:R-:W-:Y:S01]  /*6840*/  ISETP.GT.U32.AND P5, PT, R4, R213, PT ;  /* 0x000000d50400720c */ /* 0x000fe20003fa4070 */
[----:B------:R-:W-:Y:S02]  /*6850*/  IMAD.HI.U32 R6, R5, R72, RZ ;  /* 0x0000004805067227 */ /* 0x000fe400078e00ff */
[----:B------:R-:W-:Y:S02]  /*6860*/  @!P6 IADD3 R202, PT, PT, R202, -R4, RZ ;  /* 0x80000004cacae210 */ /* 0x000fe40007ffe0ff */
[C---:B------:R-:W-:Y:S02]  /*6870*/  IMAD R227, R4.reuse, R2, R227 ;  /* 0x0000000204e37224 */ /* 0x040fe400078e02e3 */
[----:B------:R-:W-:Y:S01]  /*6880*/  ISETP.GT.U32.AND P6, PT, R4, R202, PT ;  /* 0x000000ca0400720c */ /* 0x000fe20003fc4070 */
[----:B------:R-:W-:-:S02]  /*6890*/  IMAD.MOV R9, RZ, RZ, -R6 ;  /* 0x000000ffff097224 */ /* 0x000fc400078e0a06 */
[----:B------:R-:W-:-:S04]  /*68a0*/  IMAD.HI.U32 R8, R5, R78, RZ ;  /* 0x0000004e05087227 */ /* 0x000fc800078e00ff */
[--C-:B------:R-:W-:Y:S02]  /*68b0*/  @!P5 IMAD.IADD R213, R213, 0x1, -R4.reuse ;  /* 0x00000001d5d5d824 */ /* 0x100fe400078e0a04 */
[----:B------:R-:W-:Y:S02]  /*68c0*/  IMAD.MOV R7, RZ, RZ, -R7 ;  /* 0x000000ffff077224 */ /* 0x000fe400078e0a07 */
[----:B------:R-:W-:Y:S01]  /*68d0*/  @!P3 IMAD.MOV R203, RZ, RZ, -R203 ;  /* 0x000000ffffcbb224 */ /* 0x000fe200078e0acb */
[----:B------:R-:W-:Y:S01]  /*68e0*/  ISETP.GT.U32.AND P5, PT, R4, R213, PT ;  /* 0x000000d50400720c */ /* 0x000fe20003fa4070 */
[----:B------:R-:W-:Y:S01]  /*68f0*/  @!P6 IMAD.IADD R202, R202, 0x1, -R4 ;  /* 0x00000001cacae824 */ /* 0x000fe200078e0a04 */
[C---:B------:R-:W-:Y:S01]  /*6900*/  ISETP.GT.U32.AND P6, PT, R4.reuse, R3, PT ;  /* 0x000000030400720c */ /* 0x040fe20003fc4070 */
[C---:B------:R-:W-:Y:S01]  /*6910*/  IMAD R72, R4.reuse, R9, R72 ;  /* 0x0000000904487224 */ /* 0x040fe200078e0248 */
[----:B------:R-:W-:Y:S01]  /*6920*/  ISETP.GT.U32.AND P3, PT, R4, R227, PT ;  /* 0x000000e30400720c */ /* 0x000fe20003f64070 */
[----:B------:R-:W-:Y:S01]  /*6930*/  IMAD.MOV R9, RZ, RZ, -R8 ;  /* 0x000000ffff097224 */ /* 0x000fe200078e0a08 */
[----:B------:R-:W-:Y:S01]  /*6940*/  @!P4 IADD3 R202, PT, PT, -R202, RZ, RZ ;  /* 0x000000ffcacac210 */ /* 0x000fe20007ffe1ff */
[C---:B------:R-:W-:Y:S01]  /*6950*/  IMAD R2, R4.reuse, R7, R10 ;  /* 0x0000000704027224 */ /* 0x040fe200078e020a */
[----:B------:R-:W-:Y:S01]  /*6960*/  ISETP.GT.U32.AND P4, PT, R4, R72, PT ;  /* 0x000000480400720c */ /* 0x000fe20003f84070 */
[----:B------:R-:W-:-:S02]  /*6970*/  VIADD R10, R252, 0x7d ;  /* 0x0000007dfc0a7836 */ /* 0x000fc40000000000 */
[C---:B------:R-:W-:Y:S02]  /*6980*/  IMAD R78, R4.reuse, R9, R78 ;  /* 0x00000009044e7224 */ /* 0x040fe400078e024e */
[--C-:B------:R-:W-:Y:S01]  /*6990*/  @!P5 IMAD.IADD R213, R213, 0x1, -R4.reuse ;  /* 0x00000001d5d5d824 */ /* 0x100fe200078e0a04 */
[C---:B------:R-:W-:Y:S01]  /*69a0*/  ISETP.GT.U32.AND P5, PT, R4.reuse, R2, PT ;  /* 0x000000020400720c */ /* 0x040fe20003fa4070 */
[--C-:B------:R-:W-:Y:S01]  /*69b0*/  @!P6 IMAD.IADD R3, R3, 0x1, -R4.reuse ;  /* 0x000000010303e824 */ /* 0x100fe200078e0a04 */
[----:B------:R-:W-:Y:S01]  /*69c0*/  IABS R71, R10 ;  /* 0x0000000a00477213 */ /* 0x000fe20000000000 */
[----:B------:R-:W-:Y:S01]  /*69d0*/  @!P3 IMAD.IADD R227, R227, 0x1, -R4 ;  /* 0x00000001e3e3b824 */ /* 0x000fe200078e0a04 */
[C---:B------:R-:W-:Y:S01]  /*69e0*/  ISETP.GT.U32.AND P6, PT, R4.reuse, R78, PT ;  /* 0x0000004e0400720c */ /* 0x040fe20003fc4070 */
[----:B------:R-:W-:Y:S01]  /*69f0*/  @!P2 IMAD.MOV R213, RZ, RZ, -R213 ;  /* 0x000000ffffd5a224 */ /* 0x000fe200078e0ad5 */
[----:B------:R-:W-:Y:S01]  /*6a00*/  ISETP.GT.U32.AND P3, PT, R4, R3, PT ;  /* 0x000000030400720c */ /* 0x000fe20003f64070 */
[----:B------:R-:W-:Y:S01]  /*6a10*/  IMAD.HI.U32 R6, R5, R71, RZ ;  /* 0x0000004705067227 */ /* 0x000fe200078e00ff */
[----:B------:R-:W-:-:S02]  /*6a20*/  @!P4 IADD3 R72, PT, PT, R72, -R4, RZ ;  /* 0x800000044848c210 */ /* 0x000fc40007ffe0ff */
[----:B------:R-:W-:Y:S01]  /*6a30*/  ISETP.GT.U32.AND P4, PT, R4, R227, PT ;  /* 0x000000e30400720c */ /* 0x000fe20003f84070 */
[----:B------:R-:W-:Y:S02]  /*6a40*/  IMAD.MOV R8, RZ, RZ, -R6 ;  /* 0x000000ffff087224 */ /* 0x000fe400078e0a06 */
[--C-:B------:R-:W-:Y:S01]  /*6a50*/  @!P5 IMAD.IADD R2, R2, 0x1, -R4.reuse ;  /* 0x000000010202d824 */ /* 0x100fe200078e0a04 */
[C---:B------:R-:W-:Y:S01]  /*6a60*/  ISETP.GT.U32.AND P5, PT, R4.reuse, R72, PT ;  /* 0x000000480400720c */ /* 0x040fe20003fa4070 */
[----:B------:R-:W-:Y:S01]  /*6a70*/  IMAD R71, R4, R8, R71 ;  /* 0x0000000804477224 */ /* 0x000fe200078e0247 */
[----:B------:R-:W-:Y:S01]  /*6a80*/  IADD3 R8, PT, PT, R252, 0x80, RZ ;  /* 0x00000080fc087810 */ /* 0x000fe20007ffe0ff */
[----:B------:R-:W-:Y:S01]  /*6a90*/  @!P6 IMAD.IADD R78, R78, 0x1, -R4 ;  /* 0x000000014e4ee824 */ /* 0x000fe200078e0a04 */
[----:B------:R-:W-:Y:S01]  /*6aa0*/  ISETP.GT.U32.AND P6, PT, R4, R2, PT ;  /* 0x000000020400720c */ /* 0x000fe20003fc4070 */
[----:B------:R-:W-:Y:S01]  /*6ab0*/  IMAD.HI.U32 R6, R5, R238, RZ ;  /* 0x000000ee05067227 */ /* 0x000fe200078e00ff */
[----:B------:R-:W-:-:S02]  /*6ac0*/  @!P3 IADD3 R3, PT, PT, R3, -R4, RZ ;  /* 0x800000040303b210 */ /* 0x000fc40007ffe0ff */
[C---:B------:R-:W-:Y:S01]  /*6ad0*/  ISETP.GT.U32.AND P2, PT, R4.reuse, R78, PT ;  /* 0x0000004e0400720c */ /* 0x040fe20003f44070 */
[----:B------:R-:W-:Y:S01]  /*6ae0*/  IMAD.MOV R9, RZ, RZ, -R6 ;  /* 0x000000ffff097224 */ /* 0x000fe200078e0a06 */
[----:B------:R-:W-:Y:S01]  /*6af0*/  ISETP.GT.U32.AND P3, PT, R4, R71, PT ;  /* 0x000000470400720c */ /* 0x000fe20003f64070 */
[----:B------:R-:W-:Y:S01]  /*6b00*/  IMAD.HI.U32 R7, R5, R128, RZ ;  /* 0x0000008005077227 */ /* 0x000fe200078e00ff */
[----:B------:R-:W-:-:S03]  /*6b10*/  IABS R182, R8 ;  /* 0x0000000800b67213 */ /* 0x000fc60000000000 */
[----:B------:R-:W-:Y:S02]  /*6b20*/  IMAD R238, R4, R9, R238 ;  /* 0x0000000904ee7224 */ /* 0x000fe400078e02ee */
[--C-:B------:R-:W-:Y:S02]  /*6b30*/  @!P6 IMAD.IADD R2, R2, 0x1, -R4.reuse ;  /* 0x000000010202e824 */ /* 0x100fe400078e0a04 */
[----:B------:R-:W-:Y:S01]  /*6b40*/  IMAD.MOV R7, RZ, RZ, -R7 ;  /* 0x000000ffff077224 */ /* 0x000fe200078e0a07 */
[----:B------:R-:W-:Y:S01]  /*6b50*/  ISETP.GT.U32.AND P6, PT, R4, R238, PT ;  /* 0x000000ee0400720c */ /* 0x000fe20003fc4070 */
[----:B------:R-:W-:Y:S01]  /*6b60*/  IMAD.HI.U32 R6, R5, R182, RZ ;  /* 0x000000b605067227 */ /* 0x000fe200078e00ff */
[----:B------:R-:W-:Y:S02]  /*6b70*/  @!P2 IADD3 R78, PT, PT, R78, -R4, RZ ;  /* 0x800000044e4ea210 */ /* 0x000fe40007ffe0ff */
[----:B------:R-:W-:Y:S01]  /*6b80*/  ISETP.GE.AND P2, PT, R12, RZ, PT ;  /* 0x000000ff0c00720c */ /* 0x000fe20003f46270 */
[----:B------:R-:W-:Y:S01]  /*6b90*/  @!P3 IMAD.IADD R71, R71, 0x1, -R4 ;  /* 0x000000014747b824 */ /* 0x000fe200078e0a04 */
[----:B------:R-:W-:Y:S01]  /*6ba0*/  ISETP.GE.AND P3, PT, R13, RZ, PT ;  /* 0x000000ff0d00720c */ /* 0x000fe20003f66270 */
[----:B------:R-:W-:Y:S01]  /*6bb0*/  IMAD R128, R4, R7, R128 ;  /* 0x0000000704807224 */ /* 0x000fe200078e0280 */
[----:B------:R-:W-:Y:S01]  /*6bc0*/  IADD3 R12, PT, PT, R252, 0x87, RZ ;  /* 0x00000087fc0c7810 */ /* 0x000fe20007ffe0ff */
[----:B------:R-:W-:Y:S01]  /*6bd0*/  @!P1 IMAD.MOV R3, RZ, RZ, -R3 ;  /* 0x000000ffff039224 */ /* 0x000fe200078e0a03 */
[C---:B------:R-:W-:Y:S01]  /*6be0*/  ISETP.GT.U32.AND P1, PT, R4.reuse, R71, PT ;  /* 0x000000470400720c */ /* 0x040fe20003f24070 */
[----:B------:R-:W-:Y:S01]  /*6bf0*/  @!P4 IMAD.IADD R227, R227, 0x1, -R4 ;  /* 0x00000001e3e3c824 */ /* 0x000fe200078e0a04 */
[----:B------:R-:W-:Y:S01]  /*6c00*/  ISETP.GT.U32.AND P4, PT, R4, R128, PT ;  /* 0x000000800400720c */ /* 0x000fe20003f84070 */
[----:B------:R-:W-:Y:S01]  /*6c10*/  IMAD.MOV R7, RZ, RZ, -R6 ;  /* 0x000000ffff077224 */ /* 0x000fe200078e0a06 */
[----:B------:R-:W-:Y:S01]  /*6c20*/  IABS R201, R12 ;  /* 0x0000000c00c97213 */ /* 0x000fe20000000000 */
[----:B------:R-:W-:-:S02]  /*6c30*/  VIADD R9, R252, 0x81 ;  /* 0x00000081fc097836 */ /* 0x000fc40000000000 */
[----:B------:R-:W-:Y:S01]  /*6c40*/  @!P5 IMAD.IADD R72, R72, 0x1, -R4 ;  /* 0x000000014848d824 */ /* 0x000fe200078e0a04 */
[----:B------:R-:W-:Y:S01]  /*6c50*/  ISETP.GE.AND P5, PT, R11, RZ, PT ;  /* 0x000000ff0b00720c */ /* 0x000fe20003fa6270 */
[----:B------:R-:W-:Y:S01]  /*6c60*/  IMAD R182, R4, R7, R182 ;  /* 0x0000000704b67224 */ /* 0x000fe200078e02b6 */
[----:B------:R-:W-:Y:S01]  /*6c70*/  IABS R235, R9 ;  /* 0x0000000900eb7213 */ /* 0x000fe20000000000 */
[----:B------:R-:W-:Y:S01]  /*6c80*/  @!P6 IMAD.IADD R238, R238, 0x1, -R4 ;  /* 0x00000001eeeee824 */ /* 0x000fe200078e0a04 */
[----:B------:R-:W-:Y:S01]  /*6c90*/  @!P2 IADD3 R72, PT, PT, -R72, RZ, RZ ;  /* 0x000000ff4848a210 */ /* 0x000fe20007ffe1ff */
[----:B------:R-:W-:Y:S01]  /*6ca0*/  @!P3 IMAD.MOV R2, RZ, RZ, -R2 ;  /* 0x000000ffff02b224 */ /* 0x000fe200078e0a02 */
[C---:B------:R-:W-:Y:S01]  /*6cb0*/  ISETP.GT.U32.AND P3, PT, R4.reuse, R182, PT ;  /* 0x000000b60400720c */ /* 0x040fe20003f64070 */
[----:B------:R-:W-:Y:S01]  /*6cc0*/  IMAD.HI.U32 R6, R5, R235, RZ ;  /* 0x000000eb05067227 */ /* 0x000fe200078e00ff */
[----:B------:R-:W-:Y:S02]  /*6cd0*/  ISETP.GT.U32.AND P2, PT, R4, R238, PT ;  /* 0x000000ee0400720c */ /* 0x000fe40003f44070 */
[----:B------:R-:W-:Y:S01]  /*6ce0*/  ISETP.GE.AND P6, PT, R10, RZ, PT ;  /* 0x000000ff0a00720c */ /* 0x000fe20003fc6270 */
[--C-:B------:R-:W-:Y:S01]  /*6cf0*/  @!P1 IMAD.IADD R71, R71, 0x1, -R4.reuse ;  /* 0x0000000147479824 */ /* 0x100fe200078e0a04 */
[----:B------:R-:W-:Y:S01]  /*6d00*/  ISETP.GE.AND P1, PT, R21, RZ, PT ;  /* 0x000000ff1500720c */ /* 0x000fe20003f26270 */
[----:B------:R-:W-:Y:S01]  /*6d10*/  @!P5 IMAD.MOV R227, RZ, RZ, -R227 ;  /* 0x000000ffffe3d224 */ /* 0x000fe200078e0ae3 */
[----:B------:R-:W-:Y:S01]  /*6d20*/  @!P4 IADD3 R128, PT, PT, R128, -R4, RZ ;  /* 0x800000048080c210 */ /* 0x000fe20007ffe0ff */
[----:B------:R-:W-:Y:S01]  /*6d30*/  VIADD R13, R252, 0x88 ;  /* 0x00000088fc0d7836 */ /* 0x000fe20000000000 */
[----:B------:R-:W-:Y:S01]  /*6d40*/  IADD3 R6, PT, PT, -R6, RZ, RZ ;  /* 0x000000ff06067210 */ /* 0x000fe20007ffe1ff */
[----:B------:R-:W-:Y:S01]  /*6d50*/  VIADD R11, R252, 0x86 ;  /* 0x00000086fc0b7836 */ /* 0x000fe20000000000 */
[----:B------:R-:W-:Y:S01]  /*6d60*/  ISETP.GE.AND P4, PT, R16, RZ, PT ;  /* 0x000000ff1000720c */ /* 0x000fe20003f86270 */
[--C-:B------:R-:W-:Y:S01]  /*6d70*/  @!P3 IMAD.IADD R182, R182, 0x1, -R4.reuse ;  /* 0x00000001b6b6b824 */ /* 0x100fe200078e0a04 */
[----:B------:R-:W-:Y:S01]  /*6d80*/  ISETP.GT.U32.AND P5, PT, R4, R128, PT ;  /* 0x000000800400720c */ /* 0x000fe20003fa4070 */
[----:B------:R-:W-:Y:S01]  /*6d90*/  @!P2 IMAD.IADD R238, R238, 0x1, -R4 ;  /* 0x00000001eeeea824 */ /* 0x000fe200078e0a04 */
[----:B------:R-:W-:Y:S01]  /*6da0*/  IADD3 R7, PT, PT, R252, 0x83, RZ ;  /* 0x00000083fc077810 */ /* 0x000fe20007ffe0ff */
[----:B------:R-:W-:Y:S01]  /*6db0*/  IMAD R235, R4, R6, R235 ;  /* 0x0000000604eb7224 */ /* 0x000fe200078e02eb */
[----:B------:R-:W-:Y:S01]  /*6dc0*/  ISETP.GE.AND P2, PT, R9, RZ, PT ;  /* 0x000000ff0900720c */ /* 0x000fe20003f46270 */
[----:B------:R-:W-:Y:S01]  /*6dd0*/  VIADD R6, R252, 0x82 ;  /* 0x00000082fc067836 */ /* 0x000fe20000000000 */
[----:B------:R-:W-:Y:S01]  /*6de0*/  IABS R163, R7 ;  /* 0x0000000700a37213 */ /* 0x000fe20000000000 */
[----:B------:R-:W-:Y:S01]  /*6df0*/  @!P6 IMAD.MOV R71, RZ, RZ, -R71 ;  /* 0x000000ffff47e224 */ /* 0x000fe200078e0a47 */
[C---:B------:R-:W-:Y:S01]  /*6e00*/  ISETP.GT.U32.AND P6, PT, R4.reuse, R182, PT ;  /* 0x000000b60400720c */ /* 0x040fe20003fc4070 */
[----:B------:R-:W-:Y:S01]  /*6e10*/  @!P1 IMAD.MOV R238, RZ, RZ, -R238 ;  /* 0x000000ffffee9224 */ /* 0x000fe200078e0aee */
[----:B------:R-:W-:Y:S01]  /*6e20*/  ISETP.GT.U32.AND P1, PT, R4, R235, PT ;  /* 0x000000eb0400720c */ /* 0x000fe20003f24070 */
[----:B------:R-:W-:Y:S01]  /*6e30*/  @!P4 IMAD.MOV R78, RZ, RZ, -R78 ;  /* 0x000000ffff4ec224 */ /* 0x000fe200078e0a4e */
[----:B------:R-:W-:Y:S01]  /*6e40*/  IABS R59, R6 ;  /* 0x00000006003b7213 */ /* 0x000fe20000000000 */
[----:B------:R-:W-:Y:S01]  /*6e50*/  @!P5 IMAD.IADD R128, R128, 0x1, -R4 ;  /* 0x000000018080d824 */ /* 0x000fe200078e0a04 */
[----:B------:R-:W-:Y:S01]  /*6e60*/  ISETP.GE.AND P4, PT, R20, RZ, PT ;  /* 0x000000ff1400720c */ /* 0x000fe20003f86270 */
[----:B------:R-:W-:Y:S01]  /*6e70*/  VIADD R16, R252, 0x89 ;  /* 0x00000089fc107836 */ /* 0x000fe20000000000 */
[----:B------:R-:W-:Y:S01]  /*6e80*/  ISETP.GE.AND P5, PT, R8, RZ, PT ;  /* 0x000000ff0800720c */ /* 0x000fe20003fa6270 */
[----:B------:R-:W-:Y:S01]  /*6e90*/  VIADD R8, R252, 0x84 ;  /* 0x00000084fc087836 */ /* 0x000fe20000000000 */
[----:B------:R-:W-:Y:S01]  /*6ea0*/  ISETP.GE.AND P3, PT, R6, RZ, PT ;  /* 0x000000ff0600720c */ /* 0x000fe20003f66270 */
[----:B------:R-:W-:Y:S01]  /*6eb0*/  IMAD.HI.U32 R6, R5, R59, RZ ;  /* 0x0000003b05067227 */ /* 0x000fe200078e00ff */
[----:B------:R-:W-:-:S02]  /*6ec0*/  IADD3 R10, PT, PT, R252, 0x85, RZ ;  /* 0x00000085fc0a7810 */ /* 0x000fc40007ffe0ff */
[----:B------:R-:W-:Y:S01]  /*6ed0*/  @!P6 IADD3 R182, PT, PT, R182, -R4, RZ ;  /* 0x80000004b6b6e210 */ /* 0x000fe20007ffe0ff */
[----:B------:R-:W-:Y:S01]  /*6ee0*/  IMAD.MOV R6, RZ, RZ, -R6 ;  /* 0x000000ffff067224 */ /* 0x000fe200078e0a06 */
[----:B------:R-:W-:Y:S01]  /*6ef0*/  IABS R200, R8 ;  /* 0x0000000800c87213 */ /* 0x000fe20000000000 */
[----:B------:R-:W-:Y:S01]  /*6f00*/  @!P1 IMAD.IADD R235, R235, 0x1, -R4 ;  /* 0x00000001ebeb9824 */ /* 0x000fe200078e0a04 */
[----:B------:R-:W-:Y:S01]  /*6f10*/  IABS R195, R10 ;  /* 0x0000000a00c37213 */ /* 0x000fe20000000000 */
[----:B------:R-:W-:Y:S01]  /*6f20*/  IMAD R59, R4, R6, R59 ;  /* 0x00000006043b7224 */ /* 0x000fe200078e023b */
[----:B------:R-:W-:Y:S01]  /*6f30*/  ISETP.GE.AND P6, PT, R8, RZ, PT ;  /* 0x000000ff0800720c */ /* 0x000fe20003fc6270 */
[----:B------:R-:W-:Y:S01]  /*6f40*/  @!P4 IMAD.MOV R128, RZ, RZ, -R128 ;  /* 0x000000ffff80c224 */ /* 0x000fe200078e0a80 */
[C---:B------:R-:W-:Y:S01]  /*6f50*/  ISETP.GT.U32.AND P1, PT, R4.reuse, R235, PT ;  /* 0x000000eb0400720c */ /* 0x040fe20003f24070 */
[----:B------:R-:W-:Y:S01]  /*6f60*/  @!P5 IMAD.MOV R182, RZ, RZ, -R182 ;  /* 0x000000ffffb6d224 */ /* 0x000fe200078e0ab6 */
[----:B------:R-:W-:Y:S01]  /*6f70*/  ISETP.GE.AND P4, PT, R7, RZ, PT ;  /* 0x000000ff0700720c */ /* 0x000fe20003f86270 */
[----:B------:R-:W-:Y:S01]  /*6f80*/  IMAD.HI.U32 R7, R5, R200, RZ ;  /* 0x000000c805077227 */ /* 0x000fe200078e00ff */
[----:B------:R-:W-:-:S02]  /*6f90*/  ISETP.GT.U32.AND P5, PT, R4, R59, PT ;  /* 0x0000003b0400720c */ /* 0x000fc40003fa4070 */
[----:B------:R-:W-:Y:S01]  /*6fa0*/  IABS R20, R13 ;  /* 0x0000000d00147213 */ /* 0x000fe20000000000 */
[----:B------:R-:W-:Y:S01]  /*6fb0*/  IMAD.HI.U32 R6, R5, R163, RZ ;  /* 0x000000a305067227 */ /* 0x000fe200078e00ff */
[----:B------:R-:W-:Y:S02]  /*6fc0*/  IADD3 R7, PT, PT, -R7, RZ, RZ ;  /* 0x000000ff07077210 */ /* 0x000fe40007ffe1ff */
[----:B------:R-:W-:Y:S01]  /*6fd0*/  IABS R21, R11 ;  /* 0x0000000b00157213 */ /* 0x000fe20000000000 */
[----:B------:R-:W-:Y:S01]  /*6fe0*/  IMAD.MOV R6, RZ, RZ, -R6 ;  /* 0x000000ffff067224 */ /* 0x000fe200078e0a06 */
[----:B------:R-:W-:Y:S01]  /*6ff0*/  IABS R104, R16 ;  /* 0x0000001000687213 */ /* 0x000fe20000000000 */
[C---:B------:R-:W-:Y:S02]  /*7000*/  IMAD R200, R4.reuse, R7, R200 ;  /* 0x0000000704c87224 */ /* 0x040fe400078e02c8 */
[----:B------:R-:W-:Y:S02]  /*7010*/  IMAD R163, R4, R6, R163 ;  /* 0x0000000604a37224 */ /* 0x000fe400078e02a3 */
[----:B------:R-:W-:-:S02]  /*7020*/  @!P1 IMAD.IADD R235, R235, 0x1, -R4 ;  /* 0x00000001ebeb9824 */ /* 0x000fc400078e0a04 */
[----:B------:R-:W-:Y:S01]  /*7030*/  @!P5 IMAD.IADD R59, R59, 0x1, -R4 ;  /* 0x000000013b3bd824 */ /* 0x000fe200078e0a04 */
[C---:B------:R-:W-:Y:S01]  /*7040*/  ISETP.GT.U32.AND P1, PT, R4.reuse, R163, PT ;  /* 0x000000a30400720c */ /* 0x040fe20003f24070 */
[----:B------:R-:W-:Y:S01]  /*7050*/  IMAD.HI.U32 R8, R5, R195, RZ ;  /* 0x000000c305087227 */ /* 0x000fe200078e00ff */
[C---:B------:R-:W-:Y:S02]  /*7060*/  ISETP.GT.U32.AND P5, PT, R4.reuse, R200, PT ;  /* 0x000000c80400720c */ /* 0x040fe40003fa4070 */
[----:B------:R-:W-:Y:S01]  /*7070*/  @!P2 IADD3 R235, PT, PT, -R235, RZ, RZ ;  /* 0x000000ffebeba210 */ /* 0x000fe20007ffe1ff */
[----:B------:R-:W-:Y:S01]  /*7080*/  IMAD.MOV R8, RZ, RZ, -R8 ;  /* 0x000000ffff087224 */ /* 0x000fe200078e0a08 */
[----:B------:R-:W-:Y:S01]  /*7090*/  ISETP.GT.U32.AND P2, PT, R4, R59, PT ;  /* 0x0000003b0400720c */ /* 0x000fe20003f44070 */
[----:B------:R-:W-:-:S04]  /*70a0*/  IMAD.HI.U32 R6, R5, R201, RZ ;  /* 0x000000c905067227 */ /* 0x000fc800078e00ff */
[----:B------:R-:W-:Y:S02]  /*70b0*/  IMAD R195, R4, R8, R195 ;  /* 0x0000000804c37224 */ /* 0x000fe400078e02c3 */
[--C-:B------:R-:W-:Y:S02]  /*70c0*/  @!P1 IMAD.IADD R163, R163, 0x1, -R4.reuse ;  /* 0x00000001a3a39824 */ /* 0x100fe400078e0a04 */
[----:B------:R-:W-:Y:S02]  /*70d0*/  @!P5 IMAD.IADD R200, R200, 0x1, -R4 ;  /* 0x00000001c8c8d824 */ /* 0x000fe400078e0a04 */
[----:B------:R-:W-:Y:S01]  /*70e0*/  IMAD.HI.U32 R7, R5, R20, RZ ;  /* 0x0000001405077227 */ /* 0x000fe200078e00ff */
[C---:B------:R-:W-:Y:S02]  /*70f0*/  ISETP.GT.U32.AND P1, PT, R4.reuse, R163, PT ;  /* 0x000000a30400720c */ /* 0x040fe40003f24070 */
[----:B------:R-:W-:Y:S01]  /*7100*/  @!P2 IADD3 R59, PT, PT, R59, -R4, RZ ;  /* 0x800000043b3ba210 */ /* 0x000fe20007ffe0ff */
[----:B------:R-:W-:Y:S01]  /*7110*/  IMAD.HI.U32 R9, R5, R21, RZ ;  /* 0x0000001505097227 */ /* 0x000fe200078e00ff */
[----:B------:R-:W-:-:S02]  /*7120*/  ISETP.GT.U32.AND P2, PT, R4, R195, PT ;  /* 0x000000c30400720c */ /* 0x000fc40003f44070 */
[C---:B------:R-:W-:Y:S01]  /*7130*/  ISETP.GT.U32.AND P5, PT, R4.reuse, R200, PT ;  /* 0x000000c80400720c */ /* 0x040fe20003fa4070 */
[----:B------:R-:W-:Y:S02]  /*7140*/  IMAD.MOV R6, RZ, RZ, -R6 ;  /* 0x000000ffff067224 */ /* 0x000fe400078e0a06 */
[----:B------:R-:W-:Y:S02]  /*7150*/  IMAD.MOV R7, RZ, RZ, -R7 ;  /* 0x000000ffff077224 */ /* 0x000fe400078e0a07 */
[----:B------:R-:W-:Y:S02]  /*7160*/  IMAD.MOV R9, RZ, RZ, -R9 ;  /* 0x000000ffff097224 */ /* 0x000fe400078e0a09 */
[C---:B------:R-:W-:Y:S02]  /*7170*/  IMAD R201, R4.reuse, R6, R201 ;  /* 0x0000000604c97224 */ /* 0x040fe400078e02c9 */
[----:B------:R-:W-:Y:S02]  /*7180*/  IMAD R20, R4, R7, R20 ;  /* 0x0000000704147224 */ /* 0x000fe400078e0214 */
[----:B------:R-:W-:-:S04]  /*7190*/  IMAD.HI.U32 R6, R5, R104, RZ ;  /* 0x0000006805067227 */ /* 0x000fc800078e00ff */
[C---:B------:R-:W-:Y:S02]  /*71a0*/  IMAD R21, R4.reuse, R9, R21 ;  /* 0x0000000904157224 */ /* 0x040fe400078e0215 */
[----:B------:R-:W-:Y:S01]  /*71b0*/  @!P2 IMAD.IADD R195, R195, 0x1, -R4 ;  /* 0x00000001c3c3a824 */ /* 0x000fe200078e0a04 */
[C---:B------:R-:W-:Y:S01]  /*71c0*/  ISETP.GT.U32.AND P2, PT, R4.reuse, R20, PT ;  /* 0x000000140400720c */ /* 0x040fe20003f44070 */
[----:B------:R-:W-:Y:S02]  /*71d0*/  IMAD.MOV R9, RZ, RZ, -R6 ;  /* 0x000000ffff097224 */ /* 0x000fe400078e0a06 */
[--C-:B------:R-:W-:Y:S01]  /*71e0*/  @!P1 IMAD.IADD R163, R163, 0x1, -R4.reuse ;  /* 0x00000001a3a39824 */ /* 0x100fe200078e0a04 */
[----:B------:R-:W-:Y:S01]  /*71f0*/  ISETP.GT.U32.AND P1, PT, R4, R21, PT ;  /* 0x000000150400720c */ /* 0x000fe20003f24070 */
[----:B------:R-:W-:Y:S01]  /*7200*/  @!P5 IMAD.IADD R200, R200, 0x1, -R4 ;  /* 0x00000001c8c8d824 */ /* 0x000fe200078e0a04 */
[C---:B------:R-:W-:Y:S01]  /*7210*/  ISETP.GT.U32.AND P5, PT, R4.reuse, R201, PT ;  /* 0x000000c90400720c */ /* 0x040fe20003fa4070 */
[----:B------:R-:W-:Y:S01]  /*7220*/  IMAD R104, R4, R9, R104 ;  /* 0x0000000904687224 */ /* 0x000fe200078e0268 */
[----:B------:R-:W-:Y:S01]  /*7230*/  @!P4 IADD3 R163, PT, PT, -R163, RZ, RZ ;  /* 0x000000ffa3a3c210 */ /* 0x000fe20007ffe1ff */
[----:B------:R-:W-:-:S04]  /*7240*/  IMAD.HI.U32 R8, R5, R187, RZ ;  /* 0x000000bb05087227 */ /* 0x000fc800078e00ff */
[----:B------:R-:W-:Y:S01]  /*7250*/  @!P6 IMAD.MOV R200, RZ, RZ, -R200 ;  /* 0x000000ffffc8e224 */ /* 0x000fe200078e0ac8 */
[----:B------:R-:W-:Y:S01]  /*7260*/  ISETP.GT.U32.AND P6, PT, R4, R104, PT ;  /* 0x000000680400720c */ /* 0x000fe20003fc4070 */
[----:B------:R-:W-:Y:S02]  /*7270*/  IMAD.MOV R8, RZ, RZ, -R8 ;  /* 0x000000ffff087224 */ /* 0x000fe400078e0a08 */
[--C-:B------:R-:W-:Y:S02]  /*7280*/  @!P2 IMAD.IADD R20, R20, 0x1, -R4.reuse ;  /* 0x000000011414a824 */ /* 0x100fe400078e0a04 */
[----:B------:R-:W-:Y:S01]  /*7290*/  IMAD R187, R4, R8, R187 ;  /* 0x0000000804bb7224 */ /* 0x000fe200078e02bb */
[----:B------:R-:W-:Y:S01]  /*72a0*/  IADD3 R8, PT, PT, R252, 0x8c, RZ ;  /* 0x0000008cfc087810 */ /* 0x000fe20007ffe0ff */
[----:B------:R-:W-:Y:S01]  /*72b0*/  IMAD.HI.U32 R7, R5, R60, RZ ;  /* 0x0000003c05077227 */ /* 0x000fe200078e00ff */
[C---:B------:R-:W-:Y:S02]  /*72c0*/  ISETP.GT.U32.AND P4, PT, R4.reuse, R20, PT ;  /* 0x000000140400720c */ /* 0x040fe40003f84070 */
[----:B------:R-:W-:Y:S01]  /*72d0*/  IABS R43, R8 ;  /* 0x00000008002b7213 */ /* 0x000fe20000000000 */
[--C-:B------:R-:W-:Y:S01]  /*72e0*/  @!P1 IMAD.IADD R21, R21, 0x1, -R4.reuse ;  /* 0x0000000115159824 */ /* 0x100fe200078e0a04 */
[----:B------:R-:W-:Y:S01]  /*72f0*/  IADD3 R7, PT, PT, -R7, RZ, RZ ;  /* 0x000000ff07077210 */ /* 0x000fe20007ffe1ff */
[----:B------:R-:W-:Y:S01]  /*7300*/  @!P5 IMAD.IADD R201, R201, 0x1, -R4 ;  /* 0x00000001c9c9d824 */ /* 0x000fe200078e0a04 */
[C---:B------:R-:W-:Y:S01]  /*7310*/  ISETP.GT.U32.AND P5, PT, R4.reuse, R195, PT ;  /* 0x000000c30400720c */ /* 0x040fe20003fa4070 */
[----:B------:R-:W-:Y:S01]  /*7320*/  @!P3 IMAD.MOV R59, RZ, RZ, -R59 ;  /* 0x000000ffff3bb224 */ /* 0x000fe200078e0a3b */
[----:B------:R-:W-:Y:S01]  /*7330*/  ISETP.GT.U32.AND P3, PT, R4, R21, PT ;  /* 0x000000150400720c */ /* 0x000fe20003f64070 */
[----:B------:R-:W-:Y:S01]  /*7340*/  IMAD.HI.U32 R6, R5, R43, RZ ;  /* 0x0000002b05067227 */ /* 0x000fe200078e00ff */
[----:B------:R-:W-:-:S02]  /*7350*/  @!P6 IADD3 R104, PT, PT, R104, -R4, RZ ;  /* 0x800000046868e210 */ /* 0x000fc40007ffe0ff */
[----:B------:R-:W-:Y:S01]  /*7360*/  ISETP.GE.AND P6, PT, R13, RZ, PT ;  /* 0x000000ff0d00720c */ /* 0x000fe20003fc6270 */
[----:B------:R-:W-:Y:S01]  /*7370*/  IMAD R60, R4, R7, R60 ;  /* 0x00000007043c7224 */ /* 0x000fe200078e023c */
[----:B------:R-:W-:Y:S01]  /*7380*/  ISETP.GE.AND P1, PT, R10, RZ, PT ;  /* 0x000000ff0a00720c */ /* 0x000fe20003f26270 */
[----:B------:R-:W-:Y:S01]  /*7390*/  IMAD.MOV R7, RZ, RZ, -R6 ;  /* 0x000000ffff077224 */ /* 0x000fe200078e0a06 */
[----:B------:R-:W-:Y:S01]  /*73a0*/  ISETP.GT.U32.AND P2, PT, R4, R201, PT ;  /* 0x000000c90400720c */ /* 0x000fe20003f44070 */
[--C-:B------:R-:W-:Y:S01]  /*73b0*/  @!P4 IMAD.IADD R20, R20, 0x1, -R4.reuse ;  /* 0x000000011414c824 */ /* 0x100fe200078e0a04 */
[----:B------:R-:W-:Y:S01]  /*73c0*/  ISETP.GE.AND P4, PT, R12, RZ, PT ;  /* 0x000000ff0c00720c */ /* 0x000fe20003f86270 */
[--C-:B------:R-:W-:Y:S01]  /*73d0*/  @!P5 IMAD.IADD R195, R195, 0x1, -R4.reuse ;  /* 0x00000001c3c3d824 */ /* 0x100fe200078e0a04 */
[C---:B------:R-:W-:Y:S01]  /*73e0*/  ISETP.GT.U32.AND P5, PT, R4.reuse, R60, PT ;  /* 0x0000003c0400720c */ /* 0x040fe20003fa4070 */
[----:B------:R-:W-:Y:S01]  /*73f0*/  IMAD R43, R4, R7, R43 ;  /* 0x00000007042b7224 */ /* 0x000fe200078e022b */
[----:B------:R-:W-:Y:S01]  /*7400*/  @!P3 IADD3 R21, PT, PT, R21, -R4, RZ ;  /* 0x800000041515b210 */ /* 0x000fe20007ffe0ff */
[C---:B------:R-:W-:Y:S01]  /*7410*/  VIADD R9, R252.reuse, 0x8d ;  /* 0x0000008dfc097836 */ /* 0x040fe20000000000 */
[----:B------:R-:W-:Y:S01]  /*7420*/  ISETP.GE.AND P3, PT, R11, RZ, PT ;  /* 0x000000ff0b00720c */ /* 0x000fe20003f66270 */
[----:B------:R-:W-:Y:S01]  /*7430*/  VIADD R10, R252, 0x8e ;  /* 0x0000008efc0a7836 */ /* 0x000fe20000000000 */
[----:B------:R-:W-:Y:S01]  /*7440*/  @!P6 IADD3 R20, PT, PT, -R20, RZ, RZ ;  /* 0x000000ff1414e210 */ /* 0x000fe20007ffe1ff */
[----:B------:R-:W-:Y:S01]  /*7450*/  VIADD R11, R252, 0x8f ;  /* 0x0000008ffc0b7836 */ /* 0x000fe20000000000 */
[----:B------:R-:W-:Y:S01]  /*7460*/  ISETP.GT.U32.AND P6, PT, R4, R43, PT ;  /* 0x0000002b0400720c */ /* 0x000fe20003fc4070 */
[--C-:B------:R-:W-:Y:S01]  /*7470*/  @!P2 IMAD.IADD R201, R201, 0x1, -R4.reuse ;  /* 0x00000001c9c9a824 */ /* 0x100fe200078e0a04 */
[----:B------:R-:W-:Y:S01]  /*7480*/  IABS R243, R9 ;  /* 0x0000000900f37213 */ /* 0x000fe20000000000 */
[----:B------:R-:W-:Y:S01]  /*7490*/  VIADD R13, R252, 0x95 ;  /* 0x00000095fc0d7836 */ /* 0x000fe20000000000 */
[----:B------:R-:W-:Y:S01]  /*74a0*/  ISETP.GT.U32.AND P2, PT, R4, R187, PT ;  /* 0x000000bb0400720c */ /* 0x000fe20003f44070 */
[----:B------:R-:W-:Y:S01]  /*74b0*/  @!P5 IMAD.IADD R60, R60, 0x1, -R4 ;  /* 0x000000013c3cd824 */ /* 0x000fe200078e0a04 */
[----:B------:R-:W-:Y:S01]  /*74c0*/  ISETP.GE.AND P5, PT, R16, RZ, PT ;  /* 0x000000ff1000720c */ /* 0x000fe20003fa6270 */
[----:B------:R-:W-:Y:S01]  /*74d0*/  IMAD.HI.U32 R6, R5, R243, RZ ;  /* 0x000000f305067227 */ /* 0x000fe200078e00ff */
[----:B------:R-:W-:-:S02]  /*74e0*/  IABS R16, R10 ;  /* 0x0000000a00107213 */ /* 0x000fc40000000000 */
[----:B------:R-:W-:Y:S01]  /*74f0*/  IABS R113, R11 ;  /* 0x0000000b00717213 */ /* 0x000fe20000000000 */
[----:B------:R-:W-:Y:S01]  /*7500*/  @!P3 IMAD.MOV R21, RZ, RZ, -R21 ;  /* 0x000000ffff15b224 */ /* 0x000fe200078e0a15 */
[C---:B------:R-:W-:Y:S01]  /*7510*/  ISETP.GT.U32.AND P3, PT, R4.reuse, R60, PT ;  /* 0x0000003c0400720c */ /* 0x040fe20003f64070 */
[----:B------:R-:W-:Y:S01]  /*7520*/  @!P6 IMAD.IADD R43, R43, 0x1, -R4 ;  /* 0x000000012b2be824 */ /* 0x000fe200078e0a04 */
[----:B------:R-:W-:Y:S01]  /*7530*/  @!P1 IADD3 R195, PT, PT, -R195, RZ, RZ ;  /* 0x000000ffc3c39210 */ /* 0x000fe20007ffe1ff */
[----:B------:R-:W-:Y:S01]  /*7540*/  IMAD.MOV R6, RZ, RZ, -R6 ;  /* 0x000000ffff067224 */ /* 0x000fe200078e0a06 */
[C---:B------:R-:W-:Y:S01]  /*7550*/  ISETP.GT.U32.AND P1, PT, R4.reuse, R104, PT ;  /* 0x000000680400720c */ /* 0x040fe20003f24070 */
[----:B------:R-:W-:Y:S01]  /*7560*/  @!P4 IMAD.MOV R201, RZ, RZ, -R201 ;  /* 0x000000ffffc9c224 */ /* 0x000fe200078e0ac9 */
[C---:B------:R-:W-:Y:S01]  /*7570*/  ISETP.GT.U32.AND P6, PT, R4.reuse, R43, PT ;  /* 0x0000002b0400720c */ /* 0x040fe20003fc4070 */
[----:B------:R-:W-:Y:S01]  /*7580*/  IMAD R243, R4, R6, R243 ;  /* 0x0000000604f37224 */ /* 0x000fe200078e02f3 */
[----:B------:R-:W-:Y:S01]  /*7590*/  ISETP.GE.AND P4, PT, R23, RZ, PT ;  /* 0x000000ff1700720c */ /* 0x000fe20003f86270 */
[----:B------:R-:W-:Y:S01]  /*75a0*/  IMAD.HI.U32 R6, R5, R16, RZ ;  /* 0x0000001005067227 */ /* 0x000fe200078e00ff */
[----:B------:R-:W-:-:S03]  /*75b0*/  IABS R57, R13 ;  /* 0x0000000d00397213 */ /* 0x000fc60000000000 */
[----:B------:R-:W-:Y:S02]  /*75c0*/  IMAD.MOV R7, RZ, RZ, -R6 ;  /* 0x000000ffff077224 */ /* 0x000fe400078e0a06 */
[----:B------:R-:W-:Y:S01]  /*75d0*/  @!P3 IMAD.IADD R60, R60, 0x1, -R4 ;  /* 0x000000013c3cb824 */ /* 0x000fe200078e0a04 */
[C---:B------:R-:W-:Y:S01]  /*75e0*/  ISETP.GT.U32.AND P3, PT, R4.reuse, R243, PT ;  /* 0x000000f30400720c */ /* 0x040fe20003f64070 */
[----:B------:R-:W-:Y:S01]  /*75f0*/  IMAD R16, R4, R7, R16 ;  /* 0x0000000704107224 */ /* 0x000fe200078e0210 */
[----:B------:R-:W-:Y:S01]  /*7600*/  IADD3 R7, PT, PT, R252, 0x90, RZ ;  /* 0x00000090fc077810 */ /* 0x000fe20007ffe0ff */
[--C-:B------:R-:W-:Y:S02]  /*7610*/  @!P6 IMAD.IADD R43, R43, 0x1, -R4.reuse ;  /* 0x000000012b2be824 */ /* 0x100fe400078e0a04 */
[----:B------:R-:W-:Y:S01]  /*7620*/  IMAD.HI.U32 R6, R5, R113, RZ ;  /* 0x0000007105067227 */ /* 0x000fe200078e00ff */
[----:B------:R-:W-:Y:S02]  /*7630*/  ISETP.GT.U32.AND P6, PT, R4, R16, PT ;  /* 0x000000100400720c */ /* 0x000fe40003fc4070 */
[----:B------:R-:W-:Y:S01]  /*7640*/  IABS R87, R7 ;  /* 0x0000000700577213 */ /* 0x000fe20000000000 */
[----:B------:R-:W-:-:S02]  /*7650*/  @!P2 IMAD.IADD R187, R187, 0x1, -R4 ;  /* 0x00000001bbbba824 */ /* 0x000fc400078e0a04 */
[----:B------:R-:W-:Y:S02]  /*7660*/  @!P4 IMAD.MOV R60, RZ, RZ, -R60 ;  /* 0x000000ffff3cc224 */ /* 0x000fe400078e0a3c */
[----:B------:R-:W-:Y:S01]  /*7670*/  @!P3 IADD3 R243, PT, PT, R243, -R4, RZ ;  /* 0x80000004f3f3b210 */ /* 0x000fe20007ffe0ff */
[----:B------:R-:W-:Y:S01]  /*7680*/  IMAD.MOV R6, RZ, RZ, -R6 ;  /* 0x000000ffff067224 */ /* 0x000fe200078e0a06 */
[----:B------:R-:W-:Y:S01]  /*7690*/  ISETP.GT.U32.AND P2, PT, R4, R187, PT ;  /* 0x000000bb0400720c */ /* 0x000fe20003f44070 */
[--C-:B------:R-:W-:Y:S01]  /*76a0*/  @!P1 IMAD.IADD R104, R104, 0x1, -R4.reuse ;  /* 0x0000000168689824 */ /* 0x100fe200078e0a04 */
[C---:B------:R-:W-:Y:S01]  /*76b0*/  ISETP.GT.U32.AND P4, PT, R4.reuse, R243, PT ;  /* 0x000000f30400720c */ /* 0x040fe20003f84070 */
[----:B------:R-:W-:Y:S01]  /*76c0*/  IMAD R113, R4, R6, R113 ;  /* 0x0000000604717224 */ /* 0x000fe200078e0271 */
[----:B------:R-:W-:Y:S01]  /*76d0*/  ISETP.GE.AND P1, PT, R24, RZ, PT ;  /* 0x000000ff1800720c */ /* 0x000fe20003f26270 */
[----:B------:R-:W-:Y:S01]  /*76e0*/  @!P6 IMAD.IADD R16, R16, 0x1, -R4 ;  /* 0x000000011010e824 */ /* 0x000fe200078e0a04 */
[----:B------:R-:W-:Y:S01]  /*76f0*/  ISETP.GE.AND P3, PT, R10, RZ, PT ;  /* 0x000000ff0a00720c */ /* 0x000fe20003f66270 */
[----:B------:R-:W-:Y:S01]  /*7700*/  IMAD.HI.U32 R6, R5, R87, RZ ;  /* 0x0000005705067227 */ /* 0x000fe200078e00ff */
[----:B------:R-:W-:-:S02]  /*7710*/  IADD3 R24, PT, PT, R252, 0xbd, RZ ;  /* 0x000000bdfc187810 */ /* 0x000fc40007ffe0ff */
[----:B------:R-:W-:Y:S01]  /*7720*/  ISETP.GT.U32.AND P6, PT, R4, R16, PT ;  /* 0x000000100400720c */ /* 0x000fe20003fc4070 */
[----:B------:R-:W-:Y:S01]  /*7730*/  VIADD R10, R252, 0x92 ;  /* 0x00000092fc0a7836 */ /* 0x000fe20000000000 */
[----:B------:R-:W-:Y:S01]  /*7740*/  IADD3 R6, PT, PT, -R6, RZ, RZ ;  /* 0x000000ff06067210 */ /* 0x000fe20007ffe1ff */
[----:B------:R-:W-:Y:S01]  /*7750*/  @!P5 IMAD.MOV R104, RZ, RZ, -R104 ;  /* 0x000000ffff68d224 */ /* 0x000fe200078e0a68 */
[-C--:B------:R-:W-:Y:S01]  /*7760*/  @!P2 IADD3 R187, PT, PT, R187, -R4.reuse, RZ ;  /* 0x80000004bbbba210 */ /* 0x080fe20007ffe0ff */
[----:B------:R-:W-:Y:S01]  /*7770*/  VIADD R12, R252, 0x94 ;  /* 0x00000094fc0c7836 */ /* 0x000fe20000000000 */
[----:B------:R-:W-:Y:S01]  /*7780*/  @!P4 IADD3 R243, PT, PT, R243, -R4, RZ ;  /* 0x80000004f3f3c210 */ /* 0x000fe20007ffe0ff */
[C---:B------:R-:W-:Y:S01]  /*7790*/  IMAD R87, R4.reuse, R6, R87 ;  /* 0x0000000604577224 */ /* 0x040fe200078e0257 */
[----:B------:R-:W-:Y:S01]  /*77a0*/  ISETP.GT.U32.AND P4, PT, R4, R113, PT ;  /* 0x000000710400720c */ /* 0x000fe20003f84070 */
[----:B------:R-:W-:Y:S01]  /*77b0*/  @!P1 IMAD.MOV R187, RZ, RZ, -R187 ;  /* 0x000000ffffbb9224 */ /* 0x000fe200078e0abb */
[----:B------:R-:W-:Y:S01]  /*77c0*/  ISETP.GE.AND P2, PT, R8, RZ, PT ;  /* 0x000000ff0800720c */ /* 0x000fe20003f46270 */
[----:B------:R-:W-:Y:S01]  /*77d0*/  VIADD R23, R252, 0x96 ;  /* 0x00000096fc177836 */ /* 0x000fe20000000000 */
[----:B------:R-:W-:Y:S01]  /*77e0*/  ISETP.GE.AND P5, PT, R9, RZ, PT ;  /* 0x000000ff0900720c */ /* 0x000fe20003fa6270 */
[----:B------:R-:W-:Y:S01]  /*77f0*/  @!P6 IMAD.IADD R16, R16, 0x1, -R4 ;  /* 0x000000011010e824 */ /* 0x000fe200078e0a04 */
[----:B------:R-:W-:Y:S01]  /*7800*/  ISETP.GT.U32.AND P6, PT, R4, R87, PT ;  /* 0x000000570400720c */ /* 0x000fe20003fc4070 */
[C---:B------:R-:W-:Y:S01]  /*7810*/  VIADD R9, R252.reuse, 0x91 ;  /* 0x00000091fc097836 */ /* 0x040fe20000000000 */
[----:B------:R-:W-:Y:S01]  /*7820*/  IABS R31, R10 ;  /* 0x0000000a001f7213 */ /* 0x000fe20000000000 */
[----:B------:R-:W-:Y:S01]  /*7830*/  @!P3 IMAD.MOV R16, RZ, RZ, -R16 ;  /* 0x000000ffff10b224 */ /* 0x000fe200078e0a10 */
[----:B------:R-:W-:Y:S01]  /*7840*/  ISETP.GE.AND P1, PT, R11, RZ, PT ;  /* 0x000000ff0b00720c */ /* 0x000fe20003f26270 */
[C---:B------:R-:W-:Y:S01]  /*7850*/  VIADD R48, R252.reuse, 0xef ;  /* 0x000000effc307836 */ /* 0x040fe20000000000 */
[----:B------:R-:W-:Y:S01]  /*7860*/  IABS R112, R9 ;  /* 0x0000000900707213 */ /* 0x000fe20000000000 */
[----:B------:R-:W-:Y:S01]  /*7870*/  @!P4 IMAD.IADD R113, R113, 0x1, -R4 ;  /* 0x000000017171c824 */ /* 0x000fe200078e0a04 */
[----:B------:R-:W-:Y:S01]  /*7880*/  IADD3 R11, PT, PT, R252, 0x93, RZ ;  /* 0x00000093fc0b7810 */ /* 0x000fe20007ffe0ff */
[----:B------:R-:W-:Y:S01]  /*7890*/  IMAD.HI.U32 R8, R5, R31, RZ ;  /* 0x0000001f05087227 */ /* 0x000fe200078e00ff */
[----:B------:R-:W-:-:S02]  /*78a0*/  IABS R44, R12 ;  /* 0x0000000c002c7213 */ /* 0x000fc40000000000 */
[----:B------:R-:W-:Y:S01]  /*78b0*/  ISETP.GT.U32.AND P4, PT, R4, R113, PT ;  /* 0x000000710400720c */ /* 0x000fe20003f84070 */
[----:B------:R-:W-:Y:S01]  /*78c0*/  @!P2 IMAD.MOV R43, RZ, RZ, -R43 ;  /* 0x000000ffff2ba224 */ /* 0x000fe200078e0a2b */
[----:B------:R-:W-:Y:S01]  /*78d0*/  ISETP.GE.AND P2, PT, R7, RZ, PT ;  /* 0x000000ff0700720c */ /* 0x000fe20003f46270 */
[----:B------:R-:W-:Y:S01]  /*78e0*/  IMAD.HI.U32 R7, R5, R112, RZ ;  /* 0x0000007005077227 */ /* 0x000fe200078e00ff */
[----:B------:R-:W-:Y:S02]  /*78f0*/  IABS R117, R11 ;  /* 0x0000000b00757213 */ /* 0x000fe40000000000 */
[----:B------:R-:W-:Y:S01]  /*7900*/  IABS R42, R23 ;  /* 0x00000017002a7213 */ /* 0x000fe20000000000 */
[----:B------:R-:W-:Y:S01]  /*7910*/  IMAD.MOV R8, RZ, RZ, -R8 ;  /* 0x000000ffff087224 */ /* 0x000fe200078e0a08 */
[----:B------:R-:W-:Y:S01]  /*7920*/  IABS R207, R24 ;  /* 0x0000001800cf7213 */ /* 0x000fe20000000000 */
[----:B------:R-:W-:Y:S01]  /*7930*/  @!P6 IMAD.IADD R87, R87, 0x1, -R4 ;  /* 0x000000015757e824 */ /* 0x000fe200078e0a04 */
[----:B------:R-:W-:Y:S01]  /*7940*/  IABS R210, R48 ;  /* 0x0000003000d27213 */ /* 0x000fe20000000000 */
[----:B------:R-:W-:-:S02]  /*7950*/  IMAD.MOV R7, RZ, RZ, -R7 ;  /* 0x000000ffff077224 */ /* 0x000fc400078e0a07 */
[C---:B------:R-:W-:Y:S01]  /*7960*/  IMAD R31, R4.reuse, R8, R31 ;  /* 0x00000008041f7224 */ /* 0x040fe200078e021f */
[C---:B------:R-:W-:Y:S01]  /*7970*/  ISETP.GT.U32.AND P3, PT, R4.reuse, R87, PT ;  /* 0x000000570400720c */ /* 0x040fe20003f64070 */
[C---:B------:R-:W-:Y:S01]  /*7980*/  IMAD R112, R4.reuse, R7, R112 ;  /* 0x0000000704707224 */ /* 0x040fe200078e0270 */
[----:B------:R-:W-:Y:S01]  /*7990*/  @!P4 IADD3 R113, PT, PT, R113, -R4, RZ ;  /* 0x800000047171c210 */ /* 0x000fe20007ffe0ff */
[C---:B------:R-:W-:Y:S01]  /*79a0*/  IMAD.HI.U32 R6, R5.reuse, R117, RZ ;  /* 0x0000007505067227 */ /* 0x040fe200078e00ff */
[C---:B------:R-:W-:Y:S02]  /*79b0*/  ISETP.GT.U32.AND P6, PT, R4.reuse, R31, PT ;  /* 0x0000001f0400720c */ /* 0x040fe40003fc4070 */
[----:B------:R-:W-:Y:S01]  /*79c0*/  ISETP.GT.U32.AND P4, PT, R4, R112, PT ;  /* 0x000000700400720c */ /* 0x000fe20003f84070 */
[----:B------:R-:W-:Y:S02]  /*79d0*/  IMAD.MOV R6, RZ, RZ, -R6 ;  /* 0x000000ffff067224 */ /* 0x000fe400078e0a06 */
[----:B------:R-:W-:-:S04]  /*79e0*/  IMAD.HI.U32 R7, R5, R57, RZ ;  /* 0x0000003905077227 */ /* 0x000fc800078e00ff */
[C---:B------:R-:W-:Y:S02]  /*79f0*/  IMAD R117, R4.reuse, R6, R117 ;  /* 0x0000000604757224 */ /* 0x040fe400078e0275 */
[----:B------:R-:W-:Y:S02]  /*7a00*/  @!P3 IMAD.IADD R87, R87, 0x1, -R4 ;  /* 0x000000015757b824 */ /* 0x000fe400078e0a04 */
[----:B------:R-:W-:Y:S01]  /*7a10*/  @!P6 IADD3 R31, PT, PT, R31, -R4, RZ ;  /* 0x800000041f1fe210 */ /* 0x000fe20007ffe0ff */
[----:B------:R-:W-:Y:S01]  /*7a20*/  IMAD.MOV R7, RZ, RZ, -R7 ;  /* 0x000000ffff077224 */ /* 0x000fe200078e0a07 */
[----:B------:R-:W-:Y:S01]  /*7a30*/  ISETP.GT.U32.AND P3, PT, R4, R117, PT ;  /* 0x000000750400720c */ /* 0x000fe20003f64070 */
[----:B------:R-:W-:Y:S01]  /*7a40*/  IMAD.HI.U32 R6, R5, R44, RZ ;  /* 0x0000002c05067227 */ /* 0x000fe200078e00ff */
[----:B------:R-:W-:Y:S02]  /*7a50*/  @!P4 IADD3 R112, PT, PT, R112, -R4, RZ ;  /* 0x800000047070c210 */ /* 0x000fe40007ffe0ff */
[C---:B------:R-:W-:Y:S01]  /*7a60*/  ISETP.GT.U32.AND P6, PT, R4.reuse, R31, PT ;  /* 0x0000001f0400720c */ /* 0x040fe20003fc4070 */
[----:B------:R-:W-:Y:S01]  /*7a70*/  @!P5 IMAD.MOV R243, RZ, RZ, -R243 ;  /* 0x000000fffff3d224 */ /* 0x000fe200078e0af3 */
[C---:B------:R-:W-:Y:S01]  /*7a80*/  ISETP.GT.U32.AND P4, PT, R4.reuse, R112, PT ;  /* 0x000000700400720c */ /* 0x040fe20003f84070 */
[----:B------:R-:W-:Y:S01]  /*7a90*/  IMAD R57, R4, R7, R57 ;  /* 0x0000000704397224 */ /* 0x000fe200078e0239 */
[----:B------:R-:W-:Y:S01]  /*7aa0*/  ISETP.GE.AND P5, PT, R9, RZ, PT ;  /* 0x000000ff0900720c */ /* 0x000fe20003fa6270 */
[----:B------:R-:W-:-:S04]  /*7ab0*/  IMAD.HI.U32 R8, R5, R42, RZ ;  /* 0x0000002a05087227 */ /* 0x000fc800078e00ff */
[----:B------:R-:W-:Y:S02]  /*7ac0*/  @!P3 IMAD.IADD R117, R117, 0x1, -R4 ;  /* 0x000000017575b824 */ /* 0x000fe400078e0a04 */
[----:B------:R-:W-:Y:S02]  /*7ad0*/  IMAD.MOV R9, RZ, RZ, -R6 ;  /* 0x000000ffff097224 */ /* 0x000fe400078e0a06 */
[----:B------:R-:W-:Y:S01]  /*7ae0*/  @!P2 IMAD.MOV R87, RZ, RZ, -R87 ;  /* 0x000000ffff57a224 */ /* 0x000fe200078e0a57 */
[C---:B------:R-:W-:Y:S01]  /*7af0*/  ISETP.GT.U32.AND P2, PT, R4.reuse, R117, PT ;  /* 0x000000750400720c */ /* 0x040fe20003f44070 */
[C---:B------:R-:W-:Y:S01]  /*7b00*/  IMAD R44, R4.reuse, R9, R44 ;  /* 0x00000009042c7224 */ /* 0x040fe200078e022c */
[----:B------:R-:W-:Y:S01]  /*7b10*/  @!P6 IADD3 R31, PT, PT, R31, -R4, RZ ;  /* 0x800000041f1fe210 */ /* 0x000fe20007ffe0ff */
[----:B------:R-:W-:Y:S01]  /*7b20*/  @!P1 IMAD.MOV R113, RZ, RZ, -R113 ;  /* 0x000000ffff719224 */ /* 0x000fe200078e0a71 */
[----:B------:R-:W-:Y:S01]  /*7b30*/  ISETP.GT.U32.AND P6, PT, R4, R57, PT ;  /* 0x000000390400720c */ /* 0x000fe20003fc4070 */
[----:B------:R-:W-:Y:S01]  /*7b40*/  @!P4 IMAD.IADD R112, R112, 0x1, -R4 ;  /* 0x000000017070c824 */ /* 0x000fe200078e0a04 */
[----:B------:R-:W-:Y:S01]  /*7b50*/  IADD3 R9, PT, PT, -R8, RZ, RZ ;  /* 0x000000ff08097210 */ /* 0x000fe20007ffe1ff */
[----:B------:R-:W-:Y:S01]  /*7b60*/  VIADD R8, R252, 0x97 ;  /* 0x00000097fc087836 */ /* 0x000fe20000000000 */
[----:B------:R-:W-:Y:S01]  /*7b70*/  ISETP.GE.AND P1, PT, R10, RZ, PT ;  /* 0x000000ff0a00720c */ /* 0x000fe20003f26270 */
[----:B------:R-:W-:Y:S01]  /*7b80*/  @!P5 IMAD.MOV R112, RZ, RZ, -R112 ;  /* 0x000000ffff70d224 */ /* 0x000fe200078e0a70 */
[----:B------:R-:W-:Y:S01]  /*7b90*/  ISETP.GE.AND P4, PT, R11, RZ, PT ;  /* 0x000000ff0b00720c */ /* 0x000fe20003f86270 */
[----:B------:R-:W-:Y:S01]  /*7ba0*/  IMAD R42, R4, R9, R42 ;  /* 0x00000009042a7224 */ /* 0x000fe200078e022a */
[----:B------:R-:W-:Y:S01]  /*7bb0*/  IABS R56, R8 ;  /* 0x0000000800387213 */ /* 0x000fe20000000000 */
[----:B------:R-:W-:Y:S01]  /*7bc0*/  VIADD R9, R252, 0x98 ;  /* 0x00000098fc097836 */ /* 0x000fe20000000000 */
[----:B------:R-:W-:Y:S01]  /*7bd0*/  ISETP.GT.U32.AND P3, PT, R4, R44, PT ;  /* 0x0000002c0400720c */ /* 0x000fe20003f64070 */
[----:B------:R-:W-:Y:S01]  /*7be0*/  VIADD R11, R252, 0x9a ;  /* 0x0000009afc0b7836 */ /* 0x000fe20000000000 */
[----:B------:R-:W-:Y:S01]  /*7bf0*/  @!P2 IADD3 R117, PT, PT, R117, -R4, RZ ;  /* 0x800000047575a210 */ /* 0x000fe20007ffe0ff */
[----:B------:R-:W-:Y:S01]  /*7c00*/  IMAD.HI.U32 R6, R5, R56, RZ ;  /* 0x0000003805067227 */ /* 0x000fe200078e00ff */
[----:B------:R-:W-:-:S02]  /*7c10*/  IABS R69, R9 ;  /* 0x0000000900457213 */ /* 0x000fc40000000000 */
[----:B------:R-:W-:Y:S01]  /*7c20*/  ISETP.GE.AND P5, PT, R12, RZ, PT ;  /* 0x000000ff0c00720c */ /* 0x000fe20003fa6270 */
[----:B------:R-:W-:Y:S01]  /*7c30*/  @!P6 IMAD.IADD R57, R57, 0x1, -R4 ;  /* 0x000000013939e824 */ /* 0x000fe200078e0a04 */
[----:B------:R-:W-:Y:S01]  /*7c40*/  IABS R32, R11 ;  /* 0x0000000b00207213 */ /* 0x000fe20000000000 */
[----:B------:R-:W-:Y:S01]  /*7c50*/  IMAD.MOV R7, RZ, RZ, -R6 ;  /* 0x000000ffff077224 */ /* 0x000fe200078e0a06 */
[----:B------:R-:W-:Y:S01]  /*7c60*/  ISETP.GE.AND P2, PT, R13, RZ, PT ;  /* 0x000000ff0d00720c */ /* 0x000fe20003f46270 */
[----:B------:R-:W-:Y:S01]  /*7c70*/  @!P1 IMAD.MOV R31, RZ, RZ, -R31 ;  /* 0x000000ffff1f9224 */ /* 0x000fe200078e0a1f */
[----:B------:R-:W-:Y:S01]  /*7c80*/  ISETP.GT.U32.AND P1, PT, R4, R42, PT ;  /* 0x0000002a0400720c */ /* 0x000fe20003f24070 */
[----:B------:R-:W-:-:S04]  /*7c90*/  IMAD.HI.U32 R6, R5, R69, RZ ;  /* 0x0000004505067227 */ /* 0x000fc800078e00ff */
[----:B------:R-:W-:Y:S01]  /*7ca0*/  @!P4 IMAD.MOV R117, RZ, RZ, -R117 ;  /* 0x000000ffff75c224 */ /* 0x000fe200078e0a75 */
[----:B------:R-:W-:Y:S01]  /*7cb0*/  ISETP.GT.U32.AND P4, PT, R4, R57, PT ;  /* 0x000000390400720c */ /* 0x000fe20003f84070 */
[----:B------:R-:W-:Y:S01]  /*7cc0*/  @!P3 IMAD.IADD R44, R44, 0x1, -R4 ;  /* 0x000000012c2cb824 */ /* 0x000fe200078e0a04 */
[----:B------:R-:W-:Y:S01]  /*7cd0*/  IADD3 R6, PT, PT, -R6, RZ, RZ ;  /* 0x000000ff06067210 */ /* 0x000fe20007ffe1ff */
[----:B------:R-:W-:Y:S01]  /*7ce0*/  IMAD R56, R4, R7, R56 ;  /* 0x0000000704387224 */ /* 0x000fe200078e0238 */
[----:B------:R-:W-:Y:S01]  /*7cf0*/  ISETP.GE.AND P3, PT, R23, RZ, PT ;  /* 0x000000ff1700720c */ /* 0x000fe20003f66270 */
[----:B------:R-:W-:Y:S01]  /*7d00*/  VIADD R12, R252, 0x9b ;  /* 0x0000009bfc0c7836 */ /* 0x000fe20000000000 */
[C---:B------:R-:W-:Y:S01]  /*7d10*/  ISETP.GT.U32.AND P6, PT, R4.reuse, R44, PT ;  /* 0x0000002c0400720c */ /* 0x040fe20003fc4070 */
[----:B------:R-:W-:Y:S01]  /*7d20*/  IMAD R69, R4, R6, R69 ;  /* 0x0000000604457224 */ /* 0x000fe200078e0245 */
[----:B------:R-:W-:Y:S01]  /*7d30*/  @!P1 IADD3 R42, PT, PT, R42, -R4, RZ ;  /* 0x800000042a2a9210 */ /* 0x000fe20007ffe0ff */
[----:B------:R-:W-:Y:S01]  /*7d40*/  IMAD.HI.U32 R7, R5, R32, RZ ;  /* 0x0000002005077227 */ /* 0x000fe200078e00ff */
[----:B------:R-:W-:-:S02]  /*7d50*/  IABS R96, R12 ;  /* 0x0000000c00607213 */ /* 0x000fc40000000000 */
[C---:B------:R-:W-:Y:S01]  /*7d60*/  ISETP.GT.U32.AND P1, PT, R4.reuse, R42, PT ;  /* 0x0000002a0400720c */ /* 0x040fe20003f24070 */
[--C-:B------:R-:W-:Y:S01]  /*7d70*/  @!P4 IMAD.IADD R57, R57, 0x1, -R4.reuse ;  /* 0x000000013939c824 */ /* 0x100fe200078e0a04 */
[----:B------:R-:W-:Y:S01]  /*7d80*/  ISETP.GT.U32.AND P4, PT, R4, R69, PT ;  /* 0x000000450400720c */ /* 0x000fe20003f84070 */
[----:B------:R-:W-:Y:S02]  /*7d90*/  VIADD R10, R252, 0x99 ;  /* 0x00000099fc0a7836 */ /* 0x000fe40000000000 */
[----:B------:R-:W-:Y:S02]  /*7da0*/  IMAD.MOV R7, RZ, RZ, -R7 ;  /* 0x000000ffff077224 */ /* 0x000fe400078e0a07 */
[----:B------:R-:W-:Y:S01]  /*7db0*/  @!P6 IMAD.IADD R44, R44, 0x1, -R4 ;  /* 0x000000012c2ce824 */ /* 0x000fe200078e0a04 */
[C---:B------:R-:W-:Y:S01]  /*7dc0*/  ISETP.GT.U32.AND P6, PT, R4.reuse, R56, PT ;  /* 0x000000380400720c */ /* 0x040fe20003fc4070 */
[----:B------:R-:W-:Y:S01]  /*7dd0*/  IMAD R32, R4, R7, R32 ;  /* 0x0000000704207224 */ /* 0x000fe200078e0220 */
[----:B------:R-:W-:Y:S01]  /*7de0*/  IABS R83, R10 ;  /* 0x0000000a00537213 */ /* 0x000fe20000000000 */
[----:B------:R-:W-:-:S02]  /*7df0*/  @!P5 IMAD.MOV R44, RZ, RZ, -R44 ;  /* 0x000000ffff2cd224 */ /* 0x000fc400078e0a2c */
[-C--:B------:R-:W-:Y:S01]  /*7e00*/  @!P1 IADD3 R42, PT, PT, R42, -R4.reuse, RZ ;  /* 0x800000042a2a9210 */ /* 0x080fe20007ffe0ff */
[----:B------:R-:W-:Y:S01]  /*7e10*/  @!P2 IMAD.MOV R57, RZ, RZ, -R57 ;  /* 0x000000ffff39a224 */ /* 0x000fe200078e0a39 */
[----:B------:R-:W-:Y:S01]  /*7e20*/  @!P4 IADD3 R69, PT, PT, R69, -R4, RZ ;  /* 0x800000044545c210 */ /* 0x000fe20007ffe0ff */
[C---:B------:R-:W-:Y:S01]  /*7e30*/  IMAD.HI.U32 R6, R5.reuse, R83, RZ ;  /* 0x0000005305067227 */ /* 0x040fe200078e00ff */
[----:B------:R-:W-:Y:S02]  /*7e40*/  ISETP.GE.AND P1, PT, R8, RZ, PT ;  /* 0x000000ff0800720c */ /* 0x000fe40003f26270 */
[----:B------:R-:W-:Y:S01]  /*7e50*/  ISETP.GT.U32.AND P5, PT, R4, R69, PT ;  /* 0x000000450400720c */ /* 0x000fe20003fa4070 */
[----:B------:R-:W-:-:S04]  /*7e60*/  IMAD.HI.U32 R8, R5, R96, RZ ;  /* 0x0000006005087227 */ /* 0x000fc800078e00ff */
[----:B------:R-:W-:Y:S01]  /*7e70*/  @!P6 IMAD.IADD R56, R56, 0x1, -R4 ;  /* 0x000000013838e824 */ /* 0x000fe200078e0a04 */
[----:B------:R-:W-:Y:S01]  /*7e80*/  ISETP.GE.AND P6, PT, R9, RZ, PT ;  /* 0x000000ff0900720c */ /* 0x000fe20003fc6270 */
[----:B------:R-:W-:Y:S01]  /*7e90*/  IMAD.MOV R9, RZ, RZ, -R8 ;  /* 0x000000ffff097224 */ /* 0x000fe200078e0a08 */
[----:B------:R-:W-:Y:S01]  /*7ea0*/  IADD3 R8, PT, PT, R252, 0x9c, RZ ;  /* 0x0000009cfc087810 */ /* 0x000fe20007ffe0ff */
[----:B------:R-:W-:Y:S01]  /*7eb0*/  @!P3 IMAD.MOV R42, RZ, RZ, -R42 ;  /* 0x000000ffff2ab224 */ /* 0x000fe200078e0a2a */
[C---:B------:R-:W-:Y:S01]  /*7ec0*/  ISETP.GT.U32.AND P3, PT, R4.reuse, R32, PT ;  /* 0x000000200400720c */ /* 0x040fe20003f64070 */
[----:B------:R-:W-:Y:S01]  /*7ed0*/  IMAD R96, R4, R9, R96 ;  /* 0x0000000904607224 */ /* 0x000fe200078e0260 */
[----:B------:R-:W-:Y:S01]  /*7ee0*/  IABS R111, R8 ;  /* 0x00000008006f7213 */ /* 0x000fe20000000000 */
[----:B------:R-:W-:Y:S01]  /*7ef0*/  IMAD.MOV R6, RZ, RZ, -R6 ;  /* 0x000000ffff067224 */ /* 0x000fe200078e0a06 */
[----:B------:R-:W-:Y:S01]  /*7f00*/  @!P5 IADD3 R69, PT, PT, R69, -R4, RZ ;  /* 0x800000044545d210 */ /* 0x000fe20007ffe0ff */
[----:B------:R-:W-:Y:S01]  /*7f10*/  VIADD R9, R252, 0x9d ;  /* 0x0000009dfc097836 */ /* 0x000fe20000000000 */
[C---:B------:R-:W-:Y:S01]  /*7f20*/  ISETP.GT.U32.AND P5, PT, R4.reuse, R96, PT ;  /* 0x000000600400720c */ /* 0x040fe20003fa4070 */
[C---:B------:R-:W-:Y:S01]  /*7f30*/  IMAD R83, R4.reuse, R6, R83 ;  /* 0x0000000604537224 */ /* 0x040fe200078e0253 */
[----:B------:R-:W-:Y:S01]  /*7f40*/  ISETP.GT.U32.AND P4, PT, R4, R56, PT ;  /* 0x000000380400720c */ /* 0x000fe20003f84070 */
[----:B------:R-:W-:Y:S01]  /*7f50*/  IMAD.HI.U32 R6, R5, R111, RZ ;  /* 0x0000006f05067227 */ /* 0x000fe200078e00ff */
[----:B------:R-:W-:-:S02]  /*7f60*/  IABS R127, R9 ;  /* 0x00000009007f7213 */ /* 0x000fc40000000000 */
[----:B------:R-:W-:Y:S01]  /*7f70*/  ISETP.GT.U32.AND P2, PT, R4, R83, PT ;  /* 0x000000530400720c */ /* 0x000fe20003f44070 */
[----:B------:R-:W-:Y:S01]  /*7f80*/  @!P3 IMAD.IADD R32, R32, 0x1, -R4 ;  /* 0x000000012020b824 */ /* 0x000fe200078e0a04 */
[----:B------:R-:W-:Y:S01]  /*7f90*/  IADD3 R7, PT, PT, -R6, RZ, RZ ;  /* 0x000000ff06077210 */ /* 0x000fe20007ffe1ff */
[----:B------:R-:W-:-:S04]  /*7fa0*/  IMAD.HI.U32 R6, R5, R127, RZ ;  /* 0x0000007f05067227 */ /* 0x000fc800078e00ff */
[--C-:B------:R-:W-:Y:S01]  /*7fb0*/  @!P5 IMAD.IADD R96, R96, 0x1, -R4.reuse ;  /* 0x000000016060d824 */ /* 0x100fe200078e0a04 */
[----:B------:R-:W-:Y:S01]  /*7fc0*/  ISETP.GT.U32.AND P5, PT, R4, R32, PT ;  /* 0x000000200400720c */ /* 0x000fe20003fa4070 */
[----:B------:R-:W-:Y:S01]  /*7fd0*/  @!P4 IMAD.IADD R56, R56, 0x1, -R4 ;  /* 0x000000013838c824 */ /* 0x000fe200078e0a04 */
[----:B------:R-:W-:Y:S01]  /*7fe0*/  ISETP.GE.AND P4, PT, R10, RZ, PT ;  /* 0x000000ff0a00720c */ /* 0x000fe20003f86270 */
[----:B------:R-:W-:Y:S02]  /*7ff0*/  IMAD.MOV R6, RZ, RZ, -R6 ;  /* 0x000000ffff067224 */ /* 0x000fe400078e0a06 */
[--C-:B------:R-:W-:Y:S01]  /*8000*/  @!P2 IMAD.IADD R83, R83, 0x1, -R4.reuse ;  /* 0x000000015353a824 */ /* 0x100fe200078e0a04 */
[----:B------:R-:W-:Y:S01]  /*8010*/  ISETP.GE.AND P2, PT, R11, RZ, PT ;  /* 0x000000ff0b00720c */ /* 0x000fe20003f46270 */
[C---:B------:R-:W-:Y:S01]  /*8020*/  VIADD R10, R252.reuse, 0x9e ;  /* 0x0000009efc0a7836 */ /* 0x040fe20000000000 */
[----:B------:R-:W-:Y:S01]  /*8030*/  IADD3 R11, PT, PT, R252, 0x9f, RZ ;  /* 0x0000009ffc0b7810 */ /* 0x000fe20007ffe0ff */
[C---:B------:R-:W-:Y:S01]  /*8040*/  IMAD R127, R4.reuse, R6, R127 ;  /* 0x00000006047f7224 */ /* 0x040fe200078e027f */
[C---:B------:R-:W-:Y:S01]  /*8050*/  ISETP.GT.U32.AND P3, PT, R4.reuse, R83, PT ;  /* 0x000000530400720c */ /* 0x040fe20003f64070 */
[----:B------:R-:W-:Y:S01]  /*8060*/  IMAD R111, R4, R7, R111 ;  /* 0x00000007046f7224 */ /* 0x000fe200078e026f */
[----:B------:R-:W-:Y:S01]  /*8070*/  IABS R138, R10 ;  /* 0x0000000a008a7213 */ /* 0x000fe20000000000 */
[----:B------:R-:W-:Y:S01]  /*8080*/  @!P5 IMAD.IADD R32, R32, 0x1, -R4 ;  /* 0x000000012020d824 */ /* 0x000fe200078e0a04 */
[C---:B------:R-:W-:Y:S01]  /*8090*/  ISETP.GT.U32.AND P5, PT, R4.reuse, R127, PT ;  /* 0x0000007f0400720c */ /* 0x040fe20003fa4070 */
[----:B------:R-:W-:Y:S01]  /*80a0*/  @!P1 IMAD.MOV R56, RZ, RZ, -R56 ;  /* 0x000000ffff389224 */ /* 0x000fe200078e0a38 */
[----:B------:R-:W-:Y:S01]  /*80b0*/  ISETP.GT.U32.AND P1, PT, R4, R96, PT ;  /* 0x000000600400720c */ /* 0x000fe20003f24070 */
[----:B------:R-:W-:Y:S01]  /*80c0*/  IMAD.HI.U32 R6, R5, R138, RZ ;  /* 0x0000008a05067227 */ /* 0x000fe200078e00ff */
[----:B------:R-:W-:-:S03]  /*80d0*/  IABS R151, R11 ;  /* 0x0000000b00977213 */ /* 0x000fc60000000000 */
[----:B------:R-:W-:Y:S02]  /*80e0*/  IMAD.MOV R7, RZ, RZ, -R6 ;  /* 0x000000ffff077224 */ /* 0x000fe400078e0a06 */
[----:B------:R-:W-:Y:S01]  /*80f0*/  @!P3 IMAD.IADD R83, R83, 0x1, -R4 ;  /* 0x000000015353b824 */ /* 0x000fe200078e0a04 */
[C---:B------:R-:W-:Y:S01]  /*8100*/  ISETP.GT.U32.AND P3, PT, R4.reuse, R111, PT ;  /* 0x0000006f0400720c */ /* 0x040fe20003f64070 */
[----:B------:R-:W-:Y:S02]  /*8110*/  IMAD R138, R4, R7, R138 ;  /* 0x00000007048a7224 */ /* 0x000fe400078e028a */
[----:B------:R-:W-:Y:S01]  /*8120*/  VIADD R13, R252, 0xa0 ;  /* 0x000000a0fc0d7836 */ /* 0x000fe20000000000 */
[----:B------:R-:W-:Y:S01]  /*8130*/  @!P5 IADD3 R127, PT, PT, R127, -R4, RZ ;  /* 0x800000047f7fd210 */ /* 0x000fe20007ffe0ff */
[----:B------:R-:W-:Y:S01]  /*8140*/  @!P4 IMAD.MOV R83, RZ, RZ, -R83 ;  /* 0x000000ffff53c224 */ /* 0x000fe200078e0a53 */
[----:B------:R-:W-:Y:S01]  /*8150*/  ISETP.GT.U32.AND P4, PT, R4, R138, PT ;  /* 0x0000008a0400720c */ /* 0x000fe20003f84070 */
[----:B------:R-:W-:Y:S01]  /*8160*/  IMAD.HI.U32 R6, R5, R151, RZ ;  /* 0x0000009705067227 */ /* 0x000fe200078e00ff */
[----:B------:R-:W-:-:S02]  /*8170*/  IABS R166, R13 ;  /* 0x0000000d00a67213 */ /* 0x000fc40000000000 */
[----:B------:R-:W-:Y:S01]  /*8180*/  ISETP.GT.U32.AND P5, PT, R4, R127, PT ;  /* 0x0000007f0400720c */ /* 0x000fe20003fa4070 */
[----:B------:R-:W-:Y:S01]  /*8190*/  @!P2 IMAD.MOV R32, RZ, RZ, -R32 ;  /* 0x000000ffff20a224 */ /* 0x000fe200078e0a20 */
[----:B------:R-:W-:Y:S01]  /*81a0*/  ISETP.GE.AND P2, PT, R9, RZ, PT ;  /* 0x000000ff0900720c */ /* 0x000fe20003f46270 */
[----:B------:R-:W-:Y:S01]  /*81b0*/  IMAD.MOV R7, RZ, RZ, -R6 ;  /* 0x000000ffff077224 */ /* 0x000fe200078e0a06 */
[----:B------:R-:W-:Y:S01]  /*81c0*/  @!P1 IADD3 R96, PT, PT, R96, -R4, RZ ;  /* 0x8000000460609210 */ /* 0x000fe20007ffe0ff */
[----:B------:R-:W-:Y:S01]  /*81d0*/  IMAD.HI.U32 R6, R5, R166, RZ ;  /* 0x000000a605067227 */ /* 0x000fe200078e00ff */
[----:B------:R-:W-:-:S03]  /*81e0*/  ISETP.GE.AND P1, PT, R12, RZ, PT ;  /* 0x000000ff0c00720c */ /* 0x000fc60003f26270 */
[----:B------:R-:W-:Y:S02]  /*81f0*/  IMAD R151, R4, R7, R151 ;  /* 0x0000000704977224 */ /* 0x000fe400078e0297 */
[----:B------:R-:W-:Y:S02]  /*8200*/  IMAD.MOV R7, RZ, RZ, -R6 ;  /* 0x000000ffff077224 */ /* 0x000fe400078e0a06 */
[--C-:B------:R-:W-:Y:S01]  /*8210*/  @!P3 IMAD.IADD R111, R111, 0x1, -R4.reuse ;  /* 0x000000016f6fb824 */ /* 0x100fe200078e0a04 */
[----:B------:R-:W-:Y:S01]  /*8220*/  ISETP.GE.AND P3, PT, R8, RZ, PT ;  /* 0x000000ff0800720c */ /* 0x000fe20003f66270 */
[----:B------:R-:W-:Y:S01]  /*8230*/  VIADD R8, R252, 0xa1 ;  /* 0x000000a1fc087836 */ /* 0x000fe20000000000 */
        /* <DEDUP_REMOVED lines=8> */
[----:B------:R-:W-:Y:S01]  /*82c0*/  @!P2 IADD3 R127, PT, PT, -R127, RZ, RZ ;  /* 0x000000ff7f7fa210 */ /* 0x000fe20007ffe1ff */
[----:B------:R-:W-:Y:S01]  /*82d0*/  IMAD.HI.U32 R6, R5, R181, RZ ;  /* 0x000000b505067227 */ /* 0x000fe200078e00ff */
[----:B------:R-:W-:-:S02]  /*82e0*/  ISETP.GT.U32.AND P2, PT, R4, R166, PT ;  /* 0x000000a60400720c */ /* 0x000fc40003f44070 */
[----:B------:R-:W-:Y:S01]  /*82f0*/  @!P1 IADD3 R96, PT, PT, -R96, RZ, RZ ;  /* 0x000000ff60609210 */ /* 0x000fe20007ffe1ff */
[----:B------:R-:W-:Y:S01]  /*8300*/  IMAD.MOV R6, RZ, RZ, -R6 ;  /* 0x000000ffff067224 */ /* 0x000fe200078e0a06 */
[----:B------:R-:W-:Y:S01]  /*8310*/  ISETP.GE.AND P1, PT, R10, RZ, PT ;  /* 0x000000ff0a00720c */ /* 0x000fe20003f26270 */
[----:B------:R-:W-:Y:S01]  /*8320*/  VIADD R10, R252, 0xa2 ;  /* 0x000000a2fc0a7836 */ /* 0x000fe20000000000 */
[C---:B------:R-:W-:Y:S01]  /*8330*/  ISETP.GT.U32.AND P6, PT, R4.reuse, R111, PT ;  /* 0x0000006f0400720c */ /* 0x040fe20003fc4070 */
[----:B------:R-:W-:Y:S01]  /*8340*/  IMAD R181, R4, R6, R181 ;  /* 0x0000000604b57224 */ /* 0x000fe200078e02b5 */
[----:B------:R-:W-:Y:S01]  /*8350*/  IABS R53, R12 ;  /* 0x0000000c00357213 */ /* 0x000fe20000000000 */
[--C-:B------:R-:W-:Y:S01]  /*8360*/  @!P5 IMAD.IADD R151, R151, 0x1, -R4.reuse ;  /* 0x000000019797d824 */ /* 0x100fe200078e0a04 */
[----:B------:R-:W-:Y:S01]  /*8370*/  @!P4 IADD3 R138, PT, PT, R138, -R4, RZ ;  /* 0x800000048a8ac210 */ /* 0x000fe20007ffe0ff */
[----:B------:R-:W-:Y:S01]  /*8380*/  VIADD R23, R252, 0xb6 ;  /* 0x000000b6fc177836 */ /* 0x000fe20000000000 */
[----:B------:R-:W-:Y:S01]  /*8390*/  IABS R192, R10 ;  /* 0x0000000a00c07213 */ /* 0x000fe20000000000 */
[----:B------:R-:W-:Y:S01]  /*83a0*/  @!P2 IMAD.IADD R166, R166, 0x1, -R4 ;  /* 0x00000001a6a6a824 */ /* 0x000fe200078e0a04 */
[----:B------:R-:W-:Y:S01]  /*83b0*/  ISETP.GE.AND P4, PT, R8, RZ, PT ;  /* 0x000000ff0800720c */ /* 0x000fe20003f86270 */
[----:B------:R-:W-:Y:S01]  /*83c0*/  VIADD R8, R252, 0xa4 ;  /* 0x000000a4fc087836 */ /* 0x000fe20000000000 */
[----:B------:R-:W-:Y:S01]  /*83d0*/  ISETP.GT.U32.AND P5, PT, R4, R151, PT ;  /* 0x000000970400720c */ /* 0x000fe20003fa4070 */
[----:B------:R-:W-:Y:S01]  /*83e0*/  IMAD.HI.U32 R6, R5, R192, RZ ;  /* 0x000000c005067227 */ /* 0x000fe200078e00ff */
[----:B------:R-:W-:-:S02]  /*83f0*/  @!P1 IADD3 R138, PT, PT, -R138, RZ, RZ ;  /* 0x000000ff8a8a9210 */ /* 0x000fc40007ffe1ff */
[C---:B------:R-:W-:Y:S01]  /*8400*/  ISETP.GT.U32.AND P1, PT, R4.reuse, R181, PT ;  /* 0x000000b50400720c */ /* 0x040fe20003f24070 */
[----:B------:R-:W-:Y:S01]  /*8410*/  IMAD.MOV R9, RZ, RZ, -R6 ;  /* 0x000000ffff097224 */ /* 0x000fe200078e0a06 */
[C---:B------:R-:W-:Y:S01]  /*8420*/  ISETP.GT.U32.AND P2, PT, R4.reuse, R166, PT ;  /* 0x000000a60400720c */ /* 0x040fe20003f44070 */
[----:B------:R-:W-:Y:S01]  /*8430*/  @!P6 IMAD.IADD R111, R111, 0x1, -R4 ;  /* 0x000000016f6fe824 */ /* 0x000fe200078e0a04 */
[----:B------:R-:W-:Y:S01]  /*8440*/  ISETP.GE.AND P6, PT, R11, RZ, PT ;  /* 0x000000ff0b00720c */ /* 0x000fe20003fc6270 */
[----:B------:R-:W-:Y:S01]  /*8450*/  IMAD R192, R4, R9, R192 ;  /* 0x0000000904c07224 */ /* 0x000fe200078e02c0 */
[----:B------:R-:W-:Y:S01]  /*8460*/  IABS R217, R8 ;  /* 0x0000000800d97213 */ /* 0x000fe20000000000 */
[----:B------:R-:W-:Y:S01]  /*8470*/  VIADD R11, R252, 0xa3 ;  /* 0x000000a3fc0b7836 */ /* 0x000fe20000000000 */
[----:B------:R-:W-:Y:S01]  /*8480*/  IABS R74, R23 ;  /* 0x00000017004a7213 */ /* 0x000fe20000000000 */
[----:B------:R-:W-:Y:S01]  /*8490*/  @!P3 IMAD.MOV R111, RZ, RZ, -R111 ;  /* 0x000000ffff6fb224 */ /* 0x000fe200078e0a6f */
[----:B------:R-:W-:Y:S01]  /*84a0*/  ISETP.GE.AND P3, PT, R13, RZ, PT ;  /* 0x000000ff0d00720c */ /* 0x000fe20003f66270 */
[----:B------:R-:W-:Y:S01]  /*84b0*/  IMAD.HI.U32 R6, R5, R217, RZ ;  /* 0x000000d905067227 */ /* 0x000fe200078e00ff */
[----:B------:R-:W-:-:S03]  /*84c0*/  IABS R206, R11 ;  /* 0x0000000b00ce7213 */ /* 0x000fc60000000000 */
[----:B------:R-:W-:Y:S01]  /*84d0*/  @!P1 IMAD.IADD R181, R181, 0x1, -R4 ;  /* 0x00000001b5b59824 */ /* 0x000fe200078e0a04 */
[----:B------:R-:W-:Y:S01]  /*84e0*/  @!P2 IADD3 R166, PT, PT, R166, -R4, RZ ;  /* 0x80000004a6a6a210 */ /* 0x000fe20007ffe0ff */
[----:B------:R-:W-:Y:S01]  /*84f0*/  IMAD.HI.U32 R7, R5, R206, RZ ;  /* 0x000000ce05077227 */ /* 0x000fe200078e00ff */
[C---:B------:R-:W-:Y:S02]  /*8500*/  ISETP.GT.U32.AND P2, PT, R4.reuse, R192, PT ;  /* 0x000000c00400720c */ /* 0x040fe40003f44070 */
[----:B------:R-:W-:Y:S01]  /*8510*/  ISETP.GT.U32.AND P1, PT, R4, R181, PT ;  /* 0x000000b50400720c */ /* 0x000fe20003f24070 */
[----:B------:R-:W-:Y:S02]  /*8520*/  IMAD.MOV R6, RZ, RZ, -R6 ;  /* 0x000000ffff067224 */ /* 0x000fe400078e0a06 */
[----:B------:R-:W-:Y:S01]  /*8530*/  @!P5 IMAD.IADD R151, R151, 0x1, -R4 ;  /* 0x000000019797d824 */ /* 0x000fe200078e0a04 */
[----:B------:R-:W-:Y:S01]  /*8540*/  ISETP.GE.AND P5, PT, R10, RZ, PT ;  /* 0x000000ff0a00720c */ /* 0x000fe20003fa6270 */
[----:B------:R-:W-:Y:S01]  /*8550*/  IMAD.MOV R7, RZ, RZ, -R7 ;  /* 0x000000ffff077224 */ /* 0x000fe200078e0a07 */
[----:B------:R-:W-:Y:S01]  /*8560*/  IADD3 R10, PT, PT, R252, 0xa6, RZ ;  /* 0x000000a6fc0a7810 */ /* 0x000fe20007ffe0ff */
[----:B------:R-:W-:-:S02]  /*8570*/  IMAD R217, R4, R6, R217 ;  /* 0x0000000604d97224 */ /* 0x000fc400078e02d9 */
[----:B------:R-:W-:Y:S01]  /*8580*/  IMAD R206, R4, R7, R206 ;  /* 0x0000000704ce7224 */ /* 0x000fe200078e02ce */
[----:B------:R-:W-:Y:S01]  /*8590*/  IABS R45, R10 ;  /* 0x0000000a002d7213 */ /* 0x000fe20000000000 */
[----:B------:R-:W-:Y:S02]  /*85a0*/  @!P2 IMAD.IADD R192, R192, 0x1, -R4 ;  /* 0x00000001c0c0a824 */ /* 0x000fe400078e0a04 */
[----:B------:R-:W-:Y:S01]  /*85b0*/  @!P1 IADD3 R181, PT, PT, R181, -R4, RZ ;  /* 0x80000004b5b59210 */ /* 0x000fe20007ffe0ff */
[----:B------:R-:W-:Y:S01]  /*85c0*/  @!P3 IMAD.MOV R166, RZ, RZ, -R166 ;  /* 0x000000ffffa6b224 */ /* 0x000fe200078e0aa6 */
[C---:B------:R-:W-:Y:S01]  /*85d0*/  ISETP.GT.U32.AND P1, PT, R4.reuse, R217, PT ;  /* 0x000000d90400720c */ /* 0x040fe20003f24070 */
[----:B------:R-:W-:Y:S01]  /*85e0*/  IMAD.HI.U32 R7, R5, R45, RZ ;  /* 0x0000002d05077227 */ /* 0x000fe200078e00ff */
[C---:B------:R-:W-:Y:S02]  /*85f0*/  ISETP.GT.U32.AND P2, PT, R4.reuse, R192, PT ;  /* 0x000000c00400720c */ /* 0x040fe40003f44070 */
[----:B------:R-:W-:Y:S01]  /*8600*/  ISETP.GT.U32.AND P3, PT, R4, R206, PT ;  /* 0x000000ce0400720c */ /* 0x000fe20003f64070 */
[----:B------:R-:W-:Y:S01]  /*8610*/  @!P6 IMAD.MOV R151, RZ, RZ, -R151 ;  /* 0x000000ffff97e224 */ /* 0x000fe200078e0a97 */
[----:B------:R-:W-:Y:S01]  /*8620*/  ISETP.GE.AND P6, PT, R11, RZ, PT ;  /* 0x000000ff0b00720c */ /* 0x000fe20003fc6270 */
[C---:B------:R-:W-:Y:S01]  /*8630*/  VIADD R11, R252.reuse, 0xa7 ;  /* 0x000000a7fc0b7836 */ /* 0x040fe20000000000 */
[----:B------:R-:W-:Y:S01]  /*8640*/  IADD3 R7, PT, PT, -R7, RZ, RZ ;  /* 0x000000ff07077210 */ /* 0x000fe20007ffe1ff */
[----:B------:R-:W-:-:S02]  /*8650*/  VIADD R9, R252, 0xa5 ;  /* 0x000000a5fc097836 */ /* 0x000fc40000000000 */
[----:B------:R-:W-:Y:S01]  /*8660*/  @!P4 IMAD.MOV R181, RZ, RZ, -R181 ;  /* 0x000000ffffb5c224 */ /* 0x000fe200078e0ab5 */
[----:B------:R-:W-:Y:S01]  /*8670*/  IABS R108, R11 ;  /* 0x0000000b006c7213 */ /* 0x000fe20000000000 */
[--C-:B------:R-:W-:Y:S01]  /*8680*/  @!P1 IMAD.IADD R217, R217, 0x1, -R4.reuse ;  /* 0x00000001d9d99824 */ /* 0x100fe200078e0a04 */
[----:B------:R-:W-:Y:S01]  /*8690*/  ISETP.GE.AND P4, PT, R8, RZ, PT ;  /* 0x000000ff0800720c */ /* 0x000fe20003f86270 */
[--C-:B------:R-:W-:Y:S01]  /*86a0*/  @!P2 IMAD.IADD R192, R192, 0x1, -R4.reuse ;  /* 0x00000001c0c0a824 */ /* 0x100fe200078e0a04 */
[----:B------:R-:W-:Y:S01]  /*86b0*/  IABS R231, R9 ;  /* 0x0000000900e77213 */ /* 0x000fe20000000000 */
[C---:B------:R-:W-:Y:S01]  /*86c0*/  IMAD R45, R4.reuse, R7, R45 ;  /* 0x00000007042d7224 */ /* 0x040fe200078e022d */
[----:B------:R-:W-:Y:S01]  /*86d0*/  ISETP.GT.U32.AND P1, PT, R4, R217, PT ;  /* 0x000000d90400720c */ /* 0x000fe20003f24070 */
[----:B------:R-:W-:Y:S01]  /*86e0*/  @!P3 IMAD.IADD R206, R206, 0x1, -R4 ;  /* 0x00000001ceceb824 */ /* 0x000fe200078e0a04 */
[----:B------:R-:W-:Y:S01]  /*86f0*/  ISETP.GE.AND P2, PT, R9, RZ, PT ;  /* 0x000000ff0900720c */ /* 0x000fe20003f46270 */
[----:B------:R-:W-:-:S03]  /*8700*/  IMAD.HI.U32 R8, R5, R108, RZ ;  /* 0x0000006c05087227 */ /* 0x000fc600078e00ff */
[C---:B------:R-:W-:Y:S01]  /*8710*/  ISETP.GT.U32.AND P3, PT, R4.reuse, R206, PT ;  /* 0x000000ce0400720c */ /* 0x040fe20003f64070 */
[----:B------:R-:W-:Y:S01]  /*8720*/  @!P5 IMAD.MOV R192, RZ, RZ, -R192 ;  /* 0x000000ffffc0d224 */ /* 0x000fe200078e0ac0 */
[----:B------:R-:W-:Y:S01]  /*8730*/  ISETP.GT.U32.AND P5, PT, R4, R45, PT ;  /* 0x0000002d0400720c */ /* 0x000fe20003fa4070 */
[----:B------:R-:W-:Y:S02]  /*8740*/  IMAD.MOV R9, RZ, RZ, -R8 ;  /* 0x000000ffff097224 */ /* 0x000fe400078e0a08 */
[----:B------:R-:W-:-:S04]  /*8750*/  IMAD.HI.U32 R6, R5, R231, RZ ;  /* 0x000000e705067227 */ /* 0x000fc800078e00ff */
[----:B------:R-:W-:Y:S01]  /*8760*/  IMAD R108, R4, R9, R108 ;  /* 0x00000009046c7224 */ /* 0x000fe200078e026c */
[----:B------:R-:W-:Y:S01]  /*8770*/  IADD3 R9, PT, PT, R252, 0xa9, RZ ;  /* 0x000000a9fc097810 */ /* 0x000fe20007ffe0ff */
[----:B------:R-:W-:Y:S02]  /*8780*/  IMAD.MOV R6, RZ, RZ, -R6 ;  /* 0x000000ffff067224 */ /* 0x000fe400078e0a06 */
[----:B------:R-:W-:Y:S01]  /*8790*/  @!P1 IMAD.IADD R217, R217, 0x1, -R4 ;  /* 0x00000001d9d99824 */ /* 0x000fe200078e0a04 */
[----:B------:R-:W-:Y:S01]  /*87a0*/  IABS R178, R9 ;  /* 0x0000000900b27213 */ /* 0x000fe20000000000 */
[----:B------:R-:W-:Y:S01]  /*87b0*/  IMAD R231, R4, R6, R231 ;  /* 0x0000000604e77224 */ /* 0x000fe200078e02e7 */
[-C--:B------:R-:W-:Y:S01]  /*87c0*/  @!P5 IADD3 R45, PT, PT, R45, -R4.reuse, RZ ;  /* 0x800000042d2dd210 */ /* 0x080fe20007ffe0ff */
[----:B------:R-:W-:Y:S01]  /*87d0*/  @!P4 IMAD.MOV R217, RZ, RZ, -R217 ;  /* 0x000000ffffd9c224 */ /* 0x000fe200078e0ad9 */
[----:B------:R-:W-:Y:S01]  /*87e0*/  @!P3 IADD3 R206, PT, PT, R206, -R4, RZ ;  /* 0x80000004ceceb210 */ /* 0x000fe20007ffe0ff */
[----:B------:R-:W-:Y:S01]  /*87f0*/  IMAD.HI.U32 R7, R5, R178, RZ ;  /* 0x000000b205077227 */ /* 0x000fe200078e00ff */
[----:B------:R-:W-:-:S02]  /*8800*/  ISETP.GT.U32.AND P3, PT, R4, R231, PT ;  /* 0x000000e70400720c */ /* 0x000fc40003f64070 */
[----:B------:R-:W-:Y:S01]  /*8810*/  ISETP.GT.U32.AND P4, PT, R4, R45, PT ;  /* 0x0000002d0400720c */ /* 0x000fe20003f84070 */
[----:B------:R-:W-:Y:S01]  /*8820*/  VIADD R8, R252, 0xa8 ;  /* 0x000000a8fc087836 */ /* 0x000fe20000000000 */
[----:B------:R-:W-:Y:S01]  /*8830*/  IADD3 R7, PT, PT, -R7, RZ, RZ ;  /* 0x000000ff07077210 */ /* 0x000fe20007ffe1ff */
[----:B------:R-:W-:Y:S01]  /*8840*/  @!P6 IMAD.MOV R206, RZ, RZ, -R206 ;  /* 0x000000ffffcee224 */ /* 0x000fe200078e0ace */
[----:B------:R-:W-:Y:S01]  /*8850*/  ISETP.GE.AND P6, PT, R10, RZ, PT ;  /* 0x000000ff0a00720c */ /* 0x000fe20003fc6270 */
[----:B------:R-:W-:Y:S01]  /*8860*/  VIADD R10, R252, 0xaa ;  /* 0x000000aafc0a7836 */ /* 0x000fe20000000000 */
[----:B------:R-:W-:Y:S01]  /*8870*/  IABS R67, R8 ;  /* 0x0000000800437213 */ /* 0x000fe20000000000 */
[C---:B------:R-:W-:Y:S01]  /*8880*/  IMAD R178, R4.reuse, R7, R178 ;  /* 0x0000000704b27224 */ /* 0x040fe200078e02b2 */
[----:B------:R-:W-:Y:S01]  /*8890*/  ISETP.GT.U32.AND P1, PT, R4, R108, PT ;  /* 0x0000006c0400720c */ /* 0x000fe20003f24070 */
[----:B------:R-:W-:Y:S01]  /*88a0*/  VIADD R13, R252, 0xb4 ;  /* 0x000000b4fc0d7836 */ /* 0x000fe20000000000 */
[----:B------:R-:W-:Y:S01]  /*88b0*/  IABS R122, R10 ;  /* 0x0000000a007a7213 */ /* 0x000fe20000000000 */
[----:B------:R-:W-:Y:S01]  /*88c0*/  @!P3 IMAD.IADD R231, R231, 0x1, -R4 ;  /* 0x00000001e7e7b824 */ /* 0x000fe200078e0a04 */
[----:B------:R-:W-:Y:S01]  /*88d0*/  ISETP.GE.AND P3, PT, R11, RZ, PT ;  /* 0x000000ff0b00720c */ /* 0x000fe20003f66270 */
[----:B------:R-:W-:Y:S01]  /*88e0*/  IMAD.HI.U32 R6, R5, R67, RZ ;  /* 0x0000004305067227 */ /* 0x000fe200078e00ff */
[----:B------:R-:W-:-:S02]  /*88f0*/  @!P4 IADD3 R45, PT, PT, R45, -R4, RZ ;  /* 0x800000042d2dc210 */ /* 0x000fc40007ffe0ff */
[C---:B------:R-:W-:Y:S01]  /*8900*/  ISETP.GT.U32.AND P4, PT, R4.reuse, R178, PT ;  /* 0x000000b20400720c */ /* 0x040fe20003f84070 */
[----:B------:R-:W-:Y:S01]  /*8910*/  IMAD.MOV R6, RZ, RZ, -R6 ;  /* 0x000000ffff067224 */ /* 0x000fe200078e0a06 */
[----:B------:R-:W-:Y:S01]  /*8920*/  ISETP.GT.U32.AND P5, PT, R4, R231, PT ;  /* 0x000000e70400720c */ /* 0x000fe20003fa4070 */
[----:B------:R-:W-:Y:S01]  /*8930*/  VIADD R11, R252, 0xab ;  /* 0x000000abfc0b7836 */ /* 0x000fe20000000000 */
[----:B------:R-:W-:Y:S01]  /*8940*/  @!P6 IADD3 R45, PT, PT, -R45, RZ, RZ ;  /* 0x000000ff2d2de210 */ /* 0x000fe20007ffe1ff */
[----:B------:R-:W-:Y:S01]  /*8950*/  IMAD R67, R4, R6, R67 ;  /* 0x0000000604437224 */ /* 0x000fe200078e0243 */
[----:B------:R-:W-:Y:S01]  /*8960*/  IABS R242, R13 ;  /* 0x0000000d00f27213 */ /* 0x000fe20000000000 */
[----:B------:R-:W-:Y:S01]  /*8970*/  IMAD.HI.U32 R6, R5, R122, RZ ;  /* 0x0000007a05067227 */ /* 0x000fe200078e00ff */
[----:B------:R-:W-:-:S03]  /*8980*/  IABS R98, R11 ;  /* 0x0000000b00627213 */ /* 0x000fc60000000000 */
[----:B------:R-:W-:Y:S02]  /*8990*/  IMAD.MOV R7, RZ, RZ, -R6 ;  /* 0x000000ffff077224 */ /* 0x000fe400078e0a06 */
[--C-:B------:R-:W-:Y:S02]  /*89a0*/  @!P4 IMAD.IADD R178, R178, 0x1, -R4.reuse ;  /* 0x00000001b2b2c824 */ /* 0x100fe400078e0a04 */
[--C-:B------:R-:W-:Y:S01]  /*89b0*/  @!P5 IMAD.IADD R231, R231, 0x1, -R4.reuse ;  /* 0x00000001e7e7d824 */ /* 0x100fe200078e0a04 */
[C---:B------:R-:W-:Y:S01]  /*89c0*/  ISETP.GT.U32.AND P5, PT, R4.reuse, R67, PT ;  /* 0x000000430400720c */ /* 0x040fe20003fa4070 */
[----:B------:R-:W-:Y:S01]  /*89d0*/  IMAD.HI.U32 R6, R5, R98, RZ ;  /* 0x0000006205067227 */ /* 0x000fe200078e00ff */
[----:B------:R-:W-:Y:S02]  /*89e0*/  ISETP.GT.U32.AND P4, PT, R4, R178, PT ;  /* 0x000000b20400720c */ /* 0x000fe40003f84070 */
[----:B------:R-:W-:Y:S01]  /*89f0*/  @!P2 IADD3 R231, PT, PT, -R231, RZ, RZ ;  /* 0x000000ffe7e7a210 */ /* 0x000fe20007ffe1ff */
[----:B------:R-:W-:Y:S01]  /*8a00*/  @!P1 IMAD.IADD R108, R108, 0x1, -R4 ;  /* 0x000000016c6c9824 */ /* 0x000fe200078e0a04 */
[----:B------:R-:W-:Y:S01]  /*8a10*/  ISETP.GE.AND P2, PT, R9, RZ, PT ;  /* 0x000000ff0900720c */ /* 0x000fe20003f46270 */
[----:B------:R-:W-:-:S02]  /*8a20*/  IMAD.MOV R9, RZ, RZ, -R6 ;  /* 0x000000ffff097224 */ /* 0x000fc400078e0a06 */
[C---:B------:R-:W-:Y:S01]  /*8a30*/  IMAD R122, R4.reuse, R7, R122 ;  /* 0x00000007047a7224 */ /* 0x040fe200078e027a */
[C---:B------:R-:W-:Y:S01]  /*8a40*/  ISETP.GT.U32.AND P1, PT, R4.reuse, R108, PT ;  /* 0x0000006c0400720c */ /* 0x040fe20003f24070 */
[----:B------:R-:W-:Y:S01]  /*8a50*/  IMAD R98, R4, R9, R98 ;  /* 0x0000000904627224 */ /* 0x000fe200078e0262 */
[----:B------:R-:W-:Y:S01]  /*8a60*/  IADD3 R9, PT, PT, R252, 0xae, RZ ;  /* 0x000000aefc097810 */ /* 0x000fe20007ffe0ff */
[--C-:B------:R-:W-:Y:S01]  /*8a70*/  @!P5 IMAD.IADD R67, R67, 0x1, -R4.reuse ;  /* 0x000000014343d824 */ /* 0x100fe200078e0a04 */
[----:B------:R-:W-:Y:S01]  /*8a80*/  ISETP.GT.U32.AND P6, PT, R4, R122, PT ;  /* 0x0000007a0400720c */ /* 0x000fe20003fc4070 */
[----:B------:R-:W-:Y:S01]  /*8a90*/  @!P4 IMAD.IADD R178, R178, 0x1, -R4 ;  /* 0x00000001b2b2c824 */ /* 0x000fe200078e0a04 */
[C---:B------:R-:W-:Y:S01]  /*8aa0*/  ISETP.GT.U32.AND P4, PT, R4.reuse, R98, PT ;  /* 0x000000620400720c */ /* 0x040fe20003f84070 */
[----:B------:R-:W-:Y:S01]  /*8ab0*/  IMAD.HI.U32 R7, R5, R53, RZ ;  /* 0x0000003505077227 */ /* 0x000fe200078e00ff */
[----:B------:R-:W-:Y:S02]  /*8ac0*/  ISETP.GT.U32.AND P5, PT, R4, R67, PT ;  /* 0x000000430400720c */ /* 0x000fe40003fa4070 */
[----:B------:R-:W-:Y:S01]  /*8ad0*/  IABS R139, R9 ;  /* 0x00000009008b7213 */ /* 0x000fe20000000000 */
[----:B------:R-:W-:-:S02]  /*8ae0*/  IMAD.MOV R7, RZ, RZ, -R7 ;  /* 0x000000ffff077224 */ /* 0x000fc400078e0a07 */
[--C-:B------:R-:W-:Y:S01]  /*8af0*/  @!P1 IMAD.IADD R108, R108, 0x1, -R4.reuse ;  /* 0x000000016c6c9824 */ /* 0x100fe200078e0a04 */
[----:B------:R-:W-:Y:S01]  /*8b00*/  ISETP.GE.AND P1, PT, R8, RZ, PT ;  /* 0x000000ff0800720c */ /* 0x000fe20003f26270 */
[----:B------:R-:W-:Y:S02]  /*8b10*/  VIADD R8, R252, 0xad ;  /* 0x000000adfc087836 */ /* 0x000fe40000000000 */
[----:B------:R-:W-:Y:S02]  /*8b20*/  IMAD R53, R4, R7, R53 ;  /* 0x0000000704357224 */ /* 0x000fe400078e0235 */
[--C-:B------:R-:W-:Y:S01]  /*8b30*/  @!P4 IMAD.IADD R98, R98, 0x1, -R4.reuse ;  /* 0x000000016262c824 */ /* 0x100fe200078e0a04 */
[----:B------:R-:W-:Y:S01]  /*8b40*/  IABS R101, R8 ;  /* 0x0000000800657213 */ /* 0x000fe20000000000 */
[----:B------:R-:W-:Y:S01]  /*8b50*/  @!P5 IMAD.IADD R67, R67, 0x1, -R4 ;  /* 0x000000014343d824 */ /* 0x000fe200078e0a04 */
[----:B------:R-:W-:Y:S01]  /*8b60*/  ISETP.GE.AND P5, PT, R11, RZ, PT ;  /* 0x000000ff0b00720c */ /* 0x000fe20003fa6270 */
[----:B------:R-:W-:Y:S01]  /*8b70*/  @!P2 IMAD.MOV R178, RZ, RZ, -R178 ;  /* 0x000000ffffb2a224 */ /* 0x000fe200078e0ab2 */
[----:B------:R-:W-:Y:S01]  /*8b80*/  ISETP.GT.U32.AND P2, PT, R4, R98, PT ;  /* 0x000000620400720c */ /* 0x000fe20003f44070 */
[----:B------:R-:W-:Y:S01]  /*8b90*/  IMAD.HI.U32 R6, R5, R101, RZ ;  /* 0x0000006505067227 */ /* 0x000fe200078e00ff */
[----:B------:R-:W-:-:S02]  /*8ba0*/  ISETP.GE.AND P4, PT, R12, RZ, PT ;  /* 0x000000ff0c00720c */ /* 0x000fc40003f86270 */
[----:B------:R-:W-:Y:S01]  /*8bb0*/  @!P1 IADD3 R67, PT, PT, -R67, RZ, RZ ;  /* 0x000000ff43439210 */ /* 0x000fe20007ffe1ff */
[----:B------:R-:W-:Y:S01]  /*8bc0*/  IMAD.MOV R6, RZ, RZ, -R6 ;  /* 0x000000ffff067224 */ /* 0x000fe200078e0a06 */
[----:B------:R-:W-:Y:S01]  /*8bd0*/  ISETP.GT.U32.AND P1, PT, R4, R53, PT ;  /* 0x000000350400720c */ /* 0x000fe20003f24070 */
[----:B------:R-:W-:Y:S02]  /*8be0*/  @!P6 IMAD.IADD R122, R122, 0x1, -R4 ;  /* 0x000000017a7ae824 */ /* 0x000fe400078e0a04 */
[C---:B------:R-:W-:Y:S02]  /*8bf0*/  IMAD R101, R4.reuse, R6, R101 ;  /* 0x0000000604657224 */ /* 0x040fe400078e0265 */
[----:B------:R-:W-:Y:S01]  /*8c00*/  @!P3 IMAD.MOV R108, RZ, RZ, -R108 ;  /* 0x000000ffff6cb224 */ /* 0x000fe200078e0a6c */
[----:B------:R-:W-:Y:S01]  /*8c10*/  ISETP.GT.U32.AND P6, PT, R4, R122, PT ;  /* 0x0000007a0400720c */ /* 0x000fe20003fc4070 */
[----:B------:R-:W-:Y:S01]  /*8c20*/  IMAD.HI.U32 R7, R5, R139, RZ ;  /* 0x0000008b05077227 */ /* 0x000fe200078e00ff */
[----:B------:R-:W-:-:S02]  /*8c30*/  @!P2 IADD3 R98, PT, PT, R98, -R4, RZ ;  /* 0x800000046262a210 */ /* 0x000fc40007ffe0ff */
[----:B------:R-:W-:Y:S01]  /*8c40*/  ISETP.GT.U32.AND P2, PT, R4, R101, PT ;  /* 0x000000650400720c */ /* 0x000fe20003f44070 */
[----:B------:R-:W-:Y:S01]  /*8c50*/  VIADD R12, R252, 0xb3 ;  /* 0x000000b3fc0c7836 */ /* 0x000fe20000000000 */
[----:B------:R-:W-:Y:S01]  /*8c60*/  ISETP.GE.AND P3, PT, R10, RZ, PT ;  /* 0x000000ff0a00720c */ /* 0x000fe20003f66270 */
[----:B------:R-:W-:Y:S01]  /*8c70*/  @!P1 IMAD.IADD R53, R53, 0x1, -R4 ;  /* 0x0000000135359824 */ /* 0x000fe200078e0a04 */
[----:B------:R-:W-:Y:S01]  /*8c80*/  IADD3 R7, PT, PT, -R7, RZ, RZ ;  /* 0x000000ff07077210 */ /* 0x000fe20007ffe1ff */
[----:B------:R-:W-:Y:S01]  /*8c90*/  VIADD R10, R252, 0xaf ;  /* 0x000000affc0a7836 */ /* 0x000fe20000000000 */
[----:B------:R-:W-:Y:S01]  /*8ca0*/  IABS R225, R12 ;  /* 0x0000000c00e17213 */ /* 0x000fe20000000000 */
[----:B------:R-:W-:Y:S01]  /*8cb0*/  @!P5 IMAD.MOV R98, RZ, RZ, -R98 ;  /* 0x000000ffff62d224 */ /* 0x000fe200078e0a62 */
[----:B------:R-:W-:Y:S01]  /*8cc0*/  ISETP.GT.U32.AND P1, PT, R4, R53, PT ;  /* 0x000000350400720c */ /* 0x000fe20003f24070 */
[--C-:B------:R-:W-:Y:S01]  /*8cd0*/  @!P6 IMAD.IADD R122, R122, 0x1, -R4.reuse ;  /* 0x000000017a7ae824 */ /* 0x100fe200078e0a04 */
[----:B------:R-:W-:Y:S01]  /*8ce0*/  ISETP.GE.AND P6, PT, R8, RZ, PT ;  /* 0x000000ff0800720c */ /* 0x000fe20003fc6270 */
[----:B------:R-:W-:Y:S01]  /*8cf0*/  VIADD R8, R252, 0xb0 ;  /* 0x000000b0fc087836 */ /* 0x000fe20000000000 */
[----:B------:R-:W-:Y:S01]  /*8d00*/  IABS R64, R10 ;  /* 0x0000000a00407213 */ /* 0x000fe20000000000 */
[----:B------:R-:W-:Y:S01]  /*8d10*/  @!P2 IMAD.IADD R101, R101, 0x1, -R4 ;  /* 0x000000016565a824 */ /* 0x000fe200078e0a04 */
[----:B------:R-:W-:Y:S01]  /*8d20*/  ISETP.GE.AND P5, PT, R9, RZ, PT ;  /* 0x000000ff0900720c */ /* 0x000fe20003fa6270 */
[C---:B------:R-:W-:Y:S01]  /*8d30*/  IMAD R139, R4.reuse, R7, R139 ;  /* 0x00000007048b7224 */ /* 0x040fe200078e028b */
[----:B------:R-:W-:Y:S01]  /*8d40*/  IABS R119, R8 ;  /* 0x0000000800777213 */ /* 0x000fe20000000000 */
[----:B------:R-:W-:Y:S01]  /*8d50*/  IMAD.HI.U32 R6, R5, R64, RZ ;  /* 0x0000004005067227 */ /* 0x000fe200078e00ff */
[----:B------:R-:W-:-:S03]  /*8d60*/  ISETP.GT.U32.AND P2, PT, R4, R101, PT ;  /* 0x000000650400720c */ /* 0x000fc60003f44070 */
[----:B------:R-:W-:Y:S01]  /*8d70*/  @!P1 IADD3 R53, PT, PT, R53, -R4, RZ ;  /* 0x8000000435359210 */ /* 0x000fe20007ffe0ff */
[----:B------:R-:W-:Y:S01]  /*8d80*/  @!P3 IMAD.MOV R122, RZ, RZ, -R122 ;  /* 0x000000ffff7ab224 */ /* 0x000fe200078e0a7a */
[----:B------:R-:W-:Y:S01]  /*8d90*/  ISETP.GE.AND P1, PT, R10, RZ, PT ;  /* 0x000000ff0a00720c */ /* 0x000fe20003f26270 */
[----:B------:R-:W-:Y:S01]  /*8da0*/  IMAD.MOV R7, RZ, RZ, -R6 ;  /* 0x000000ffff077224 */ /* 0x000fe200078e0a06 */
[----:B------:R-:W-:Y:S01]  /*8db0*/  ISETP.GT.U32.AND P3, PT, R4, R139, PT ;  /* 0x0000008b0400720c */ /* 0x000fe20003f64070 */
[----:B------:R-:W-:Y:S02]  /*8dc0*/  VIADD R10, R252, 0xb1 ;  /* 0x000000b1fc0a7836 */ /* 0x000fe40000000000 */
[----:B------:R-:W-:-:S03]  /*8dd0*/  IMAD.HI.U32 R6, R5, R119, RZ ;  /* 0x0000007705067227 */ /* 0x000fc600078e00ff */
[----:B------:R-:W-:Y:S01]  /*8de0*/  IABS R174, R10 ;  /* 0x0000000a00ae7213 */ /* 0x000fe20000000000 */
[----:B------:R-:W-:Y:S01]  /*8df0*/  IMAD R64, R4, R7, R64 ;  /* 0x0000000704407224 */ /* 0x000fe200078e0240 */
[----:B------:R-:W-:Y:S01]  /*8e00*/  @!P2 IADD3 R101, PT, PT, R101, -R4, RZ ;  /* 0x800000046565a210 */ /* 0x000fe20007ffe0ff */
[----:B------:R-:W-:Y:S02]  /*8e10*/  IMAD.MOV R6, RZ, RZ, -R6 ;  /* 0x000000ffff067224 */ /* 0x000fe400078e0a06 */
[----:B------:R-:W-:Y:S01]  /*8e20*/  VIADD R11, R252, 0xb2 ;  /* 0x000000b2fc0b7836 */ /* 0x000fe20000000000 */
[C---:B------:R-:W-:Y:S01]  /*8e30*/  ISETP.GT.U32.AND P2, PT, R4.reuse, R64, PT ;  /* 0x000000400400720c */ /* 0x040fe20003f44070 */
[----:B------:R-:W-:Y:S01]  /*8e40*/  IMAD R119, R4, R6, R119 ;  /* 0x0000000604777224 */ /* 0x000fe200078e0277 */
[----:B------:R-:W-:Y:S01]  /*8e50*/  @!P3 IADD3 R139, PT, PT, R139, -R4, RZ ;  /* 0x800000048b8bb210 */ /* 0x000fe20007ffe0ff */
[----:B------:R-:W-:Y:S01]  /*8e60*/  IMAD.HI.U32 R6, R5, R174, RZ ;  /* 0x000000ae05067227 */ /* 0x000fe200078e00ff */
[----:B------:R-:W-:-:S02]  /*8e70*/  IABS R214, R11 ;  /* 0x0000000b00d67213 */ /* 0x000fc40000000000 */
[----:B------:R-:W-:Y:S01]  /*8e80*/  ISETP.GT.U32.AND P3, PT, R4, R139, PT ;  /* 0x0000008b0400720c */ /* 0x000fe20003f64070 */
[----:B------:R-:W-:Y:S02]  /*8e90*/  IMAD.MOV R9, RZ, RZ, -R6 ;  /* 0x000000ffff097224 */ /* 0x000fe400078e0a06 */
[----:B------:R-:W-:-:S04]  /*8ea0*/  IMAD.HI.U32 R6, R5, R225, RZ ;  /* 0x000000e105067227 */ /* 0x000fc800078e00ff */
[----:B------:R-:W-:Y:S01]  /*8eb0*/  IMAD R174, R4, R9, R174 ;  /* 0x0000000904ae7224 */ /* 0x000fe200078e02ae */
[----:B------:R-:W-:Y:S01]  /*8ec0*/  IADD3 R9, PT, PT, R252, 0xb5, RZ ;  /* 0x000000b5fc097810 */ /* 0x000fe20007ffe0ff */
[----:B------:R-:W-:Y:S02]  /*8ed0*/  @!P2 IMAD.IADD R64, R64, 0x1, -R4 ;  /* 0x000000014040a824 */ /* 0x000fe400078e0a04 */
[----:B------:R-:W-:Y:S01]  /*8ee0*/  IMAD.MOV R6, RZ, RZ, -R6 ;  /* 0x000000ffff067224 */ /* 0x000fe200078e0a06 */
[C---:B------:R-:W-:Y:S01]  /*8ef0*/  ISETP.GT.U32.AND P2, PT, R4.reuse, R174, PT ;  /* 0x000000ae0400720c */ /* 0x040fe20003f44070 */
[----:B------:R-:W-:Y:S01]  /*8f00*/  @!P3 IMAD.IADD R139, R139, 0x1, -R4 ;  /* 0x000000018b8bb824 */ /* 0x000fe200078e0a04 */
[----:B------:R-:W-:Y:S01]  /*8f10*/  ISETP.GT.U32.AND P3, PT, R4, R119, PT ;  /* 0x000000770400720c */ /* 0x000fe20003f64070 */
[----:B------:R-:W-:Y:S01]  /*8f20*/  IMAD.HI.U32 R7, R5, R214, RZ ;  /* 0x000000d605077227 */ /* 0x000fe200078e00ff */
[----:B------:R-:W-:-:S03]  /*8f30*/  IABS R183, R9 ;  /* 0x0000000900b77213 */ /* 0x000fc60000000000 */
[----:B------:R-:W-:Y:S02]  /*8f40*/  IMAD R225, R4, R6, R225 ;  /* 0x0000000604e17224 */ /* 0x000fe400078e02e1 */
[----:B------:R-:W-:-:S04]  /*8f50*/  IMAD.HI.U32 R6, R5, R183, RZ ;  /* 0x000000b705067227 */ /* 0x000fc800078e00ff */
[--C-:B------:R-:W-:Y:S01]  /*8f60*/  @!P2 IMAD.IADD R174, R174, 0x1, -R4.reuse ;  /* 0x00000001aeaea824 */ /* 0x100fe200078e0a04 */
[----:B------:R-:W-:Y:S01]  /*8f70*/  IADD3 R6, PT, PT, -R6, RZ, RZ ;  /* 0x000000ff06067210 */ /* 0x000fe20007ffe1ff */
[----:B------:R-:W-:Y:S02]  /*8f80*/  @!P6 IMAD.MOV R101, RZ, RZ, -R101 ;  /* 0x000000ffff65e224 */ /* 0x000fe400078e0a65 */
[----:B------:R-:W-:Y:S01]  /*8f90*/  IMAD.MOV R7, RZ, RZ, -R7 ;  /* 0x000000ffff077224 */ /* 0x000fe200078e0a07 */
[C---:B------:R-:W-:Y:S01]  /*8fa0*/  ISETP.GT.U32.AND P6, PT, R4.reuse, R174, PT ;  /* 0x000000ae0400720c */ /* 0x040fe20003fc4070 */
[----:B------:R-:W-:Y:S02]  /*8fb0*/  @!P3 IMAD.IADD R119, R119, 0x1, -R4 ;  /* 0x000000017777b824 */ /* 0x000fe400078e0a04 */
[C---:B------:R-:W-:Y:S02]  /*8fc0*/  IMAD R214, R4.reuse, R7, R214 ;  /* 0x0000000704d67224 */ /* 0x040fe400078e02d6 */
[C---:B------:R-:W-:Y:S01]  /*8fd0*/  IMAD R183, R4.reuse, R6, R183 ;  /* 0x0000000604b77224 */ /* 0x040fe200078e02b7 */
[C---:B------:R-:W-:Y:S01]  /*8fe0*/  ISETP.GT.U32.AND P2, PT, R4.reuse, R119, PT ;  /* 0x000000770400720c */ /* 0x040fe20003f44070 */
[----:B------:R-:W-:Y:S01]  /*8ff0*/  @!P5 IMAD.MOV R139, RZ, RZ, -R139 ;  /* 0x000000ffff8bd224 */ /* 0x000fe200078e0a8b */
[C---:B------:R-:W-:Y:S01]  /*9000*/  ISETP.GT.U32.AND P3, PT, R4.reuse, R214, PT ;  /* 0x000000d60400720c */ /* 0x040fe20003f64070 */
[----:B------:R-:W-:Y:S01]  /*9010*/  IMAD.HI.U32 R7, R5, R242, RZ ;  /* 0x000000f205077227 */ /* 0x000fe200078e00ff */
[----:B------:R-:W-:-:S03]  /*9020*/  ISETP.GT.U32.AND P5, PT, R4, R225, PT ;  /* 0x000000e10400720c */ /* 0x000fc60003fa4070 */
[----:B------:R-:W-:Y:S01]  /*9030*/  @!P6 IMAD.IADD R174, R174, 0x1, -R4 ;  /* 0x00000001aeaee824 */ /* 0x000fe200078e0a04 */
[----:B------:R-:W-:Y:S01]  /*9040*/  ISETP.GT.U32.AND P6, PT, R4, R183, PT ;  /* 0x000000b70400720c */ /* 0x000fe20003fc4070 */
[----:B------:R-:W-:Y:S01]  /*9050*/  IMAD.HI.U32 R6, R5, R74, RZ ;  /* 0x0000004a05067227 */ /* 0x000fe200078e00ff */
[----:B------:R-:W-:-:S03]  /*9060*/  IADD3 R7, PT, PT, -R7, RZ, RZ ;  /* 0x000000ff07077210 */ /* 0x000fc60007ffe1ff */
[--C-:B------:R-:W-:Y:S01]  /*9070*/  @!P2 IMAD.IADD R119, R119, 0x1, -R4.reuse ;  /* 0x000000017777a824 */ /* 0x100fe200078e0a04 */
[----:B------:R-:W-:Y:S01]  /*9080*/  ISETP.GE.AND P2, PT, R8, RZ, PT ;  /* 0x000000ff0800720c */ /* 0x000fe20003f46270 */
[----:B------:R-:W-:Y:S02]  /*9090*/  @!P3 IMAD.IADD R214, R214, 0x1, -R4 ;  /* 0x00000001d6d6b824 */ /* 0x000fe400078e0a04 */
[----:B------:R-:W-:Y:S02]  /*90a0*/  VIADD R8, R252, 0xb7 ;  /* 0x000000b7fc087836 */ /* 0x000fe40000000000 */
[C---:B------:R-:W-:Y:S01]  /*90b0*/  IMAD R242, R4.reuse, R7, R242 ;  /* 0x0000000704f27224 */ /* 0x040fe200078e02f2 */
[C---:B------:R-:W-:Y:S01]  /*90c0*/  ISETP.GT.U32.AND P3, PT, R4.reuse, R214, PT ;  /* 0x000000d60400720c */ /* 0x040fe20003f64070 */
[--C-:B------:R-:W-:Y:S01]  /*90d0*/  @!P6 IMAD.IADD R183, R183, 0x1, -R4.reuse ;  /* 0x00000001b7b7e824 */ /* 0x100fe200078e0a04 */
[----:B------:R-:W-:Y:S01]  /*90e0*/  IABS R193, R8 ;  /* 0x0000000800c17213 */ /* 0x000fe20000000000 */
[----:B------:R-:W-:Y:S01]  /*90f0*/  @!P5 IMAD.IADD R225, R225, 0x1, -R4 ;  /* 0x00000001e1e1d824 */ /* 0x000fe200078e0a04 */
[----:B------:R-:W-:Y:S01]  /*9100*/  ISETP.GE.AND P5, PT, R11, RZ, PT ;  /* 0x000000ff0b00720c */ /* 0x000fe20003fa6270 */
[----:B------:R-:W-:Y:S01]  /*9110*/  IMAD.MOV R7, RZ, RZ, -R6 ;  /* 0x000000ffff077224 */ /* 0x000fe200078e0a06 */
[----:B------:R-:W-:Y:S01]  /*9120*/  ISETP.GT.U32.AND P6, PT, R4, R183, PT ;  /* 0x000000b70400720c */ /* 0x000fe20003fc4070 */
[----:B------:R-:W-:-:S04]  /*9130*/  IMAD.HI.U32 R6, R5, R193, RZ ;  /* 0x000000c105067227 */ /* 0x000fc800078e00ff */
[----:B------:R-:W-:Y:S01]  /*9140*/  @!P4 IMAD.MOV R53, RZ, RZ, -R53 ;  /* 0x000000ffff35c224 */ /* 0x000fe200078e0a35 */
[----:B------:R-:W-:Y:S01]  /*9150*/  ISETP.GT.U32.AND P4, PT, R4, R64, PT ;  /* 0x000000400400720c */ /* 0x000fe20003f84070 */
[----:B------:R-:W-:Y:S01]  /*9160*/  IMAD.MOV R6, RZ, RZ, -R6 ;  /* 0x000000ffff067224 */ /* 0x000fe200078e0a06 */
[----:B------:R-:W-:Y:S01]  /*9170*/  @!P3 IADD3 R214, PT, PT, R214, -R4, RZ ;  /* 0x80000004d6d6b210 */ /* 0x000fe20007ffe0ff */
[----:B------:R-:W-:Y:S01]  /*9180*/  IMAD R74, R4, R7, R74 ;  /* 0x00000007044a7224 */ /* 0x000fe200078e024a */
[----:B------:R-:W-:Y:S01]  /*9190*/  ISETP.GE.AND P3, PT, R10, RZ, PT ;  /* 0x000000ff0a00720c */ /* 0x000fe20003f66270 */
[----:B------:R-:W-:Y:S01]  /*91a0*/  IMAD R193, R4, R6, R193 ;  /* 0x0000000604c17224 */ /* 0x000fe200078e02c1 */
[----:B------:R-:W-:Y:S01]  /*91b0*/  IADD3 R10, PT, PT, R252, 0xb8, RZ ;  /* 0x000000b8fc0a7810 */ /* 0x000fe20007ffe0ff */
[----:B------:R-:W-:Y:S01]  /*91c0*/  @!P5 IMAD.MOV R214, RZ, RZ, -R214 ;  /* 0x000000ffffd6d224 */ /* 0x000fe200078e0ad6 */
[C---:B------:R-:W-:Y:S01]  /*91d0*/  ISETP.GT.U32.AND P5, PT, R4.reuse, R74, PT ;  /* 0x0000004a0400720c */ /* 0x040fe20003fa4070 */
[----:B------:R-:W-:Y:S01]  /*91e0*/  @!P6 IMAD.IADD R183, R183, 0x1, -R4 ;  /* 0x00000001b7b7e824 */ /* 0x000fe200078e0a04 */
[----:B------:R-:W-:Y:S01]  /*91f0*/  ISETP.GT.U32.AND P6, PT, R4, R193, PT ;  /* 0x000000c10400720c */ /* 0x000fe20003fc4070 */
[----:B------:R-:W-:Y:S01]  /*9200*/  VIADD R11, R252, 0xb9 ;  /* 0x000000b9fc0b7836 */ /* 0x000fe20000000000 */
[----:B------:R-:W-:Y:S01]  /*9210*/  IABS R164, R10 ;  /* 0x0000000a00a47213 */ /* 0x000fe20000000000 */
[----:B------:R-:W-:Y:S01]  /*9220*/  @!P2 IMAD.MOV R119, RZ, RZ, -R119 ;  /* 0x000000ffff77a224 */ /* 0x000fe200078e0a77 */
[----:B------:R-:W-:Y:S01]  /*9230*/  @!P4 IADD3 R64, PT, PT, R64, -R4, RZ ;  /* 0x800000044040c210 */ /* 0x000fe20007ffe0ff */
[----:B------:R-:W-:Y:S01]  /*9240*/  VIADD R246, R252, 0xec ;  /* 0x000000ecfcf67836 */ /* 0x000fe20000000000 */
[----:B------:R-:W-:Y:S01]  /*9250*/  ISETP.GT.U32.AND P4, PT, R4, R242, PT ;  /* 0x000000f20400720c */ /* 0x000fe20003f84070 */
[----:B------:R-:W-:Y:S01]  /*9260*/  IMAD.HI.U32 R6, R5, R164, RZ ;  /* 0x000000a405067227 */ /* 0x000fe200078e00ff */
[----:B------:R-:W-:-:S02]  /*9270*/  IABS R84, R11 ;  /* 0x0000000b00547213 */ /* 0x000fc40000000000 */
[----:B------:R-:W-:Y:S01]  /*9280*/  @!P3 IADD3 R174, PT, PT, -R174, RZ, RZ ;  /* 0x000000ffaeaeb210 */ /* 0x000fe20007ffe1ff */
[----:B------:R-:W-:Y:S01]  /*9290*/  IMAD.MOV R7, RZ, RZ, -R6 ;  /* 0x000000ffff077224 */ /* 0x000fe200078e0a06 */
[----:B------:R-:W-:Y:S01]  /*92a0*/  @!P5 IADD3 R74, PT, PT, R74, -R4, RZ ;  /* 0x800000044a4ad210 */ /* 0x000fe20007ffe0ff */
[--C-:B------:R-:W-:Y:S01]  /*92b0*/  @!P6 IMAD.IADD R193, R193, 0x1, -R4.reuse ;  /* 0x00000001c1c1e824 */ /* 0x100fe200078e0a04 */
[----:B------:R-:W-:Y:S01]  /*92c0*/  ISETP.GE.AND P3, PT, R13, RZ, PT ;  /* 0x000000ff0d00720c */ /* 0x000fe20003f66270 */
[----:B------:R-:W-:Y:S01]  /*92d0*/  IMAD.HI.U32 R6, R5, R84, RZ ;  /* 0x0000005405067227 */ /* 0x000fe200078e00ff */
[C---:B------:R-:W-:Y:S02]  /*92e0*/  ISETP.GT.U32.AND P5, PT, R4.reuse, R74, PT ;  /* 0x0000004a0400720c */ /* 0x040fe40003fa4070 */
[----:B------:R-:W-:Y:S01]  /*92f0*/  ISETP.GT.U32.AND P6, PT, R4, R193, PT ;  /* 0x000000c10400720c */ /* 0x000fe20003fc4070 */
[----:B------:R-:W-:Y:S01]  /*9300*/  @!P4 IMAD.IADD R242, R242, 0x1, -R4 ;  /* 0x00000001f2f2c824 */ /* 0x000fe200078e0a04 */
[----:B------:R-:W-:Y:S01]  /*9310*/  ISETP.GE.AND P4, PT, R12, RZ, PT ;  /* 0x000000ff0c00720c */ /* 0x000fe20003f86270 */
[----:B------:R-:W-:Y:S01]  /*9320*/  IMAD R164, R4, R7, R164 ;  /* 0x0000000704a47224 */ /* 0x000fe200078e02a4 */
[----:B------:R-:W-:Y:S01]  /*9330*/  IABS R161, R246 ;  /* 0x000000f600a17213 */ /* 0x000fe20000000000 */
[----:B------:R-:W-:Y:S01]  /*9340*/  VIADD R12, R252, 0xba ;  /* 0x000000bafc0c7836 */ /* 0x000fe20000000000 */
[----:B------:R-:W-:Y:S01]  /*9350*/  ISETP.GT.U32.AND P2, PT, R4, R242, PT ;  /* 0x000000f20400720c */ /* 0x000fe20003f44070 */
[----:B------:R-:W-:-:S02]  /*9360*/  IMAD.MOV R7, RZ, RZ, -R6 ;  /* 0x000000ffff077224 */ /* 0x000fc400078e0a06 */
[----:B------:R-:W-:Y:S01]  /*9370*/  VIADD R13, R252, 0xbb ;  /* 0x000000bbfc0d7836 */ /* 0x000fe20000000000 */
[----:B------:R-:W-:Y:S01]  /*9380*/  IABS R165, R12 ;  /* 0x0000000c00a57213 */ /* 0x000fe20000000000 */
[C---:B------:R-:W-:Y:S02]  /*9390*/  IMAD R84, R4.reuse, R7, R84 ;  /* 0x0000000704547224 */ /* 0x040fe400078e0254 */
[----:B------:R-:W-:Y:S01]  /*93a0*/  @!P1 IMAD.MOV R64, RZ, RZ, -R64 ;  /* 0x000000ffff409224 */ /* 0x000fe200078e0a40 */
[----:B------:R-:W-:Y:S01]  /*93b0*/  ISETP.GT.U32.AND P1, PT, R4, R225, PT ;  /* 0x000000e10400720c */ /* 0x000fe20003f24070 */
[--C-:B------:R-:W-:Y:S01]  /*93c0*/  @!P5 IMAD.IADD R74, R74, 0x1, -R4.reuse ;  /* 0x000000014a4ad824 */ /* 0x100fe200078e0a04 */
[C---:B------:R-:W-:Y:S01]  /*93d0*/  ISETP.GT.U32.AND P5, PT, R4.reuse, R164, PT ;  /* 0x000000a40400720c */ /* 0x040fe20003fa4070 */
[----:B------:R-:W-:Y:S01]  /*93e0*/  @!P6 IMAD.IADD R193, R193, 0x1, -R4 ;  /* 0x00000001c1c1e824 */ /* 0x000fe200078e0a04 */
[----:B------:R-:W-:Y:S01]  /*93f0*/  IABS R26, R13 ;  /* 0x0000000d001a7213 */ /* 0x000fe20000000000 */
[----:B------:R-:W-:Y:S01]  /*9400*/  IMAD.HI.U32 R6, R5, R165, RZ ;  /* 0x000000a505067227 */ /* 0x000fe200078e00ff */
[----:B------:R-:W-:-:S02]  /*9410*/  ISETP.GT.U32.AND P6, PT, R4, R84, PT ;  /* 0x000000540400720c */ /* 0x000fc40003fc4070 */
[----:B------:R-:W-:Y:S01]  /*9420*/  @!P2 IADD3 R242, PT, PT, R242, -R4, RZ ;  /* 0x80000004f2f2a210 */ /* 0x000fe20007ffe0ff */
[----:B------:R-:W-:Y:S01]  /*9430*/  IMAD.HI.U32 R7, R5, R26, RZ ;  /* 0x0000001a05077227 */ /* 0x000fe200078e00ff */
[----:B------:R-:W-:Y:S02]  /*9440*/  ISETP.GE.AND P2, PT, R23, RZ, PT ;  /* 0x000000ff1700720c */ /* 0x000fe40003f46270 */
[----:B------:R-:W-:Y:S01]  /*9450*/  IADD3 R23, PT, PT, R252, 0xbc, RZ ;  /* 0x000000bcfc177810 */ /* 0x000fe20007ffe0ff */
[----:B------:R-:W-:Y:S02]  /*9460*/  IMAD.MOV R6, RZ, RZ, -R6 ;  /* 0x000000ffff067224 */ /* 0x000fe400078e0a06 */
[----:B------:R-:W-:Y:S01]  /*9470*/  IMAD.MOV R7, RZ, RZ, -R7 ;  /* 0x000000ffff077224 */ /* 0x000fe200078e0a07 */
[----:B------:R-:W-:Y:S01]  /*9480*/  IABS R160, R23 ;  /* 0x0000001700a07213 */ /* 0x000fe20000000000 */
[----:B------:R-:W-:Y:S02]  /*9490*/  IMAD R165, R4, R6, R165 ;  /* 0x0000000604a57224 */ /* 0x000fe400078e02a5 */
[--C-:B------:R-:W-:Y:S01]  /*94a0*/  @!P1 IMAD.IADD R225, R225, 0x1, -R4.reuse ;  /* 0x00000001e1e19824 */ /* 0x100fe200078e0a04 */
[----:B------:R-:W-:Y:S01]  /*94b0*/  ISETP.GE.AND P1, PT, R9, RZ, PT ;  /* 0x000000ff0900720c */ /* 0x000fe20003f26270 */
[----:B------:R-:W-:Y:S01]  /*94c0*/  @!P5 IMAD.IADD R164, R164, 0x1, -R4 ;  /* 0x00000001a4a4d824 */ /* 0x000fe200078e0a04 */
[----:B------:R-:W-:Y:S01]  /*94d0*/  ISETP.GE.AND P5, PT, R10, RZ, PT ;  /* 0x000000ff0a00720c */ /* 0x000fe20003fa6270 */
[----:B------:R-:W-:-:S02]  /*94e0*/  IMAD R26, R4, R7, R26 ;  /* 0x00000007041a7224 */ /* 0x000fc400078e021a */
[----:B------:R-:W-:Y:S01]  /*94f0*/  @!P6 IMAD.IADD R84, R84, 0x1, -R4 ;  /* 0x000000015454e824 */ /* 0x000fe200078e0a04 */
[----:B------:R-:W-:Y:S01]  /*9500*/  ISETP.GT.U32.AND P6, PT, R4, R165, PT ;  /* 0x000000a50400720c */ /* 0x000fe20003fc4070 */
[----:B------:R-:W-:Y:S01]  /*9510*/  @!P4 IMAD.MOV R225, RZ, RZ, -R225 ;  /* 0x000000ffffe1c224 */ /* 0x000fe200078e0ae1 */
[----:B------:R-:W-:Y:S01]  /*9520*/  ISETP.GE.AND P4, PT, R8, RZ, PT ;  /* 0x000000ff0800720c */ /* 0x000fe20003f86270 */
[----:B------:R-:W-:-:S04]  /*9530*/  IMAD.HI.U32 R8, R5, R160, RZ ;  /* 0x000000a005087227 */ /* 0x000fc800078e00ff */
[----:B------:R-:W-:Y:S01]  /*9540*/  @!P3 IMAD.MOV R242, RZ, RZ, -R242 ;  /* 0x000000fffff2b224 */ /* 0x000fe200078e0af2 */
[C---:B------:R-:W-:Y:S01]  /*9550*/  ISETP.GT.U32.AND P3, PT, R4.reuse, R164, PT ;  /* 0x000000a40400720c */ /* 0x040fe20003f64070 */
[----:B------:R-:W-:Y:S01]  /*9560*/  @!P2 IMAD.MOV R74, RZ, RZ, -R74 ;  /* 0x000000ffff4aa224 */ /* 0x000fe200078e0a4a */
[----:B------:R-:W-:Y:S01]  /*9570*/  ISETP.GT.U32.AND P2, PT, R4, R26, PT ;  /* 0x0000001a0400720c */ /* 0x000fe20003f44070 */
[----:B------:R-:W-:Y:S01]  /*9580*/  IMAD.HI.U32 R6, R5, R207, RZ ;  /* 0x000000cf05067227 */ /* 0x000fe200078e00ff */
[----:B------:R-:W-:Y:S02]  /*9590*/  IADD3 R9, PT, PT, -R8, RZ, RZ ;  /* 0x000000ff08097210 */ /* 0x000fe40007ffe1ff */
[----:B------:R-:W-:Y:S01]  /*95a0*/  @!P1 IADD3 R183, PT, PT, -R183, RZ, RZ ;  /* 0x000000ffb7b79210 */ /* 0x000fe20007ffe1ff */
[----:B------:R-:W-:Y:S01]  /*95b0*/  VIADD R8, R252, 0xbe ;  /* 0x000000befc087836 */ /* 0x000fe20000000000 */
[----:B------:R-:W-:Y:S01]  /*95c0*/  IADD3 R6, PT, PT, -R6, RZ, RZ ;  /* 0x000000ff06067210 */ /* 0x000fe20007ffe1ff */
[C---:B------:R-:W-:Y:S01]  /*95d0*/  IMAD R160, R4.reuse, R9, R160 ;  /* 0x0000000904a07224 */ /* 0x040fe200078e02a0 */
[----:B------:R-:W-:Y:S01]  /*95e0*/  ISETP.GT.U32.AND P1, PT, R4, R84, PT ;  /* 0x000000540400720c */ /* 0x000fe20003f24070 */
[--C-:B------:R-:W-:Y:S01]  /*95f0*/  @!P6 IMAD.IADD R165, R165, 0x1, -R4.reuse ;  /* 0x00000001a5a5e824 */ /* 0x100fe200078e0a04 */
[----:B------:R-:W-:Y:S01]  /*9600*/  IABS R179, R8 ;  /* 0x0000000800b37213 */ /* 0x000fe20000000000 */
[----:B------:R-:W-:Y:S01]  /*9610*/  @!P3 IMAD.IADD R164, R164, 0x1, -R4 ;  /* 0x00000001a4a4b824 */ /* 0x000fe200078e0a04 */
[C---:B------:R-:W-:Y:S01]  /*9620*/  ISETP.GT.U32.AND P3, PT, R4.reuse, R160, PT ;  /* 0x000000a00400720c */ /* 0x040fe20003f64070 */
[----:B------:R-:W-:Y:S01]  /*9630*/  IMAD R207, R4, R6, R207 ;  /* 0x0000000604cf7224 */ /* 0x000fe200078e02cf */
[----:B------:R-:W-:Y:S01]  /*9640*/  @!P2 IADD3 R26, PT, PT, R26, -R4, RZ ;  /* 0x800000041a1aa210 */ /* 0x000fe20007ffe0ff */
[----:B------:R-:W-:Y:S01]  /*9650*/  IMAD.HI.U32 R6, R5, R179, RZ ;  /* 0x000000b305067227 */ /* 0x000fe200078e00ff */
[----:B------:R-:W-:-:S02]  /*9660*/  ISETP.GT.U32.AND P2, PT, R4, R165, PT ;  /* 0x000000a50400720c */ /* 0x000fc40003f44070 */
[----:B------:R-:W-:Y:S01]  /*9670*/  ISETP.GE.AND P6, PT, R13, RZ, PT ;  /* 0x000000ff0d00720c */ /* 0x000fe20003fc6270 */
[----:B------:R-:W-:Y:S01]  /*9680*/  @!P5 IMAD.MOV R164, RZ, RZ, -R164 ;  /* 0x000000ffffa4d224 */ /* 0x000fe200078e0aa4 */
[----:B------:R-:W-:Y:S01]  /*9690*/  ISETP.GT.U32.AND P5, PT, R4, R26, PT ;  /* 0x0000001a0400720c */ /* 0x000fe20003fa4070 */
[----:B------:R-:W-:Y:S01]  /*96a0*/  @!P4 IMAD.MOV R193, RZ, RZ, -R193 ;  /* 0x000000ffffc1c224 */ /* 0x000fe200078e0ac1 */
[----:B------:R-:W-:Y:S01]  /*96b0*/  ISETP.GE.AND P4, PT, R11, RZ, PT ;  /* 0x000000ff0b00720c */ /* 0x000fe20003f86270 */
[----:B------:R-:W-:Y:S01]  /*96c0*/  VIADD R9, R252, 0xbf ;  /* 0x000000bffc097836 */ /* 0x000fe20000000000 */
[----:B------:R-:W-:Y:S01]  /*96d0*/  IADD3 R6, PT, PT, -R6, RZ, RZ ;  /* 0x000000ff06067210 */ /* 0x000fe20007ffe1ff */
[--C-:B------:R-:W-:Y:S01]  /*96e0*/  @!P3 IMAD.IADD R160, R160, 0x1, -R4.reuse ;  /* 0x00000001a0a0b824 */ /* 0x100fe200078e0a04 */
[----:B------:R-:W-:Y:S01]  /*96f0*/  IADD3 R11, PT, PT, R252, 0xc1, RZ ;  /* 0x000000c1fc0b7810 */ /* 0x000fe20007ffe0ff */
[--C-:B------:R-:W-:Y:S01]  /*9700*/  @!P1 IMAD.IADD R84, R84, 0x1, -R4.reuse ;  /* 0x0000000154549824 */ /* 0x100fe200078e0a04 */
[----:B------:R-:W-:Y:S01]  /*9710*/  IABS R180, R9 ;  /* 0x0000000900b47213 */ /* 0x000fe20000000000 */
[C---:B------:R-:W-:Y:S01]  /*9720*/  IMAD R179, R4.reuse, R6, R179 ;  /* 0x0000000604b37224 */ /* 0x040fe200078e02b3 */
[C---:B------:R-:W-:Y:S01]  /*9730*/  ISETP.GT.U32.AND P3, PT, R4.reuse, R160, PT ;  /* 0x000000a00400720c */ /* 0x040fe20003f64070 */
[--C-:B------:R-:W-:Y:S01]  /*9740*/  @!P2 IMAD.IADD R165, R165, 0x1, -R4.reuse ;  /* 0x00000001a5a5a824 */ /* 0x100fe200078e0a04 */
[----:B------:R-:W-:Y:S01]  /*9750*/  ISETP.GT.U32.AND P2, PT, R4, R207, PT ;  /* 0x000000cf0400720c */ /* 0x000fe20003f44070 */
[----:B------:R-:W-:Y:S01]  /*9760*/  @!P5 IMAD.IADD R26, R26, 0x1, -R4 ;  /* 0x000000011a1ad824 */ /* 0x000fe200078e0a04 */
[----:B------:R-:W-:Y:S01]  /*9770*/  ISETP.GT.U32.AND P5, PT, R4, R179, PT ;  /* 0x000000b30400720c */ /* 0x000fe20003fa4070 */
[----:B------:R-:W-:Y:S01]  /*9780*/  @!P4 IMAD.MOV R84, RZ, RZ, -R84 ;  /* 0x000000ffff54c224 */ /* 0x000fe200078e0a54 */
[----:B------:R-:W-:Y:S01]  /*9790*/  ISETP.GE.AND P4, PT, R23, RZ, PT ;  /* 0x000000ff1700720c */ /* 0x000fe20003f86270 */
[----:B------:R-:W-:Y:S01]  /*97a0*/  VIADD R10, R252, 0xc0 ;  /* 0x000000c0fc0a7836 */ /* 0x000fe20000000000 */
[----:B------:R-:W-:Y:S01]  /*97b0*/  ISETP.GE.AND P1, PT, R12, RZ, PT ;  /* 0x000000ff0c00720c */ /* 0x000fe20003f26270 */
[----:B------:R-:W-:Y:S01]  /*97c0*/  IMAD.HI.U32 R6, R5, R180, RZ ;  /* 0x000000b405067227 */ /* 0x000fe200078e00ff */
[----:B------:R-:W-:-:S02]  /*97d0*/  IABS R103, R11 ;  /* 0x0000000b00677213 */ /* 0x000fc40000000000 */
[----:B------:R-:W-:Y:S01]  /*97e0*/  IABS R82, R10 ;  /* 0x0000000a00527213 */ /* 0x000fe20000000000 */
[----:B------:R-:W-:Y:S01]  /*97f0*/  IMAD.MOV R7, RZ, RZ, -R6 ;  /* 0x000000ffff077224 */ /* 0x000fe200078e0a06 */
[----:B------:R-:W-:Y:S01]  /*9800*/  @!P6 IADD3 R26, PT, PT, -R26, RZ, RZ ;  /* 0x000000ff1a1ae210 */ /* 0x000fe20007ffe1ff */
[----:B------:R-:W-:Y:S01]  /*9810*/  @!P3 IMAD.IADD R160, R160, 0x1, -R4 ;  /* 0x00000001a0a0b824 */ /* 0x000fe200078e0a04 */
[----:B------:R-:W-:Y:S01]  /*9820*/  @!P2 IADD3 R207, PT, PT, R207, -R4, RZ ;  /* 0x80000004cfcfa210 */ /* 0x000fe20007ffe0ff */
[----:B------:R-:W-:Y:S01]  /*9830*/  IMAD R180, R4, R7, R180 ;  /* 0x0000000704b47224 */ /* 0x000fe200078e02b4 */
[----:B------:R-:W-:Y:S01]  /*9840*/  ISETP.GE.AND P2, PT, R8, RZ, PT ;  /* 0x000000ff0800720c */ /* 0x000fe20003f46270 */
[----:B------:R-:W-:Y:S01]  /*9850*/  @!P5 IMAD.IADD R179, R179, 0x1, -R4 ;  /* 0x00000001b3b3d824 */ /* 0x000fe200078e0a04 */
[----:B------:R-:W-:Y:S01]  /*9860*/  ISETP.GT.U32.AND P5, PT, R4, R207, PT ;  /* 0x000000cf0400720c */ /* 0x000fe20003fa4070 */
[----:B------:R-:W-:Y:S01]  /*9870*/  IMAD.HI.U32 R6, R5, R82, RZ ;  /* 0x0000005205067227 */ /* 0x000fe200078e00ff */
[----:B------:R-:W-:-:S02]  /*9880*/  ISETP.GE.AND P3, PT, R24, RZ, PT ;  /* 0x000000ff1800720c */ /* 0x000fc40003f66270 */
[----:B------:R-:W-:Y:S01]  /*9890*/  ISETP.GE.AND P6, PT, R9, RZ, PT ;  /* 0x000000ff0900720c */ /* 0x000fe20003fc6270 */
[----:B------:R-:W-:Y:S01]  /*98a0*/  @!P4 IMAD.MOV R160, RZ, RZ, -R160 ;  /* 0x000000ffffa0c224 */ /* 0x000fe200078e0aa0 */
[----:B------:R-:W-:Y:S01]  /*98b0*/  ISETP.GT.U32.AND P4, PT, R4, R180, PT ;  /* 0x000000b40400720c */ /* 0x000fe20003f84070 */
[----:B------:R-:W-:Y:S01]  /*98c0*/  IMAD.MOV R7, RZ, RZ, -R6 ;  /* 0x000000ffff077224 */ /* 0x000fe200078e0a06 */
[----:B------:R-:W-:Y:S01]  /*98d0*/  IADD3 R23, PT, PT, R252, 0xc9, RZ ;  /* 0x000000c9fc177810 */ /* 0x000fe20007ffe0ff */
[----:B------:R-:W-:-:S03]  /*98e0*/  IMAD.HI.U32 R6, R5, R103, RZ ;  /* 0x0000006705067227 */ /* 0x000fc600078e00ff */
[----:B------:R-:W-:Y:S01]  /*98f0*/  IABS R24, R23 ;  /* 0x0000001700187213 */ /* 0x000fe20000000000 */
[----:B------:R-:W-:Y:S01]  /*9900*/  @!P1 IMAD.MOV R165, RZ, RZ, -R165 ;  /* 0x000000ffffa59224 */ /* 0x000fe200078e0aa5 */
[C---:B------:R-:W-:Y:S01]  /*9910*/  ISETP.GT.U32.AND P1, PT, R4.reuse, R179, PT ;  /* 0x000000b30400720c */ /* 0x040fe20003f24070 */
[----:B------:R-:W-:Y:S01]  /*9920*/  IMAD R82, R4, R7, R82 ;  /* 0x0000000704527224 */ /* 0x000fe200078e0252 */
[-C--:B------:R-:W-:Y:S01]  /*9930*/  @!P5 IADD3 R207, PT, PT, R207, -R4.reuse, RZ ;  /* 0x80000004cfcfd210 */ /* 0x080fe20007ffe0ff */
[----:B------:R-:W-:Y:S02]  /*9940*/  IMAD.MOV R6, RZ, RZ, -R6 ;  /* 0x000000ffff067224 */ /* 0x000fe400078e0a06 */
[----:B------:R-:W-:Y:S01]  /*9950*/  @!P4 IADD3 R180, PT, PT, R180, -R4, RZ ;  /* 0x80000004b4b4c210 */ /* 0x000fe20007ffe0ff */
[----:B------:R-:W-:Y:S01]  /*9960*/  VIADD R8, R252, 0xc2 ;  /* 0x000000c2fc087836 */ /* 0x000fe20000000000 */
[C---:B------:R-:W-:Y:S01]  /*9970*/  ISETP.GT.U32.AND P5, PT, R4.reuse, R82, PT ;  /* 0x000000520400720c */ /* 0x040fe20003fa4070 */
[----:B------:R-:W-:-:S02]  /*9980*/  IMAD R103, R4, R6, R103 ;  /* 0x0000000604677224 */ /* 0x000fc400078e0267 */
        /* <DEDUP_REMOVED lines=8> */
[----:B------:R-:W-:Y:S01]  /*9a10*/  IMAD.HI.U32 R6, R5, R218, RZ ;  /* 0x000000da05067227 */ /* 0x000fe200078e00ff */
[----:B------:R-:W-:Y:S02]  /*9a20*/  @!P2 IADD3 R179, PT, PT, -R179, RZ, RZ ;  /* 0x000000ffb3b3a210 */ /* 0x000fe40007ffe1ff */
[----:B------:R-:W-:Y:S01]  /*9a30*/  IABS R171, R10 ;  /* 0x0000000a00ab7213 */ /* 0x000fe20000000000 */
[----:B------:R-:W-:Y:S01]  /*9a40*/  @!P5 IMAD.IADD R82, R82, 0x1, -R4 ;  /* 0x000000015252d824 */ /* 0x000fe200078e0a04 */
[----:B------:R-:W-:Y:S01]  /*9a50*/  ISETP.GE.AND P2, PT, R11, RZ, PT ;  /* 0x000000ff0b00720c */ /* 0x000fe20003f46270 */
[----:B------:R-:W-:Y:S01]  /*9a60*/  IMAD.MOV R9, RZ, RZ, -R6 ;  /* 0x000000ffff097224 */ /* 0x000fe200078e0a06 */
[C---:B------:R-:W-:Y:S01]  /*9a70*/  ISETP.GT.U32.AND P3, PT, R4.reuse, R180, PT ;  /* 0x000000b40400720c */ /* 0x040fe20003f64070 */
[----:B------:R-:W-:Y:S01]  /*9a80*/  @!P4 IMAD.IADD R103, R103, 0x1, -R4 ;  /* 0x000000016767c824 */ /* 0x000fe200078e0a04 */
[----:B------:R-:W-:Y:S01]  /*9a90*/  ISETP.GT.U32.AND P5, PT, R4, R82, PT ;  /* 0x000000520400720c */ /* 0x000fe20003fa4070 */
[----:B------:R-:W-:-:S03]  /*9aa0*/  IMAD.HI.U32 R7, R5, R171, RZ ;  /* 0x000000ab05077227 */ /* 0x000fc600078e00ff */
[----:B------:R-:W-:Y:S01]  /*9ab0*/  ISETP.GT.U32.AND P4, PT, R4, R103, PT ;  /* 0x000000670400720c */ /* 0x000fe20003f84070 */
[----:B------:R-:W-:Y:S02]  /*9ac0*/  IMAD.MOV R7, RZ, RZ, -R7 ;  /* 0x000000ffff077224 */ /* 0x000fe400078e0a07 */
[----:B------:R-:W-:-:S04]  /*9ad0*/  IMAD.HI.U32 R6, R5, R190, RZ ;  /* 0x000000be05067227 */ /* 0x000fc800078e00ff */
[----:B------:R-:W-:Y:S02]  /*9ae0*/  IMAD R171, R4, R7, R171 ;  /* 0x0000000704ab7224 */ /* 0x000fe400078e02ab */
[-C--:B------:R-:W-:Y:S01]  /*9af0*/  @!P5 IADD3 R82, PT, PT, R82, -R4.reuse, RZ ;  /* 0x800000045252d210 */ /* 0x080fe20007ffe0ff */
[----:B------:R-:W-:Y:S02]  /*9b00*/  IMAD.MOV R7, RZ, RZ, -R6 ;  /* 0x000000ffff077224 */ /* 0x000fe400078e0a06 */
[C---:B------:R-:W-:Y:S01]  /*9b10*/  ISETP.GT.U32.AND P5, PT, R4.reuse, R171, PT ;  /* 0x000000ab0400720c */ /* 0x040fe20003fa4070 */
[C---:B------:R-:W-:Y:S01]  /*9b20*/  IMAD R218, R4.reuse, R9, R218 ;  /* 0x0000000904da7224 */ /* 0x040fe200078e02da */
[----:B------:R-:W-:Y:S01]  /*9b30*/  @!P4 IADD3 R103, PT, PT, R103, -R4, RZ ;  /* 0x800000046767c210 */ /* 0x000fe20007ffe0ff */
[----:B------:R-:W-:Y:S01]  /*9b40*/  IMAD R190, R4, R7, R190 ;  /* 0x0000000704be7224 */ /* 0x000fe200078e02be */
[----:B------:R-:W-:Y:S01]  /*9b50*/  ISETP.GE.AND P4, PT, R12, RZ, PT ;  /* 0x000000ff0c00720c */ /* 0x000fe20003f86270 */
[----:B------:R-:W-:-:S02]  /*9b60*/  VIADD R7, R252, 0xc5 ;  /* 0x000000c5fc077836 */ /* 0x000fc40000000000 */
[----:B------:R-:W-:Y:S01]  /*9b70*/  @!P2 IMAD.MOV R103, RZ, RZ, -R103 ;  /* 0x000000ffff67a224 */ /* 0x000fe200078e0a67 */
[----:B------:R-:W-:Y:S01]  /*9b80*/  ISETP.GT.U32.AND P2, PT, R4, R190, PT ;  /* 0x000000be0400720c */ /* 0x000fe20003f44070 */
[----:B------:R-:W-:Y:S01]  /*9b90*/  @!P3 IMAD.IADD R180, R180, 0x1, -R4 ;  /* 0x00000001b4b4b824 */ /* 0x000fe200078e0a04 */
[----:B------:R-:W-:Y:S01]  /*9ba0*/  IABS R191, R7 ;  /* 0x0000000700bf7213 */ /* 0x000fe20000000000 */
[----:B------:R-:W-:Y:S01]  /*9bb0*/  VIADD R9, R252, 0xc6 ;  /* 0x000000c6fc097836 */ /* 0x000fe20000000000 */
[----:B------:R-:W-:Y:S01]  /*9bc0*/  ISETP.GT.U32.AND P3, PT, R4, R218, PT ;  /* 0x000000da0400720c */ /* 0x000fe20003f64070 */
[----:B------:R-:W-:Y:S01]  /*9bd0*/  @!P1 IMAD.MOV R82, RZ, RZ, -R82 ;  /* 0x000000ffff529224 */ /* 0x000fe200078e0a52 */
[----:B------:R-:W-:Y:S01]  /*9be0*/  @!P5 IADD3 R171, PT, PT, R171, -R4, RZ ;  /* 0x80000004ababd210 */ /* 0x000fe20007ffe0ff */
[C---:B------:R-:W-:Y:S01]  /*9bf0*/  IMAD.HI.U32 R6, R5.reuse, R191, RZ ;  /* 0x000000bf05067227 */ /* 0x040fe200078e00ff */
[----:B------:R-:W-:Y:S02]  /*9c00*/  ISETP.GE.AND P1, PT, R10, RZ, PT ;  /* 0x000000ff0a00720c */ /* 0x000fe40003f26270 */
[----:B------:R-:W-:Y:S01]  /*9c10*/  ISETP.GT.U32.AND P5, PT, R4, R171, PT ;  /* 0x000000ab0400720c */ /* 0x000fe20003fa4070 */
[----:B------:R-:W-:Y:S01]  /*9c20*/  @!P6 IMAD.MOV R180, RZ, RZ, -R180 ;  /* 0x000000ffffb4e224 */ /* 0x000fe200078e0ab4 */
[----:B------:R-:W-:Y:S01]  /*9c30*/  IABS R109, R9 ;  /* 0x00000009006d7213 */ /* 0x000fe20000000000 */
[----:B------:R-:W-:Y:S01]  /*9c40*/  @!P2 IMAD.IADD R190, R190, 0x1, -R4 ;  /* 0x00000001bebea824 */ /* 0x000fe200078e0a04 */
[----:B------:R-:W-:Y:S01]  /*9c50*/  ISETP.GE.AND P6, PT, R8, RZ, PT ;  /* 0x000000ff0800720c */ /* 0x000fe20003fc6270 */
[----:B------:R-:W-:Y:S01]  /*9c60*/  VIADD R10, R252, 0xc7 ;  /* 0x000000c7fc0a7836 */ /* 0x000fe20000000000 */
[----:B------:R-:W-:Y:S01]  /*9c70*/  IADD3 R8, PT, PT, -R6, RZ, RZ ;  /* 0x000000ff06087210 */ /* 0x000fe20007ffe1ff */
[----:B------:R-:W-:Y:S01]  /*9c80*/  IMAD.HI.U32 R6, R5, R109, RZ ;  /* 0x0000006d05067227 */ /* 0x000fe200078e00ff */
[----:B------:R-:W-:-:S02]  /*9c90*/  ISETP.GT.U32.AND P2, PT, R4, R190, PT ;  /* 0x000000be0400720c */ /* 0x000fc40003f44070 */
[----:B------:R-:W-:Y:S01]  /*9ca0*/  IABS R234, R10 ;  /* 0x0000000a00ea7213 */ /* 0x000fe20000000000 */
[----:B------:R-:W-:Y:S02]  /*9cb0*/  IMAD R191, R4, R8, R191 ;  /* 0x0000000804bf7224 */ /* 0x000fe400078e02bf */
[--C-:B------:R-:W-:Y:S01]  /*9cc0*/  @!P5 IMAD.IADD R171, R171, 0x1, -R4.reuse ;  /* 0x00000001ababd824 */ /* 0x100fe200078e0a04 */
[----:B------:R-:W-:Y:S01]  /*9cd0*/  ISETP.GE.AND P5, PT, R9, RZ, PT ;  /* 0x000000ff0900720c */ /* 0x000fe20003fa6270 */
[----:B------:R-:W-:Y:S02]  /*9ce0*/  @!P3 IMAD.IADD R218, R218, 0x1, -R4 ;  /* 0x00000001dadab824 */ /* 0x000fe400078e0a04 */
[----:B------:R-:W-:Y:S02]  /*9cf0*/  IMAD.MOV R6, RZ, RZ, -R6 ;  /* 0x000000ffff067224 */ /* 0x000fe400078e0a06 */
[----:B------:R-:W-:Y:S01]  /*9d00*/  @!P1 IMAD.MOV R171, RZ, RZ, -R171 ;  /* 0x000000ffffab9224 */ /* 0x000fe200078e0aab */
[C---:B------:R-:W-:Y:S01]  /*9d10*/  ISETP.GT.U32.AND P1, PT, R4.reuse, R191, PT ;  /* 0x000000bf0400720c */ /* 0x040fe20003f24070 */
[C---:B------:R-:W-:Y:S01]  /*9d20*/  IMAD R109, R4.reuse, R6, R109 ;  /* 0x00000006046d7224 */ /* 0x040fe200078e026d */
[----:B------:R-:W-:Y:S01]  /*9d30*/  ISETP.GT.U32.AND P3, PT, R4, R218, PT ;  /* 0x000000da0400720c */ /* 0x000fe20003f64070 */
[----:B------:R-:W-:Y:S01]  /*9d40*/  VIADD R6, R252, 0xc8 ;  /* 0x000000c8fc067836 */ /* 0x000fe20000000000 */
[----:B------:R-:W-:Y:S01]  /*9d50*/  @!P2 IADD3 R190, PT, PT, R190, -R4, RZ ;  /* 0x80000004bebea210 */ /* 0x000fe20007ffe0ff */
[----:B------:R-:W-:-:S02]  /*9d60*/  VIADD R12, R252, 0xca ;  /* 0x000000cafc0c7836 */ /* 0x000fc40000000000 */
[----:B------:R-:W-:Y:S01]  /*9d70*/  VIADD R13, R252, 0xcb ;  /* 0x000000cbfc0d7836 */ /* 0x000fe20000000000 */
[----:B------:R-:W-:Y:S01]  /*9d80*/  IABS R204, R6 ;  /* 0x0000000600cc7213 */ /* 0x000fe20000000000 */
[----:B------:R-:W-:Y:S01]  /*9d90*/  @!P4 IMAD.MOV R190, RZ, RZ, -R190 ;  /* 0x000000ffffbec224 */ /* 0x000fe200078e0abe */
[----:B------:R-:W-:Y:S01]  /*9da0*/  ISETP.GE.AND P2, PT, R6, RZ, PT ;  /* 0x000000ff0600720c */ /* 0x000fe20003f46270 */
[----:B------:R-:W-:Y:S01]  /*9db0*/  VIADD R35, R252, 0xf0 ;  /* 0x000000f0fc237836 */ /* 0x000fe20000000000 */
[----:B------:R-:W-:Y:S01]  /*9dc0*/  ISETP.GT.U32.AND P4, PT, R4, R109, PT ;  /* 0x0000006d0400720c */ /* 0x000fe20003f84070 */
[----:B------:R-:W-:Y:S01]  /*9dd0*/  IMAD.HI.U32 R6, R5, R204, RZ ;  /* 0x000000cc05067227 */ /* 0x000fe200078e00ff */
[----:B------:R-:W-:Y:S02]  /*9de0*/  IABS R205, R12 ;  /* 0x0000000c00cd7213 */ /* 0x000fe40000000000 */
[----:B------:R-:W-:Y:S01]  /*9df0*/  IABS R81, R13 ;  /* 0x0000000d00517213 */ /* 0x000fe20000000000 */
[--C-:B------:R-:W-:Y:S01]  /*9e00*/  @!P1 IMAD.IADD R191, R191, 0x1, -R4.reuse ;  /* 0x00000001bfbf9824 */ /* 0x100fe200078e0a04 */
[----:B------:R-:W-:Y:S01]  /*9e10*/  IABS R154, R35 ;  /* 0x00000023009a7213 */ /* 0x000fe20000000000 */
[----:B------:R-:W-:Y:S01]  /*9e20*/  @!P3 IMAD.IADD R218, R218, 0x1, -R4 ;  /* 0x00000001dadab824 */ /* 0x000fe200078e0a04 */
[----:B------:R-:W-:Y:S01]  /*9e30*/  ISETP.GE.AND P3, PT, R7, RZ, PT ;  /* 0x000000ff0700720c */ /* 0x000fe20003f66270 */
[----:B------:R-:W-:Y:S01]  /*9e40*/  IMAD.MOV R11, RZ, RZ, -R6 ;  /* 0x000000ffff0b7224 */ /* 0x000fe200078e0a06 */
[----:B------:R-:W-:Y:S01]  /*9e50*/  ISETP.GT.U32.AND P1, PT, R4, R191, PT ;  /* 0x000000bf0400720c */ /* 0x000fe20003f24070 */
[----:B------:R-:W-:-:S02]  /*9e60*/  IMAD.HI.U32 R7, R5, R234, RZ ;  /* 0x000000ea05077227 */ /* 0x000fc400078e00ff */
[----:B------:R-:W-:Y:S02]  /*9e70*/  @!P4 IADD3 R109, PT, PT, R109, -R4, RZ ;  /* 0x800000046d6dc210 */ /* 0x000fe40007ffe0ff */
[----:B------:R-:W-:Y:S01]  /*9e80*/  IMAD R204, R4, R11, R204 ;  /* 0x0000000b04cc7224 */ /* 0x000fe200078e02cc */
[----:B------:R-:W-:Y:S01]  /*9e90*/  IADD3 R7, PT, PT, -R7, RZ, RZ ;  /* 0x000000ff07077210 */ /* 0x000fe20007ffe1ff */
[----:B------:R-:W-:Y:S01]  /*9ea0*/  @!P6 IMAD.MOV R218, RZ, RZ, -R218 ;  /* 0x000000ffffdae224 */ /* 0x000fe200078e0ada */
[----:B------:R-:W-:Y:S01]  /*9eb0*/  ISETP.GE.AND P6, PT, R10, RZ, PT ;  /* 0x000000ff0a00720c */ /* 0x000fe20003fc6270 */
[----:B------:R-:W-:Y:S01]  /*9ec0*/  VIADD R10, R252, 0xcc ;  /* 0x000000ccfc0a7836 */ /* 0x000fe20000000000 */
[C---:B------:R-:W-:Y:S01]  /*9ed0*/  ISETP.GT.U32.AND P4, PT, R4.reuse, R204, PT ;  /* 0x000000cc0400720c */ /* 0x040fe20003f84070 */
[C---:B------:R-:W-:Y:S02]  /*9ee0*/  IMAD R234, R4.reuse, R7, R234 ;  /* 0x0000000704ea7224 */ /* 0x040fe400078e02ea */
[----:B------:R-:W-:Y:S01]  /*9ef0*/  @!P1 IMAD.IADD R191, R191, 0x1, -R4 ;  /* 0x00000001bfbf9824 */ /* 0x000fe200078e0a04 */
[----:B------:R-:W-:Y:S01]  /*9f00*/  IABS R110, R10 ;  /* 0x0000000a006e7213 */ /* 0x000fe20000000000 */
[----:B------:R-:W-:Y:S01]  /*9f10*/  IMAD.HI.U32 R7, R5, R24, RZ ;  /* 0x0000001805077227 */ /* 0x000fe200078e00ff */
[----:B------:R-:W-:-:S03]  /*9f20*/  ISETP.GT.U32.AND P1, PT, R4, R234, PT ;  /* 0x000000ea0400720c */ /* 0x000fc60003f24070 */
[----:B------:R-:W-:Y:S01]  /*9f30*/  IMAD.HI.U32 R6, R5, R110, RZ ;  /* 0x0000006e05067227 */ /* 0x000fe200078e00ff */
[----:B------:R-:W-:-:S03]  /*9f40*/  IADD3 R7, PT, PT, -R7, RZ, RZ ;  /* 0x000000ff07077210 */ /* 0x000fc60007ffe1ff */
[----:B------:R-:W-:Y:S02]  /*9f50*/  @!P4 IMAD.IADD R204, R204, 0x1, -R4 ;  /* 0x00000001ccccc824 */ /* 0x000fe400078e0a04 */
[C---:B------:R-:W-:Y:S02]  /*9f60*/  IMAD R24, R4.reuse, R7, R24 ;  /* 0x0000000704187224 */ /* 0x040fe400078e0218 */
[----:B------:R-:W-:Y:S01]  /*9f70*/  IMAD.MOV R7, RZ, RZ, -R6 ;  /* 0x000000ffff077224 */ /* 0x000fe200078e0a06 */
[----:B------:R-:W-:Y:S01]  /*9f80*/  ISETP.GT.U32.AND P4, PT, R4, R204, PT ;  /* 0x000000cc0400720c */ /* 0x000fe20003f84070 */
[----:B------:R-:W-:Y:S01]  /*9f90*/  IMAD.HI.U32 R8, R5, R205, RZ ;  /* 0x000000cd05087227 */ /* 0x000fe200078e00ff */
[----:B------:R-:W-:Y:S02]  /*9fa0*/  @!P1 IADD3 R234, PT, PT, R234, -R4, RZ ;  /* 0x80000004eaea9210 */ /* 0x000fe40007ffe0ff */
[C---:B------:R-:W-:Y:S01]  /*9fb0*/  ISETP.GT.U32.AND P1, PT, R4.reuse, R109, PT ;  /* 0x0000006d0400720c */ /* 0x040fe20003f24070 */
[----:B------:R-:W-:-:S02]  /*9fc0*/  IMAD R110, R4, R7, R110 ;  /* 0x00000007046e7224 */ /* 0x000fc400078e026e */
[----:B------:R-:W-:Y:S01]  /*9fd0*/  @!P3 IMAD.MOV R191, RZ, RZ, -R191 ;  /* 0x000000ffffbfb224 */ /* 0x000fe200078e0abf */
[----:B------:R-:W-:Y:S01]  /*9fe0*/  ISETP.GT.U32.AND P3, PT, R4, R234, PT ;  /* 0x000000ea0400720c */ /* 0x000fe20003f64070 */
[----:B------:R-:W-:-:S04]  /*9ff0*/  IMAD.HI.U32 R9, R5, R81, RZ ;  /* 0x0000005105097227 */ /* 0x000fc800078e00ff */
[----:B------:R-:W-:Y:S02]  /*a000*/  IMAD.MOV R8, RZ, RZ, -R8 ;  /* 0x000000ffff087224 */ /* 0x000fe400078e0a08 */
[----:B------:R-:W-:Y:S01]  /*a010*/  @!P4 IMAD.IADD R204, R204, 0x1, -R4 ;  /* 0x00000001ccccc824 */ /* 0x000fe200078e0a04 */
[C---:B------:R-:W-:Y:S01]  /*a020*/  ISETP.GT.U32.AND P4, PT, R4.reuse, R110, PT ;  /* 0x0000006e0400720c */ /* 0x040fe20003f84070 */
[----:B------:R-:W-:Y:S01]  /*a030*/  IMAD.MOV R9, RZ, RZ, -R9 ;  /* 0x000000ffff097224 */ /* 0x000fe200078e0a09 */
[----:B------:R-:W-:Y:S01]  /*a040*/  @!P1 IADD3 R109, PT, PT, R109, -R4, RZ ;  /* 0x800000046d6d9210 */ /* 0x000fe20007ffe0ff */
[C---:B------:R-:W-:Y:S01]  /*a050*/  IMAD R205, R4.reuse, R8, R205 ;  /* 0x0000000804cd7224 */ /* 0x040fe200078e02cd */
[C---:B------:R-:W-:Y:S01]  /*a060*/  ISETP.GT.U32.AND P1, PT, R4.reuse, R24, PT ;  /* 0x000000180400720c */ /* 0x040fe20003f24070 */
[----:B------:R-:W-:Y:S01]  /*a070*/  IMAD R81, R4, R9, R81 ;  /* 0x0000000904517224 */ /* 0x000fe200078e0251 */
[----:B------:R-:W-:Y:S01]  /*a080*/  @!P3 IADD3 R234, PT, PT, R234, -R4, RZ ;  /* 0x80000004eaeab210 */ /* 0x000fe20007ffe0ff */
[----:B------:R-:W-:Y:S01]  /*a090*/  @!P5 IMAD.MOV R109, RZ, RZ, -R109 ;  /* 0x000000ffff6dd224 */ /* 0x000fe200078e0a6d */
[----:B------:R-:W-:Y:S01]  /*a0a0*/  ISETP.GT.U32.AND P5, PT, R4, R205, PT ;  /* 0x000000cd0400720c */ /* 0x000fe20003fa4070 */
[----:B------:R-:W-:Y:S01]  /*a0b0*/  VIADD R11, R252, 0xce ;  /* 0x000000cefc0b7836 */ /* 0x000fe20000000000 */
[----:B------:R-:W-:Y:S01]  /*a0c0*/  ISETP.GT.U32.AND P3, PT, R4, R81, PT ;  /* 0x000000510400720c */ /* 0x000fe20003f64070 */
[----:B------:R-:W-:Y:S01]  /*a0d0*/  IMAD.HI.U32 R6, R5, R30, RZ ;  /* 0x0000001e05067227 */ /* 0x000fe200078e00ff */
[----:B------:R-:W-:-:S02]  /*a0e0*/  @!P6 IADD3 R234, PT, PT, -R234, RZ, RZ ;  /* 0x000000ffeaeae210 */ /* 0x000fc40007ffe1ff */
[----:B------:R-:W-:Y:S01]  /*a0f0*/  IABS R215, R11 ;  /* 0x0000000b00d77213 */ /* 0x000fe20000000000 */
[--C-:B------:R-:W-:Y:S02]  /*a100*/  @!P4 IMAD.IADD R110, R110, 0x1, -R4.reuse ;  /* 0x000000016e6ec824 */ /* 0x100fe400078e0a04 */
[----:B------:R-:W-:Y:S01]  /*a110*/  @!P1 IMAD.IADD R24, R24, 0x1, -R4 ;  /* 0x0000000118189824 */ /* 0x000fe200078e0a04 */
[----:B------:R-:W-:Y:S01]  /*a120*/  ISETP.GE.AND P1, PT, R23, RZ, PT ;  /* 0x000000ff1700720c */ /* 0x000fe20003f26270 */
[----:B------:R-:W-:Y:S01]  /*a130*/  IMAD.HI.U32 R8, R5, R216, RZ ;  /* 0x000000d805087227 */ /* 0x000fe200078e00ff */
[----:B------:R-:W-:-:S03]  /*a140*/  ISETP.GT.U32.AND P6, PT, R4, R110, PT ;  /* 0x0000006e0400720c */ /* 0x000fc60003fc4070 */
[----:B------:R-:W-:Y:S02]  /*a150*/  IMAD.MOV R9, RZ, RZ, -R6 ;  /* 0x000000ffff097224 */ /* 0x000fe400078e0a06 */
[----:B------:R-:W-:Y:S01]  /*a160*/  @!P5 IMAD.IADD R205, R205, 0x1, -R4 ;  /* 0x00000001cdcdd824 */ /* 0x000fe200078e0a04 */
[----:B------:R-:W-:Y:S01]  /*a170*/  ISETP.GT.U32.AND P5, PT, R4, R24, PT ;  /* 0x000000180400720c */ /* 0x000fe20003fa4070 */
[----:B------:R-:W-:-:S04]  /*a180*/  IMAD.HI.U32 R7, R5, R215, RZ ;  /* 0x000000d705077227 */ /* 0x000fc800078e00ff */
[----:B------:R-:W-:Y:S01]  /*a190*/  IMAD.MOV R27, RZ, RZ, -R8 ;  /* 0x000000ffff1b7224 */ /* 0x000fe200078e0a08 */
[----:B------:R-:W-:Y:S01]  /*a1a0*/  IADD3 R8, PT, PT, R252, 0xd0, RZ ;  /* 0x000000d0fc087810 */ /* 0x000fe20007ffe0ff */
[C---:B------:R-:W-:Y:S02]  /*a1b0*/  IMAD R30, R4.reuse, R9, R30 ;  /* 0x00000009041e7224 */ /* 0x040fe400078e021e */
[----:B------:R-:W-:Y:S01]  /*a1c0*/  @!P3 IMAD.IADD R81, R81, 0x1, -R4 ;  /* 0x000000015151b824 */ /* 0x000fe200078e0a04 */
[----:B------:R-:W-:Y:S01]  /*a1d0*/  IABS R95, R8 ;  /* 0x00000008005f7213 */ /* 0x000fe20000000000 */
[----:B------:R-:W-:Y:S01]  /*a1e0*/  IMAD.MOV R7, RZ, RZ, -R7 ;  /* 0x000000ffff077224 */ /* 0x000fe200078e0a07 */
[C---:B------:R-:W-:Y:S01]  /*a1f0*/  ISETP.GT.U32.AND P3, PT, R4.reuse, R205, PT ;  /* 0x000000cd0400720c */ /* 0x040fe20003f64070 */
[----:B------:R-:W-:Y:S01]  /*a200*/  @!P2 IMAD.MOV R204, RZ, RZ, -R204 ;  /* 0x000000ffffcca224 */ /* 0x000fe200078e0acc */
[C---:B------:R-:W-:Y:S01]  /*a210*/  ISETP.GT.U32.AND P4, PT, R4.reuse, R81, PT ;  /* 0x000000510400720c */ /* 0x040fe20003f84070 */
[C---:B------:R-:W-:Y:S01]  /*a220*/  IMAD R215, R4.reuse, R7, R215 ;  /* 0x0000000704d77224 */ /* 0x040fe200078e02d7 */
[----:B------:R-:W-:Y:S01]  /*a230*/  ISETP.GT.U32.AND P2, PT, R4, R30, PT ;  /* 0x0000001e0400720c */ /* 0x000fe20003f44070 */
[----:B------:R-:W-:Y:S01]  /*a240*/  @!P6 IMAD.IADD R110, R110, 0x1, -R4 ;  /* 0x000000016e6ee824 */ /* 0x000fe200078e0a04 */
[----:B------:R-:W-:Y:S01]  /*a250*/  ISETP.GE.AND P6, PT, R13, RZ, PT ;  /* 0x000000ff0d00720c */ /* 0x000fe20003fc6270 */
[----:B------:R-:W-:-:S04]  /*a260*/  IMAD.HI.U32 R6, R5, R95, RZ ;  /* 0x0000005f05067227 */ /* 0x000fc800078e00ff */
[----:B------:R-:W-:Y:S01]  /*a270*/  @!P5 IMAD.IADD R24, R24, 0x1, -R4 ;  /* 0x000000011818d824 */ /* 0x000fe200078e0a04 */
[----:B------:R-:W-:Y:S01]  /*a280*/  ISETP.GT.U32.AND P5, PT, R4, R215, PT ;  /* 0x000000d70400720c */ /* 0x000fe20003fa4070 */
[----:B------:R-:W-:Y:S01]  /*a290*/  IMAD.MOV R6, RZ, RZ, -R6 ;  /* 0x000000ffff067224 */ /* 0x000fe200078e0a06 */
[----:B------:R-:W-:Y:S01]  /*a2a0*/  @!P3 IADD3 R205, PT, PT, R205, -R4, RZ ;  /* 0x80000004cdcdb210 */ /* 0x000fe20007ffe0ff */
[--C-:B------:R-:W-:Y:S01]  /*a2b0*/  @!P4 IMAD.IADD R81, R81, 0x1, -R4.reuse ;  /* 0x000000015151c824 */ /* 0x100fe200078e0a04 */
[----:B------:R-:W-:Y:S01]  /*a2c0*/  @!P1 IADD3 R24, PT, PT, -R24, RZ, RZ ;  /* 0x000000ff18189210 */ /* 0x000fe20007ffe1ff */
[----:B------:R-:W-:Y:S01]  /*a2d0*/  @!P2 IMAD.IADD R30, R30, 0x1, -R4 ;  /* 0x000000011e1ea824 */ /* 0x000fe200078e0a04 */
[----:B------:R-:W-:Y:S01]  /*a2e0*/  ISETP.GE.AND P3, PT, R12, RZ, PT ;  /* 0x000000ff0c00720c */ /* 0x000fe20003f66270 */
[----:B------:R-:W-:Y:S01]  /*a2f0*/  IMAD R95, R4, R6, R95 ;  /* 0x00000006045f7224 */ /* 0x000fe200078e025f */
[----:B------:R-:W-:Y:S01]  /*a300*/  ISETP.GE.AND P2, PT, R10, RZ, PT ;  /* 0x000000ff0a00720c */ /* 0x000fe20003f46270 */
[C---:B------:R-:W-:Y:S01]  /*a310*/  IMAD R216, R4.reuse, R27, R216 ;  /* 0x0000001b04d87224 */ /* 0x040fe200078e02d8 */
[C---:B------:R-:W-:Y:S01]  /*a320*/  ISETP.GT.U32.AND P1, PT, R4.reuse, R30, PT ;  /* 0x0000001e0400720c */ /* 0x040fe20003f24070 */
[----:B------:R-:W-:Y:S01]  /*a330*/  @!P6 IMAD.MOV R81, RZ, RZ, -R81 ;  /* 0x000000ffff51e224 */ /* 0x000fe200078e0a51 */
[----:B------:R-:W-:Y:S01]  /*a340*/  ISETP.GT.U32.AND P6, PT, R4, R95, PT ;  /* 0x0000005f0400720c */ /* 0x000fe20003fc4070 */
[----:B------:R-:W-:Y:S01]  /*a350*/  VIADD R9, R252, 0xd1 ;  /* 0x000000d1fc097836 */ /* 0x000fe20000000000 */
[----:B------:R-:W-:Y:S01]  /*a360*/  ISETP.GT.U32.AND P4, PT, R4, R216, PT ;  /* 0x000000d80400720c */ /* 0x000fe20003f84070 */
[C---:B------:R-:W-:Y:S01]  /*a370*/  VIADD R23, R252.reuse, 0xd9 ;  /* 0x000000d9fc177836 */ /* 0x040fe20000000000 */
[----:B------:R-:W-:Y:S01]  /*a380*/  @!P5 IADD3 R215, PT, PT, R215, -R4, RZ ;  /* 0x80000004d7d7d210 */ /* 0x000fe20007ffe0ff */
[C---:B------:R-:W-:Y:S01]  /*a390*/  VIADD R76, R252.reuse, 0xee ;  /* 0x000000eefc4c7836 */ /* 0x040fe20000000000 */
[----:B------:R-:W-:Y:S01]  /*a3a0*/  ISETP.GE.AND P5, PT, R33, RZ, PT ;  /* 0x000000ff2100720c */ /* 0x000fe20003fa6270 */
[----:B------:R-:W-:Y:S01]  /*a3b0*/  @!P3 IMAD.MOV R205, RZ, RZ, -R205 ;  /* 0x000000ffffcdb224 */ /* 0x000fe200078e0acd */
[----:B------:R-:W-:Y:S01]  /*a3c0*/  IABS R157, R9 ;  /* 0x00000009009d7213 */ /* 0x000fe20000000000 */
[----:B------:R-:W-:Y:S01]  /*a3d0*/  @!P2 IMAD.MOV R110, RZ, RZ, -R110 ;  /* 0x000000ffff6ea224 */ /* 0x000fe200078e0a6e */
[----:B------:R-:W-:Y:S01]  /*a3e0*/  IADD3 R10, PT, PT, R252, 0xd2, RZ ;  /* 0x000000d2fc0a7810 */ /* 0x000fe20007ffe0ff */
[----:B------:R-:W-:Y:S01]  /*a3f0*/  @!P1 IMAD.IADD R30, R30, 0x1, -R4 ;  /* 0x000000011e1e9824 */ /* 0x000fe200078e0a04 */
[----:B------:R-:W-:Y:S01]  /*a400*/  ISETP.GE.AND P2, PT, R11, RZ, PT ;  /* 0x000000ff0b00720c */ /* 0x000fe20003f46270 */
[----:B------:R-:W-:Y:S01]  /*a410*/  IMAD.HI.U32 R7, R5, R157, RZ ;  /* 0x0000009d05077227 */ /* 0x000fe200078e00ff */
[----:B------:R-:W-:-:S02]  /*a420*/  IABS R116, R10 ;  /* 0x0000000a00747213 */ /* 0x000fc40000000000 */
[----:B------:R-:W-:Y:S01]  /*a430*/  IABS R61, R23 ;  /* 0x00000017003d7213 */ /* 0x000fe20000000000 */
[--C-:B------:R-:W-:Y:S01]  /*a440*/  @!P6 IMAD.IADD R95, R95, 0x1, -R4.reuse ;  /* 0x000000015f5fe824 */ /* 0x100fe200078e0a04 */
[----:B------:R-:W-:Y:S01]  /*a450*/  ISETP.GE.AND P6, PT, R9, RZ, PT ;  /* 0x000000ff0900720c */ /* 0x000fe20003fc6270 */
[----:B------:R-:W-:Y:S01]  /*a460*/  @!P4 IMAD.IADD R216, R216, 0x1, -R4 ;  /* 0x00000001d8d8c824 */ /* 0x000fe200078e0a04 */
[C---:B------:R-:W-:Y:S01]  /*a470*/  ISETP.GT.U32.AND P4, PT, R4.reuse, R215, PT ;  /* 0x000000d70400720c */ /* 0x040fe20003f84070 */
[----:B------:R-:W-:Y:S02]  /*a480*/  IMAD.MOV R7, RZ, RZ, -R7 ;  /* 0x000000ffff077224 */ /* 0x000fe400078e0a07 */
[----:B------:R-:W-:Y:S01]  /*a490*/  IMAD.HI.U32 R6, R5, R116, RZ ;  /* 0x0000007405067227 */ /* 0x000fe200078e00ff */
[----:B------:R-:W-:-:S03]  /*a4a0*/  ISETP.GT.U32.AND P3, PT, R4, R216, PT ;  /* 0x000000d80400720c */ /* 0x000fc60003f64070 */
[----:B------:R-:W-:Y:S01]  /*a4b0*/  @!P5 IMAD.MOV R30, RZ, RZ, -R30 ;  /* 0x000000ffff1ed224 */ /* 0x000fe200078e0a1e */
[C---:B------:R-:W-:Y:S01]  /*a4c0*/  ISETP.GT.U32.AND P5, PT, R4.reuse, R95, PT ;  /* 0x0000005f0400720c */ /* 0x040fe20003fa4070 */
[----:B------:R-:W-:Y:S01]  /*a4d0*/  IMAD R157, R4, R7, R157 ;  /* 0x00000007049d7224 */ /* 0x000fe200078e029d */
[----:B------:R-:W-:Y:S01]  /*a4e0*/  IADD3 R9, PT, PT, -R6, RZ, RZ ;  /* 0x000000ff06097210 */ /* 0x000fe20007ffe1ff */
[C---:B------:R-:W-:Y:S01]  /*a4f0*/  VIADD R11, R252.reuse, 0xd3 ;  /* 0x000000d3fc0b7836 */ /* 0x040fe20000000000 */
[----:B------:R-:W-:Y:S01]  /*a500*/  IADD3 R6, PT, PT, R252, 0xd4, RZ ;  /* 0x000000d4fc067810 */ /* 0x000fe20007ffe0ff */
[----:B------:R-:W-:Y:S01]  /*a510*/  @!P4 IMAD.IADD R215, R215, 0x1, -R4 ;  /* 0x00000001d7d7c824 */ /* 0x000fe200078e0a04 */
[C---:B------:R-:W-:Y:S01]  /*a520*/  ISETP.GT.U32.AND P1, PT, R4.reuse, R157, PT ;  /* 0x0000009d0400720c */ /* 0x040fe20003f24070 */
[----:B------:R-:W-:Y:S01]  /*a530*/  IMAD R116, R4, R9, R116 ;  /* 0x0000000904747224 */ /* 0x000fe200078e0274 */
[----:B------:R-:W-:Y:S01]  /*a540*/  IABS R40, R11 ;  /* 0x0000000b00287213 */ /* 0x000fe20000000000 */
[----:B------:R-:W-:Y:S01]  /*a550*/  VIADD R9, R252, 0xd5 ;  /* 0x000000d5fc097836 */ /* 0x000fe20000000000 */
[----:B------:R-:W-:Y:S01]  /*a560*/  @!P3 IADD3 R216, PT, PT, R216, -R4, RZ ;  /* 0x80000004d8d8b210 */ /* 0x000fe20007ffe0ff */
[----:B------:R-:W-:Y:S01]  /*a570*/  @!P2 IMAD.MOV R215, RZ, RZ, -R215 ;  /* 0x000000ffffd7a224 */ /* 0x000fe200078e0ad7 */
[----:B------:R-:W-:Y:S01]  /*a580*/  ISETP.GE.AND P3, PT, R8, RZ, PT ;  /* 0x000000ff0800720c */ /* 0x000fe20003f66270 */
[----:B------:R-:W-:Y:S01]  /*a590*/  @!P5 IMAD.IADD R95, R95, 0x1, -R4 ;  /* 0x000000015f5fd824 */ /* 0x000fe200078e0a04 */
[----:B------:R-:W-:Y:S01]  /*a5a0*/  ISETP.GT.U32.AND P5, PT, R4, R116, PT ;  /* 0x000000740400720c */ /* 0x000fe20003fa4070 */
[----:B------:R-:W-:Y:S01]  /*a5b0*/  IMAD.HI.U32 R7, R5, R40, RZ ;  /* 0x0000002805077227 */ /* 0x000fe200078e00ff */
[----:B------:R-:W-:-:S02]  /*a5c0*/  IABS R230, R9 ;  /* 0x0000000900e67213 */ /* 0x000fc40000000000 */
[----:B------:R-:W-:Y:S01]  /*a5d0*/  IABS R229, R6 ;  /* 0x0000000600e57213 */ /* 0x000fe20000000000 */
[----:B------:R-:W-:Y:S01]  /*a5e0*/  @!P1 IMAD.IADD R157, R157, 0x1, -R4 ;  /* 0x000000019d9d9824 */ /* 0x000fe200078e0a04 */
[----:B------:R-:W-:Y:S01]  /*a5f0*/  ISETP.GE.AND P2, PT, R10, RZ, PT ;  /* 0x000000ff0a00720c */ /* 0x000fe20003f46270 */
[----:B------:R-:W-:Y:S01]  /*a600*/  IMAD.MOV R7, RZ, RZ, -R7 ;  /* 0x000000ffff077224 */ /* 0x000fe200078e0a07 */
[C---:B------:R-:W-:Y:S01]  /*a610*/  IADD3 R8, PT, PT, R252.reuse, 0xd6, RZ ;  /* 0x000000d6fc087810 */ /* 0x040fe20007ffe0ff */
[----:B------:R-:W-:Y:S01]  /*a620*/  VIADD R10, R252, 0xd7 ;  /* 0x000000d7fc0a7836 */ /* 0x000fe20000000000 */
[C---:B------:R-:W-:Y:S01]  /*a630*/  ISETP.GT.U32.AND P1, PT, R4.reuse, R157, PT ;  /* 0x0000009d0400720c */ /* 0x040fe20003f24070 */
[----:B------:R-:W-:Y:S01]  /*a640*/  IMAD R40, R4, R7, R40 ;  /* 0x0000000704287224 */ /* 0x000fe200078e0228 */
[----:B------:R-:W-:Y:S01]  /*a650*/  ISETP.GE.AND P4, PT, R25, RZ, PT ;  /* 0x000000ff1900720c */ /* 0x000fe20003f86270 */
[----:B------:R-:W-:Y:S01]  /*a660*/  @!P5 IMAD.IADD R116, R116, 0x1, -R4 ;  /* 0x000000017474d824 */ /* 0x000fe200078e0a04 */
[----:B------:R-:W-:Y:S01]  /*a670*/  IABS R152, R8 ;  /* 0x0000000800987213 */ /* 0x000fe20000000000 */
[----:B------:R-:W-:Y:S01]  /*a680*/  @!P3 IMAD.MOV R95, RZ, RZ, -R95 ;  /* 0x000000ffff5fb224 */ /* 0x000fe200078e0a5f */
[C---:B------:R-:W-:Y:S01]  /*a690*/  ISETP.GT.U32.AND P3, PT, R4.reuse, R40, PT ;  /* 0x000000280400720c */ /* 0x040fe20003f64070 */
[----:B------:R-:W-:Y:S01]  /*a6a0*/  IMAD.HI.U32 R7, R5, R230, RZ ;  /* 0x000000e605077227 */ /* 0x000fe200078e00ff */
[----:B------:R-:W-:-:S02]  /*a6b0*/  ISETP.GT.U32.AND P5, PT, R4, R116, PT ;  /* 0x000000740400720c */ /* 0x000fc40003fa4070 */
[----:B------:R-:W-:Y:S01]  /*a6c0*/  IABS R170, R10 ;  /* 0x0000000a00aa7213 */ /* 0x000fe20000000000 */
[----:B------:R-:W-:Y:S01]  /*a6d0*/  IMAD.HI.U32 R33, R5, R249, RZ ;  /* 0x000000f905217227 */ /* 0x000fe200078e00ff */
[----:B------:R-:W-:-:S03]  /*a6e0*/  IADD3 R7, PT, PT, -R7, RZ, RZ ;  /* 0x000000ff07077210 */ /* 0x000fc60007ffe1ff */
[----:B------:R-:W-:Y:S01]  /*a6f0*/  @!P1 IMAD.IADD R157, R157, 0x1, -R4 ;  /* 0x000000019d9d9824 */ /* 0x000fe200078e0a04 */
[----:B------:R-:W-:Y:S01]  /*a700*/  ISETP.GE.AND P1, PT, R6, RZ, PT ;  /* 0x000000ff0600720c */ /* 0x000fe20003f26270 */
[----:B------:R-:W-:-:S04]  /*a710*/  IMAD.HI.U32 R6, R5, R229, RZ ;  /* 0x000000e505067227 */ /* 0x000fc800078e00ff */
[----:B------:R-:W-:Y:S02]  /*a720*/  @!P3 IMAD.IADD R40, R40, 0x1, -R4 ;  /* 0x000000012828b824 */ /* 0x000fe400078e0a04 */
[----:B------:R-:W-:Y:S02]  /*a730*/  IMAD.MOV R6, RZ, RZ, -R6 ;  /* 0x000000ffff067224 */ /* 0x000fe400078e0a06 */
[C---:B------:R-:W-:Y:S01]  /*a740*/  IMAD R230, R4.reuse, R7, R230 ;  /* 0x0000000704e67224 */ /* 0x040fe200078e02e6 */
[----:B------:R-:W-:Y:S01]  /*a750*/  ISETP.GT.U32.AND P3, PT, R4, R40, PT ;  /* 0x000000280400720c */ /* 0x000fe20003f64070 */
[----:B------:R-:W-:Y:S02]  /*a760*/  @!P5 IMAD.IADD R116, R116, 0x1, -R4 ;  /* 0x000000017474d824 */ /* 0x000fe400078e0a04 */
[----:B------:R-:W-:Y:S02]  /*a770*/  IMAD R229, R4, R6, R229 ;  /* 0x0000000604e57224 */ /* 0x000fe400078e02e5 */
[----:B------:R-:W-:-:S03]  /*a780*/  IMAD.HI.U32 R6, R5, R152, RZ ;  /* 0x0000009805067227 */ /* 0x000fc600078e00ff */
[C---:B------:R-:W-:Y:S01]  /*a790*/  ISETP.GT.U32.AND P5, PT, R4.reuse, R229, PT ;  /* 0x000000e50400720c */ /* 0x040fe20003fa4070 */
[----:B------:R-:W-:Y:S01]  /*a7a0*/  @!P2 IMAD.MOV R116, RZ, RZ, -R116 ;  /* 0x000000ffff74a224 */ /* 0x000fe200078e0a74 */
[----:B------:R-:W-:Y:S01]  /*a7b0*/  ISETP.GT.U32.AND P2, PT, R4, R230, PT ;  /* 0x000000e60400720c */ /* 0x000fe20003f44070 */
[----:B------:R-:W-:Y:S01]  /*a7c0*/  @!P6 IMAD.MOV R157, RZ, RZ, -R157 ;  /* 0x000000ffff9de224 */ /* 0x000fe200078e0a9d */
[----:B------:R-:W-:Y:S01]  /*a7d0*/  ISETP.GE.AND P6, PT, R9, RZ, PT ;  /* 0x000000ff0900720c */ /* 0x000fe20003fc6270 */
[----:B------:R-:W-:Y:S01]  /*a7e0*/  IMAD.MOV R9, RZ, RZ, -R6 ;  /* 0x000000ffff097224 */ /* 0x000fe200078e0a06 */
[----:B------:R-:W-:Y:S01]  /*a7f0*/  @!P3 IADD3 R40, PT, PT, R40, -R4, RZ ;  /* 0x800000042828b210 */ /* 0x000fe20007ffe0ff */
[----:B------:R-:W-:Y:S01]  /*a800*/  @!P4 IMAD.MOV R216, RZ, RZ, -R216 ;  /* 0x000000ffffd8c224 */ /* 0x000fe200078e0ad8 */
[----:B------:R-:W-:Y:S01]  /*a810*/  ISETP.GE.AND P4, PT, R11, RZ, PT ;  /* 0x000000ff0b00720c */ /* 0x000fe20003f86270 */
[----:B------:R-:W-:Y:S01]  /*a820*/  IMAD R152, R4, R9, R152 ;  /* 0x0000000904987224 */ /* 0x000fe200078e0298 */
[----:B------:R-:W-:Y:S01]  /*a830*/  IADD3 R11, PT, PT, R252, 0xd8, RZ ;  /* 0x000000d8fc0b7810 */ /* 0x000fe20007ffe0ff */
[----:B------:R-:W-:-:S03]  /*a840*/  IMAD.HI.U32 R7, R5, R170, RZ ;  /* 0x000000aa05077227 */ /* 0x000fc600078e00ff */
[----:B------:R-:W-:Y:S01]  /*a850*/  IABS R91, R11 ;  /* 0x0000000b005b7213 */ /* 0x000fe20000000000 */
[----:B------:R-:W-:Y:S01]  /*a860*/  @!P5 IMAD.IADD R229, R229, 0x1, -R4 ;  /* 0x00000001e5e5d824 */ /* 0x000fe200078e0a04 */
[----:B------:R-:W-:Y:S01]  /*a870*/  ISETP.GT.U32.AND P3, PT, R4, R152, PT ;  /* 0x000000980400720c */ /* 0x000fe20003f64070 */
[----:B------:R-:W-:Y:S01]  /*a880*/  VIADD R63, R252, 0xf1 ;  /* 0x000000f1fc3f7836 */ /* 0x000fe20000000000 */
[----:B------:R-:W-:Y:S01]  /*a890*/  IADD3 R7, PT, PT, -R7, RZ, RZ ;  /* 0x000000ff07077210 */ /* 0x000fe20007ffe1ff */
[C---:B------:R-:W-:Y:S01]  /*a8a0*/  IMAD.HI.U32 R6, R5.reuse, R91, RZ ;  /* 0x0000005b05067227 */ /* 0x040fe200078e00ff */
[----:B------:R-:W-:Y:S02]  /*a8b0*/  @!P2 IADD3 R230, PT, PT, R230, -R4, RZ ;  /* 0x80000004e6e6a210 */ /* 0x000fe40007ffe0ff */
[C---:B------:R-:W-:Y:S01]  /*a8c0*/  ISETP.GT.U32.AND P5, PT, R4.reuse, R229, PT ;  /* 0x000000e50400720c */ /* 0x040fe20003fa4070 */
[C---:B------:R-:W-:Y:S01]  /*a8d0*/  IMAD R170, R4.reuse, R7, R170 ;  /* 0x0000000704aa7224 */ /* 0x040fe200078e02aa */
[----:B------:R-:W-:Y:S01]  /*a8e0*/  ISETP.GT.U32.AND P2, PT, R4, R230, PT ;  /* 0x000000e60400720c */ /* 0x000fe20003f44070 */
[----:B------:R-:W-:Y:S01]  /*a8f0*/  IMAD.HI.U32 R7, R5, R61, RZ ;  /* 0x0000003d05077227 */ /* 0x000fe200078e00ff */
[----:B------:R-:W-:-:S02]  /*a900*/  @!P4 IADD3 R40, PT, PT, -R40, RZ, RZ ;  /* 0x000000ff2828c210 */ /* 0x000fc40007ffe1ff */
[----:B------:R-:W-:Y:S01]  /*a910*/  IABS R228, R63 ;  /* 0x0000003f00e47213 */ /* 0x000fe20000000000 */
[----:B------:R-:W-:Y:S02]  /*a920*/  IMAD.MOV R9, RZ, RZ, -R6 ;  /* 0x000000ffff097224 */ /* 0x000fe400078e0a06 */
[----:B------:R-:W-:Y:S02]  /*a930*/  VIADD R6, R252, 0xda ;  /* 0x000000dafc067836 */ /* 0x000fe40000000000 */
[----:B------:R-:W-:Y:S02]  /*a940*/  IMAD.MOV R7, RZ, RZ, -R7 ;  /* 0x000000ffff077224 */ /* 0x000fe400078e0a07 */
[--C-:B------:R-:W-:Y:S01]  /*a950*/  @!P3 IMAD.IADD R152, R152, 0x1, -R4.reuse ;  /* 0x000000019898b824 */ /* 0x100fe200078e0a04 */
[----:B------:R-:W-:Y:S01]  /*a960*/  IABS R25, R6 ;  /* 0x0000000600197213 */ /* 0x000fe20000000000 */
[----:B------:R-:W-:Y:S02]  /*a970*/  IMAD R61, R4, R7, R61 ;  /* 0x00000007043d7224 */ /* 0x000fe400078e023d */
[----:B------:R-:W-:Y:S01]  /*a980*/  @!P2 IMAD.IADD R230, R230, 0x1, -R4 ;  /* 0x00000001e6e6a824 */ /* 0x000fe200078e0a04 */
[C---:B------:R-:W-:Y:S01]  /*a990*/  ISETP.GT.U32.AND P4, PT, R4.reuse, R152, PT ;  /* 0x000000980400720c */ /* 0x040fe20003f84070 */
[----:B------:R-:W-:Y:S01]  /*a9a0*/  IMAD.HI.U32 R7, R5, R25, RZ ;  /* 0x0000001905077227 */ /* 0x000fe200078e00ff */
[----:B------:R-:W-:-:S02]  /*a9b0*/  ISETP.GT.U32.AND P2, PT, R4, R61, PT ;  /* 0x0000003d0400720c */ /* 0x000fc40003f44070 */
[----:B------:R-:W-:Y:S01]  /*a9c0*/  @!P6 IADD3 R230, PT, PT, -R230, RZ, RZ ;  /* 0x000000ffe6e6e210 */ /* 0x000fe20007ffe1ff */
[----:B------:R-:W-:Y:S02]  /*a9d0*/  IMAD.MOV R7, RZ, RZ, -R7 ;  /* 0x000000ffff077224 */ /* 0x000fe400078e0a07 */
[C---:B------:R-:W-:Y:S02]  /*a9e0*/  IMAD R91, R4.reuse, R9, R91 ;  /* 0x00000009045b7224 */ /* 0x040fe400078e025b */
[--C-:B------:R-:W-:Y:S01]  /*a9f0*/  @!P5 IMAD.IADD R229, R229, 0x1, -R4.reuse ;  /* 0x00000001e5e5d824 */ /* 0x100fe200078e0a04 */
[----:B------:R-:W-:Y:S01]  /*aa00*/  ISETP.GT.U32.AND P5, PT, R4, R170, PT ;  /* 0x000000aa0400720c */ /* 0x000fe20003fa4070 */
[----:B------:R-:W-:Y:S01]  /*aa10*/  VIADD R9, R252, 0xdb ;  /* 0x000000dbfc097836 */ /* 0x000fe20000000000 */
[C---:B------:R-:W-:Y:S01]  /*aa20*/  ISETP.GT.U32.AND P3, PT, R4.reuse, R91, PT ;  /* 0x0000005b0400720c */ /* 0x040fe20003f64070 */
[----:B------:R-:W-:Y:S01]  /*aa30*/  IMAD R25, R4, R7, R25 ;  /* 0x0000000704197224 */ /* 0x000fe200078e0219 */
[----:B------:R-:W-:Y:S01]  /*aa40*/  IADD3 R7, PT, PT, R252, 0xdc, RZ ;  /* 0x000000dcfc077810 */ /* 0x000fe20007ffe0ff */
[--C-:B------:R-:W-:Y:S01]  /*aa50*/  @!P4 IMAD.IADD R152, R152, 0x1, -R4.reuse ;  /* 0x000000019898c824 */ /* 0x100fe200078e0a04 */
[----:B------:R-:W-:Y:S01]  /*aa60*/  IABS R149, R9 ;  /* 0x0000000900957213 */ /* 0x000fe20000000000 */
[----:B------:R-:W-:Y:S01]  /*aa70*/  @!P2 IMAD.IADD R61, R61, 0x1, -R4 ;  /* 0x000000013d3da824 */ /* 0x000fe200078e0a04 */
[C---:B------:R-:W-:Y:S01]  /*aa80*/  ISETP.GT.U32.AND P4, PT, R4.reuse, R25, PT ;  /* 0x000000190400720c */ /* 0x040fe20003f84070 */
[----:B------:R-:W-:Y:S01]  /*aa90*/  @!P1 IMAD.MOV R229, RZ, RZ, -R229 ;  /* 0x000000ffffe59224 */ /* 0x000fe200078e0ae5 */
[----:B------:R-:W-:Y:S01]  /*aaa0*/  IABS R124, R7 ;  /* 0x00000007007c7213 */ /* 0x000fe20000000000 */
[----:B------:R-:W-:Y:S01]  /*aab0*/  IMAD.HI.U32 R12, R5, R149, RZ ;  /* 0x00000095050c7227 */ /* 0x000fe200078e00ff */
[----:B------:R-:W-:-:S03]  /*aac0*/  ISETP.GT.U32.AND P2, PT, R4, R61, PT ;  /* 0x0000003d0400720c */ /* 0x000fc60003f44070 */
[--C-:B------:R-:W-:Y:S01]  /*aad0*/  @!P5 IMAD.IADD R170, R170, 0x1, -R4.reuse ;  /* 0x00000001aaaad824 */ /* 0x100fe200078e0a04 */
[----:B------:R-:W-:Y:S01]  /*aae0*/  IADD3 R12, PT, PT, -R12, RZ, RZ ;  /* 0x000000ff0c0c7210 */ /* 0x000fe20007ffe1ff */
[--C-:B------:R-:W-:Y:S02]  /*aaf0*/  @!P3 IMAD.IADD R91, R91, 0x1, -R4.reuse ;  /* 0x000000015b5bb824 */ /* 0x100fe400078e0a04 */
[----:B------:R-:W-:Y:S01]  /*ab00*/  VIADD R36, R252, 0xf3 ;  /* 0x000000f3fc247836 */ /* 0x000fe20000000000 */
[C---:B------:R-:W-:Y:S01]  /*ab10*/  ISETP.GT.U32.AND P5, PT, R4.reuse, R170, PT ;  /* 0x000000aa0400720c */ /* 0x040fe20003fa4070 */
[--C-:B------:R-:W-:Y:S01]  /*ab20*/  @!P4 IMAD.IADD R25, R25, 0x1, -R4.reuse ;  /* 0x000000011919c824 */ /* 0x100fe200078e0a04 */
[C---:B------:R-:W-:Y:S01]  /*ab30*/  ISETP.GT.U32.AND P3, PT, R4.reuse, R91, PT ;  /* 0x0000005b0400720c */ /* 0x040fe20003f64070 */
[C---:B------:R-:W-:Y:S01]  /*ab40*/  IMAD R149, R4.reuse, R12, R149 ;  /* 0x0000000c04957224 */ /* 0x040fe200078e0295 */
[----:B------:R-:W-:Y:S01]  /*ab50*/  IABS R137, R36 ;  /* 0x0000002400897213 */ /* 0x000fe20000000000 */
[----:B------:R-:W-:Y:S01]  /*ab60*/  IMAD.HI.U32 R12, R5, R124, RZ ;  /* 0x0000007c050c7227 */ /* 0x000fe200078e00ff */
[C---:B------:R-:W-:Y:S01]  /*ab70*/  ISETP.GT.U32.AND P4, PT, R4.reuse, R25, PT ;  /* 0x000000190400720c */ /* 0x040fe20003f84070 */
[----:B------:R-:W-:Y:S02]  /*ab80*/  STL [R1+0x586c], R36 ;  /* 0x00586c2401007387 */ /* 0x000fe40000100800 */
[----:B------:R-:W-:Y:S01]  /*ab90*/  @!P2 IMAD.IADD R61, R61, 0x1, -R4 ;  /* 0x000000013d3da824 */ /* 0x000fe200078e0a04 */
[----:B------:R-:W-:Y:S01]  /*aba0*/  ISETP.GT.U32.AND P2, PT, R4, R149, PT ;  /* 0x000000950400720c */ /* 0x000fe20003f44070 */
[----:B------:R-:W-:-:S02]  /*abb0*/  IMAD.MOV R13, RZ, RZ, -R12 ;  /* 0x000000ffff0d7224 */ /* 0x000fc400078e0a0c */
[C---:B------:R-:W-:Y:S01]  /*abc0*/  VIADD R0, R252.reuse, 0xf2 ;  /* 0x000000f2fc007836 */ /* 0x040fe20000000000 */
[----:B------:R-:W-:Y:S01]  /*abd0*/  IADD3 R68, PT, PT, R252, 0xfd, RZ ;  /* 0x000000fdfc447810 */ /* 0x000fe20007ffe0ff */
[----:B------:R-:W-:Y:S01]  /*abe0*/  @!P5 IMAD.IADD R170, R170, 0x1, -R4 ;  /* 0x00000001aaaad824 */ /* 0x000fe200078e0a04 */
[----:B------:R-:W-:Y:S01]  /*abf0*/  ISETP.GE.AND P5, PT, R8, RZ, PT ;  /* 0x000000ff0800720c */ /* 0x000fe20003fa6270 */
[----:B------:R-:W-:Y:S01]  /*ac00*/  IMAD R124, R4, R13, R124 ;  /* 0x0000000d047c7224 */ /* 0x000fe200078e027c */
[----:B------:R-:W-:Y:S01]  /*ac10*/  IABS R167, R0 ;  /* 0x0000000000a77213 */ /* 0x000fe20000000000 */
[----:B------:R-:W-:Y:S01]  /*ac20*/  VIADD R8, R252, 0xdd ;  /* 0x000000ddfc087836 */ /* 0x000fe20000000000 */
[----:B------:R-:W-:Y:S01]  /*ac30*/  @!P4 IADD3 R25, PT, PT, R25, -R4, RZ ;  /* 0x800000041919c210 */ /* 0x000fe20007ffe0ff */
[--C-:B------:R-:W-:Y:S01]  /*ac40*/  @!P3 IMAD.IADD R91, R91, 0x1, -R4.reuse ;  /* 0x000000015b5bb824 */ /* 0x100fe200078e0a04 */
[----:B------:R-:W-:Y:S01]  /*ac50*/  ISETP.GT.U32.AND P4, PT, R4, R124, PT ;  /* 0x0000007c0400720c */ /* 0x000fe20003f84070 */
[----:B------:R-:W-:Y:S01]  /*ac60*/  @!P2 IMAD.IADD R149, R149, 0x1, -R4 ;  /* 0x000000019595a824 */ /* 0x000fe200078e0a04 */
[----:B------:R-:W-:Y:S01]  /*ac70*/  IABS R220, R8 ;  /* 0x0000000800dc7213 */ /* 0x000fe20000000000 */
[----:B------:R-:W-:Y:S01]  /*ac80*/  VIADD R22, R252, 0xf6 ;  /* 0x000000f6fc167836 */ /* 0x000fe20000000000 */
[----:B------:R-:W-:Y:S01]  /*ac90*/  ISETP.GE.AND P3, PT, R10, RZ, PT ;  /* 0x000000ff0a00720c */ /* 0x000fe20003f66270 */
[----:B------:R-:W-:Y:S01]  /*aca0*/  VIADD R131, R252, 0xf5 ;  /* 0x000000f5fc837836 */ /* 0x000fe20000000000 */
[----:B------:R-:W-:Y:S01]  /*acb0*/  ISETP.GT.U32.AND P2, PT, R4, R149, PT ;  /* 0x000000950400720c */ /* 0x000fe20003f44070 */
[C---:B------:R-:W-:Y:S01]  /*acc0*/  IMAD.HI.U32 R12, R5.reuse, R220, RZ ;  /* 0x000000dc050c7227 */ /* 0x040fe200078e00ff */
[----:B------:R-:W-:Y:S01]  /*acd0*/  IADD3 R10, PT, PT, R252, 0xde, RZ ;  /* 0x000000defc0a7810 */ /* 0x000fe20007ffe0ff */
[----:B------:R-:W-:Y:S01]  /*ace0*/  STL [R1+0x5868], R50 ;  /* 0x0058683201007387 */ /* 0x000fe20000100800 */
[----:B------:R-:W-:Y:S01]  /*acf0*/  IABS R123, R22 ;  /* 0x00000016007b7213 */ /* 0x000fe20000000000 */
[----:B------:R-:W-:Y:S01]  /*ad00*/  IMAD.MOV R27, RZ, RZ, -R12 ;  /* 0x000000ffff1b7224 */ /* 0x000fe200078e0a0c */
[----:B------:R-:W-:Y:S01]  /*ad10*/  IABS R77, R10 ;  /* 0x0000000a004d7213 */ /* 0x000fe20000000000 */
[----:B------:R-:W-:Y:S01]  /*ad20*/  @!P5 IMAD.MOV R152, RZ, RZ, -R152 ;  /* 0x000000ffff98d224 */ /* 0x000fe200078e0a98 */
[----:B------:R-:W-:Y:S01]  /*ad30*/  @!P4 IADD3 R124, PT, PT, R124, -R4, RZ ;  /* 0x800000047c7cc210 */ /* 0x000fe20007ffe0ff */
        /* <DEDUP_REMOVED lines=8> */
[C---:B------:R-:W-:Y:S02]  /*adc0*/  VIADD R70, R252.reuse, 0xf7 ;  /* 0x000000f7fc467836 */ /* 0x040fe40000000000 */
[C---:B------:R-:W-:Y:S02]  /*add0*/  VIADD R94, R252.reuse, 0xf9 ;  /* 0x000000f9fc5e7836 */ /* 0x040fe40000000000 */
[----:B------:R-:W-:Y:S01]  /*ade0*/  VIADD R29, R252, 0xfb ;  /* 0x000000fbfc1d7836 */ /* 0x000fe20000000000 */
[----:B------:R-:W-:Y:S01]  /*adf0*/  IABS R58, R70 ;  /* 0x00000046003a7213 */ /* 0x000fe20000000000 */
[----:B------:R-:W-:Y:S01]  /*ae00*/  IMAD R77, R4, R12, R77 ;  /* 0x0000000c044d7224 */ /* 0x000fe200078e024d */
[----:B------:R-:W-:Y:S01]  /*ae10*/  IABS R226, R94 ;  /* 0x0000005e00e27213 */ /* 0x000fe20000000000 */
[--C-:B------:R-:W-:Y:S02]  /*ae20*/  @!P4 IMAD.IADD R124, R124, 0x1, -R4.reuse ;  /* 0x000000017c7cc824 */ /* 0x100fe400078e0a04 */
[----:B------:R-:W-:Y:S01]  /*ae30*/  VIADD R177, R252, 0xfc ;  /* 0x000000fcfcb17836 */ /* 0x000fe20000000000 */
[----:B------:R-:W-:Y:S01]  /*ae40*/  ISETP.GT.U32.AND P4, PT, R4, R77, PT ;  /* 0x0000004d0400720c */ /* 0x000fe20003f84070 */
[--C-:B------:R-:W-:Y:S01]  /*ae50*/  @!P2 IMAD.IADD R220, R220, 0x1, -R4.reuse ;  /* 0x00000001dcdca824 */ /* 0x100fe200078e0a04 */
[----:B------:R-:W-:Y:S01]  /*ae60*/  IABS R150, R68 ;  /* 0x0000004400967213 */ /* 0x000fe20000000000 */
[C---:B------:R-:W-:Y:S01]  /*ae70*/  IMAD.HI.U32 R12, R5.reuse, R85, RZ ;  /* 0x00000055050c7227 */ /* 0x040fe200078e00ff */
[----:B------:R-:W-:Y:S02]  /*ae80*/  STL [R1+0x5860], R22 ;  /* 0x0058601601007387 */ /* 0x000fe40000100800 */
[----:B------:R-:W-:Y:S01]  /*ae90*/  ISETP.GT.U32.AND P2, PT, R4, R220, PT ;  /* 0x000000dc0400720c */ /* 0x000fe20003f44070 */
[C---:B------:R-:W-:Y:S01]  /*aea0*/  IMAD.HI.U32 R27, R5.reuse, R126, RZ ;  /* 0x0000007e051b7227 */ /* 0x040fe200078e00ff */
[----:B------:R-:W-:Y:S01]  /*aeb0*/  IADD3 R12, PT, PT, -R12, RZ, RZ ;  /* 0x000000ff0c0c7210 */ /* 0x000fe20007ffe1ff */
[----:B------:R-:W-:Y:S02]  /*aec0*/  STL [R1+0x585c], R70 ;  /* 0x00585c4601007387 */ /* 0x000fe40000100800 */
[----:B------:R-:W-:Y:S01]  /*aed0*/  IMAD.HI.U32 R13, R5, R107, RZ ;  /* 0x0000006b050d7227 */ /* 0x000fe200078e00ff */
[----:B------:R-:W-:Y:S01]  /*aee0*/  IADD3 R27, PT, PT, -R27, RZ, RZ ;  /* 0x000000ff1b1b7210 */ /* 0x000fe20007ffe1ff */
[----:B------:R-:W-:Y:S02]  /*aef0*/  STL [R1+0x5858], R212 ;  /* 0x005858d401007387 */ /* 0x000fe40000100800 */
[----:B------:R-:W-:-:S02]  /*af00*/  @!P4 IMAD.IADD R77, R77, 0x1, -R4 ;  /* 0x000000014d4dc824 */ /* 0x000fc400078e0a04 */
[----:B------:R-:W-:Y:S01]  /*af10*/  IMAD R85, R4, R12, R85 ;  /* 0x0000000c04557224 */ /* 0x000fe200078e0255 */
[----:B------:R-:W-:Y:S01]  /*af20*/  STL [R1+0x5854], R94 ;  /* 0x0058545e01007387 */ /* 0x000fe20000100800 */
[----:B------:R-:W-:Y:S01]  /*af30*/  @!P2 IMAD.IADD R220, R220, 0x1, -R4 ;  /* 0x00000001dcdca824 */ /* 0x000fe200078e0a04 */
[C---:B------:R-:W-:Y:S01]  /*af40*/  ISETP.GT.U32.AND P4, PT, R4.reuse, R77, PT ;  /* 0x0000004d0400720c */ /* 0x040fe20003f84070 */
[----:B------:R-:W-:Y:S01]  /*af50*/  IMAD.HI.U32 R12, R5, R34, RZ ;  /* 0x00000022050c7227 */ /* 0x000fe200078e00ff */
[C---:B------:R-:W-:Y:S01]  /*af60*/  ISETP.GT.U32.AND P2, PT, R4.reuse, R85, PT ;  /* 0x000000550400720c */ /* 0x040fe20003f44070 */
[----:B------:R-:W-:Y:S02]  /*af70*/  STL [R1+0x5850], R208 ;  /* 0x005850d001007387 */ /* 0x000fe40000100800 */
[----:B------:R-:W-:Y:S02]  /*af80*/  IMAD.MOV R12, RZ, RZ, -R12 ;  /* 0x000000ffff0c7224 */ /* 0x000fe400078e0a0c */
[----:B------:R-:W-:-:S02]  /*af90*/  IMAD R126, R4, R27, R126 ;  /* 0x0000001b047e7224 */ /* 0x000fc400078e027e */
[----:B------:R-:W-:Y:S01]  /*afa0*/  IMAD R34, R4, R12, R34 ;  /* 0x0000000c04227224 */ /* 0x000fe200078e0222 */
[----:B------:R-:W-:Y:S01]  /*afb0*/  IADD3 R12, PT, PT, R252, 0xe3, RZ ;  /* 0x000000e3fc0c7810 */ /* 0x000fe20007ffe0ff */
[----:B------:R-:W-:Y:S02]  /*afc0*/  IMAD.MOV R13, RZ, RZ, -R13 ;  /* 0x000000ffff0d7224 */ /* 0x000fe400078e0a0d */
[--C-:B------:R-:W-:Y:S01]  /*afd0*/  @!P4 IMAD.IADD R77, R77, 0x1, -R4.reuse ;  /* 0x000000014d4dc824 */ /* 0x100fe200078e0a04 */
[C---:B------:R-:W-:Y:S01]  /*afe0*/  ISETP.GT.U32.AND P4, PT, R4.reuse, R126, PT ;  /* 0x0000007e0400720c */ /* 0x040fe20003f84070 */
[----:B------:R-:W-:Y:S01]  /*aff0*/  @!P2 IMAD.IADD R85, R85, 0x1, -R4 ;  /* 0x000000015555a824 */ /* 0x000fe200078e0a04 */
[C---:B------:R-:W-:Y:S01]  /*b000*/  ISETP.GT.U32.AND P2, PT, R4.reuse, R34, PT ;  /* 0x000000220400720c */ /* 0x040fe20003f44070 */
[----:B------:R-:W-:Y:S01]  /*b010*/  IMAD R107, R4, R13, R107 ;  /* 0x0000000d046b7224 */ /* 0x000fe200078e026b */
[----:B------:R-:W-:Y:S01]  /*b020*/  IABS R146, R12 ;  /* 0x0000000c00927213 */ /* 0x000fe20000000000 */
[----:B------:R-:W-:-:S04]  /*b030*/  IMAD.HI.U32 R27, R5, R250, RZ ;  /* 0x000000fa051b7227 */ /* 0x000fc800078e00ff */
[----:B------:R-:W-:-:S04]  /*b040*/  IMAD.HI.U32 R13, R5, R146, RZ ;  /* 0x00000092050d7227 */ /* 0x000fc800078e00ff */
[----:B------:R-:W-:Y:S01]  /*b050*/  @!P4 IADD3 R126, PT, PT, R126, -R4, RZ ;  /* 0x800000047e7ec210 */ /* 0x000fe20007ffe0ff */
[----:B------:R-:W-:Y:S01]  /*b060*/  IMAD.MOV R13, RZ, RZ, -R13 ;  /* 0x000000ffff0d7224 */ /* 0x000fe200078e0a0d */
[----:B------:R-:W-:Y:S01]  /*b070*/  ISETP.GT.U32.AND P4, PT, R4, R85, PT ;  /* 0x000000550400720c */ /* 0x000fe20003f84070 */
[----:B------:R-:W-:Y:S01]  /*b080*/  @!P2 IMAD.IADD R34, R34, 0x1, -R4 ;  /* 0x000000012222a824 */ /* 0x000fe200078e0a04 */
[C---:B------:R-:W-:Y:S01]  /*b090*/  ISETP.GT.U32.AND P2, PT, R4.reuse, R126, PT ;  /* 0x0000007e0400720c */ /* 0x040fe20003f44070 */
[C---:B------:R-:W-:Y:S02]  /*b0a0*/  IMAD R146, R4.reuse, R13, R146 ;  /* 0x0000000d04927224 */ /* 0x040fe400078e0292 */
[----:B------:R-:W-:Y:S01]  /*b0b0*/  IMAD.HI.U32 R13, R5, R55, RZ ;  /* 0x00000037050d7227 */ /* 0x000fe200078e00ff */
[----:B------:R-:W-:-:S03]  /*b0c0*/  ISETP.GT.U32.AND P1, PT, R4, R34, PT ;  /* 0x000000220400720c */ /* 0x000fc60003f24070 */
[----:B------:R-:W-:Y:S02]  /*b0d0*/  IMAD.MOV R13, RZ, RZ, -R13 ;  /* 0x000000ffff0d7224 */ /* 0x000fe400078e0a0d */
[----:B------:R-:W-:Y:S02]  /*b0e0*/  IMAD.MOV R27, RZ, RZ, -R27 ;  /* 0x000000ffff1b7224 */ /* 0x000fe400078e0a1b */
[----:B------:R-:W-:Y:S01]  /*b0f0*/  IMAD R55, R4, R13, R55 ;  /* 0x0000000d04377224 */ /* 0x000fe200078e0237 */
[----:B------:R-:W-:Y:S01]  /*b100*/  IADD3 R13, PT, PT, -R33, RZ, RZ ;  /* 0x000000ff210d7210 */ /* 0x000fe20007ffe1ff */
[----:B------:R-:W-:Y:S01]  /*b110*/  @!P4 IMAD.IADD R85, R85, 0x1, -R4 ;  /* 0x000000015555c824 */ /* 0x000fe200078e0a04 */
[----:B------:R-:W-:Y:S01]  /*b120*/  @!P2 IADD3 R126, PT, PT, R126, -R4, RZ ;  /* 0x800000047e7ea210 */ /* 0x000fe20007ffe0ff */
[C---:B------:R-:W-:Y:S01]  /*b130*/  IMAD R250, R4.reuse, R27, R250 ;  /* 0x0000001b04fa7224 */ /* 0x040fe200078e02fa */
[----:B------:R-:W-:Y:S01]  /*b140*/  ISETP.GT.U32.AND P2, PT, R4, R146, PT ;  /* 0x000000920400720c */ /* 0x000fe20003f44070 */
[----:B------:R-:W-:Y:S01]  /*b150*/  @!P1 IMAD.IADD R34, R34, 0x1, -R4 ;  /* 0x0000000122229824 */ /* 0x000fe200078e0a04 */
[C---:B------:R-:W-:Y:S01]  /*b160*/  ISETP.GT.U32.AND P4, PT, R4.reuse, R107, PT ;  /* 0x0000006b0400720c */ /* 0x040fe20003f84070 */
[C---:B------:R-:W-:Y:S01]  /*b170*/  IMAD R249, R4.reuse, R13, R249 ;  /* 0x0000000d04f97224 */ /* 0x040fe200078e02f9 */
[----:B------:R-:W-:Y:S01]  /*b180*/  ISETP.GT.U32.AND P1, PT, R4, R55, PT ;  /* 0x000000370400720c */ /* 0x000fe20003f24070 */
[----:B------:R-:W-:Y:S01]  /*b190*/  @!P3 IMAD.MOV R170, RZ, RZ, -R170 ;  /* 0x000000ffffaab224 */ /* 0x000fe200078e0aaa */
[----:B------:R-:W-:-:S02]  /*b1a0*/  IABS R27, R237 ;  /* 0x000000ed001b7213 */ /* 0x000fc40000000000 */
[----:B------:R-:W-:-:S03]  /*b1b0*/  IABS R13, R236 ;  /* 0x000000ec000d7213 */ /* 0x000fc60000000000 */
[----:B------:R-:W-:-:S04]  /*b1c0*/  IMAD.HI.U32 R33, R5, R27, RZ ;  /* 0x0000001b05217227 */ /* 0x000fc800078e00ff */
[--C-:B------:R-:W-:Y:S01]  /*b1d0*/  @!P2 IMAD.IADD R146, R146, 0x1, -R4.reuse ;  /* 0x000000019292a824 */ /* 0x100fe200078e0a04 */
[----:B------:R-:W-:Y:S01]  /*b1e0*/  @!P4 IADD3 R107, PT, PT, R107, -R4, RZ ;  /* 0x800000046b6bc210 */ /* 0x000fe20007ffe0ff */
[----:B------:R-:W-:Y:S01]  /*b1f0*/  @!P1 IMAD.IADD R55, R55, 0x1, -R4 ;  /* 0x0000000137379824 */ /* 0x000fe200078e0a04 */
[C---:B------:R-:W-:Y:S01]  /*b200*/  ISETP.GT.U32.AND P4, PT, R4.reuse, R249, PT ;  /* 0x000000f90400720c */ /* 0x040fe20003f84070 */
[----:B------:R-:W-:Y:S01]  /*b210*/  IMAD.MOV R33, RZ, RZ, -R33 ;  /* 0x000000ffff217224 */ /* 0x000fe200078e0a21 */
[C---:B------:R-:W-:Y:S01]  /*b220*/  ISETP.GT.U32.AND P1, PT, R4.reuse, R146, PT ;  /* 0x000000920400720c */ /* 0x040fe20003f24070 */
[----:B------:R-:W-:Y:S01]  /*b230*/  IMAD.HI.U32 R41, R5, R13, RZ ;  /* 0x0000000d05297227 */ /* 0x000fe200078e00ff */
[C---:B------:R-:W-:Y:S02]  /*b240*/  ISETP.GT.U32.AND P2, PT, R4.reuse, R107, PT ;  /* 0x0000006b0400720c */ /* 0x040fe40003f44070 */
[----:B------:R-:W-:Y:S01]  /*b250*/  ISETP.GT.U32.AND P6, PT, R4, R55, PT ;  /* 0x000000370400720c */ /* 0x000fe20003fc4070 */
[----:B------:R-:W-:-:S04]  /*b260*/  IMAD.MOV R41, RZ, RZ, -R41 ;  /* 0x000000ffff297224 */ /* 0x000fc800078e0a29 */
[----:B------:R-:W-:Y:S01]  /*b270*/  IMAD R13, R4, R41, R13 ;  /* 0x00000029040d7224 */ /* 0x000fe200078e020d */
[----:B------:R-:W-:Y:S01]  /*b280*/  IABS R41, R125 ;  /* 0x0000007d00297213 */ /* 0x000fe20000000000 */
[--C-:B------:R-:W-:Y:S02]  /*b290*/  @!P4 IMAD.IADD R249, R249, 0x1, -R4.reuse ;  /* 0x00000001f9f9c824 */ /* 0x100fe400078e0a04 */
[----:B------:R-:W-:Y:S02]  /*b2a0*/  @!P1 IADD3 R146, PT, PT, R146, -R4, RZ ;  /* 0x8000000492929210 */ /* 0x000fe40007ffe0ff */
[----:B------:R-:W-:Y:S01]  /*b2b0*/  ISETP.GE.AND P1, PT, R11, RZ, PT ;  /* 0x000000ff0b00720c */ /* 0x000fe20003f26270 */
[C---:B------:R-:W-:Y:S01]  /*b2c0*/  IMAD R11, R4.reuse, R33, R27 ;  /* 0x00000021040b7224 */ /* 0x040fe200078e021b */
[C---:B------:R-:W-:Y:S01]  /*b2d0*/  ISETP.GT.U32.AND P4, PT, R4.reuse, R249, PT ;  /* 0x000000f90400720c */ /* 0x040fe20003f84070 */
[--C-:B------:R-:W-:Y:S01]  /*b2e0*/  @!P2 IMAD.IADD R107, R107, 0x1, -R4.reuse ;  /* 0x000000016b6ba824 */ /* 0x100fe200078e0a04 */
[C---:B------:R-:W-:Y:S01]  /*b2f0*/  ISETP.GT.U32.AND P2, PT, R4.reuse, R250, PT ;  /* 0x000000fa0400720c */ /* 0x040fe20003f44070 */
[----:B------:R-:W-:Y:S01]  /*b300*/  @!P6 IMAD.IADD R55, R55, 0x1, -R4 ;  /* 0x000000013737e824 */ /* 0x000fe200078e0a04 */
[----:B------:R-:W-:Y:S01]  /*b310*/  ISETP.GT.U32.AND P6, PT, R4, R11, PT ;  /* 0x0000000b0400720c */ /* 0x000fe20003fc4070 */
[----:B------:R-:W-:-:S04]  /*b320*/  IMAD.MOV R27, RZ, RZ, -R46 ;  /* 0x000000ffff1b7224 */ /* 0x000fc800078e0a2e */
[----:B------:R-:W-:Y:S02]  /*b330*/  IMAD R186, R4, R27, R186 ;  /* 0x0000001b04ba7224 */ /* 0x000fe400078e02ba */
[----:B------:R-:W-:-:S04]  /*b340*/  IMAD.HI.U32 R27, R5, R141, RZ ;  /* 0x0000008d051b7227 */ /* 0x000fc800078e00ff */
[-C--:B------:R-:W-:Y:S01]  /*b350*/  @!P2 IADD3 R250, PT, PT, R250, -R4.reuse, RZ ;  /* 0x80000004fafaa210 */ /* 0x080fe20007ffe0ff */
[----:B------:R-:W-:Y:S01]  /*b360*/  @!P4 IMAD.IADD R249, R249, 0x1, -R4 ;  /* 0x00000001f9f9c824 */ /* 0x000fe200078e0a04 */
[----:B------:R-:W-:Y:S01]  /*b370*/  @!P6 IADD3 R11, PT, PT, R11, -R4, RZ ;  /* 0x800000040b0be210 */ /* 0x000fe20007ffe0ff */
[----:B------:R-:W-:Y:S01]  /*b380*/  @!P1 IMAD.MOV R91, RZ, RZ, -R91 ;  /* 0x000000ffff5b9224 */ /* 0x000fe200078e0a5b */
[C---:B------:R-:W-:Y:S02]  /*b390*/  ISETP.GT.U32.AND P6, PT, R4.reuse, R250, PT ;  /* 0x000000fa0400720c */ /* 0x040fe40003fc4070 */
[C---:B------:R-:W-:Y:S02]  /*b3a0*/  ISETP.GT.U32.AND P2, PT, R4.reuse, R13, PT ;  /* 0x0000000d0400720c */ /* 0x040fe40003f44070 */
[----:B------:R-:W-:Y:S02]  /*b3b0*/  ISETP.GT.U32.AND P5, PT, R4, R11, PT ;  /* 0x0000000b0400720c */ /* 0x000fe40003fa4070 */
[----:B------:R-:W-:Y:S01]  /*b3c0*/  ISETP.GE.AND P4, PT, R23, RZ, PT ;  /* 0x000000ff1700720c */ /* 0x000fe20003f86270 */
[----:B------:R-:W-:-:S04]  /*b3d0*/  IMAD.HI.U32 R23, R5, R41, RZ ;  /* 0x0000002905177227 */ /* 0x000fc800078e00ff */
[----:B------:R-:W-:Y:S02]  /*b3e0*/  IMAD.MOV R23, RZ, RZ, -R23 ;  /* 0x000000ffff177224 */ /* 0x000fe400078e0a17 */
[----:B------:R-:W-:Y:S02]  /*b3f0*/  @!P6 IADD3 R250, PT, PT, R250, -R4, RZ ;  /* 0x80000004fafae210 */ /* 0x000fe40007ffe0ff */
[----:B------:R-:W-:Y:S01]  /*b400*/  ISETP.GT.U32.AND P6, PT, R4, R186, PT ;  /* 0x000000ba0400720c */ /* 0x000fe20003fc4070 */
[--C-:B------:R-:W-:Y:S02]  /*b410*/  @!P2 IMAD.IADD R13, R13, 0x1, -R4.reuse ;  /* 0x000000010d0da824 */ /* 0x100fe400078e0a04 */
[----:B------:R-:W-:Y:S01]  /*b420*/  @!P5 IMAD.IADD R11, R11, 0x1, -R4 ;  /* 0x000000010b0bd824 */ /* 0x000fe200078e0a04 */
[----:B------:R-:W-:Y:S01]  /*b430*/  ISETP.GE.AND P5, PT, R6, RZ, PT ;  /* 0x000000ff0600720c */ /* 0x000fe20003fa6270 */
[----:B------:R-:W-:Y:S01]  /*b440*/  IMAD.MOV R6, RZ, RZ, -R27 ;  /* 0x000000ffff067224 */ /* 0x000fe200078e0a1b */
[C---:B------:R-:W-:Y:S01]  /*b450*/  ISETP.GT.U32.AND P2, PT, R4.reuse, R13, PT ;  /* 0x0000000d0400720c */ /* 0x040fe20003f44070 */
[C---:B------:R-:W-:Y:S01]  /*b460*/  IMAD R41, R4.reuse, R23, R41 ;  /* 0x0000001704297224 */ /* 0x040fe200078e0229 */
[----:B------:R-:W-:Y:S01]  /*b470*/  IABS R27, R76 ;  /* 0x0000004c001b7213 */ /* 0x000fe20000000000 */
[----:B------:R-:W-:-:S02]  /*b480*/  IMAD R141, R4, R6, R141 ;  /* 0x00000006048d7224 */ /* 0x000fc400078e028d */
[----:B------:R-:W-:-:S04]  /*b490*/  IMAD.HI.U32 R6, R5, R134, RZ ;  /* 0x0000008605067227 */ /* 0x000fc800078e00ff */
[----:B------:R-:W-:Y:S02]  /*b4a0*/  @!P6 IMAD.IADD R186, R186, 0x1, -R4 ;  /* 0x00000001babae824 */ /* 0x000fe400078e0a04 */
[----:B------:R-:W-:Y:S02]  /*b4b0*/  IMAD.MOV R6, RZ, RZ, -R6 ;  /* 0x000000ffff067224 */ /* 0x000fe400078e0a06 */
[----:B------:R-:W-:Y:S01]  /*b4c0*/  @!P2 IMAD.IADD R13, R13, 0x1, -R4 ;  /* 0x000000010d0da824 */ /* 0x000fe200078e0a04 */
[C---:B------:R-:W-:Y:S01]  /*b4d0*/  ISETP.GT.U32.AND P6, PT, R4.reuse, R186, PT ;  /* 0x000000ba0400720c */ /* 0x040fe20003fc4070 */
[C---:B------:R-:W-:Y:S01]  /*b4e0*/  IMAD R134, R4.reuse, R6, R134 ;  /* 0x0000000604867224 */ /* 0x040fe200078e0286 */
[----:B------:R-:W-:Y:S01]  /*b4f0*/  ISETP.GT.U32.AND P2, PT, R4, R41, PT ;  /* 0x000000290400720c */ /* 0x000fe20003f44070 */
[----:B------:R-:W-:-:S04]  /*b500*/  IMAD.HI.U32 R6, R5, R210, RZ ;  /* 0x000000d205067227 */ /* 0x000fc800078e00ff */
[----:B------:R-:W-:-:S04]  /*b510*/  IMAD.HI.U32 R23, R5, R161, RZ ;  /* 0x000000a105177227 */ /* 0x000fc800078e00ff */
[----:B------:R-:W-:Y:S02]  /*b520*/  IMAD.MOV R6, RZ, RZ, -R6 ;  /* 0x000000ffff067224 */ /* 0x000fe400078e0a06 */
[----:B------:R-:W-:Y:S01]  /*b530*/  @!P6 IADD3 R186, PT, PT, R186, -R4, RZ ;  /* 0x80000004babae210 */ /* 0x000fe20007ffe0ff */
[----:B------:R-:W-:Y:S01]  /*b540*/  IMAD.MOV R23, RZ, RZ, -R23 ;  /* 0x000000ffff177224 */ /* 0x000fe200078e0a17 */
[C---:B------:R-:W-:Y:S01]  /*b550*/  ISETP.GT.U32.AND P6, PT, R4.reuse, R141, PT ;  /* 0x0000008d0400720c */ /* 0x040fe20003fc4070 */
[----:B------:R-:W-:Y:S01]  /*b560*/  IMAD R210, R4, R6, R210 ;  /* 0x0000000604d27224 */ /* 0x000fe200078e02d2 */
[----:B------:R-:W-:Y:S01]  /*b570*/  @!P2 IADD3 R41, PT, PT, R41, -R4, RZ ;  /* 0x800000042929a210 */ /* 0x000fe20007ffe0ff */
[----:B------:R-:W-:-:S03]  /*b580*/  IMAD.HI.U32 R6, R5, R154, RZ ;  /* 0x0000009a05067227 */ /* 0x000fc600078e00ff */
[C---:B------:R-:W-:Y:S01]  /*b590*/  ISETP.GT.U32.AND P2, PT, R4.reuse, R41, PT ;  /* 0x000000290400720c */ /* 0x040fe20003f44070 */
[----:B------:R-:W-:Y:S01]  /*b5a0*/  IMAD R161, R4, R23, R161 ;  /* 0x0000001704a17224 */ /* 0x000fe200078e02a1 */
[----:B------:R-:W-:Y:S01]  /*b5b0*/  IADD3 R6, PT, PT, -R6, RZ, RZ ;  /* 0x000000ff06067210 */ /* 0x000fe20007ffe1ff */
[----:B------:R-:W-:-:S04]  /*b5c0*/  IMAD.HI.U32 R23, R5, R27, RZ ;  /* 0x0000001b05177227 */ /* 0x000fc800078e00ff */
[----:B------:R-:W-:Y:S01]  /*b5d0*/  @!P6 IADD3 R141, PT, PT, R141, -R4, RZ ;  /* 0x800000048d8de210 */ /* 0x000fe20007ffe0ff */
[C---:B------:R-:W-:Y:S01]  /*b5e0*/  IMAD R154, R4.reuse, R6, R154 ;  /* 0x00000006049a7224 */ /* 0x040fe200078e029a */
[C---:B------:R-:W-:Y:S01]  /*b5f0*/  ISETP.GT.U32.AND P6, PT, R4.reuse, R134, PT ;  /* 0x000000860400720c */ /* 0x040fe20003fc4070 */
[----:B------:R-:W-:Y:S01]  /*b600*/  IMAD.MOV R23, RZ, RZ, -R23 ;  /* 0x000000ffff177224 */ /* 0x000fe200078e0a17 */
[----:B------:R-:W-:Y:S01]  /*b610*/  IABS R6, R252 ;  /* 0x000000fc00067213 */ /* 0x000fe20000000000 */
[----:B------:R-:W-:Y:S01]  /*b620*/  @!P4 IMAD.MOV R61, RZ, RZ, -R61 ;  /* 0x000000ffff3dc224 */ /* 0x000fe200078e0a3d */
[C---:B------:R-:W-:Y:S01]  /*b630*/  ISETP.GT.U32.AND P3, PT, R4.reuse, R141, PT ;  /* 0x0000008d0400720c */ /* 0x040fe20003f64070 */
[----:B------:R-:W-:Y:S01]  /*b640*/  @!P2 IMAD.IADD R41, R41, 0x1, -R4 ;  /* 0x000000012929a824 */ /* 0x000fe200078e0a04 */
[C---:B------:R-:W-:Y:S01]  /*b650*/  ISETP.GT.U32.AND P2, PT, R4.reuse, R161, PT ;  /* 0x000000a10400720c */ /* 0x040fe20003f44070 */
[----:B------:R-:W-:Y:S02]  /*b660*/  IMAD R27, R4, R23, R27 ;  /* 0x00000017041b7224 */ /* 0x000fe400078e021b */
[----:B------:R-:W-:-:S04]  /*b670*/  IMAD.HI.U32 R23, R5, R228, RZ ;  /* 0x000000e405177227 */ /* 0x000fc800078e00ff */
[--C-:B------:R-:W-:Y:S02]  /*b680*/  @!P6 IMAD.IADD R134, R134, 0x1, -R4.reuse ;  /* 0x000000018686e824 */ /* 0x100fe400078e0a04 */
[----:B------:R-:W-:Y:S02]  /*b690*/  IMAD.MOV R23, RZ, RZ, -R23 ;  /* 0x000000ffff177224 */ /* 0x000fe400078e0a17 */
[--C-:B------:R-:W-:Y:S01]  /*b6a0*/  @!P3 IMAD.IADD R141, R141, 0x1, -R4.reuse ;  /* 0x000000018d8db824 */ /* 0x100fe200078e0a04 */
[C---:B------:R-:W-:Y:S01]  /*b6b0*/  ISETP.GT.U32.AND P6, PT, R4.reuse, R134, PT ;  /* 0x000000860400720c */ /* 0x040fe20003fc4070 */
[----:B------:R-:W-:Y:S01]  /*b6c0*/  @!P2 IMAD.IADD R161, R161, 0x1, -R4 ;  /* 0x00000001a1a1a824 */ /* 0x000fe200078e0a04 */
[C---:B------:R-:W-:Y:S01]  /*b6d0*/  ISETP.GT.U32.AND P3, PT, R4.reuse, R27, PT ;  /* 0x0000001b0400720c */ /* 0x040fe20003f64070 */
[C---:B------:R-:W-:Y:S02]  /*b6e0*/  IMAD R228, R4.reuse, R23, R228 ;  /* 0x0000001704e47224 */ /* 0x040fe400078e02e4 */
[----:B------:R-:W-:Y:S01]  /*b6f0*/  IMAD.HI.U32 R23, R5, R6, RZ ;  /* 0x0000000605177227 */ /* 0x000fe200078e00ff */
[----:B------:R-:W-:-:S03]  /*b700*/  ISETP.GT.U32.AND P2, PT, R4, R161, PT ;  /* 0x000000a10400720c */ /* 0x000fc60003f44070 */
[----:B------:R-:W-:-:S04]  /*b710*/  IMAD.MOV R23, RZ, RZ, -R23 ;  /* 0x000000ffff177224 */ /* 0x000fc800078e0a17 */
[----:B------:R-:W-:Y:S01]  /*b720*/  @!P6 IMAD.IADD R134, R134, 0x1, -R4 ;  /* 0x000000018686e824 */ /* 0x000fe200078e0a04 */
[C---:B------:R-:W-:Y:S01]  /*b730*/  ISETP.GT.U32.AND P6, PT, R4.reuse, R154, PT ;  /* 0x0000009a0400720c */ /* 0x040fe20003fc4070 */
[C---:B------:R-:W-:Y:S01]  /*b740*/  IMAD R6, R4.reuse, R23, R6 ;  /* 0x0000001704067224 */ /* 0x040fe200078e0206 */
[----:B------:R-:W-:Y:S01]  /*b750*/  IABS R23, R50 ;  /* 0x0000003200177213 */ /* 0x000fe20000000000 */
[----:B------:R-:W-:Y:S01]  /*b760*/  @!P3 IMAD.IADD R27, R27, 0x1, -R4 ;  /* 0x000000011b1bb824 */ /* 0x000fe200078e0a04 */
[C---:B------:R-:W-:Y:S02]  /*b770*/  ISETP.GT.U32.AND P3, PT, R4.reuse, R228, PT ;  /* 0x000000e40400720c */ /* 0x040fe40003f64070 */
[----:B------:R-:W-:Y:S02]  /*b780*/  @!P2 IADD3 R161, PT, PT, R161, -R4, RZ ;  /* 0x80000004a1a1a210 */ /* 0x000fe40007ffe0ff */
[----:B------:R-:W-:-:S05]  /*b790*/  ISETP.GT.U32.AND P2, PT, R4, R210, PT ;  /* 0x000000d20400720c */ /* 0x000fca0003f44070 */
[--C-:B------:R-:W-:Y:S01]  /*b7a0*/  @!P6 IMAD.IADD R154, R154, 0x1, -R4.reuse ;  /* 0x000000019a9ae824 */ /* 0x100fe200078e0a04 */
[----:B------:R-:W-:Y:S02]  /*b7b0*/  IABS R33, R29 ;  /* 0x0000001d00217213 */ /* 0x000fe40000000000 */
[----:B------:R-:W-:Y:S01]  /*b7c0*/  IABS R46, R177 ;  /* 0x000000b1002e7213 */ /* 0x000fe20000000000 */
[----:B------:R-:W-:Y:S01]  /*b7d0*/  @!P3 IMAD.IADD R228, R228, 0x1, -R4 ;  /* 0x00000001e4e4b824 */ /* 0x000fe200078e0a04 */
[----:B------:R-:W-:Y:S01]  /*b7e0*/  ISETP.GT.U32.AND P4, PT, R4, R154, PT ;  /* 0x0000009a0400720c */ /* 0x000fe20003f84070 */
[----:B------:R-:W-:Y:S01]  /*b7f0*/  VIADD R18, R252, 0xfe ;  /* 0x000000fefc127836 */ /* 0x000fe20000000000 */
[----:B------:R-:W-:Y:S02]  /*b800*/  ISETP.GT.U32.AND P6, PT, R4, R27, PT ;  /* 0x0000001b0400720c */ /* 0x000fe40003fc4070 */
[----:B------:R-:W-:Y:S02]  /*b810*/  @!P2 IADD3 R210, PT, PT, R210, -R4, RZ ;  /* 0x80000004d2d2a210 */ /* 0x000fe40007ffe0ff */
[----:B------:R-:W-:Y:S01]  /*b820*/  ISETP.GE.AND P2, PT, R9, RZ, PT ;  /* 0x000000ff0900720c */ /* 0x000fe20003f46270 */
[----:B------:R-:W-:Y:S01]  /*b830*/  IMAD.HI.U32 R9, R5, R167, RZ ;  /* 0x000000a705097227 */ /* 0x000fe200078e00ff */
[----:B------:R-:W-:-:S02]  /*b840*/  ISETP.GT.U32.AND P1, PT, R4, R210, PT ;  /* 0x000000d20400720c */ /* 0x000fc40003f24070 */
[----:B------:R-:W-:Y:S02]  /*b850*/  ISETP.GT.U32.AND P3, PT, R4, R228, PT ;  /* 0x000000e40400720c */ /* 0x000fe40003f64070 */
[----:B------:R-:W-:Y:S01]  /*b860*/  IADD3 R9, PT, PT, -R9, RZ, RZ ;  /* 0x000000ff09097210 */ /* 0x000fe20007ffe1ff */
[----:B------:R-:W-:Y:S01]  /*b870*/  @!P4 IMAD.IADD R154, R154, 0x1, -R4 ;  /* 0x000000019a9ac824 */ /* 0x000fe200078e0a04 */
[C---:B------:R-:W-:Y:S02]  /*b880*/  ISETP.GT.U32.AND P4, PT, R4.reuse, R6, PT ;  /* 0x000000060400720c */ /* 0x040fe40003f84070 */
[----:B------:R-:W-:Y:S01]  /*b890*/  @!P6 IADD3 R27, PT, PT, R27, -R4, RZ ;  /* 0x800000041b1be210 */ /* 0x000fe20007ffe0ff */
[----:B------:R-:W-:Y:S02]  /*b8a0*/  IMAD R167, R4, R9, R167 ;  /* 0x0000000904a77224 */ /* 0x000fe400078e02a7 */
[----:B------:R-:W-:-:S03]  /*b8b0*/  IMAD.HI.U32 R9, R5, R123, RZ ;  /* 0x0000007b05097227 */ /* 0x000fc600078e00ff */
[----:B------:R-:W-:Y:S01]  /*b8c0*/  ISETP.GT.U32.AND P6, PT, R4, R167, PT ;  /* 0x000000a70400720c */ /* 0x000fe20003fc4070 */
[--C-:B------:R-:W-:Y:S01]  /*b8d0*/  @!P1 IMAD.IADD R210, R210, 0x1, -R4.reuse ;  /* 0x00000001d2d29824 */ /* 0x100fe200078e0a04 */
[----:B------:R-:W-:Y:S01]  /*b8e0*/  ISETP.GE.AND P1, PT, R7, RZ, PT ;  /* 0x000000ff0700720c */ /* 0x000fe20003f26270 */
[----:B------:R-:W-:Y:S02]  /*b8f0*/  IMAD.HI.U32 R7, R5, R137, RZ ;  /* 0x0000008905077227 */ /* 0x000fe400078e00ff */
[----:B------:R-:W-:Y:S02]  /*b900*/  @!P4 IADD3 R6, PT, PT, R6, -R4, RZ ;  /* 0x800000040606c210 */ /* 0x000fe40007ffe0ff */
[----:B------:R-:W-:Y:S02]  /*b910*/  IMAD.MOV R7, RZ, RZ, -R7 ;  /* 0x000000ffff077224 */ /* 0x000fe400078e0a07 */
[----:B------:R-:W-:Y:S01]  /*b920*/  ISETP.GT.U32.AND P4, PT, R4, R6, PT ;  /* 0x000000060400720c */ /* 0x000fe20003f84070 */
[----:B------:R-:W-:Y:S01]  /*b930*/  @!P3 IMAD.IADD R228, R228, 0x1, -R4 ;  /* 0x00000001e4e4b824 */ /* 0x000fe200078e0a04 */
[----:B------:R-:W-:Y:S01]  /*b940*/  ISETP.GE.AND P3, PT, R8, RZ, PT ;  /* 0x000000ff0800720c */ /* 0x000fe20003f66270 */
[----:B------:R-:W-:-:S02]  /*b950*/  IMAD R137, R4, R7, R137 ;  /* 0x0000000704897224 */ /* 0x000fc400078e0289 */
[----:B------:R-:W-:-:S04]  /*b960*/  IMAD.HI.U32 R7, R5, R23, RZ ;  /* 0x0000001705077227 */ /* 0x000fc800078e00ff */
[----:B------:R-:W-:Y:S02]  /*b970*/  IMAD.MOV R7, RZ, RZ, -R7 ;  /* 0x000000ffff077224 */ /* 0x000fe400078e0a07 */
[----:B------:R-:W-:-:S04]  /*b980*/  IMAD.HI.U32 R8, R5, R153, RZ ;  /* 0x0000009905087227 */ /* 0x000fc800078e00ff */
[----:B------:R-:W-:Y:S01]  /*b990*/  @!P4 IMAD.IADD R6, R6, 0x1, -R4 ;  /* 0x000000010606c824 */ /* 0x000fe200078e0a04 */
[----:B------:R-:W-:Y:S01]  /*b9a0*/  ISETP.GE.AND P4, PT, R252, RZ, PT ;  /* 0x000000fffc00720c */ /* 0x000fe20003f86270 */
[----:B------:R-:W-:Y:S01]  /*b9b0*/  IMAD R23, R4, R7, R23 ;  /* 0x0000000704177224 */ /* 0x000fe200078e0217 */
[----:B------:R-:W-:Y:S01]  /*b9c0*/  IADD3 R8, PT, PT, -R8, RZ, RZ ;  /* 0x000000ff08087210 */ /* 0x000fe20007ffe1ff */
[----:B------:R-:W-:Y:S02]  /*b9d0*/  IMAD.MOV.U32 R47, RZ, RZ, R6 ;  /* 0x000000ffff2f7224 */ /* 0x000fe400078e0006 */
[----:B------:R-:W-:Y:S02]  /*b9e0*/  IMAD.MOV R9, RZ, RZ, -R9 ;  /* 0x000000ffff097224 */ /* 0x000fe400078e0a09 */
[----:B------:R-:W-:-:S04]  /*b9f0*/  IMAD.HI.U32 R6, R5, R58, RZ ;  /* 0x0000003a05067227 */ /* 0x000fc800078e00ff */
[----:B------:R-:W-:Y:S01]  /*ba00*/  IMAD R123, R4, R9, R123 ;  /* 0x00000009047b7224 */ /* 0x000fe200078e027b */
[----:B------:R-:W-:Y:S01]  /*ba10*/  IADD3 R6, PT, PT, -R6, RZ, RZ ;  /* 0x000000ff06067210 */ /* 0x000fe20007ffe1ff */
[----:B------:R-:W-:Y:S01]  /*ba20*/  @!P4 IMAD.MOV R47, RZ, RZ, -R47 ;  /* 0x000000ffff2fc224 */ /* 0x000fe200078e0a2f */
[C---:B------:R-:W-:Y:S01]  /*ba30*/  ISETP.GT.U32.AND P4, PT, R4.reuse, R23, PT ;  /* 0x000000170400720c */ /* 0x040fe20003f84070 */
[----:B------:R-:W-:Y:S02]  /*ba40*/  IMAD R153, R4, R8, R153 ;  /* 0x0000000804997224 */ /* 0x000fe400078e0299 */
[----:B------:R-:W-:-:S04]  /*ba50*/  IMAD.HI.U32 R7, R5, R49, RZ ;  /* 0x0000003105077227 */ /* 0x000fc800078e00ff */
[----:B------:R-:W-:-:S04]  /*ba60*/  IMAD.HI.U32 R8, R5, R226, RZ ;  /* 0x000000e205087227 */ /* 0x000fc800078e00ff */
[----:B------:R-:W-:-:S04]  /*ba70*/  IMAD.HI.U32 R9, R5, R120, RZ ;  /* 0x0000007805097227 */ /* 0x000fc800078e00ff */
[----:B------:R-:W-:Y:S01]  /*ba80*/  @!P4 IMAD.IADD R23, R23, 0x1, -R4 ;  /* 0x000000011717c824 */ /* 0x000fe200078e0a04 */
[C---:B------:R-:W-:Y:S01]  /*ba90*/  ISETP.GT.U32.AND P4, PT, R4.reuse, R123, PT ;  /* 0x0000007b0400720c */ /* 0x040fe20003f84070 */
[C---:B------:R-:W-:Y:S02]  /*baa0*/  IMAD R58, R4.reuse, R6, R58 ;  /* 0x00000006043a7224 */ /* 0x040fe400078e023a */
[----:B------:R-:W-:Y:S02]  /*bab0*/  IMAD.MOV R6, RZ, RZ, -R7 ;  /* 0x000000ffff067224 */ /* 0x000fe400078e0a07 */
[----:B------:R-:W-:Y:S02]  /*bac0*/  IMAD.MOV R7, RZ, RZ, -R8 ;  /* 0x000000ffff077224 */ /* 0x000fe400078e0a08 */
[----:B------:R-:W-:Y:S02]  /*bad0*/  IMAD.MOV R8, RZ, RZ, -R9 ;  /* 0x000000ffff087224 */ /* 0x000fe400078e0a09 */
[----:B------:R-:W-:-:S02]  /*bae0*/  IMAD R49, R4, R6, R49 ;  /* 0x0000000604317224 */ /* 0x000fc400078e0231 */
[----:B------:R-:W-:Y:S02]  /*baf0*/  IMAD R120, R4, R8, R120 ;  /* 0x0000000804787224 */ /* 0x000fe400078e0278 */
[----:B------:R-:W-:-:S04]  /*bb00*/  IMAD.HI.U32 R6, R5, R33, RZ ;  /* 0x0000002105067227 */ /* 0x000fc800078e00ff */
[----:B------:R-:W-:-:S04]  /*bb10*/  IMAD.HI.U32 R8, R5, R46, RZ ;  /* 0x0000002e05087227 */ /* 0x000fc800078e00ff */
[----:B------:R-:W-:Y:S01]  /*bb20*/  @!P4 IMAD.IADD R123, R123, 0x1, -R4 ;  /* 0x000000017b7bc824 */ /* 0x000fe200078e0a04 */
[----:B------:R-:W-:Y:S01]  /*bb30*/  ISETP.GE.AND P4, PT, R10, RZ, PT ;  /* 0x000000ff0a00720c */ /* 0x000fe20003f86270 */
[----:B------:R-:W-:Y:S01]  /*bb40*/  IMAD.HI.U32 R9, R5, R150, RZ ;  /* 0x0000009605097227 */ /* 0x000fe200078e00ff */
[----:B------:R-:W4:Y:S03]  /*bb50*/  LDL.LU R10, [R1+0x94] ;  /* 0x00009400010a7983 */ /* 0x000f260000300800 */
[----:B------:R-:W-:Y:S01]  /*bb60*/  IMAD R226, R4, R7, R226 ;  /* 0x0000000704e27224 */ /* 0x000fe200078e02e2 */
[----:B------:R-:W-:Y:S01]  /*bb70*/  STL [R1+0x584c], R29 ;  /* 0x00584c1d01007387 */ /* 0x000fe20000100800 */
[----:B------:R-:W-:Y:S02]  /*bb80*/  IMAD.MOV R7, RZ, RZ, -R6 ;  /* 0x000000ffff077224 */ /* 0x000fe400078e0a06 */
[----:B------:R-:W-:Y:S01]  /*bb90*/  IMAD.MOV R6, RZ, RZ, -R8 ;  /* 0x000000ffff067224 */ /* 0x000fe200078e0a08 */
[----:B------:R-:W-:Y:S01]  /*bba0*/  STL [R1+0x5848], R177 ;  /* 0x005848b101007387 */ /* 0x000fe20000100800 */
[----:B------:R-:W-:-:S02]  /*bbb0*/  IMAD.MOV R8, RZ, RZ, -R9 ;  /* 0x000000ffff087224 */ /* 0x000fc400078e0a09 */
[C---:B------:R-:W-:Y:S01]  /*bbc0*/  IMAD R33, R4.reuse, R7, R33 ;  /* 0x0000000704217224 */ /* 0x040fe200078e0221 */
[----:B------:R-:W-:Y:S01]  /*bbd0*/  STL [R1+0x5844], R68 ;  /* 0x0058444401007387 */ /* 0x000fe20000100800 */
[C---:B------:R-:W-:Y:S02]  /*bbe0*/  IMAD R46, R4.reuse, R6, R46 ;  /* 0x00000006042e7224 */ /* 0x040fe400078e022e */
[----:B------:R-:W-:Y:S01]  /*bbf0*/  @!P6 IMAD.IADD R167, R167, 0x1, -R4 ;  /* 0x00000001a7a7e824 */ /* 0x000fe200078e0a04 */
[----:B------:R1:W-:Y:S01]  /*bc00*/  STL [R1+0x5874], R252 ;  /* 0x005874fc01007387 */ /* 0x0003e20000100800 */
[----:B------:R-:W-:Y:S01]  /*bc10*/  IMAD R150, R4, R8, R150 ;  /* 0x0000000804967224 */ /* 0x000fe200078e0296 */
[----:B------:R-:W-:Y:S01]  /*bc20*/  @!P3 IADD3 R220, PT, PT, -R220, RZ, RZ ;  /* 0x000000ffdcdcb210 */ /* 0x000fe20007ffe1ff */
[----:B------:R-:W-:Y:S01]  /*bc30*/  @!P5 IMAD.MOV R25, RZ, RZ, -R25 ;  /* 0x000000ffff19d224 */ /* 0x000fe200078e0a19 */
[----:B------:R-:W-:Y:S01]  /*bc40*/  STL [R1+0x5840], R18 ;  /* 0x0058401201007387 */ /* 0x000fe20000100800 */
[C---:B------:R-:W-:Y:S01]  /*bc50*/  ISETP.GT.U32.AND P6, PT, R4.reuse, R167, PT ;  /* 0x000000a70400720c */ /* 0x040fe20003fc4070 */
[----:B------:R-:W-:Y:S01]  /*bc60*/  @!P2 IMAD.MOV R149, RZ, RZ, -R149 ;  /* 0x000000ffff95a224 */ /* 0x000fe200078e0a95 */
[----:B------:R-:W-:Y:S01]  /*bc70*/  IABS R105, R18 ;  /* 0x0000001200697213 */ /* 0x000fe20000000000 */
[----:B------:R-:W2:Y:S01]  /*bc80*/  LDL.LU R7, [R1+0x90] ;  /* 0x0000900001077983 */ /* 0x000ea20000300800 */
[----:B------:R-:W-:Y:S01]  /*bc90*/  @!P1 IMAD.MOV R124, RZ, RZ, -R124 ;  /* 0x000000ffff7c9224 */ /* 0x000fe200078e0a7c */
[----:B------:R-:W1:Y:S02]  /*bca0*/  LDC R9, c[0x0][0x3ac] ;  /* 0x0000eb00ff097b82 */ /* 0x000e640000000800 */
[----:B------:R-:W2:Y:S04]  /*bcb0*/  LDL.LU R6, [R1+0x8c] ;  /* 0x00008c0001067983 */ /* 0x000ea80000300800 */
[----:B------:R-:W3:Y:S02]  /*bcc0*/  LDL.LU R8, [R1+0x88] ;  /* 0x0000880001087983 */ /* 0x000ee40000300800 */
[----:B------:R-:W-:Y:S01]  /*bcd0*/  @!P6 IMAD.IADD R167, R167, 0x1, -R4 ;  /* 0x00000001a7a7e824 */ /* 0x000fe200078e0a04 */
[----:B------:R-:W-:-:S13]  /*bce0*/  ISETP.GT.U32.AND P6, PT, R4, R137, PT ;  /* 0x000000890400720c */ /* 0x000fda0003fc4070 */
[----:B------:R-:W-:-:S05]  /*bcf0*/  @!P6 IMAD.IADD R137, R137, 0x1, -R4 ;  /* 0x000000018989e824 */ /* 0x000fca00078e0a04 */
[----:B------:R-:W-:-:S13]  /*bd00*/  ISETP.GT.U32.AND P6, PT, R4, R137, PT ;  /* 0x000000890400720c */ /* 0x000fda0003fc4070 */
[----:B------:R-:W-:Y:S01]  /*bd10*/  @!P6 IMAD.IADD R137, R137, 0x1, -R4 ;  /* 0x000000018989e824 */ /* 0x000fe200078e0a04 */
[----:B------:R-:W-:-:S13]  /*bd20*/  ISETP.GT.U32.AND P6, PT, R4, R153, PT ;  /* 0x000000990400720c */ /* 0x000fda0003fc4070 */
[----:B------:R-:W-:Y:S02]  /*bd30*/  @!P6 IADD3 R153, PT, PT, R153, -R4, RZ ;  /* 0x800000049999e210 */ /* 0x000fe40007ffe0ff */
[----:B------:R-:W-:-:S13]  /*bd40*/  ISETP.GT.U32.AND P6, PT, R4, R58, PT ;  /* 0x0000003a0400720c */ /* 0x000fda0003fc4070 */
[----:B------:R-:W-:Y:S01]  /*bd50*/  @!P6 IMAD.IADD R58, R58, 0x1, -R4 ;  /* 0x000000013a3ae824 */ /* 0x000fe200078e0a04 */
[C---:B------:R-:W-:Y:S02]  /*bd60*/  ISETP.GT.U32.AND P6, PT, R4.reuse, R49, PT ;  /* 0x000000310400720c */ /* 0x040fe40003fc4070 */
[C---:B------:R-:W-:Y:S02]  /*bd70*/  ISETP.GT.U32.AND P5, PT, R4.reuse, R23, PT ;  /* 0x000000170400720c */ /* 0x040fe40003fa4070 */
[C---:B------:R-:W-:Y:S02]  /*bd80*/  ISETP.GT.U32.AND P2, PT, R4.reuse, R153, PT ;  /* 0x000000990400720c */ /* 0x040fe40003f44070 */
[----:B------:R-:W-:-:S07]  /*bd90*/  ISETP.GT.U32.AND P1, PT, R4, R123, PT ;  /* 0x0000007b0400720c */ /* 0x000fce0003f24070 */
[----:B------:R-:W-:Y:S02]  /*bda0*/  @!P6 IADD3 R49, PT, PT, R49, -R4, RZ ;  /* 0x800000043131e210 */ /* 0x000fe40007ffe0ff */
[C---:B------:R-:W-:Y:S02]  /*bdb0*/  ISETP.GT.U32.AND P6, PT, R4.reuse, R226, PT ;  /* 0x000000e20400720c */ /* 0x040fe40003fc4070 */
[C---:B------:R-:W-:Y:S01]  /*bdc0*/  ISETP.GT.U32.AND P3, PT, R4.reuse, R58, PT ;  /* 0x0000003a0400720c */ /* 0x040fe20003f64070 */
[----:B------:R-:W-:Y:S01]  /*bdd0*/  IMAD.HI.U32 R5, R5, R105, RZ ;  /* 0x0000006905057227 */ /* 0x000fe200078e00ff */
[----:B------:R-:W-:Y:S02]  /*bde0*/  @!P1 IADD3 R123, PT, PT, R123, -R4, RZ ;  /* 0x800000047b7b9210 */ /* 0x000fe40007ffe0ff */
[----:B------:R-:W-:Y:S01]  /*bdf0*/  ISETP.GT.U32.AND P1, PT, R4, R46, PT ;  /* 0x0000002e0400720c */ /* 0x000fe20003f24070 */
[----:B------:R-:W-:-:S06]  /*be00*/  @!P4 IMAD.MOV R77, RZ, RZ, -R77 ;  /* 0x000000ffff4dc224 */ /* 0x000fcc00078e0a4d */
[----:B------:R-:W-:Y:S01]  /*be10*/  @!P6 IADD3 R226, PT, PT, R226, -R4, RZ ;  /* 0x80000004e2e2e210 */ /* 0x000fe20007ffe0ff */
[----:B------:R-:W-:-:S03]  /*be20*/  @!P5 IMAD.IADD R23, R23, 0x1, -R4 ;  /* 0x000000011717d824 */ /* 0x000fc600078e0a04 */
[C---:B------:R-:W-:Y:S01]  /*be30*/  ISETP.GT.U32.AND P6, PT, R4.reuse, R226, PT ;  /* 0x000000e20400720c */ /* 0x040fe20003fc4070 */
[--C-:B------:R-:W-:Y:S01]  /*be40*/  @!P2 IMAD.IADD R153, R153, 0x1, -R4.reuse ;  /* 0x000000019999a824 */ /* 0x100fe200078e0a04 */
[----:B------:R-:W-:Y:S01]  /*be50*/  ISETP.GT.U32.AND P4, PT, R4, R49, PT ;  /* 0x000000310400720c */ /* 0x000fe20003f84070 */
[----:B------:R-:W-:Y:S01]  /*be60*/  @!P3 IMAD.IADD R58, R58, 0x1, -R4 ;  /* 0x000000013a3ab824 */ /* 0x000fe200078e0a04 */
[C---:B------:R-:W-:Y:S02]  /*be70*/  ISETP.GT.U32.AND P5, PT, R4.reuse, R120, PT ;  /* 0x000000780400720c */ /* 0x040fe40003fa4070 */
[C---:B------:R-:W-:Y:S02]  /*be80*/  ISETP.GT.U32.AND P2, PT, R4.reuse, R33, PT ;  /* 0x000000210400720c */ /* 0x040fe40003f44070 */
[----:B------:R-:W-:Y:S01]  /*be90*/  ISETP.GT.U32.AND P3, PT, R4, R150, PT ;  /* 0x000000960400720c */ /* 0x000fe20003f64070 */
[----:B------:R-:W-:-:S04]  /*bea0*/  IMAD.MOV R5, RZ, RZ, -R5 ;  /* 0x000000ffff057224 */ /* 0x000fc800078e0a05 */
[----:B------:R-:W-:Y:S01]  /*beb0*/  IMAD R105, R4, R5, R105 ;  /* 0x0000000504697224 */ /* 0x000fe200078e0269 */
[----:B-1----:R-:W1:Y:S01]  /*bec0*/  S2R R252, SR_TID.X ;  /* 0x0000000000fc7919 */ /* 0x002e620000002100 */
[----:B------:R-:W-:-:S03]  /*bed0*/  @!P6 IMAD.IADD R226, R226, 0x1, -R4 ;  /* 0x00000001e2e2e824 */ /* 0x000fc600078e0a04 */
[----:B------:R-:W-:Y:S01]  /*bee0*/  ISETP.GT.U32.AND P6, PT, R4, R105, PT ;  /* 0x000000690400720c */ /* 0x000fe20003fc4070 */
[--C-:B------:R-:W-:Y:S01]  /*bef0*/  @!P4 IMAD.IADD R49, R49, 0x1, -R4.reuse ;  /* 0x000000013131c824 */ /* 0x100fe200078e0a04 */
[----:B------:R-:W-:Y:S01]  /*bf00*/  @!P5 IADD3 R120, PT, PT, R120, -R4, RZ ;  /* 0x800000047878d210 */ /* 0x000fe20007ffe0ff */
[--C-:B------:R-:W-:Y:S01]  /*bf10*/  @!P2 IMAD.IADD R33, R33, 0x1, -R4.reuse ;  /* 0x000000012121a824 */ /* 0x100fe200078e0a04 */
[----:B------:R-:W-:Y:S01]  /*bf20*/  ISETP.GE.AND P4, PT, R233, RZ, PT ;  /* 0x000000ffe900720c */ /* 0x000fe20003f86270 */
[--C-:B------:R-:W-:Y:S01]  /*bf30*/  @!P1 IMAD.IADD R46, R46, 0x1, -R4.reuse ;  /* 0x000000012e2e9824 */ /* 0x100fe200078e0a04 */
[----:B------:R-:W-:Y:S01]  /*bf40*/  ISETP.GE.AND P5, PT, R232, RZ, PT ;  /* 0x000000ffe800720c */ /* 0x000fe20003fa6270 */
[----:B------:R-:W-:Y:S01]  /*bf50*/  @!P3 IMAD.IADD R150, R150, 0x1, -R4 ;  /* 0x000000019696b824 */ /* 0x000fe200078e0a04 */
[----:B------:R-:W-:Y:S02]  /*bf60*/  ISETP.GE.AND P2, PT, R223, RZ, PT ;  /* 0x000000ffdf00720c */ /* 0x000fe40003f46270 */
[----:B------:R-:W-:-:S02]  /*bf70*/  ISETP.GE.AND P1, PT, R222, RZ, PT ;  /* 0x000000ffde00720c */ /* 0x000fc40003f26270 */
[----:B------:R-:W-:Y:S01]  /*bf80*/  ISETP.GE.AND P3, PT, R12, RZ, PT ;  /* 0x000000ff0c00720c */ /* 0x000fe20003f66270 */
[----:B------:R-:W1:Y:S01]  /*bf90*/  LDC.64 R222, c[0x0][0x3a8] ;  /* 0x0000ea00ffde7b82 */ /* 0x000e620000000a00 */
[----:B------:R-:W-:-:S03]  /*bfa0*/  @!P6 IADD3 R105, PT, PT, R105, -R4, RZ ;  /* 0x800000046969e210 */ /* 0x000fc60007ffe0ff */
[----:B------:R-:W-:Y:S01]  /*bfb0*/  @!P4 IMAD.MOV R85, RZ, RZ, -R85 ;  /* 0x000000ffff55c224 */ /* 0x000fe200078e0a55 */
[C---:B------:R-:W-:Y:S01]  /*bfc0*/  ISETP.GT.U32.AND P4, PT, R4.reuse, R120, PT ;  /* 0x000000780400720c */ /* 0x040fe20003f84070 */
[----:B------:R-:W-:Y:S01]  /*bfd0*/  @!P5 IMAD.MOV R126, RZ, RZ, -R126 ;  /* 0x000000ffff7ed224 */ /* 0x000fe200078e0a7e */
[C---:B------:R-:W-:Y:S01]  /*bfe0*/  ISETP.GT.U32.AND P5, PT, R4.reuse, R33, PT ;  /* 0x000000210400720c */ /* 0x040fe20003fa4070 */
[----:B------:R-:W-:Y:S01]  /*bff0*/  @!P2 IMAD.MOV R34, RZ, RZ, -R34 ;  /* 0x000000ffff22a224 */ /* 0x000fe200078e0a22 */
[C---:B------:R-:W-:Y:S01]  /*c000*/  ISETP.GT.U32.AND P2, PT, R4.reuse, R46, PT ;  /* 0x0000002e0400720c */ /* 0x040fe20003f44070 */
[----:B------:R-:W1:Y:S01]  /*c010*/  LDC R12, c[0x0][0x3ac] ;  /* 0x0000eb00ff0c7b82 */ /* 0x000e620000000800 */
[----:B------:R-:W-:Y:S01]  /*c020*/  @!P1 IADD3 R107, PT, PT, -R107, RZ, RZ ;  /* 0x000000ff6b6b9210 */ /* 0x000fe20007ffe1ff */
[----:B------:R-:W-:Y:S01]  /*c030*/  @!P3 IMAD.MOV R146, RZ, RZ, -R146 ;  /* 0x000000ffff92b224 */ /* 0x000fe200078e0a92 */
[C---:B------:R-:W-:Y:S02]  /*c040*/  ISETP.GT.U32.AND P1, PT, R4.reuse, R150, PT ;  /* 0x000000960400720c */ /* 0x040fe40003f24070 */
[----:B------:R-:W-:-:S02]  /*c050*/  ISETP.GT.U32.AND P3, PT, R4, R105, PT ;  /* 0x000000690400720c */ /* 0x000fc40003f64070 */
[----:B------:R-:W-:Y:S01]  /*c060*/  ISETP.GE.AND P6, PT, R251, RZ, PT ;  /* 0x000000fffb00720c */ /* 0x000fe20003fc6270 */
[--C-:B------:R-:W-:Y:S02]  /*c070*/  @!P4 IMAD.IADD R120, R120, 0x1, -R4.reuse ;  /* 0x000000017878c824 */ /* 0x100fe400078e0a04 */
[--C-:B------:R-:W-:Y:S02]  /*c080*/  @!P5 IMAD.IADD R33, R33, 0x1, -R4.reuse ;  /* 0x000000012121d824 */ /* 0x100fe400078e0a04 */
[----:B------:R-:W-:Y:S01]  /*c090*/  @!P2 IADD3 R46, PT, PT, R46, -R4, RZ ;  /* 0x800000042e2ea210 */ /* 0x000fe20007ffe0ff */
[----:B------:R-:W2:Y:S01]  /*c0a0*/  LDC R251, c[0x0][0x3ac] ;  /* 0x0000eb00fffb7b82 */ /* 0x000ea20000000800 */
[----:B-1----:R-:W-:Y:S02]  /*c0b0*/  LOP3.LUT R252, R252, 0x1f, RZ, 0xc0, !PT ;  /* 0x0000001ffcfc7812 */ /* 0x002fe400078ec0ff */
[--C-:B------:R-:W-:Y:S02]  /*c0c0*/  @!P1 IMAD.IADD R150, R150, 0x1, -R4.reuse ;  /* 0x0000000196969824 */ /* 0x100fe400078e0a04 */
[----:B------:R-:W-:-:S02]  /*c0d0*/  @!P3 IMAD.IADD R105, R105, 0x1, -R4 ;  /* 0x000000016969b824 */ /* 0x000fc400078e0a04 */
[----:B------:R-:W-:Y:S02]  /*c0e0*/  @!P6 IMAD.MOV R55, RZ, RZ, -R55 ;  /* 0x000000ffff37e224 */ /* 0x000fe400078e0a37 */
[----:B------:R-:W-:Y:S01]  /*c0f0*/  IMAD R223, R252, R223, RZ ;  /* 0x000000dffcdf7224 */ /* 0x000fe200078e02ff */
[----:B------:R-:W-:Y:S02]  /*c100*/  ISETP.GE.AND P1, PT, R236, RZ, PT ;  /* 0x000000ffec00720c */ /* 0x000fe40003f26270 */
[----:B------:R-:W-:Y:S02]  /*c110*/  ISETP.GE.AND P5, PT, R240, RZ, PT ;  /* 0x000000fff000720c */ /* 0x000fe40003fa6270 */
[----:B------:R-:W-:Y:S02]  /*c120*/  LEA R12, R12, R223, 0x5 ;  /* 0x000000df0c0c7211 */ /* 0x000fe400078e28ff */
[----:B------:R-:W-:Y:S02]  /*c130*/  ISETP.GE.AND P2, PT, R237, RZ, PT ;  /* 0x000000ffed00720c */ /* 0x000fe40003f46270 */
[----:B------:R-:W-:Y:S01]  /*c140*/  ISETP.GE.AND P4, PT, R241, RZ, PT ;  /* 0x000000fff100720c */ /* 0x000fe20003f86270 */
[----:B--2---:R-:W-:-:S02]  /*c150*/  IMAD R5, R6, UR42, RZ ;  /* 0x0000002a06057c24 */ /* 0x004fc4000f8e02ff */
[----:B---3--:R-:W-:Y:S02]  /*c160*/  IMAD R4, R8, UR42, RZ ;  /* 0x0000002a08047c24 */ /* 0x008fe4000f8e02ff */
[----:B------:R-:W-:-:S03]  /*c170*/  IMAD R6, R7, UR42, RZ ;  /* 0x0000002a07067c24 */ /* 0x000fc6000f8e02ff */
[----:B------:R-:W-:Y:S01]  /*c180*/  LEA R232, P6, R4, UR20, 0x2 ;  /* 0x0000001404e87c11 */ /* 0x000fe2000f8c10ff */
[----:B----4-:R-:W-:Y:S01]  /*c190*/  IMAD R7, R10, UR42, RZ ;  /* 0x0000002a0a077c24 */ /* 0x010fe2000f8e02ff */
[C---:B------:R-:W-:Y:S01]  /*c1a0*/  LEA R236, P3, R5.reuse, UR20, 0x2 ;  /* 0x0000001405ec7c11 */ /* 0x040fe2000f8610ff */
[----:B------:R-:W1:Y:S01]  /*c1b0*/  LDCU.64 UR42, c[0x0][0x388] ;  /* 0x00007100ff2a77ac */ /* 0x000e620008000a00 */
[----:B------:R-:W-:Y:S02]  /*c1c0*/  LEA.HI.X.SX32 R233, R4, UR21, 0x2, P6 ;  /* 0x0000001504e97c11 */ /* 0x000fe4000b0f16ff */
[----:B------:R-:W-:Y:S02]  /*c1d0*/  LEA R240, P6, R6, UR20, 0x2 ;  /* 0x0000001406f07c11 */ /* 0x000fe4000f8c10ff */
[----:B------:R-:W-:Y:S02]  /*c1e0*/  LEA.HI.X.SX32 R237, R5, UR21, 0x2, P3 ;  /* 0x0000001505ed7c11 */ /* 0x000fe400098f16ff */
[----:B------:R-:W-:-:S02]  /*c1f0*/  LEA R4, P3, R7, UR20, 0x2 ;  /* 0x0000001407047c11 */ /* 0x000fc4000f8610ff */
[----:B------:R-:W-:Y:S02]  /*c200*/  LEA.HI.X.SX32 R241, R6, UR21, 0x2, P6 ;  /* 0x0000001506f17c11 */ /* 0x000fe4000b0f16ff */
[C---:B------:R-:W-:Y:S01]  /*c210*/  LEA R6, P6, R12.reuse, UR40, 0x2 ;  /* 0x000000280c067c11 */ /* 0x040fe2000f8c10ff */
[----:B------:R-:W-:Y:S01]  /*c220*/  @!P4 IMAD.MOV R249, RZ, RZ, -R249 ;  /* 0x000000fffff9c224 */ /* 0x000fe200078e0af9 */
[----:B------:R-:W-:Y:S01]  /*c230*/  LEA.HI.X.SX32 R5, R7, UR21, 0x2, P3 ;  /* 0x0000001507057c11 */ /* 0x000fe200098f16ff */
[----:B------:R-:W2:Y:S01]  /*c240*/  LDCU.64 UR20, c[0x0][0x388] ;  /* 0x00007100ff1477ac */ /* 0x000ea20008000a00 */
[----:B------:R-:W-:Y:S02]  /*c250*/  LEA.HI.X.SX32 R7, R12, UR41, 0x2, P6 ;  /* 0x000000290c077c11 */ /* 0x000fe4000b0f16ff */
[----:B------:R-:W-:Y:S01]  /*c260*/  ISETP.GE.AND P3, PT, R169, RZ, PT ;  /* 0x000000ffa900720c */ /* 0x000fe20003f66270 */
[----:B------:R-:W-:Y:S01]  /*c270*/  IMAD R12, R9, 0x20, R12 ;  /* 0x00000020090c7824 */ /* 0x000fe200078e020c */
[----:B------:R-:W3:Y:S01]  /*c280*/  LDL.LU R169, [R1+0x5df8] ;  /* 0x005df80001a97983 */ /* 0x000ee20000300800 */
[----:B------:R-:W-:Y:S01]  /*c290*/  ISETP.GE.AND P6, PT, R125, RZ, PT ;  /* 0x000000ff7d00720c */ /* 0x000fe20003fc6270 */
[----:B------:R-:W-:Y:S01]  /*c2a0*/  @!P5 IMAD.MOV R250, RZ, RZ, -R250 ;  /* 0x000000fffffad224 */ /* 0x000fe200078e0afa */
[C---:B-1----:R-:W-:Y:S01]  /*c2b0*/  LEA R8, P4, R223.reuse, UR42, 0x2 ;  /* 0x0000002adf087c11 */ /* 0x042fe2000f8810ff */
[----:B------:R1:W-:Y:S01]  /*c2c0*/  STL [R1+0x58fc], R6 ;  /* 0x0058fc0601007387 */ /* 0x0003e20000100800 */
[----:B------:R-:W-:Y:S01]  /*c2d0*/  ISETP.GE.AND P5, PT, R194, RZ, PT ;  /* 0x000000ffc200720c */ /* 0x000fe20003fa6270 */
[----:B------:R-:W4:Y:S02]  /*c2e0*/  LDCU UR40, c[0x0][0x3b0] ;  /* 0x00007600ff2877ac */ /* 0x000f240008000800 */
[----:B------:R-:W-:Y:S01]  /*c2f0*/  STL [R1+0x58f8], R7 ;  /* 0x0058f80701007387 */ /* 0x000fe20000100800 */
[----:B------:R-:W3:Y:S03]  /*c300*/  LDCU UR41, c[0x0][0x3b0] ;  /* 0x00007600ff2977ac */ /* 0x000ee60008000800 */
[----:B------:R-:W3:Y:S01]  /*c310*/  LDL.LU R125, [R1+0x5df4] ;  /* 0x005df400017d7983 */ /* 0x000ee20000300800 */
[----:B------:R-:W-:Y:S01]  /*c320*/  LEA.HI.X.SX32 R9, R223, UR43, 0x2, P4 ;  /* 0x0000002bdf097c11 */ /* 0x000fe2000a0f16ff */
[----:B-1----:R-:W-:Y:S01]  /*c330*/  IMAD R6, R251, 0x20, R12 ;  /* 0x00000020fb067824 */ /* 0x002fe200078e020c */
[C---:B------:R-:W-:Y:S01]  /*c340*/  LEA R10, P4, R12.reuse, UR22, 0x2 ;  /* 0x000000160c0a7c11 */ /* 0x040fe2000f8810ff */
[----:B------:R-:W-:Y:S01]  /*c350*/  @!P3 IMAD.MOV R186, RZ, RZ, -R186 ;  /* 0x000000ffffbab224 */ /* 0x000fe200078e0aba */
[----:B------:R-:W-:Y:S01]  /*c360*/  MOV R223, R11 ;  /* 0x0000000b00df7202 */ /* 0x000fe20000000f00 */
[----:B------:R1:W-:Y:S01]  /*c370*/  STL [R1+0x5904], R8 ;  /* 0x0059040801007387 */ /* 0x0003e20000100800 */
[----:B------:R-:W-:Y:S01]  /*c380*/  LEA.HI.X.SX32 R11, R12, UR23, 0x2, P4 ;  /* 0x000000170c0b7c11 */ /* 0x000fe2000a0f16ff */
[----:B------:R-:W-:Y:S01]  /*c390*/  IMAD.MOV.U32 R251, RZ, RZ, R13 ;  /* 0x000000fffffb7224 */ /* 0x000fe200078e000d */
[----:B------:R-:W-:Y:S01]  /*c3a0*/  ISETP.GE.AND P3, PT, R63, RZ, PT ;  /* 0x000000ff3f00720c */ /* 0x000fe20003f66270 */
[----:B------:R-:W-:Y:S01]  /*c3b0*/  @!P2 IMAD.MOV R223, RZ, RZ, -R223 ;  /* 0x000000ffffdfa224 */ /* 0x000fe200078e0adf */
[C---:B--2---:R-:W-:Y:S01]  /*c3c0*/  LEA R12, P2, R6.reuse, UR20, 0x2 ;  /* 0x00000014060c7c11 */ /* 0x044fe2000f8410ff */
[----:B------:R2:W-:Y:S01]  /*c3d0*/  STL [R1+0x5900], R9 ;  /* 0x0059000901007387 */ /* 0x0005e20000100800 */
[----:B------:R-:W-:Y:S01]  /*c3e0*/  @!P1 IADD3 R251, PT, PT, -R251, RZ, RZ ;  /* 0x000000fffbfb9210 */ /* 0x000fe20007ffe1ff */
[----:B------:R-:W-:Y:S01]  /*c3f0*/  @!P5 IMAD.MOV R141, RZ, RZ, -R141 ;  /* 0x000000ffff8dd224 */ /* 0x000fe200078e0a8d */
[----:B------:R-:W-:Y:S01]  /*c400*/  LEA.HI.X.SX32 R13, R6, UR21, 0x2, P2 ;  /* 0x00000015060d7c11 */ /* 0x000fe200090f16ff */
[----:B------:R-:W4:Y:S01]  /*c410*/  LDL.LU R194, [R1+0x5df0] ;  /* 0x005df00001c27983 */ /* 0x000f220000300800 */
[----:B------:R-:W-:Y:S01]  /*c420*/  ISETP.GE.AND P1, PT, R246, RZ, PT ;  /* 0x000000fff600720c */ /* 0x000fe20003f26270 */
[----:B------:R-:W-:Y:S01]  /*c430*/  @!P6 IMAD.MOV R41, RZ, RZ, -R41 ;  /* 0x000000ffff29e224 */ /* 0x000fe200078e0a29 */
[----:B------:R-:W2:Y:S01]  /*c440*/  LDCU UR42, c[0x0][0x3b0] ;  /* 0x00007600ff2a77ac */ /* 0x000ea20008000800 */
[----:B------:R-:W-:Y:S01]  /*c450*/  STL [R1+0x590c], R10 ;  /* 0x00590c0a01007387 */ /* 0x000fe20000100800 */
[----:B------:R-:W2:Y:S03]  /*c460*/  LDCU UR22, c[0x0][0x3b0] ;  /* 0x00007600ff1677ac */ /* 0x000ea60008000800 */
[----:B------:R-:W-:Y:S01]  /*c470*/  STL [R1+0x5908], R11 ;  /* 0x0059080b01007387 */ /* 0x000fe20000100800 */
[----:B------:R-:W2:Y:S03]  /*c480*/  LDCU UR23, c[0x0][0x3b0] ;  /* 0x00007600ff1777ac */ /* 0x000ea60008000800 */
[----:B-1----:R-:W4:Y:S01]  /*c490*/  LDL.LU R8, [R1+0x10] ;  /* 0x0000100001087983 */ /* 0x002f220000300800 */
[----:B------:R-:W1:Y:S03]  /*c4a0*/  LDCU UR43, c[0x0][0x3b0] ;  /* 0x00007600ff2b77ac */ /* 0x000e660008000800 */
[----:B------:R-:W-:Y:S01]  /*c4b0*/  STL [R1+0x58f4], R12 ;  /* 0x0058f40c01007387 */ /* 0x000fe20000100800 */
[----:B---3--:R-:W-:Y:S01]  /*c4c0*/  ISETP.NE.AND P4, PT, R125, RZ, PT ;  /* 0x000000ff7d00720c */ /* 0x008fe20003f85270 */
[----:B------:R-:W3:Y:S01]  /*c4d0*/  LDCU UR20, c[0x0][0x3b0] ;  /* 0x00007600ff1477ac */ /* 0x000ee20008000800 */
[----:B------:R-:W-:-:S02]  /*c4e0*/  LOP3.LUT R125, RZ, R125, RZ, 0x33, !PT ;  /* 0x0000007dff7d7212 */ /* 0x000fc400078e33ff */
[----:B------:R-:W-:Y:S01]  /*c4f0*/  ISETP.GE.AND P5, PT, R76, RZ, PT ;  /* 0x000000ff4c00720c */ /* 0x000fe20003fa6270 */
[----:B------:R-:W1:Y:S01]  /*c500*/  LDCU UR21, c[0x0][0x3b0] ;  /* 0x00007600ff1577ac */ /* 0x000e620008000800 */
[C---:B------:R-:W-:Y:S02]  /*c510*/  SEL R97, R125.reuse, R97, !P4 ;  /* 0x000000617d617207 */ /* 0x040fe40006000000 */
[----:B------:R-:W-:Y:S01]  /*c520*/  SEL R248, R125, R248, !P4 ;  /* 0x000000f87df87207 */ /* 0x000fe20006000000 */
[----:B------:R-:W-:Y:S02]  /*c530*/  STL [R1+0x58f0], R13 ;  /* 0x0058f00d01007387 */ /* 0x000fe40000100800 */
[----:B------:R-:W-:Y:S01]  /*c540*/  IMAD R6, R97, UR75, RZ ;  /* 0x0000004b61067c24 */ /* 0x000fe2000f8e02ff */
[----:B------:R-:W-:Y:S01]  /*c550*/  ISETP.GE.AND P2, PT, R15, RZ, PT ;  /* 0x000000ff0f00720c */ /* 0x000fe20003f46270 */
[----:B--2---:R-:W-:Y:S01]  /*c560*/  IMAD R9, R248, UR61, RZ ;  /* 0x0000003df8097c24 */ /* 0x004fe2000f8e02ff */
[----:B------:R-:W2:Y:S01]  /*c570*/  LDL.LU R246, [R1+0x5dec] ;  /* 0x005dec0001f67983 */ /* 0x000ea20000300800 */
[----:B------:R-:W-:-:S02]  /*c580*/  SEL R245, R125, R245, !P4 ;  /* 0x000000f57df57207 */ /* 0x000fc40006000000 */
[----:B------:R-:W-:Y:S01]  /*c590*/  @!P3 IADD3 R228, PT, PT, -R228, RZ, RZ ;  /* 0x000000ffe4e4b210 */ /* 0x000fe20007ffe1ff */
[----:B------:R-:W3:Y:S01]  /*c5a0*/  LDL.LU R7, [R1+0x20] ;  /* 0x0000200001077983 */ /* 0x000ee20000300800 */
[C---:B------:R-:W-:Y:S02]  /*c5b0*/  SEL R247, R125.reuse, R247, !P4 ;  /* 0x000000f77df77207 */ /* 0x040fe40006000000 */
[C---:B----4-:R-:W-:Y:S01]  /*c5c0*/  SEL R194, R125.reuse, R194, !P4 ;  /* 0x000000c27dc27207 */ /* 0x050fe20006000000 */
[----:B------:R4:W-:Y:S01]  /*c5d0*/  STL [R1+0x2f2c], R6 ;  /* 0x002f2c0601007387 */ /* 0x0009e20000100800 */
[C---:B------:R-:W-:Y:S01]  /*c5e0*/  SEL R186, R125.reuse, R186, !P4 ;  /* 0x000000ba7dba7207 */ /* 0x040fe20006000000 */
[----:B------:R-:W-:Y:S01]  /*c5f0*/  @!P1 IMAD.MOV R161, RZ, RZ, -R161 ;  /* 0x000000ffffa19224 */ /* 0x000fe200078e0aa1 */
[C---:B------:R-:W-:Y:S02]  /*c600*/  SEL R34, R125.reuse, R34, !P4 ;  /* 0x000000227d227207 */ /* 0x040fe40006000000 */
[C---:B------:R-:W-:Y:S01]  /*c610*/  SEL R97, R125.reuse, R8, !P4 ;  /* 0x000000087d617207 */ /* 0x040fe20006000000 */
[----:B------:R-:W-:Y:S01]  /*c620*/  @!P2 IMAD.MOV R134, RZ, RZ, -R134 ;  /* 0x000000ffff86a224 */ /* 0x000fe200078e0a86 */
[----:B------:R-:W1:Y:S01]  /*c630*/  LDCU UR75, c[0x0][0x3a0] ;  /* 0x00007400ff4b77ac */ /* 0x000e620008000800 */
[----:B----4-:R-:W4:Y:S01]  /*c640*/  LDL.LU R6, [R1+0x24] ;  /* 0x0000240001067983 */ /* 0x010f220000300800 */
[----:B------:R-:W-:Y:S01]  /*c650*/  @!P5 IMAD.MOV R27, RZ, RZ, -R27 ;  /* 0x000000ffff1bd224 */ /* 0x000fe200078e0a1b */
[----:B------:R-:W-:Y:S01]  /*c660*/  SEL R157, R125, R157, !P4 ;  /* 0x0000009d7d9d7207 */ /* 0x000fe20006000000 */
[----:B------:R-:W1:Y:S01]  /*c670*/  LDCU UR61, c[0x0][0x3b0] ;  /* 0x00007600ff3d77ac */ /* 0x000e620008000800 */
[----:B------:R1:W-:Y:S04]  /*c680*/  STL [R1+0x2f28], R9 ;  /* 0x002f280901007387 */ /* 0x0003e80000100800 */
[----:B------:R-:W3:Y:S01]  /*c690*/  LDL.LU R15, [R1+0x5de8] ;  /* 0x005de800010f7983 */ /* 0x000ee20000300800 */
[----:B-1----:R-:W-:Y:S01]  /*c6a0*/  IMAD R9, R245, UR60, RZ ;  /* 0x0000003cf5097c24 */ /* 0x002fe2000f8e02ff */
[----:B------:R-:W-:Y:S01]  /*c6b0*/  ISETP.GE.AND P3, PT, R48, RZ, PT ;  /* 0x000000ff3000720c */ /* 0x000fe20003f66270 */
[----:B------:R-:W1:Y:S03]  /*c6c0*/  LDCU UR60, c[0x0][0x3b0] ;  /* 0x00007600ff3c77ac */ /* 0x000e660008000800 */
[----:B------:R1:W-:Y:S02]  /*c6d0*/  STL [R1+0x2f24], R9 ;  /* 0x002f240901007387 */ /* 0x0003e40000100800 */
[----:B-1----:R-:W-:Y:S01]  /*c6e0*/  IMAD R9, R247, UR59, RZ ;  /* 0x0000003bf7097c24 */ /* 0x002fe2000f8e02ff */
[----:B------:R-:W-:Y:S01]  /*c6f0*/  SEL R228, R125, R228, !P4 ;  /* 0x000000e47de47207 */ /* 0x000fe20006000000 */
[----:B------:R-:W1:Y:S01]  /*c700*/  LDC R247, c[0x0][0x3a0] ;  /* 0x0000e800fff77b82 */ /* 0x000e620000000800 */
[----:B------:R-:W-:Y:S01]  /*c710*/  ISETP.GE.AND P1, PT, R35, RZ, PT ;  /* 0x000000ff2300720c */ /* 0x000fe20003f26270 */
[----:B------:R-:W1:Y:S01]  /*c720*/  LDCU UR59, c[0x0][0x3b0] ;  /* 0x00007600ff3b77ac */ /* 0x000e620008000800 */
[----:B------:R1:W-:Y:S04]  /*c730*/  STL [R1+0x2f20], R9 ;  /* 0x002f200901007387 */ /* 0x0003e80000100800 */
[----:B------:R-:W4:Y:S01]  /*c740*/  LDL.LU R63, [R1+0x5de4] ;  /* 0x005de400013f7983 */ /* 0x000f220000300800 */
[----:B-1----:R-:W-:Y:S01]  /*c750*/  IMAD R9, R194, UR58, RZ ;  /* 0x0000003ac2097c24 */ /* 0x002fe2000f8e02ff */
[----:B------:R-:W-:-:S02]  /*c760*/  ISETP.GE.AND P2, PT, R0, RZ, PT ;  /* 0x000000ff0000720c */ /* 0x000fc40003f46270 */
[C---:B--2---:R-:W-:Y:S02]  /*c770*/  SEL R246, R125.reuse, R246, !P4 ;  /* 0x000000f67df67207 */ /* 0x044fe40006000000 */
[----:B------:R1:W-:Y:S01]  /*c780*/  STL [R1+0x2f1c], R9 ;  /* 0x002f1c0901007387 */ /* 0x0003e20000100800 */
[----:B---3--:R-:W-:Y:S02]  /*c790*/  SEL R15, R125, R15, !P4 ;  /* 0x0000000f7d0f7207 */ /* 0x008fe40006000000 */
[----:B-1----:R-:W-:Y:S01]  /*c7a0*/  IMAD R9, R246, UR57, RZ ;  /* 0x00000039f6097c24 */ /* 0x002fe2000f8e02ff */
[----:B------:R-:W-:Y:S02]  /*c7b0*/  @!P3 IADD3 R210, PT, PT, -R210, RZ, RZ ;  /* 0x000000ffd2d2b210 */ /* 0x000fe40007ffe1ff */
[----:B------:R-:W-:Y:S01]  /*c7c0*/  ISETP.GE.AND P5, PT, R36, RZ, PT ;  /* 0x000000ff2400720c */ /* 0x000fe20003fa6270 */
[----:B------:R-:W-:Y:S01]  /*c7d0*/  IMAD R8, R15, UR56, RZ ;  /* 0x000000380f087c24 */ /* 0x000fe2000f8e02ff */
[----:B------:R-:W-:Y:S01]  /*c7e0*/  SEL R15, R125, R7, !P4 ;  /* 0x000000077d0f7207 */ /* 0x000fe20006000000 */
[----:B------:R-:W-:Y:S01]  /*c7f0*/  IMAD R7, R97, UR55, RZ ;  /* 0x0000003761077c24 */ /* 0x000fe2000f8e02ff */
[----:B----4-:R-:W-:Y:S01]  /*c800*/  SEL R97, R125, R6, !P4 ;  /* 0x000000067d617207 */ /* 0x010fe20006000000 */
[----:B------:R-:W-:Y:S01]  /*c810*/  STL [R1+0x2f18], R9 ;  /* 0x002f180901007387 */ /* 0x000fe20000100800 */
[----:B------:R-:W-:Y:S01]  /*c820*/  ISETP.GE.AND P3, PT, R50, RZ, PT ;  /* 0x000000ff3200720c */ /* 0x000fe20003f66270 */
[----:B------:R-:W-:Y:S01]  /*c830*/  IMAD R6, R15, UR54, RZ ;  /* 0x000000360f067c24 */ /* 0x000fe2000f8e02ff */
[----:B------:R-:W-:Y:S01]  /*c840*/  ISETP.GE.AND P6, PT, R131, RZ, PT ;  /* 0x000000ff8300720c */ /* 0x000fe20003fc6270 */
[----:B------:R-:W2:Y:S01]  /*c850*/  LDL.LU R76, [R1+0x5de0] ;  /* 0x005de000014c7983 */ /* 0x000ea20000300800 */
[----:B------:R-:W-:Y:S01]  /*c860*/  @!P1 IMAD.MOV R154, RZ, RZ, -R154 ;  /* 0x000000ffff9a9224 */ /* 0x000fe200078e0a9a */
[C---:B------:R-:W-:Y:S01]  /*c870*/  SEL R24, R125.reuse, R24, !P4 ;  /* 0x000000187d187207 */ /* 0x040fe20006000000 */
[----:B------:R-:W-:Y:S01]  /*c880*/  @!P2 IMAD.MOV R167, RZ, RZ, -R167 ;  /* 0x000000ffffa7a224 */ /* 0x000fe200078e0aa7 */
[----:B------:R-:W-:Y:S01]  /*c890*/  STL [R1+0x2f14], R8 ;  /* 0x002f140801007387 */ /* 0x000fe20000100800 */
[----:B------:R-:W-:Y:S01]  /*c8a0*/  @!P5 IMAD.MOV R137, RZ, RZ, -R137 ;  /* 0x000000ffff89d224 */ /* 0x000fe200078e0a89 */
[C---:B------:R-:W-:Y:S01]  /*c8b0*/  SEL R103, R125.reuse, R103, !P4 ;  /* 0x000000677d677207 */ /* 0x040fe20006000000 */
[----:B------:R-:W1:Y:S01]  /*c8c0*/  LDC R246, c[0x0][0x3a0] ;  /* 0x0000e800fff67b82 */ /* 0x000e620000000800 */
[----:B------:R-:W-:Y:S01]  /*c8d0*/  STL [R1+0x2f10], R7 ;  /* 0x002f100701007387 */ /* 0x000fe20000100800 */
[----:B------:R-:W-:Y:S01]  /*c8e0*/  SEL R84, R125, R84, !P4 ;  /* 0x000000547d547207 */ /* 0x000fe20006000000 */
[----:B------:R-:W3:Y:S02]  /*c8f0*/  LDCU UR58, c[0x0][0x3b0] ;  /* 0x00007600ff3a77ac */ /* 0x000ee40008000800 */
[----:B------:R-:W4:Y:S01]  /*c900*/  LDL.LU R48, [R1+0x5ddc] ;  /* 0x005ddc0001307983 */ /* 0x000f220000300800 */
[----:B------:R-:W-:Y:S01]  /*c910*/  @!P3 IADD3 R23, PT, PT, -R23, RZ, RZ ;  /* 0x000000ff1717b210 */ /* 0x000fe20007ffe1ff */
[----:B------:R-:W1:Y:S02]  /*c920*/  LDCU UR57, c[0x0][0x3b0] ;  /* 0x00007600ff3977ac */ /* 0x000e640008000800 */
[----:B------:R3:W-:Y:S01]  /*c930*/  STL [R1+0x2f0c], R6 ;  /* 0x002f0c0601007387 */ /* 0x0007e20000100800 */
[C---:B------:R-:W-:Y:S01]  /*c940*/  SEL R3, R125.reuse, R3, !P4 ;  /* 0x000000037d037207 */ /* 0x040fe20006000000 */
[----:B------:R-:W1:Y:S01]  /*c950*/  LDCU UR56, c[0x0][0x3b0] ;  /* 0x00007600ff3877ac */ /* 0x000e620008000800 */
[----:B------:R-:W-:-:S02]  /*c960*/  SEL R174, R125, R174, !P4 ;  /* 0x000000ae7dae7207 */ /* 0x000fc40006000000 */
[----:B------:R-:W-:Y:S01]  /*c970*/  SEL R178, R125, R178, !P4 ;  /* 0x000000b27db27207 */ /* 0x000fe20006000000 */
[----:B------:R-:W1:Y:S01]  /*c980*/  LDCU UR55, c[0x0][0x3b0] ;  /* 0x00007600ff3777ac */ /* 0x000e620008000800 */
[----:B---3--:R-:W-:Y:S01]  /*c990*/  IMAD R6, R97, UR53, RZ ;  /* 0x0000003561067c24 */ /* 0x008fe2000f8e02ff */
[----:B------:R-:W-:Y:S01]  /*c9a0*/  ISETP.GE.AND P3, PT, R212, RZ, PT ;  /* 0x000000ffd400720c */ /* 0x000fe20003f66270 */
[----:B------:R-:W-:Y:S01]  /*c9b0*/  @!P6 IMAD.MOV R153, RZ, RZ, -R153 ;  /* 0x000000ffff99e224 */ /* 0x000fe200078e0a99 */
[----:B------:R-:W-:Y:S01]  /*c9c0*/  ISETP.GE.AND P5, PT, R70, RZ, PT ;  /* 0x000000ff4600720c */ /* 0x000fe20003fa6270 */
[----:B------:R-:W3:Y:S01]  /*c9d0*/  LDCU UR54, c[0x0][0x3b0] ;  /* 0x00007600ff3677ac */ /* 0x000ee20008000800 */
[----:B------:R1:W-:Y:S02]  /*c9e0*/  STL [R1+0x2f08], R6 ;  /* 0x002f080601007387 */ /* 0x0003e40000100800 */
[----:B-1----:R-:W-:Y:S01]  /*c9f0*/  VIADD R246, R246, 0xffffffff ;  /* 0xfffffffff6f67836 */ /* 0x002fe20000000000 */
[----:B------:R-:W-:Y:S01]  /*ca00*/  SEL R63, R125, R63, !P4 ;  /* 0x0000003f7d3f7207 */ /* 0x000fe20006000000 */
[----:B------:R-:W1:Y:S01]  /*ca10*/  LDCU UR53, c[0x0][0x3b0] ;  /* 0x00007600ff3577ac */ /* 0x000e620008000800 */
[----:B------:R-:W2:Y:S01]  /*ca20*/  LDL.LU R35, [R1+0x5dd8] ;  /* 0x005dd80001237983 */ /* 0x000ea20000300800 */
[----:B------:R-:W-:Y:S01]  /*ca30*/  IMAD R6, R228, UR52, RZ ;  /* 0x00000034e4067c24 */ /* 0x000fe2000f8e02ff */
[----:B------:R-:W1:Y:S04]  /*ca40*/  LDCU UR52, c[0x0][0x3a0] ;  /* 0x00007400ff3477ac */ /* 0x000e680008000800 */
[----:B------:R3:W-:Y:S02]  /*ca50*/  STL [R1+0x2f04], R6 ;  /* 0x002f040601007387 */ /* 0x0007e40000100800 */
[----:B---3--:R-:W-:Y:S01]  /*ca60*/  IMAD R6, R186, UR50, RZ ;  /* 0x00000032ba067c24 */ /* 0x008fe2000f8e02ff */
[----:B------:R-:W-:-:S02]  /*ca70*/  @!P3 IADD3 R49, PT, PT, -R49, RZ, RZ ;  /* 0x000000ff3131b210 */ /* 0x000fc40007ffe1ff */
[----:B------:R-:W-:Y:S01]  /*ca80*/  ISETP.GE.AND P6, PT, R94, RZ, PT ;  /* 0x000000ff5e00720c */ /* 0x000fe20003fc6270 */
[----:B------:R-:W-:Y:S01]  /*ca90*/  @!P5 IMAD.MOV R58, RZ, RZ, -R58 ;  /* 0x000000ffff3ad224 */ /* 0x000fe200078e0a3a */
[----:B------:R3:W-:Y:S01]  /*caa0*/  STL [R1+0x2f00], R6 ;  /* 0x002f000601007387 */ /* 0x0007e20000100800 */
[----:B------:R-:W-:Y:S01]  /*cab0*/  SEL R169, R125, R169, !P4 ;  /* 0x000000a97da97207 */ /* 0x000fe20006000000 */
[----:B------:R-:W1:Y:S02]  /*cac0*/  LDCU UR50, c[0x0][0x3b0] ;  /* 0x00007600ff3277ac */ /* 0x000e640008000800 */
[----:B------:R-:W2:Y:S01]  /*cad0*/  LDL.LU R0, [R1+0x5dd4] ;  /* 0x005dd40001007983 */ /* 0x000ea20000300800 */
[----:B---3--:R-:W-:Y:S01]  /*cae0*/  IMAD R6, R34, UR51, RZ ;  /* 0x0000003322067c24 */ /* 0x008fe2000f8e02ff */
[----:B------:R-:W-:-:S05]  /*caf0*/  ISETP.GE.AND P5, PT, R29, RZ, PT ;  /* 0x000000ff1d00720c */ /* 0x000fca0003fa6270 */
[----:B------:R-:W-:Y:S01]  /*cb00*/  @!P6 IMAD.MOV R226, RZ, RZ, -R226 ;  /* 0x000000ffffe2e224 */ /* 0x000fe200078e0ae2 */
[----:B------:R-:W-:Y:S01]  /*cb10*/  SEL R75, R125, R75, !P4 ;  /* 0x0000004b7d4b7207 */ /* 0x000fe20006000000 */
[----:B------:R-:W3:Y:S01]  /*cb20*/  LDCU UR51, c[0x0][0x3b0] ;  /* 0x00007600ff3377ac */ /* 0x000ee20008000800 */
[----:B------:R1:W-:Y:S04]  /*cb30*/  STL [R1+0x2efc], R6 ;  /* 0x002efc0601007387 */ /* 0x0003e80000100800 */
[----:B------:R-:W3:Y:S04]  /*cb40*/  LDL.LU R36, [R1+0x5dd0] ;  /* 0x005dd00001247983 */ /* 0x000ee80000300800 */
[----:B------:R-:W3:Y:S01]  /*cb50*/  LDL.LU R50, [R1+0x5dcc] ;  /* 0x005dcc0001327983 */ /* 0x000ee20000300800 */
[----:B-1----:R-:W-:-:S03]  /*cb60*/  LOP3.LUT R6, R252, 0x60, RZ, 0xfc, !PT ;  /* 0x00000060fc067812 */ /* 0x002fc600078efcff */
[----:B------:R-:W3:Y:S01]  /*cb70*/  LDL.LU R131, [R1+0x5dc8] ;  /* 0x005dc80001837983 */ /* 0x000ee20000300800 */
[----:B------:R-:W-:Y:S01]  /*cb80*/  ISETP.GE.AND P1, PT, R6, UR52, PT ;  /* 0x0000003406007c0c */ /* 0x000fe2000bf26270 */
[----:B------:R-:W-:Y:S01]  /*cb90*/  IMAD R6, R157, UR48, RZ ;  /* 0x000000309d067c24 */ /* 0x000fe2000f8e02ff */
[----:B------:R-:W1:Y:S01]  /*cba0*/  LDCU UR52, c[0x0][0x3a0] ;  /* 0x00007400ff3477ac */ /* 0x000e620008000800 */
[----:B------:R-:W-:Y:S01]  /*cbb0*/  ISETP.GE.AND P6, PT, R68, RZ, PT ;  /* 0x000000ff4400720c */ /* 0x000fe20003fc6270 */
[----:B------:R-:W-:Y:S01]  /*cbc0*/  @!P5 IMAD.MOV R33, RZ, RZ, -R33 ;  /* 0x000000ffff21d224 */ /* 0x000fe200078e0a21 */
[----:B------:R-:W-:Y:S01]  /*cbd0*/  SEL R90, R125, R90, !P4 ;  /* 0x0000005a7d5a7207 */ /* 0x000fe20006000000 */
[----:B------:R-:W2:Y:S01]  /*cbe0*/  LDCU UR48, c[0x0][0x3b0] ;  /* 0x00007600ff3077ac */ /* 0x000ea20008000800 */
[----:B-1----:R-:W-:-:S09]  /*cbf0*/  ISETP.GE.AND P5, PT, R252, UR52, PT ;  /* 0x00000034fc007c0c */ /* 0x002fd2000bfa6270 */
[----:B------:R-:W-:Y:S01]  /*cc00*/  @!P6 IMAD.MOV R150, RZ, RZ, -R150 ;  /* 0x000000ffff96e224 */ /* 0x000fe200078e0a96 */
[----:B------:R-:W-:Y:S01]  /*cc10*/  SEL R89, R125, R89, !P4 ;  /* 0x000000597d597207 */ /* 0x000fe20006000000 */
[----:B------:R-:W1:Y:S01]  /*cc20*/  LDCU UR52, c[0x0][0x3b0] ;  /* 0x00007600ff3477ac */ /* 0x000e620008000800 */
[----:B--2---:R-:W-:Y:S02]  /*cc30*/  SEL R15, R0, RZ, !P1 ;  /* 0x000000ff000f7207 */ /* 0x004fe40004800000 */
[----:B------:R-:W-:Y:S02]  /*cc40*/  ISETP.GE.AND P1, PT, R22, RZ, PT ;  /* 0x000000ff1600720c */ /* 0x000fe40003f26270 */
[----:B------:R-:W2:Y:S04]  /*cc50*/  LDL.LU R22, [R1+0x5dc4] ;  /* 0x005dc40001167983 */ /* 0x000ea80000300800 */
[----:B------:R-:W2:Y:S04]  /*cc60*/  LDL.LU R70, [R1+0x5dc0] ;  /* 0x005dc00001467983 */ /* 0x000ea80000300800 */
[----:B------:R-:W2:Y:S04]  /*cc70*/  LDL.LU R212, [R1+0x5dbc] ;  /* 0x005dbc0001d47983 */ /* 0x000ea80000300800 */
[----:B------:R1:W-:Y:S01]  /*cc80*/  STL [R1+0x2ef8], R6 ;  /* 0x002ef80601007387 */ /* 0x0003e20000100800 */
[----:B------:R-:W-:Y:S01]  /*cc90*/  ISETP.NE.U32.AND P2, PT, R15, RZ, PT ;  /* 0x000000ff0f00720c */ /* 0x000fe20003f45070 */
[----:B------:R-:W-:Y:S01]  /*cca0*/  @!P1 IMAD.MOV R123, RZ, RZ, -R123 ;  /* 0x000000ffff7b9224 */ /* 0x000fe200078e0a7b */
[----:B-1----:R-:W-:Y:S01]  /*ccb0*/  LOP3.LUT R6, R252, 0x20, RZ, 0xfc, !PT ;  /* 0x00000020fc067812 */ /* 0x002fe200078efcff */
[----:B------:R-:W2:Y:S03]  /*ccc0*/  LDL.LU R94, [R1+0x5db8] ;  /* 0x005db800015e7983 */ /* 0x000ea60000300800 */
[----:B------:R-:W-:-:S02]  /*ccd0*/  ISETP.GE.AND P3, PT, R6, UR75, PT ;  /* 0x0000004b06007c0c */ /* 0x000fc4000bf66270 */
[----:B------:R-:W-:Y:S01]  /*cce0*/  ISETP.GE.AND P1, PT, R208, RZ, PT ;  /* 0x000000ffd000720c */ /* 0x000fe20003f26270 */
[----:B------:R-:W-:Y:S01]  /*ccf0*/  IMAD R6, R24, UR49, RZ ;  /* 0x0000003118067c24 */ /* 0x000fe2000f8e02ff */
[----:B------:R-:W-:Y:S01]  /*cd00*/  SEL R15, R0, RZ, !P3 ;  /* 0x000000ff000f7207 */ /* 0x000fe20005800000 */
[----:B------:R-:W2:Y:S01]  /*cd10*/  LDL.LU R208, [R1+0x5db4] ;  /* 0x005db40001d07983 */ /* 0x000ea20000300800 */
[----:B------:R-:W-:Y:S01]  /*cd20*/  ISETP.GE.AND P3, PT, R177, RZ, PT ;  /* 0x000000ffb100720c */ /* 0x000fe20003f66270 */
[----:B------:R-:W1:Y:S02]  /*cd30*/  LDCU UR75, c[0x0][0x3b0] ;  /* 0x00007600ff4b77ac */ /* 0x000e640008000800 */
[----:B------:R-:W2:Y:S01]  /*cd40*/  LDL.LU R29, [R1+0x5db0] ;  /* 0x005db000011d7983 */ /* 0x000ea20000300800 */
[----:B---3--:R-:W-:Y:S01]  /*cd50*/  SEL R131, R125, R131, !P4 ;  /* 0x000000837d837207 */ /* 0x008fe20006000000 */
[----:B------:R-:W3:Y:S02]  /*cd60*/  LDCU UR49, c[0x0][0x3b0] ;  /* 0x00007600ff3177ac */ /* 0x000ee40008000800 */
[----:B------:R-:W2:Y:S02]  /*cd70*/  LDL.LU R177, [R1+0x5dac] ;  /* 0x005dac0001b17983 */ /* 0x000ea40000300800 */
[----:B------:R-:W-:-:S02]  /*cd80*/  @!P1 IMAD.MOV R120, RZ, RZ, -R120 ;  /* 0x000000ffff789224 */ /* 0x000fc400078e0a78 */
[----:B------:R-:W2:Y:S02]  /*cd90*/  LDL.LU R68, [R1+0x5da8] ;  /* 0x005da80001447983 */ /* 0x000ea40000300800 */
[----:B------:R-:W-:Y:S02]  /*cda0*/  @!P3 IADD3 R46, PT, PT, -R46, RZ, RZ ;  /* 0x000000ff2e2eb210 */ /* 0x000fe40007ffe1ff */
[----:B------:R1:W-:Y:S01]  /*cdb0*/  STL [R1+0x2ef4], R6 ;  /* 0x002ef40601007387 */ /* 0x0003e20000100800 */
[----:B------:R-:W-:Y:S02]  /*cdc0*/  ISETP.GE.AND P3, PT, R18, RZ, PT ;  /* 0x000000ff1200720c */ /* 0x000fe40003f66270 */
[----:B------:R-:W-:Y:S01]  /*cdd0*/  ISETP.NE.U32.AND P1, PT, R15, RZ, PT ;  /* 0x000000ff0f00720c */ /* 0x000fe20003f25070 */
[----:B------:R-:W2:Y:S04]  /*cde0*/  LDL.LU R18, [R1+0x5da4] ;  /* 0x005da40001127983 */ /* 0x000ea80000300800 */
        /* <DEDUP_REMOVED lines=9> */
[----:B------:R-:W2:Y:S01]  /*ce80*/  LDL.LU R248, [R1+0x30] ;  /* 0x0000300001f87983 */ /* 0x000ea20000300800 */
[----:B------:R-:W-:-:S03]  /*ce90*/  SEL R0, R0, RZ, !P5 ;  /* 0x000000ff00007207 */ /* 0x000fc60006800000 */
[----:B------:R-:W2:Y:S04]  /*cea0*/  LDL.LU R13, [R1+0x2c] ;  /* 0x00002c00010d7983 */ /* 0x000ea80000300800 */
[----:B------:R-:W2:Y:S04]  /*ceb0*/  LDL.LU R12, [R1+0x28] ;  /* 0x00002800010c7983 */ /* 0x000ea80000300800 */
[----:B------:R-:W2:Y:S04]  /*cec0*/  LDL.LU R11, [R1+0x1c] ;  /* 0x00001c00010b7983 */ /* 0x000ea80000300800 */
[----:B------:R-:W2:Y:S01]  /*ced0*/  LDL.LU R10, [R1+0x18] ;  /* 0x00001800010a7983 */ /* 0x000ea20000300800 */
[----:B------:R-:W-:-:S03]  /*cee0*/  ISETP.NE.U32.AND P6, PT, R0, RZ, PT ;  /* 0x000000ff0000720c */ /* 0x000fc60003fc5070 */
[----:B------:R-:W2:Y:S01]  /*cef0*/  LDL.LU R9, [R1+0x14] ;  /* 0x0000140001097983 */ /* 0x000ea20000300800 */
[----:B------:R-:W-:Y:S02]  /*cf00*/  IMAD R0, R103, UR47, RZ ;  /* 0x0000002f67007c24 */ /* 0x000fe4000f8e02ff */
[----:B------:R-:W-:Y:S01]  /*cf10*/  @!P3 IMAD.MOV R105, RZ, RZ, -R105 ;  /* 0x000000ffff69b224 */ /* 0x000fe200078e0a69 */
[----:B------:R-:W2:Y:S01]  /*cf20*/  LDL.LU R8, [R1+0xc] ;  /* 0x00000c0001087983 */ /* 0x000ea20000300800 */
[----:B------:R-:W-:Y:S01]  /*cf30*/  ISETP.GE.U32.AND P5, PT, R246, 0x7fffff80, PT ;  /* 0x7fffff80f600780c */ /* 0x000fe20003fa6070 */
[----:B------:R-:W2:Y:S02]  /*cf40*/  LDCU UR47, c[0x0][0x3b0] ;  /* 0x00007600ff2f77ac */ /* 0x000ea40008000800 */
[----:B------:R-:W2:Y:S04]  /*cf50*/  LDL.LU R7, [R1+0x8] ;  /* 0x0000080001077983 */ /* 0x000ea80000300800 */
[----:B-1----:R-:W2:Y:S04]  /*cf60*/  LDL.LU R6, [R1+0x4] ;  /* 0x0000040001067983 */ /* 0x002ea80000300800 */
[----:B------:R-:W2:Y:S04]  /*cf70*/  LDL.LU R252, [R1] ;  /* 0x0000000001fc7983 */ /* 0x000ea80000300800 */
[----:B------:R-:W2:Y:S04]  /*cf80*/  LDL.LU R103, [R1+0x5c] ;  /* 0x00005c0001677983 */ /* 0x000ea80000300800 */
[----:B------:R1:W-:Y:S02]  /*cf90*/  STL [R1+0x2ef0], R0 ;  /* 0x002ef00001007387 */ /* 0x0003e40000100800 */
[----:B-1----:R-:W-:-:S05]  /*cfa0*/  IMAD R0, R84, UR46, RZ ;  /* 0x0000002e54007c24 */ /* 0x002fca000f8e02ff */
[----:B------:R1:W-:Y:S02]  /*cfb0*/  STL [R1+0x2eec], R0 ;  /* 0x002eec0001007387 */ /* 0x0003e40000100800 */
[C---:B-1----:R-:W-:Y:S02]  /*cfc0*/  SEL R0, R125.reuse, R47, !P4 ;  /* 0x0000002f7d007207 */ /* 0x042fe40006000000 */
[----:B------:R-:W3:Y:S01]  /*cfd0*/  LDL.LU R47, [R1+0x5da0] ;  /* 0x005da000012f7983 */ /* 0x000ee20000300800 */
[----:B--2---:R-:W-:-:S05]  /*cfe0*/  SEL R84, R125, R103, !P4 ;  /* 0x000000677d547207 */ /* 0x004fca0006000000 */
[----:B------:R1:W-:Y:S02]  /*cff0*/  STL [R1+0xd6c], R84 ;  /* 0x000d6c5401007387 */ /* 0x0003e40000100800 */
[C---:B-1----:R-:W-:Y:S02]  /*d000*/  SEL R84, R125.reuse, R157, !P4 ;  /* 0x0000009d7d547207 */ /* 0x042fe40006000000 */
[C---:B------:R-:W-:Y:S02]  /*d010*/  SEL R157, R125.reuse, R228, !P4 ;  /* 0x000000e47d9d7207 */ /* 0x040fe40006000000 */
[C---:B------:R-:W-:Y:S02]  /*d020*/  SEL R228, R125.reuse, R245, !P4 ;  /* 0x000000f57de47207 */ /* 0x040fe40006000000 */
[C---:B------:R-:W-:Y:S02]  /*d030*/  SEL R245, R125.reuse, R12, !P4 ;  /* 0x0000000c7df57207 */ /* 0x040fe40006000000 */
[----:B------:R-:W-:-:S02]  /*d040*/  SEL R12, R125, R11, !P4 ;  /* 0x0000000b7d0c7207 */ /* 0x000fc40006000000 */
[C---:B------:R-:W-:Y:S02]  /*d050*/  SEL R11, R125.reuse, R10, !P4 ;  /* 0x0000000a7d0b7207 */ /* 0x040fe40006000000 */
[C---:B------:R-:W-:Y:S02]  /*d060*/  SEL R10, R125.reuse, R9, !P4 ;  /* 0x000000097d0a7207 */ /* 0x040fe40006000000 */
[C---:B------:R-:W-:Y:S01]  /*d070*/  SEL R9, R125.reuse, R8, !P4 ;  /* 0x000000087d097207 */ /* 0x040fe20006000000 */
[----:B------:R-:W-:Y:S01]  /*d080*/  STL [R1+0x10], R12 ;  /* 0x0000100c01007387 */ /* 0x000fe20000100800 */
[C---:B------:R-:W-:Y:S02]  /*d090*/  SEL R8, R125.reuse, R7, !P4 ;  /* 0x000000077d087207 */ /* 0x040fe40006000000 */
[C---:B------:R-:W-:Y:S01]  /*d0a0*/  SEL R7, R125.reuse, R6, !P4 ;  /* 0x000000067d077207 */ /* 0x040fe20006000000 */
[----:B------:R-:W-:Y:S01]  /*d0b0*/  STL [R1+0x18], R11 ;  /* 0x0000180b01007387 */ /* 0x000fe20000100800 */
[----:B------:R-:W-:-:S03]  /*d0c0*/  SEL R6, R125, R252, !P4 ;  /* 0x000000fc7d067207 */ /* 0x000fc60006000000 */
[----:B------:R-:W-:Y:S04]  /*d0d0*/  STL [R1+0x14], R10 ;  /* 0x0000140a01007387 */ /* 0x000fe80000100800 */
[----:B------:R-:W-:Y:S04]  /*d0e0*/  STL [R1+0xc], R9 ;  /* 0x00000c0901007387 */ /* 0x000fe80000100800 */
[----:B------:R-:W-:Y:S04]  /*d0f0*/  STL [R1+0x8], R8 ;  /* 0x0000080801007387 */ /* 0x000fe80000100800 */
[----:B------:R1:W-:Y:S04]  /*d100*/  STL [R1+0x4], R7 ;  /* 0x0000040701007387 */ /* 0x0003e80000100800 */
[----:B------:R2:W-:Y:S01]  /*d110*/  STL [R1], R6 ;  /* 0x0000000601007387 */ /* 0x0005e20000100800 */
[----:B-1----:R-:W-:-:S02]  /*d120*/  SEL R7, R125, R18, !P4 ;  /* 0x000000127d077207 */ /* 0x002fc40006000000 */
[C---:B------:R-:W-:Y:S01]  /*d130*/  SEL R8, R125.reuse, R36, !P4 ;  /* 0x000000247d087207 */ /* 0x040fe20006000000 */
[----:B------:R-:W1:Y:S01]  /*d140*/  LDC R18, c[0x0][0x3a0] ;  /* 0x0000e800ff127b82 */ /* 0x000e620000000800 */
[C---:B--2---:R-:W-:Y:S01]  /*d150*/  SEL R6, R125.reuse, R177, !P4 ;  /* 0x000000b17d067207 */ /* 0x044fe20006000000 */
[----:B------:R2:W-:Y:S04]  /*d160*/  STL [R1+0x1c], R7 ;  /* 0x00001c0701007387 */ /* 0x0005e80000100800 */
[----:B------:R3:W-:Y:S01]  /*d170*/  STL [R1+0x20], R6 ;  /* 0x0000200601007387 */ /* 0x0007e20000100800 */
[C---:B--2---:R-:W-:Y:S02]  /*d180*/  SEL R7, R125.reuse, R22, !P4 ;  /* 0x000000167d077207 */ /* 0x044fe40006000000 */
[----:B---3--:R-:W-:-:S03]  /*d190*/  SEL R6, R125, R50, !P4 ;  /* 0x000000327d067207 */ /* 0x008fc60006000000 */
[----:B------:R2:W-:Y:S04]  /*d1a0*/  STL [R1+0x24], R7 ;  /* 0x0000240701007387 */ /* 0x0005e80000100800 */
[----:B------:R4:W-:Y:S01]  /*d1b0*/  STL [R1+0x28], R6 ;  /* 0x0000280601007387 */ /* 0x0009e20000100800 */
[----:B--2---:R-:W-:-:S03]  /*d1c0*/  SEL R7, R125, R35, !P4 ;  /* 0x000000237d077207 */ /* 0x004fc60006000000 */
[----:B------:R-:W-:Y:S01]  /*d1d0*/  STL [R1+0x2c], R8 ;  /* 0x00002c0801007387 */ /* 0x000fe20000100800 */
[----:B----4-:R-:W-:-:S03]  /*d1e0*/  SEL R6, R125, R48, !P4 ;  /* 0x000000307d067207 */ /* 0x010fc60006000000 */
[----:B------:R-:W-:Y:S04]  /*d1f0*/  STL [R1+0x34], R7 ;  /* 0x0000340701007387 */ /* 0x000fe80000100800 */
[----:B------:R2:W-:Y:S02]  /*d200*/  STL [R1+0x30], R6 ;  /* 0x0000300601007387 */ /* 0x0005e40000100800 */
[C---:B--2---:R-:W-:Y:S02]  /*d210*/  SEL R6, R125.reuse, R17, !P4 ;  /* 0x000000117d067207 */ /* 0x044fe40006000000 */
[C---:B------:R-:W-:Y:S01]  /*d220*/  SEL R7, R125.reuse, R175, !P4 ;  /* 0x000000af7d077207 */ /* 0x040fe20006000000 */
[----:B------:R-:W2:Y:S02]  /*d230*/  S2UR UR46, SR_CgaCtaId ;  /* 0x00000000002e79c3 */ /* 0x000ea40000008800 */
[----:B------:R3:W-:Y:S01]  /*d240*/  STL [R1+0x58], R6 ;  /* 0x0000580601007387 */ /* 0x0007e20000100800 */
[----:B------:R-:W-:-:S02]  /*d250*/  SEL R8, R125, R51, !P4 ;  /* 0x000000337d087207 */ /* 0x000fc40006000000 */
[C---:B------:R-:W-:Y:S02]  /*d260*/  SEL R103, R125.reuse, R186, !P4 ;  /* 0x000000ba7d677207 */ /* 0x040fe40006000000 */
[C---:B------:R-:W-:Y:S01]  /*d270*/  SEL R10, R125.reuse, R153, !P4 ;  /* 0x000000997d0a7207 */ /* 0x040fe20006000000 */
[----:B------:R-:W4:Y:S01]  /*d280*/  LDC R17, c[0x0][0x3a0] ;  /* 0x0000e800ff117b82 */ /* 0x000f220000000800 */
[----:B---3--:R-:W-:-:S05]  /*d290*/  SEL R6, R125, R37, !P4 ;  /* 0x000000257d067207 */ /* 0x008fca0006000000 */
[----:B------:R3:W-:Y:S02]  /*d2a0*/  STL [R1+0x5c], R6 ;  /* 0x00005c0601007387 */ /* 0x0007e40000100800 */
[C---:B---3--:R-:W-:Y:S02]  /*d2b0*/  SEL R6, R125.reuse, R62, !P4 ;  /* 0x0000003e7d067207 */ /* 0x048fe40006000000 */
[C---:B------:R-:W-:Y:S02]  /*d2c0*/  SEL R186, R125.reuse, R194, !P4 ;  /* 0x000000c27dba7207 */ /* 0x040fe40006000000 */
[C---:B------:R-:W-:Y:S01]  /*d2d0*/  SEL R24, R125.reuse, R24, !P4 ;  /* 0x000000187d187207 */ /* 0x040fe20006000000 */
[----:B------:R3:W-:Y:S01]  /*d2e0*/  STL [R1+0x60], R6 ;  /* 0x0000600601007387 */ /* 0x0007e20000100800 */
[C---:B------:R-:W-:Y:S02]  /*d2f0*/  SEL R11, R125.reuse, R123, !P4 ;  /* 0x0000007b7d0b7207 */ /* 0x040fe40006000000 */
[C---:B------:R-:W-:Y:S01]  /*d300*/  SEL R15, R125.reuse, R15, !P4 ;  /* 0x0000000f7d0f7207 */ /* 0x040fe20006000000 */
[----:B------:R1:W-:Y:S01]  /*d310*/  STL [R1+0x64], R7 ;  /* 0x0000640701007387 */ /* 0x0003e20000100800 */
[----:B------:R-:W-:-:S02]  /*d320*/  SEL R9, R125, R49, !P4 ;  /* 0x000000317d097207 */ /* 0x000fc40006000000 */
[C---:B------:R-:W-:Y:S02]  /*d330*/  SEL R34, R125.reuse, R34, !P4 ;  /* 0x000000227d227207 */ /* 0x040fe40006000000 */
[C---:B------:R-:W-:Y:S02]  /*d340*/  SEL R97, R125.reuse, R97, !P4 ;  /* 0x000000617d617207 */ /* 0x040fe40006000000 */
[C---:B------:R-:W-:Y:S02]  /*d350*/  SEL R68, R125.reuse, R68, !P4 ;  /* 0x000000447d447207 */ /* 0x040fe40006000000 */
[C---:B------:R-:W-:Y:S02]  /*d360*/  SEL R208, R125.reuse, R208, !P4 ;  /* 0x000000d07dd07207 */ /* 0x040fe40006000000 */
[C---:B------:R-:W-:Y:S02]  /*d370*/  SEL R94, R125.reuse, R94, !P4 ;  /* 0x0000005e7d5e7207 */ /* 0x040fe40006000000 */
        /* <DEDUP_REMOVED lines=66> */
[C---:B------:R-:W-:Y:S01]  /*d7a0*/  SEL R225, R125.reuse, R225, !P4 ;  /* 0x000000e17de17207 */ /* 0x040fe20006000000 */
[----:B------:R-:W-:Y:S01]  /*d7b0*/  IMAD R0, R0, UR26, RZ ;  /* 0x0000001a00007c24 */ /* 0x000fe2000f8e02ff */
[C---:B---3--:R-:W-:Y:S01]  /*d7c0*/  SEL R6, R125.reuse, R19, !P4 ;  /* 0x000000137d067207 */ /* 0x048fe20006000000 */
[----:B------:R-:W3:Y:S01]  /*d7d0*/  LDC R62, c[0x0][0x3a0] ;  /* 0x0000e800ff3e7b82 */ /* 0x000ee20000000800 */
[C---:B-1----:R-:W-:Y:S01]  /*d7e0*/  SEL R7, R125.reuse, R173, !P4 ;  /* 0x000000ad7d077207 */ /* 0x042fe20006000000 */
[----:B------:R-:W1:Y:S02]  /*d7f0*/  LDCU UR26, c[0x0][0x3b0] ;  /* 0x00007600ff1a77ac */ /* 0x000e640008000800 */
[----:B------:R2:W-:Y:S04]  /*d800*/  STL [R1+0x68], R6 ;  /* 0x0000680601007387 */ /* 0x0005e80000100800 */
[----:B------:R-:W-:Y:S01]  /*d810*/  STL [R1+0x6c], R8 ;  /* 0x00006c0801007387 */ /* 0x000fe20000100800 */
[----:B--2---:R-:W-:-:S05]  /*d820*/  SEL R6, R125, R28, !P4 ;  /* 0x0000001c7d067207 */ /* 0x004fca0006000000 */
[----:B------:R2:W-:Y:S04]  /*d830*/  STL [R1+0x70], R6 ;  /* 0x0000700601007387 */ /* 0x0005e80000100800 */
[----:B------:R1:W-:Y:S01]  /*d840*/  STL [R1+0x74], R7 ;  /* 0x0000740701007387 */ /* 0x0003e20000100800 */
[C---:B--2---:R-:W-:Y:S02]  /*d850*/  SEL R6, R125.reuse, R54, !P4 ;  /* 0x000000367d067207 */ /* 0x044fe40006000000 */
[----:B-1----:R-:W-:-:S03]  /*d860*/  SEL R7, R125, R39, !P4 ;  /* 0x000000277d077207 */ /* 0x002fc60006000000 */
[----:B------:R1:W-:Y:S01]  /*d870*/  STL [R1+0x78], R6 ;  /* 0x0000780601007387 */ /* 0x0003e20000100800 */
[----:B------:R-:W-:-:S03]  /*d880*/  SEL R8, R125, R52, !P4 ;  /* 0x000000347d087207 */ /* 0x000fc60006000000 */
[----:B------:R2:W-:Y:S01]  /*d890*/  STL [R1+0x7c], R7 ;  /* 0x00007c0701007387 */ /* 0x0005e20000100800 */
[C---:B-1----:R-:W-:Y:S02]  /*d8a0*/  SEL R6, R125.reuse, R99, !P4 ;  /* 0x000000637d067207 */ /* 0x042fe40006000000 */
[----:B--2---:R-:W-:-:S03]  /*d8b0*/  SEL R7, R125, R80, !P4 ;  /* 0x000000507d077207 */ /* 0x004fc60006000000 */
[----:B------:R1:W-:Y:S04]  /*d8c0*/  STL [R1+0x84], R6 ;  /* 0x0000840601007387 */ /* 0x0003e80000100800 */
[----:B------:R2:W-:Y:S01]  /*d8d0*/  STL [R1+0x80], R8 ;  /* 0x0000800801007387 */ /* 0x0005e20000100800 */
[----:B-1----:R-:W-:-:S03]  /*d8e0*/  SEL R6, R125, R66, !P4 ;  /* 0x000000427d067207 */ /* 0x002fc60006000000 */
[----:B------:R1:W-:Y:S01]  /*d8f0*/  STL [R1+0x8c], R7 ;  /* 0x00008c0701007387 */ /* 0x0003e20000100800 */
[----:B--2---:R-:W-:-:S03]  /*d900*/  SEL R8, R125, R79, !P4 ;  /* 0x0000004f7d087207 */ /* 0x004fc60006000000 */
[----:B------:R2:W-:Y:S01]  /*d910*/  STL [R1+0x88], R6 ;  /* 0x0000880601007387 */ /* 0x0005e20000100800 */
[----:B-1----:R-:W-:-:S03]  /*d920*/  SEL R7, R125, R93, !P4 ;  /* 0x0000005d7d077207 */ /* 0x002fc60006000000 */
[----:B------:R-:W-:Y:S01]  /*d930*/  STL [R1+0x90], R8 ;  /* 0x0000900801007387 */ /* 0x000fe20000100800 */
[----:B--2---:R-:W-:-:S03]  /*d940*/  SEL R6, R125, R92, !P4 ;  /* 0x0000005c7d067207 */ /* 0x004fc60006000000 */
[----:B------:R1:W-:Y:S04]  /*d950*/  STL [R1+0x94], R7 ;  /* 0x0000940701007387 */ /* 0x0003e80000100800 */
[----:B------:R2:W-:Y:S01]  /*d960*/  STL [R1+0xdc], R6 ;  /* 0x0000dc0601007387 */ /* 0x0005e20000100800 */
[C---:B-1----:R-:W-:Y:S02]  /*d970*/  SEL R7, R125.reuse, R86, !P4 ;  /* 0x000000567d077207 */ /* 0x042fe40006000000 */
[C---:B------:R-:W-:Y:S02]  /*d980*/  SEL R194, R125.reuse, R248, !P4 ;  /* 0x000000f87dc27207 */ /* 0x040fe40006000000 */
[C---:B------:R-:W-:Y:S02]  /*d990*/  SEL R12, R125.reuse, R33, !P4 ;  /* 0x000000217d0c7207 */ /* 0x040fe40006000000 */
[C---:B--2---:R-:W-:Y:S01]  /*d9a0*/  SEL R6, R125.reuse, R136, !P4 ;  /* 0x000000887d067207 */ /* 0x044fe20006000000 */
[----:B------:R-:W-:Y:S01]  /*d9b0*/  STL [R1+0xd8], R7 ;  /* 0x0000d80701007387 */ /* 0x000fe20000100800 */
[----:B------:R-:W-:-:S02]  /*d9c0*/  SEL R8, R125, R58, !P4 ;  /* 0x0000003a7d087207 */ /* 0x000fc40006000000 */
[C---:B------:R-:W-:Y:S01]  /*d9d0*/  SEL R173, R125.reuse, R14, !P4 ;  /* 0x0000000e7dad7207 */ /* 0x040fe20006000000 */
[----:B------:R1:W-:Y:S01]  /*d9e0*/  STL [R1+0xe0], R6 ;  /* 0x0000e00601007387 */ /* 0x0003e20000100800 */
[C---:B------:R-:W-:Y:S01]  /*d9f0*/  SEL R248, R125.reuse, R13, !P4 ;  /* 0x0000000d7df87207 */ /* 0x040fe20006000000 */
[----:B------:R-:W2:Y:S01]  /*da00*/  LDC R14, c[0x0][0x3a0] ;  /* 0x0000e800ff0e7b82 */ /* 0x000ea20000000800 */
[C---:B-1----:R-:W-:Y:S02]  /*da10*/  SEL R6, R125.reuse, R100, !P4 ;  /* 0x000000647d067207 */ /* 0x042fe40006000000 */
[C---:B------:R-:W-:Y:S02]  /*da20*/  SEL R47, R125.reuse, R47, !P4 ;  /* 0x0000002f7d2f7207 */ /* 0x040fe40006000000 */
[C---:B------:R-:W-:Y:S01]  /*da30*/  SEL R177, R125.reuse, R29, !P4 ;  /* 0x0000001d7db17207 */ /* 0x040fe20006000000 */
[----:B------:R1:W-:Y:S01]  /*da40*/  STL [R1+0xe4], R6 ;  /* 0x0000e40601007387 */ /* 0x0003e20000100800 */
[----:B------:R-:W-:-:S02]  /*da50*/  SEL R7, R125, R72, !P4 ;  /* 0x000000487d077207 */ /* 0x000fc40006000000 */
[C---:B------:R-:W-:Y:S01]  /*da60*/  SEL R175, R125.reuse, R65, !P4 ;  /* 0x000000417daf7207 */ /* 0x040fe20006000000 */
[----:B------:R3:W-:Y:S01]  /*da70*/  STL [R1+0xec], R3 ;  /* 0x0000ec0301007387 */ /* 0x0007e20000100800 */
[C---:B------:R-:W-:Y:S02]  /*da80*/  SEL R13, R125.reuse, R46, !P4 ;  /* 0x0000002e7d0d7207 */ /* 0x040fe40006000000 */
[C---:B------:R-:W-:Y:S01]  /*da90*/  SEL R252, R125.reuse, R119, !P4 ;  /* 0x000000777dfc7207 */ /* 0x040fe20006000000 */
[C---:B------:R-:W-:Y:S01]  /*daa0*/  IMAD R28, R222.reuse, 0x68, RZ ;  /* 0x00000068de1c7824 */ /* 0x040fe200078e02ff */
[----:B------:R-:W2:Y:S01]  /*dab0*/  LDC R86, c[0x0][0x3a0] ;  /* 0x0000e800ff567b82 */ /* 0x000ea20000000800 */
[C---:B-1----:R-:W-:Y:S02]  /*dac0*/  SEL R6, R125.reuse, R2, !P4 ;  /* 0x000000027d067207 */ /* 0x042fe40006000000 */
[C---:B------:R-:W-:Y:S02]  /*dad0*/  SEL R2, R125.reuse, R71, !P4 ;  /* 0x000000477d027207 */ /* 0x040fe40006000000 */
[C---:B---3--:R-:W-:Y:S01]  /*dae0*/  SEL R3, R125.reuse, R78, !P4 ;  /* 0x0000004e7d037207 */ /* 0x048fe20006000000 */
[----:B------:R-:W-:Y:S01]  /*daf0*/  STL [R1+0xe8], R7 ;  /* 0x0000e80701007387 */ /* 0x000fe20000100800 */
[C---:B------:R-:W-:Y:S01]  /*db00*/  SEL R136, R125.reuse, R121, !P4 ;  /* 0x000000797d887207 */ /* 0x040fe20006000000 */
[----:B------:R-:W-:Y:S01]  /*db10*/  IMAD R52, R222, 0x74, RZ ;  /* 0x00000074de347824 */ /* 0x000fe200078e02ff */
[----:B------:R-:W1:Y:S01]  /*db20*/  LDC R71, c[0x0][0x3a0] ;  /* 0x0000e800ff477b82 */ /* 0x000e620000000800 */
[----:B------:R-:W-:Y:S04]  /*db30*/  STL [R1+0xf0], R6 ;  /* 0x0000f00601007387 */ /* 0x000fe80000100800 */
[----:B------:R-:W-:Y:S03]  /*db40*/  STL [R1+0xf4], R3 ;  /* 0x0000f40301007387 */ /* 0x000fe60000100800 */
[----:B------:R-:W3:Y:S01]  /*db50*/  LDC R72, c[0x0][0x3a0] ;  /* 0x0000e800ff487b82 */ /* 0x000ee20000000800 */
[----:B------:R4:W-:Y:S07]  /*db60*/  STL [R1+0xf8], R2 ;  /* 0x0000f80201007387 */ /* 0x0009ee0000100800 */
[----:B------:R-:W1:Y:S01]  /*db70*/  LDC R78, c[0x0][0x3a0] ;  /* 0x0000e800ff4e7b82 */ /* 0x000e620000000800 */
[----:B----4-:R-:W-:-:S02]  /*db80*/  SEL R2, R125, R59, !P4 ;  /* 0x0000003b7d027207 */ /* 0x010fc40006000000 */
[----:B------:R-:W-:-:S03]  /*db90*/  SEL R3, R125, R21, !P4 ;  /* 0x000000157d037207 */ /* 0x000fc60006000000 */
[----:B------:R4:W-:Y:S04]  /*dba0*/  STL [R1+0xfc], R2 ;  /* 0x0000fc0201007387 */ /* 0x0009e80000100800 */
[----:B------:R2:W-:Y:S01]  /*dbb0*/  STL [R1+0x158], R3 ;  /* 0x0001580301007387 */ /* 0x0005e20000100800 */
[C---:B----4-:R-:W-:Y:S02]  /*dbc0*/  SEL R2, R125.reuse, R20, !P4 ;  /* 0x000000147d027207 */ /* 0x050fe40006000000 */
[----:B--2---:R-:W-:-:S03]  /*dbd0*/  SEL R3, R125, R60, !P4 ;  /* 0x0000003c7d037207 */ /* 0x004fc60006000000 */
[----:B------:R2:W-:Y:S04]  /*dbe0*/  STL [R1+0x15c], R2 ;  /* 0x00015c0201007387 */ /* 0x0005e80000100800 */
[----:B------:R4:W-:Y:S01]  /*dbf0*/  STL [R1+0x160], R3 ;  /* 0x0001600301007387 */ /* 0x0009e20000100800 */
[C---:B--2---:R-:W-:Y:S02]  /*dc00*/  SEL R2, R125.reuse, R187, !P4 ;  /* 0x000000bb7d027207 */ /* 0x044fe40006000000 */
[----:B----4-:R-:W-:-:S03]  /*dc10*/  SEL R3, R125, R243, !P4 ;  /* 0x000000f37d037207 */ /* 0x010fc60006000000 */
[----:B------:R2:W-:Y:S04]  /*dc20*/  STL [R1+0x164], R2 ;  /* 0x0001640201007387 */ /* 0x0005e80000100800 */
[----:B------:R4:W-:Y:S01]  /*dc30*/  STL [R1+0x168], R3 ;  /* 0x0001680301007387 */ /* 0x0009e20000100800 */
[C---:B--2---:R-:W-:Y:S02]  /*dc40*/  SEL R2, R125.reuse, R113, !P4 ;  /* 0x000000717d027207 */ /* 0x044fe40006000000 */
[----:B----4-:R-:W-:-:S03]  /*dc50*/  SEL R3, R125, R87, !P4 ;  /* 0x000000577d037207 */ /* 0x010fc60006000000 */
[----:B------:R2:W-:Y:S01]  /*dc60*/  STL [R1+0x16c], R2 ;  /* 0x00016c0201007387 */ /* 0x0005e20000100800 */
[----:B------:R-:W-:-:S03]  /*dc70*/  SEL R6, R125, R117, !P4 ;  /* 0x000000757d067207 */ /* 0x000fc60006000000 */
[----:B------:R4:W-:Y:S01]  /*dc80*/  STL [R1+0x170], R3 ;  /* 0x0001700301007387 */ /* 0x0009e20000100800 */
[C---:B--2---:R-:W-:Y:S02]  /*dc90*/  SEL R2, R125.reuse, R31, !P4 ;  /* 0x0000001f7d027207 */ /* 0x044fe40006000000 */
[----:B----4-:R-:W-:-:S03]  /*dca0*/  SEL R3, R125, R44, !P4 ;  /* 0x0000002c7d037207 */ /* 0x010fc60006000000 */
[----:B------:R2:W-:Y:S04]  /*dcb0*/  STL [R1+0x174], R2 ;  /* 0x0001740201007387 */ /* 0x0005e80000100800 */
[----:B------:R4:W-:Y:S01]  /*dcc0*/  STL [R1+0x1dc], R6 ;  /* 0x0001dc0601007387 */ /* 0x0009e20000100800 */
[----:B--2---:R-:W-:-:S03]  /*dcd0*/  SEL R2, R125, R57, !P4 ;  /* 0x000000397d027207 */ /* 0x004fc60006000000 */
[----:B------:R2:W-:Y:S01]  /*dce0*/  STL [R1+0x1d8], R3 ;  /* 0x0001d80301007387 */ /* 0x0005e20000100800 */
[----:B----4-:R-:W-:-:S03]  /*dcf0*/  SEL R6, R125, R42, !P4 ;  /* 0x0000002a7d067207 */ /* 0x010fc60006000000 */
[----:B------:R4:W-:Y:S01]  /*dd00*/  STL [R1+0x1e0], R2 ;  /* 0x0001e00201007387 */ /* 0x0009e20000100800 */
[----:B--2---:R-:W-:-:S03]  /*dd10*/  SEL R3, R125, R56, !P4 ;  /* 0x000000387d037207 */ /* 0x004fc60006000000 */
[----:B------:R-:W-:Y:S01]  /*dd20*/  STL [R1+0x1e4], R6 ;  /* 0x0001e40601007387 */ /* 0x000fe20000100800 */
        /* <DEDUP_REMOVED lines=8> */
[----:B--2---:R-:W-:-:S03]  /*ddb0*/  SEL R3, R125, R127, !P4 ;  /* 0x0000007f7d037207 */ /* 0x004fc60006000000 */
[----:B------:R2:W-:Y:S01]  /*ddc0*/  STL [R1+0x258], R6 ;  /* 0x0002580601007387 */ /* 0x0005e20000100800 */
[C---:B------:R-:W-:Y:S02]  /*ddd0*/  SEL R7, R125.reuse, R120, !P4 ;  /* 0x000000787d077207 */ /* 0x040fe40006000000 */
[C---:B------:R-:W-:Y:S02]  /*dde0*/  SEL R243, R125.reuse, R16, !P4 ;  /* 0x000000107df37207 */ /* 0x040fe40006000000 */
[C---:B----4-:R-:W-:Y:S01]  /*ddf0*/  SEL R2, R125.reuse, R138, !P4 ;  /* 0x0000008a7d027207 */ /* 0x050fe20006000000 */
[----:B------:R4:W-:Y:S01]  /*de00*/  STL [R1+0x25c], R3 ;  /* 0x00025c0301007387 */ /* 0x0009e20000100800 */
[----:B------:R-:W1:Y:S01]  /*de10*/  LDC R16, c[0x0][0x3a0] ;  /* 0x0000e800ff107b82 */ /* 0x000e620000000800 */
[C---:B--2---:R-:W-:Y:S02]  /*de20*/  SEL R6, R125.reuse, R151, !P4 ;  /* 0x000000977d067207 */ /* 0x044fe40006000000 */
[----:B------:R2:W-:Y:S01]  /*de30*/  STL [R1+0x260], R2 ;  /* 0x0002600201007387 */ /* 0x0005e20000100800 */
[----:B------:R-:W-:Y:S01]  /*de40*/  SEL R187, R125, R43, !P4 ;  /* 0x0000002b7dbb7207 */ /* 0x000fe20006000000 */
[----:B------:R-:W-:-:S02]  /*de50*/  IMAD R20, R222, 0x64, RZ ;  /* 0x00000064de147824 */ /* 0x000fc400078e02ff */
[----:B------:R-:W-:Y:S01]  /*de60*/  IMAD R44, R222, 0x70, RZ ;  /* 0x00000070de2c7824 */ /* 0x000fe200078e02ff */
[C---:B----4-:R-:W-:Y:S01]  /*de70*/  SEL R3, R125.reuse, R166, !P4 ;  /* 0x000000a67d037207 */ /* 0x050fe20006000000 */
[----:B------:R4:W-:Y:S01]  /*de80*/  STL [R1+0x264], R6 ;  /* 0x0002640601007387 */ /* 0x0009e20000100800 */
[----:B------:R-:W-:Y:S01]  /*de90*/  IMAD.WIDE R48, R52, 0x4, R236 ;  /* 0x0000000434307825 */ /* 0x000fe200078e02ec */
[----:B------:R-:W1:Y:S01]  /*dea0*/  LDC R127, c[0x0][0x3a0] ;  /* 0x0000e800ff7f7b82 */ /* 0x000e620000000800 */
[C---:B--2---:R-:W-:Y:S01]  /*deb0*/  SEL R2, R125.reuse, R181, !P4 ;  /* 0x000000b57d027207 */ /* 0x044fe20006000000 */
[----:B------:R2:W-:Y:S04]  /*dec0*/  STL [R1+0x268], R3 ;  /* 0x0002680301007387 */ /* 0x0005e80000100800 */
[----:B------:R3:W-:Y:S01]  /*ded0*/  STL [R1+0x26c], R2 ;  /* 0x00026c0201007387 */ /* 0x0007e20000100800 */
[----:B----4-:R-:W-:-:S02]  /*dee0*/  SEL R6, R125, R45, !P4 ;  /* 0x0000002d7d067207 */ /* 0x010fc40006000000 */
[----:B--2---:R-:W-:-:S03]  /*def0*/  SEL R3, R125, R108, !P4 ;  /* 0x0000006c7d037207 */ /* 0x004fc60006000000 */
[----:B------:R2:W-:Y:S01]  /*df00*/  STL [R1+0x270], R6 ;  /* 0x0002700601007387 */ /* 0x0005e20000100800 */
[----:B---3--:R-:W-:-:S03]  /*df10*/  SEL R2, R125, R67, !P4 ;  /* 0x000000437d027207 */ /* 0x008fc60006000000 */
[----:B------:R3:W-:Y:S04]  /*df20*/  STL [R1+0x274], R3 ;  /* 0x0002740301007387 */ /* 0x0007e80000100800 */
[----:B------:R4:W-:Y:S01]  /*df30*/  STL [R1+0xc38], R2 ;  /* 0x000c380201007387 */ /* 0x0009e20000100800 */
[C---:B--2---:R-:W-:Y:S02]  /*df40*/  SEL R6, R125.reuse, R122, !P4 ;  /* 0x0000007a7d067207 */ /* 0x044fe40006000000 */
[----:B---3--:R-:W-:-:S03]  /*df50*/  SEL R3, R125, R98, !P4 ;  /* 0x000000627d037207 */ /* 0x008fc60006000000 */
[----:B------:R2:W-:Y:S01]  /*df60*/  STL [R1+0xc3c], R6 ;  /* 0x000c3c0601007387 */ /* 0x0005e20000100800 */
[----:B----4-:R-:W-:-:S03]  /*df70*/  SEL R2, R125, R53, !P4 ;  /* 0x000000357d027207 */ /* 0x010fc60006000000 */
[----:B------:R3:W-:Y:S04]  /*df80*/  STL [R1+0xc40], R3 ;  /* 0x000c400301007387 */ /* 0x0007e80000100800 */
[----:B------:R4:W-:Y:S01]  /*df90*/  STL [R1+0xc44], R2 ;  /* 0x000c440201007387 */ /* 0x0009e20000100800 */
[C---:B--2---:R-:W-:Y:S02]  /*dfa0*/  SEL R6, R125.reuse, R101, !P4 ;  /* 0x000000657d067207 */ /* 0x044fe40006000000 */
[----:B---3--:R-:W-:-:S03]  /*dfb0*/  SEL R3, R125, R139, !P4 ;  /* 0x0000008b7d037207 */ /* 0x008fc60006000000 */
[----:B------:R2:W-:Y:S01]  /*dfc0*/  STL [R1+0xc48], R6 ;  /* 0x000c480601007387 */ /* 0x0005e20000100800 */
[----:B----4-:R-:W-:-:S03]  /*dfd0*/  SEL R2, R125, R64, !P4 ;  /* 0x000000407d027207 */ /* 0x010fc60006000000 */
[----:B------:R-:W-:Y:S04]  /*dfe0*/  STL [R1+0xc4c], R3 ;  /* 0x000c4c0301007387 */ /* 0x000fe80000100800 */
[----:B------:R3:W-:Y:S01]  /*dff0*/  STL [R1+0xc50], R2 ;  /* 0x000c500201007387 */ /* 0x0007e20000100800 */
[C---:B--2---:R-:W-:Y:S02]  /*e000*/  SEL R6, R125.reuse, R183, !P4 ;  /* 0x000000b77d067207 */ /* 0x044fe40006000000 */
[C---:B---3--:R-:W-:Y:S02]  /*e010*/  SEL R2, R125.reuse, R242, !P4 ;  /* 0x000000f27d027207 */ /* 0x048fe40006000000 */
[----:B------:R-:W-:-:S03]  /*e020*/  SEL R3, R125, R74, !P4 ;  /* 0x0000004a7d037207 */ /* 0x000fc60006000000 */
[----:B------:R2:W-:Y:S04]  /*e030*/  STL [R1+0xd68], R2 ;  /* 0x000d680201007387 */ /* 0x0005e80000100800 */
[----:B------:R3:W-:Y:S01]  /*e040*/  STL [R1+0xd64], R6 ;  /* 0x000d640601007387 */ /* 0x0007e20000100800 */
[----:B--2---:R-:W-:-:S03]  /*e050*/  SEL R2, R125, R193, !P4 ;  /* 0x000000c17d027207 */ /* 0x004fc60006000000 */
[----:B------:R2:W-:Y:S01]  /*e060*/  STL [R1+0xd60], R3 ;  /* 0x000d600301007387 */ /* 0x0005e20000100800 */
[----:B---3--:R-:W-:-:S03]  /*e070*/  SEL R6, R125, R164, !P4 ;  /* 0x000000a47d067207 */ /* 0x008fc60006000000 */
[----:B------:R3:W-:Y:S01]  /*e080*/  STL [R1+0xd5c], R2 ;  /* 0x000d5c0201007387 */ /* 0x0007e20000100800 */
        /* <DEDUP_REMOVED lines=20> */
[----:B------:R-:W-:Y:S01]  /*e1d0*/  IMAD.WIDE R42, R44, 0x4, R240 ;  /* 0x000000042c2a7825 */ /* 0x000fe200078e02f0 */
[----:B------:R-:W3:Y:S01]  /*e1e0*/  LDC R190, c[0x0][0x3a0] ;  /* 0x0000e800ffbe7b82 */ /* 0x000ee20000000800 */
[C---:B----4-:R-:W-:Y:S01]  /*e1f0*/  SEL R2, R125.reuse, R191, !P4 ;  /* 0x000000bf7d027207 */ /* 0x050fe20006000000 */
[----:B------:R4:W-:Y:S04]  /*e200*/  STL [R1+0xd30], R3 ;  /* 0x000d300301007387 */ /* 0x0009e80000100800 */
[----:B------:R1:W-:Y:S01]  /*e210*/  STL [R1+0xd2c], R2 ;  /* 0x000d2c0201007387 */ /* 0x0003e20000100800 */
[C---:B--2---:R-:W-:Y:S02]  /*e220*/  SEL R6, R125.reuse, R109, !P4 ;  /* 0x0000006d7d067207 */ /* 0x044fe40006000000 */
[----:B----4-:R-:W-:-:S03]  /*e230*/  SEL R3, R125, R234, !P4 ;  /* 0x000000ea7d037207 */ /* 0x010fc60006000000 */
[----:B------:R2:W-:Y:S01]  /*e240*/  STL [R1+0xd28], R6 ;  /* 0x000d280601007387 */ /* 0x0005e20000100800 */
[----:B-1----:R-:W-:-:S03]  /*e250*/  SEL R2, R125, R204, !P4 ;  /* 0x000000cc7d027207 */ /* 0x002fc60006000000 */
[----:B------:R1:W-:Y:S04]  /*e260*/  STL [R1+0xd24], R3 ;  /* 0x000d240301007387 */ /* 0x0003e80000100800 */
[----:B------:R4:W-:Y:S01]  /*e270*/  STL [R1+0xd20], R2 ;  /* 0x000d200201007387 */ /* 0x0009e20000100800 */
[C---:B--2---:R-:W-:Y:S02]  /*e280*/  SEL R6, R125.reuse, R205, !P4 ;  /* 0x000000cd7d067207 */ /* 0x044fe40006000000 */
[----:B-1----:R-:W-:-:S03]  /*e290*/  SEL R3, R125, R81, !P4 ;  /* 0x000000517d037207 */ /* 0x002fc60006000000 */
[----:B------:R1:W-:Y:S01]  /*e2a0*/  STL [R1+0xd1c], R6 ;  /* 0x000d1c0601007387 */ /* 0x0003e20000100800 */
[----:B----4-:R-:W-:-:S03]  /*e2b0*/  SEL R2, R125, R110, !P4 ;  /* 0x0000006e7d027207 */ /* 0x010fc60006000000 */
[----:B------:R2:W-:Y:S04]  /*e2c0*/  STL [R1+0xd18], R3 ;  /* 0x000d180301007387 */ /* 0x0005e80000100800 */
[----:B------:R4:W-:Y:S01]  /*e2d0*/  STL [R1+0xd14], R2 ;  /* 0x000d140201007387 */ /* 0x0009e20000100800 */
[C---:B-1----:R-:W-:Y:S02]  /*e2e0*/  SEL R6, R125.reuse, R30, !P4 ;  /* 0x0000001e7d067207 */ /* 0x042fe40006000000 */
[----:B------:R-:W1:Y:S01]  /*e2f0*/  LDC R30, c[0x0][0x3a0] ;  /* 0x0000e800ff1e7b82 */ /* 0x000e620000000800 */
[C---:B--2---:R-:W-:Y:S02]  /*e300*/  SEL R3, R125.reuse, R215, !P4 ;  /* 0x000000d77d037207 */ /* 0x044fe40006000000 */
[----:B------:R2:W-:Y:S01]  /*e310*/  STL [R1+0xd10], R6 ;  /* 0x000d100601007387 */ /* 0x0005e20000100800 */
[----:B----4-:R-:W-:-:S03]  /*e320*/  SEL R2, R125, R216, !P4 ;  /* 0x000000d87d027207 */ /* 0x010fc60006000000 */
[----:B------:R4:W-:Y:S01]  /*e330*/  STL [R1+0xd0c], R3 ;  /* 0x000d0c0301007387 */ /* 0x0009e20000100800 */
[----:B------:R-:W-:Y:S01]  /*e340*/  IMAD R60, R222, 0x78, RZ ;  /* 0x00000078de3c7824 */ /* 0x000fe200078e02ff */
[----:B------:R-:W1:Y:S02]  /*e350*/  LDC R215, c[0x0][0x3a0] ;  /* 0x0000e800ffd77b82 */ /* 0x000e640000000800 */
[----:B------:R3:W-:Y:S01]  /*e360*/  STL [R1+0xd08], R2 ;  /* 0x000d080201007387 */ /* 0x0007e20000100800 */
[C---:B--2---:R-:W-:Y:S02]  /*e370*/  SEL R6, R125.reuse, R95, !P4 ;  /* 0x0000005f7d067207 */ /* 0x044fe40006000000 */
[----:B----4-:R-:W-:-:S03]  /*e380*/  SEL R3, R125, R116, !P4 ;  /* 0x000000747d037207 */ /* 0x010fc60006000000 */
        /* <DEDUP_REMOVED lines=28> */
[C---:B--2---:R-:W-:Y:S01]  /*e550*/  SEL R6, R125.reuse, R126, !P4 ;  /* 0x0000007e7d067207 */ /* 0x044fe20006000000 */
[----:B------:R-:W-:Y:S01]  /*e560*/  IMAD.WIDE R56, R60, 0x4, R236 ;  /* 0x000000043c387825 */ /* 0x000fe200078e02ec */
[----:B------:R-:W2:Y:S01]  /*e570*/  LDC R126, c[0x0][0x3a0] ;  /* 0x0000e800ff7e7b82 */ /* 0x000ea20000000800 */
[C---:B---3--:R-:W-:Y:S02]  /*e580*/  SEL R3, R125.reuse, R107, !P4 ;  /* 0x0000006b7d037207 */ /* 0x048fe40006000000 */
[----:B------:R3:W-:Y:S01]  /*e590*/  STL [R1+0xcc8], R6 ;  /* 0x000cc80601007387 */ /* 0x0007e20000100800 */
[----:B----4-:R-:W-:-:S03]  /*e5a0*/  SEL R2, R125, R146, !P4 ;  /* 0x000000927d027207 */ /* 0x010fc60006000000 */
[----:B------:R4:W-:Y:S04]  /*e5b0*/  STL [R1+0xcc4], R3 ;  /* 0x000cc40301007387 */ /* 0x0009e80000100800 */
[----:B------:R1:W-:Y:S01]  /*e5c0*/  STL [R1+0xcc0], R2 ;  /* 0x000cc00201007387 */ /* 0x0003e20000100800 */
[C---:B---3--:R-:W-:Y:S02]  /*e5d0*/  SEL R6, R125.reuse, R55, !P4 ;  /* 0x000000377d067207 */ /* 0x048fe40006000000 */
[----:B----4-:R-:W-:-:S03]  /*e5e0*/  SEL R3, R125, R249, !P4 ;  /* 0x000000f97d037207 */ /* 0x010fc60006000000 */
[----:B------:R3:W-:Y:S01]  /*e5f0*/  STL [R1+0xcbc], R6 ;  /* 0x000cbc0601007387 */ /* 0x0007e20000100800 */
[----:B-1----:R-:W-:-:S03]  /*e600*/  SEL R2, R125, R250, !P4 ;  /* 0x000000fa7d027207 */ /* 0x002fc60006000000 */
[----:B------:R1:W-:Y:S04]  /*e610*/  STL [R1+0xcb8], R3 ;  /* 0x000cb80301007387 */ /* 0x0003e80000100800 */
[----:B------:R4:W-:Y:S01]  /*e620*/  STL [R1+0xcb4], R2 ;  /* 0x000cb40201007387 */ /* 0x0009e20000100800 */
[C---:B---3--:R-:W-:Y:S01]  /*e630*/  SEL R6, R125.reuse, R223, !P4 ;  /* 0x000000df7d067207 */ /* 0x048fe20006000000 */
[----:B------:R-:W-:Y:S01]  /*e640*/  IMAD.WIDE R54, R60, 0x4, R232 ;  /* 0x000000043c367825 */ /* 0x000fe200078e02e8 */
[----:B------:R-:W3:Y:S01]  /*e650*/  LDC R223, c[0x0][0x3a0] ;  /* 0x0000e800ffdf7b82 */ /* 0x000ee20000000800 */
[C---:B-1----:R-:W-:Y:S02]  /*e660*/  SEL R3, R125.reuse, R251, !P4 ;  /* 0x000000fb7d037207 */ /* 0x042fe40006000000 */
[----:B------:R1:W-:Y:S01]  /*e670*/  STL [R1+0xcb0], R6 ;  /* 0x000cb00601007387 */ /* 0x0003e20000100800 */
[----:B----4-:R-:W-:-:S03]  /*e680*/  SEL R2, R125, R41, !P4 ;  /* 0x000000297d027207 */ /* 0x010fc60006000000 */
[----:B------:R4:W-:Y:S04]  /*e690*/  STL [R1+0xcac], R3 ;  /* 0x000cac0301007387 */ /* 0x0009e80000100800 */
[----:B------:R2:W-:Y:S01]  /*e6a0*/  STL [R1+0xca8], R2 ;  /* 0x000ca80201007387 */ /* 0x0005e20000100800 */
[C---:B-1----:R-:W-:Y:S02]  /*e6b0*/  SEL R6, R125.reuse, R141, !P4 ;  /* 0x0000008d7d067207 */ /* 0x042fe40006000000 */
[----:B----4-:R-:W-:-:S03]  /*e6c0*/  SEL R3, R125, R161, !P4 ;  /* 0x000000a17d037207 */ /* 0x010fc60006000000 */
[----:B------:R1:W-:Y:S01]  /*e6d0*/  STL [R1+0xca4], R6 ;  /* 0x000ca40601007387 */ /* 0x0003e20000100800 */
[----:B--2---:R-:W-:-:S03]  /*e6e0*/  SEL R2, R125, R134, !P4 ;  /* 0x000000867d027207 */ /* 0x004fc60006000000 */
[----:B------:R2:W-:Y:S01]  /*e6f0*/  STL [R1+0xca0], R3 ;  /* 0x000ca00301007387 */ /* 0x0005e20000100800 */
[----:B------:R-:W-:Y:S01]  /*e700*/  IMAD.WIDE R40, R44, 0x4, R236 ;  /* 0x000000042c287825 */ /* 0x000fe200078e02ec */
[----:B------:R-:W4:Y:S02]  /*e710*/  LDC R134, c[0x0][0x3a0] ;  /* 0x0000e800ff867b82 */ /* 0x000f240000000800 */
[----:B------:R2:W-:Y:S01]  /*e720*/  STL [R1+0xc9c], R2 ;  /* 0x000c9c0201007387 */ /* 0x0005e20000100800 */
[C---:B-1----:R-:W-:Y:S02]  /*e730*/  SEL R6, R125.reuse, R27, !P4 ;  /* 0x0000001b7d067207 */ /* 0x042fe40006000000 */
[----:B--2---:R-:W-:-:S03]  /*e740*/  SEL R3, R125, R210, !P4 ;  /* 0x000000d27d037207 */ /* 0x004fc60006000000 */
[----:B------:R1:W-:Y:S01]  /*e750*/  STL [R1+0xc98], R6 ;  /* 0x000c980601007387 */ /* 0x0003e20000100800 */
[----:B------:R-:W-:-:S03]  /*e760*/  SEL R2, R125, R154, !P4 ;  /* 0x0000009a7d027207 */ /* 0x000fc60006000000 */
[----:B------:R2:W-:Y:S04]  /*e770*/  STL [R1+0xc94], R3 ;  /* 0x000c940301007387 */ /* 0x0005e80000100800 */
[----:B------:R3:W-:Y:S01]  /*e780*/  STL [R1+0xc90], R2 ;  /* 0x000c900201007387 */ /* 0x0007e20000100800 */
[C---:B-1----:R-:W-:Y:S02]  /*e790*/  SEL R6, R125.reuse, R167, !P4 ;  /* 0x000000a77d067207 */ /* 0x042fe40006000000 */
[----:B--2---:R-:W-:-:S03]  /*e7a0*/  SEL R3, R125, R137, !P4 ;  /* 0x000000897d037207 */ /* 0x004fc60006000000 */
[----:B------:R1:W-:Y:S01]  /*e7b0*/  STL [R1+0xc8c], R6 ;  /* 0x000c8c0601007387 */ /* 0x0003e20000100800 */
[----:B---3--:R-:W-:-:S03]  /*e7c0*/  SEL R2, R125, R23, !P4 ;  /* 0x000000177d027207 */ /* 0x008fc60006000000 */
[----:B------:R2:W-:Y:S04]  /*e7d0*/  STL [R1+0xc88], R3 ;  /* 0x000c880301007387 */ /* 0x0005e80000100800 */
[----:B------:R3:W-:Y:S01]  /*e7e0*/  STL [R1+0xc84], R2 ;  /* 0x000c840201007387 */ /* 0x0007e20000100800 */
[----:B-1----:R-:W-:-:S03]  /*e7f0*/  SEL R6, R125, R226, !P4 ;  /* 0x000000e27d067207 */ /* 0x002fc60006000000 */
[----:B------:R-:W-:Y:S01]  /*e800*/  STL.64 [R1+0x5910], R10 ;  /* 0x0059100a01007387 */ /* 0x000fe20000100a00 */
[----:B--2---:R-:W-:-:S03]  /*e810*/  SEL R3, R125, R150, !P4 ;  /* 0x000000967d037207 */ /* 0x004fc60006000000 */
[----:B------:R-:W-:Y:S01]  /*e820*/  STL.64 [R1+0x5918], R8 ;  /* 0x0059180801007387 */ /* 0x000fe20000100a00 */
[----:B------:R-:W-:Y:S01]  /*e830*/  IMAD.WIDE R26, R28, 0x4, R240 ;  /* 0x000000041c1a7825 */ /* 0x000fe200078e02f0 */
[----:B---3--:R-:W-:Y:S01]  /*e840*/  SEL R2, R125, R105, !P4 ;  /* 0x000000697d027207 */ /* 0x008fe20006000000 */
[----:B------:R-:W1:Y:S01]  /*e850*/  LDC R150, c[0x0][0x3a0] ;  /* 0x0000e800ff967b82 */ /* 0x000e620000000800 */
[----:B------:R-:W-:Y:S04]  /*e860*/  STL.64 [R1+0x5920], R6 ;  /* 0x0059200601007387 */ /* 0x000fe80000100a00 */
[----:B------:R-:W-:Y:S04]  /*e870*/  STL.64 [R1+0x5928], R12 ;  /* 0x0059280c01007387 */ /* 0x000fe80000100a00 */
[----:B------:R2:W-:Y:S04]  /*e880*/  STL [R1+0xc60], R3 ;  /* 0x000c600301007387 */ /* 0x0005e80000100800 */
[----:B------:R-:W-:Y:S01]  /*e890*/  STL [R1+0xc5c], R2 ;  /* 0x000c5c0201007387 */ /* 0x000fe20000100800 */
[----:B--2---:R-:W-:Y:S01]  /*e8a0*/  IMAD R3, R174, UR62, RZ ;  /* 0x0000003eae037c24 */ /* 0x004fe2000f8e02ff */
[----:B------:R-:W2:Y:S01]  /*e8b0*/  LDCU UR62, c[0x0][0x3b0] ;  /* 0x00007600ff3e77ac */ /* 0x000ea20008000800 */
[----:B------:R-:W-:Y:S01]  /*e8c0*/  IMAD R6, R178, UR45, RZ ;  /* 0x0000002db2067c24 */ /* 0x000fe2000f8e02ff */
[----:B------:R-:W3:Y:S02]  /*e8d0*/  LDC R174, c[0x0][0x3a0] ;  /* 0x0000e800ffae7b82 */ /* 0x000ee40000000800 */
[----:B------:R4:W-:Y:S02]  /*e8e0*/  STL [R1+0x2eac], R3 ;  /* 0x002eac0301007387 */ /* 0x0009e40000100800 */
[----:B----4-:R-:W-:-:S02]  /*e8f0*/  VIADD R3, R18, 0xfffffff7 ;  /* 0xfffffff712037836 */ /* 0x010fc40000000000 */
[----:B------:R-:W4:Y:S01]  /*e900*/  S2R R18, SR_TID.X ;  /* 0x0000000000127919 */ /* 0x000f220000002100 */
[----:B------:R-:W-:Y:S01]  /*e910*/  UMOV UR45, 0x400 ;  /* 0x00000400002d7882 */ /* 0x000fe20000000000 */
[----:B------:R-:W-:Y:S01]  /*e920*/  IADD3 R2, PT, PT, R247, -0x5, RZ ;  /* 0xfffffffbf7027810 */ /* 0x000fe20007ffe0ff */
[----:B------:R-:W-:Y:S01]  /*e930*/  ULEA UR45, UR46, UR45, 0x18 ;  /* 0x0000002d2e2d7291 */ /* 0x000fe2000f8ec0ff */
[----:B------:R-:W-:Y:S02]  /*e940*/  ISETP.GE.U32.AND P3, PT, R3, 0x7fffff78, PT ;  /* 0x7fffff780300780c */ /* 0x000fe40003f66070 */
[----:B------:R-:W-:Y:S02]  /*e950*/  ISETP.GE.U32.AND P4, PT, R2, 0x7fffff7c, PT ;  /* 0x7fffff7c0200780c */ /* 0x000fe40003f86070 */
[----:B----4-:R-:W-:Y:S01]  /*e960*/  LOP3.LUT R242, R18, 0x1f, RZ, 0xc0, !PT ;  /* 0x0000001f12f27812 */ /* 0x010fe200078ec0ff */
[----:B------:R4:W-:Y:S01]  /*e970*/  STL [R1+0x2dcc], R6 ;  /* 0x002dcc0601007387 */ /* 0x0009e20000100800 */
[----:B------:R-:W1:Y:S01]  /*e980*/  LDC R18, c[0x0][0x3a0] ;  /* 0x0000e800ff127b82 */ /* 0x000e620000000800 */
[----:B------:R-:W-:Y:S01]  /*e990*/  IMAD.WIDE R58, R60, 0x4, R240 ;  /* 0x000000043c3a7825 */ /* 0x000fe200078e02f0 */
[----:B------:R-:W1:Y:S03]  /*e9a0*/  LDCU UR46, c[0x0][0x3b0] ;  /* 0x00007600ff2e77ac */ /* 0x000e660008000800 */
[----:B------:R-:W-:-:S05]  /*e9b0*/  IMAD.SHL.U32 R247, R242, 0x4, RZ ;  /* 0x00000004f2f77824 */ /* 0x000fca00078e00ff */
[----:B------:R-:W-:Y:S01]  /*e9c0*/  IADD3 R246, PT, PT, R247, UR45, RZ ;  /* 0x0000002df7f67c10 */ /* 0x000fe2000fffe0ff */
[----:B------:R-:W-:-:S04]  /*e9d0*/  IMAD.SHL.U32 R3, R222, 0x4, RZ ;  /* 0x00000004de037824 */ /* 0x000fc800078e00ff */
[----:B------:R-:W-:Y:S01]  /*e9e0*/  @!PT LDS RZ, [RZ] ;  /* 0x00000000fffff984 */ /* 0x000fe20000000800 */
[----:B------:R-:W-:Y:S01]  /*e9f0*/  @!PT LDS RZ, [RZ] ;  /* 0x00000000fffff984 */ /* 0x000fe20000000800 */
[----:B------:R-:W-:Y:S01]  /*ea00*/  @!PT LDS RZ, [RZ] ;  /* 0x00000000fffff984 */ /* 0x000fe20000000800 */
[----:B------:R-:W-:Y:S04]  /*ea10*/  LDGSTS.E [R246+0x40000], desc[UR76][R232.64], !P5 ;  /* 0x40000000e8f67fae */ /* 0x000fe8000e9a104c */
[----:B------:R-:W-:Y:S04]  /*ea20*/  LDGSTS.E [R246+0x40080], desc[UR76][R236.64], !P5 ;  /* 0x40080000ecf67fae */ /* 0x000fe8000e9a104c */
[----:B------:R-:W-:Y:S01]  /*ea30*/  LDGSTS.E [R246+0x40100], desc[UR76][R240.64], !P5 ;  /* 0x40100000f0f67fae */ /* 0x000fe2000e9a104c */
[----:B-1----:R-:W-:-:S03]  /*ea40*/  VIADD R2, R18, 0xfffffff3 ;  /* 0xfffffff312027836 */ /* 0x002fc60000000000 */
[----:B------:R-:W-:Y:S02]  /*ea50*/  LDGSTS.E [R246+0x40180], desc[UR76][R4.64], !P5 ;  /* 0x4018000004f67fae */ /* 0x000fe4000e9a104c */
[----:B------:R-:W-:Y:S01]  /*ea60*/  ISETP.GE.U32.AND P5, PT, R2, 0x7fffff74, PT ;  /* 0x7fffff740200780c */ /* 0x000fe20003fa6070 */
[----:B------:R-:W-:Y:S01]  /*ea70*/  IMAD R2, R83, UR75, RZ ;  /* 0x0000004b53027c24 */ /* 0x000fe2000f8e02ff */
[----:B------:R-:W1:Y:S01]  /*ea80*/  LDCU UR75, c[0x0][0x3b0] ;  /* 0x00007600ff4b77ac */ /* 0x000e620008000800 */
[----:B------:R-:W-:-:S04]  /*ea90*/  IMAD.WIDE R12, R3, 0x4, R232 ;  /* 0x00000004030c7825 */ /* 0x000fc800078e02e8 */
[C---:B------:R-:W-:Y:S01]  /*eaa0*/  IMAD.WIDE R10, R3.reuse, 0x4, R236 ;  /* 0x00000004030a7825 */ /* 0x040fe200078e02ec */
[----:B------:R1:W-:Y:S03]  /*eab0*/  STL [R1+0x2c48], R2 ;  /* 0x002c480201007387 */ /* 0x0003e60000100800 */
[C---:B------:R-:W-:Y:S01]  /*eac0*/  IMAD.WIDE R8, R3.reuse, 0x4, R240 ;  /* 0x0000000403087825 */ /* 0x040fe200078e02f0 */
[----:B------:R2:W-:Y:S03]  /*ead0*/  LDGSTS.E [R246+0x40800], desc[UR76][R12.64], !P4 ;  /* 0x408000000cf67fae */ /* 0x0005e6000e1a104c */
[----:B----4-:R-:W-:Y:S01]  /*eae0*/  IMAD.WIDE R6, R3, 0x4, R4 ;  /* 0x0000000403067825 */ /* 0x010fe200078e0204 */
[----:B------:R4:W-:Y:S03]  /*eaf0*/  LDGSTS.E [R246+0x40880], desc[UR76][R10.64], !P4 ;  /* 0x408800000af67fae */ /* 0x0009e6000e1a104c */
[----:B------:R-:W-:Y:S01]  /*eb00*/  VIADD R3, R14, 0xffffffef ;  /* 0xffffffef0e037836 */ /* 0x000fe20000000000 */
[----:B------:R2:W-:Y:S01]  /*eb10*/  LDGSTS.E [R246+0x40900], desc[UR76][R8.64], !P4 ;  /* 0x4090000008f67fae */ /* 0x0005e2000e1a104c */
[----:B-1----:R-:W-:Y:S01]  /*eb20*/  IMAD.SHL.U32 R2, R222, 0x8, RZ ;  /* 0x00000008de027824 */ /* 0x002fe200078e00ff */
[----:B------:R-:W1:Y:S02]  /*eb30*/  LDC R14, c[0x0][0x3a0] ;  /* 0x0000e800ff0e7b82 */ /* 0x000e640000000800 */
[----:B------:R2:W-:Y:S04]  /*eb40*/  STL.64 [R1+0xc30], R12 ;  /* 0x000c300c01007387 */ /* 0x0005e80000100a00 */
[----:B------:R3:W-:Y:S01]  /*eb50*/  LDGSTS.E [R246+0x40980], desc[UR76][R6.64], !P4 ;  /* 0x4098000006f67fae */ /* 0x0007e2000e1a104c */
[----:B------:R-:W-:Y:S01]  /*eb60*/  ISETP.GE.U32.AND P4, PT, R3, 0x7fffff70, PT ;  /* 0x7fffff700300780c */ /* 0x000fe20003f86070 */
[----:B------:R-:W-:Y:S01]  /*eb70*/  IMAD R3, R112, UR44, RZ ;  /* 0x0000002c70037c24 */ /* 0x000fe2000f8e02ff */
[----:B------:R-:W1:Y:S01]  /*eb80*/  LDCU UR44, c[0x0][0x3b0] ;  /* 0x00007600ff2c77ac */ /* 0x000e620008000800 */
[----:B------:R4:W-:Y:S01]  /*eb90*/  STL.64 [R1+0xc28], R10 ;  /* 0x000c280a01007387 */ /* 0x0009e20000100a00 */
[----:B--2---:R-:W-:-:S03]  /*eba0*/  IMAD.WIDE R12, R2, 0x4, R232 ;  /* 0x00000004020c7825 */ /* 0x004fc600078e02e8 */
[----:B------:R2:W-:Y:S04]  /*ebb0*/  STL.64 [R1+0xc20], R8 ;  /* 0x000c200801007387 */ /* 0x0005e80000100a00 */
[----:B------:R3:W-:Y:S01]  /*ebc0*/  STL.64 [R1+0xc18], R6 ;  /* 0x000c180601007387 */ /* 0x0007e20000100a00 */
[----:B----4-:R-:W-:-:S03]  /*ebd0*/  IMAD.WIDE R10, R2, 0x4, R236 ;  /* 0x00000004020a7825 */ /* 0x010fc600078e02ec */
[----:B------:R4:W-:Y:S01]  /*ebe0*/  LDGSTS.E [R246+0x41000], desc[UR76][R12.64], !P3 ;  /* 0x410000000cf67fae */ /* 0x0009e2000d9a104c */
[----:B--2---:R-:W-:-:S03]  /*ebf0*/  IMAD.WIDE R8, R2, 0x4, R240 ;  /* 0x0000000402087825 */ /* 0x004fc600078e02f0 */
[----:B------:R2:W-:Y:S01]  /*ec00*/  STL [R1+0x2cf4], R3 ;  /* 0x002cf40301007387 */ /* 0x0005e20000100800 */
[----:B---3--:R-:W-:Y:S01]  /*ec10*/  IMAD.WIDE R6, R2, 0x4, R4 ;  /* 0x0000000402067825 */ /* 0x008fe200078e0204 */
[----:B------:R-:W-:Y:S02]  /*ec20*/  IADD3 R2, PT, PT, R16, -0x15, RZ ;  /* 0xffffffeb10027810 */ /* 0x000fe40007ffe0ff */
[----:B------:R3:W-:Y:S01]  /*ec30*/  LDGSTS.E [R246+0x41080], desc[UR76][R10.64], !P3 ;  /* 0x410800000af67fae */ /* 0x0007e2000d9a104c */
[----:B------:R-:W1:Y:S03]  /*ec40*/  LDC R16, c[0x0][0x3a0] ;  /* 0x0000e800ff107b82 */ /* 0x000e660000000800 */
[----:B------:R3:W-:Y:S01]  /*ec50*/  LDGSTS.E [R246+0x41100], desc[UR76][R8.64], !P3 ;  /* 0x4110000008f67fae */ /* 0x0007e2000d9a104c */
[----:B--2---:R-:W-:-:S03]  /*ec60*/  IMAD R3, R222, 0xc, RZ ;  /* 0x0000000cde037824 */ /* 0x004fc600078e02ff */
[----:B------:R2:W-:Y:S01]  /*ec70*/  LDGSTS.E [R246+0x41180], desc[UR76][R6.64], !P3 ;  /* 0x4118000006f67fae */ /* 0x0005e2000d9a104c */
[----:B------:R-:W-:Y:S01]  /*ec80*/  ISETP.GE.U32.AND P3, PT, R2, 0x7fffff6c, PT ;  /* 0x7fffff6c0200780c */ /* 0x000fe20003f66070 */
[----:B------:R-:W-:Y:S01]  /*ec90*/  IMAD R2, R104, UR39, RZ ;  /* 0x0000002768027c24 */ /* 0x000fe2000f8e02ff */
[----:B------:R-:W1:Y:S01]  /*eca0*/  LDCU UR39, c[0x0][0x3b0] ;  /* 0x00007600ff2777ac */ /* 0x000e620008000800 */
[----:B------:R4:W-:Y:S04]  /*ecb0*/  STL.64 [R1+0xc10], R12 ;  /* 0x000c100c01007387 */ /* 0x0009e80000100a00 */
[----:B------:R3:W-:Y:S04]  /*ecc0*/  STL.64 [R1+0xc08], R10 ;  /* 0x000c080a01007387 */ /* 0x0007e80000100a00 */
[----:B------:R2:W-:Y:S01]  /*ecd0*/  STL.64 [R1+0xc00], R8 ;  /* 0x000c000801007387 */ /* 0x0005e20000100a00 */
[----:B----4-:R-:W-:-:S03]  /*ece0*/  IMAD.WIDE R12, R3, 0x4, R232 ;  /* 0x00000004030c7825 */ /* 0x010fc600078e02e8 */
[----:B------:R4:W-:Y:S01]  /*ecf0*/  STL.64 [R1+0xbf8], R6 ;  /* 0x000bf80601007387 */ /* 0x0009e20000100a00 */
[----:B---3--:R-:W-:-:S03]  /*ed00*/  IMAD.WIDE R10, R3, 0x4, R236 ;  /* 0x00000004030a7825 */ /* 0x008fc600078e02ec */
[----:B------:R3:W-:Y:S01]  /*ed10*/  STL [R1+0x2cec], R2 ;  /* 0x002cec0201007387 */ /* 0x0007e20000100800 */
[----:B--2---:R-:W-:-:S03]  /*ed20*/  IMAD.WIDE R8, R3, 0x4, R240 ;  /* 0x0000000403087825 */ /* 0x004fc600078e02f0 */
[----:B------:R2:W-:Y:S01]  /*ed30*/  LDGSTS.E [R246+0x41800], desc[UR76][R12.64], !P5 ;  /* 0x418000000cf67fae */ /* 0x0005e2000e9a104c */
[----:B----4-:R-:W-:-:S03]  /*ed40*/  IMAD.WIDE R6, R3, 0x4, R4 ;  /* 0x0000000403067825 */ /* 0x010fc600078e0204 */
[----:B------:R4:W-:Y:S01]  /*ed50*/  LDGSTS.E [R246+0x41880], desc[UR76][R10.64], !P5 ;  /* 0x418800000af67fae */ /* 0x0009e2000e9a104c */
[----:B------:R-:W-:-:S03]  /*ed60*/  VIADD R3, R17, 0xffffffe7 ;  /* 0xffffffe711037836 */ /* 0x000fc60000000000 */
[----:B------:R1:W-:Y:S01]  /*ed70*/  LDGSTS.E [R246+0x41900], desc[UR76][R8.64], !P5 ;  /* 0x4190000008f67fae */ /* 0x0003e2000e9a104c */
[----:B---3--:R-:W-:Y:S01]  /*ed80*/  IMAD.SHL.U32 R2, R222, 0x10, RZ ;  /* 0x00000010de027824 */ /* 0x008fe200078e00ff */
[----:B------:R-:W3:Y:S02]  /*ed90*/  LDC R17, c[0x0][0x3a0] ;  /* 0x0000e800ff117b82 */ /* 0x000ee40000000800 */
        /* <DEDUP_REMOVED lines=11> */
[----:B-1----:R-:W-:-:S03]  /*ee50*/  IMAD.WIDE R8, R2, 0x4, R240 ;  /* 0x0000000402087825 */ /* 0x002fc600078e02f0 */
[----:B------:R1:W-:Y:S01]  /*ee60*/  STL [R1+0x2ce8], R3 ;  /* 0x002ce80301007387 */ /* 0x0003e20000100800 */
[----:B--2---:R-:W-:-:S03]  /*ee70*/  IMAD.WIDE R6, R2, 0x4, R4 ;  /* 0x0000000402067825 */ /* 0x004fc600078e0204 */
[----:B------:R2:W-:Y:S01]  /*ee80*/  LDGSTS.E [R246+0x42080], desc[UR76][R10.64], !P4 ;  /* 0x420800000af67fae */ /* 0x0005e2000e1a104c */
[----:B------:R-:W-:-:S03]  /*ee90*/  VIADD R2, R14, 0xffffffe3 ;  /* 0xffffffe30e027836 */ /* 0x000fc60000000000 */
[----:B------:R4:W-:Y:S01]  /*eea0*/  STL.64 [R1+0xbd0], R12 ;  /* 0x000bd00c01007387 */ /* 0x0009e20000100a00 */
[----:B------:R-:W3:Y:S01]  /*eeb0*/  LDC R14, c[0x0][0x3a0] ;  /* 0x0000e800ff0e7b82 */ /* 0x000ee20000000800 */
[----:B-1----:R-:W-:Y:S01]  /*eec0*/  IMAD R3, R227, UR37, RZ ;  /* 0x00000025e3037c24 */ /* 0x002fe2000f8e02ff */
[----:B------:R-:W1:Y:S01]  /*eed0*/  LDCU UR37, c[0x0][0x3b0] ;  /* 0x00007600ff2577ac */ /* 0x000e620008000800 */
[----:B------:R-:W-:Y:S04]  /*eee0*/  LDGSTS.E [R246+0x42100], desc[UR76][R8.64], !P4 ;  /* 0x4210000008f67fae */ /* 0x000fe8000e1a104c */
[----:B------:R2:W-:Y:S04]  /*eef0*/  STL.64 [R1+0xbc8], R10 ;  /* 0x000bc80a01007387 */ /* 0x0005e80000100a00 */
[----:B------:R1:W-:Y:S01]  /*ef00*/  LDGSTS.E [R246+0x42180], desc[UR76][R6.64], !P4 ;  /* 0x4218000006f67fae */ /* 0x0003e2000e1a104c */
[----:B------:R-:W-:Y:S01]  /*ef10*/  ISETP.GE.U32.AND P4, PT, R2, 0x7fffff64, PT ;  /* 0x7fffff640200780c */ /* 0x000fe20003f86070 */
[----:B------:R-:W-:-:S02]  /*ef20*/  IMAD R2, R222, 0x14, RZ ;  /* 0x00000014de027824 */ /* 0x000fc400078e02ff */
[----:B------:R-:W-:Y:S04]  /*ef30*/  STL.64 [R1+0xbc0], R8 ;  /* 0x000bc00801007387 */ /* 0x000fe80000100a00 */
[----:B------:R1:W-:Y:S01]  /*ef40*/  STL.64 [R1+0xbb8], R6 ;  /* 0x000bb80601007387 */ /* 0x0003e20000100a00 */
[----:B----4-:R-:W-:-:S03]  /*ef50*/  IMAD.WIDE R12, R2, 0x4, R232 ;  /* 0x00000004020c7825 */ /* 0x010fc600078e02e8 */
[----:B------:R4:W-:Y:S01]  /*ef60*/  STL [R1+0x2ce4], R3 ;  /* 0x002ce40301007387 */ /* 0x0009e20000100800 */
[----:B--2---:R-:W-:-:S03]  /*ef70*/  IMAD.WIDE R10, R2, 0x4, R236 ;  /* 0x00000004020a7825 */ /* 0x004fc600078e02ec */
[----:B------:R-:W-:Y:S01]  /*ef80*/  LDGSTS.E [R246+0x42800], desc[UR76][R12.64], !P3 ;  /* 0x428000000cf67fae */ /* 0x000fe2000d9a104c */
[----:B-1----:R-:W-:-:S03]  /*ef90*/  IMAD R6, R189, UR36, RZ ;  /* 0x00000024bd067c24 */ /* 0x002fc6000f8e02ff */
[----:B------:R-:W-:Y:S01]  /*efa0*/  LDGSTS.E [R246+0x42880], desc[UR76][R10.64], !P3 ;  /* 0x428800000af67fae */ /* 0x000fe2000d9a104c */
[----:B----4-:R-:W1:Y:S01]  /*efb0*/  LDC R3, c[0x0][0x3a0] ;  /* 0x0000e800ff037b82 */ /* 0x010e620000000800 */
[C---:B------:R-:W-:Y:S01]  /*efc0*/  IMAD.WIDE R8, R2.reuse, 0x4, R240 ;  /* 0x0000000402087825 */ /* 0x040fe200078e02f0 */
[----:B------:R-:W2:Y:S01]  /*efd0*/  LDCU UR36, c[0x0][0x3b0] ;  /* 0x00007600ff2477ac */ /* 0x000ea20008000800 */
[----:B------:R4:W-:Y:S04]  /*efe0*/  STL [R1+0x2ce0], R6 ;  /* 0x002ce00601007387 */ /* 0x0009e80000100800 */
[----:B------:R-:W-:Y:S01]  /*eff0*/  LDGSTS.E [R246+0x42900], desc[UR76][R8.64], !P3 ;  /* 0x4290000008f67fae */ /* 0x000fe2000d9a104c */
[----:B----4-:R-:W-:Y:S01]  /*f000*/  IMAD.WIDE R6, R2, 0x4, R4 ;  /* 0x0000000402067825 */ /* 0x010fe200078e0204 */
[----:B------:R-:W-:-:S02]  /*f010*/  IADD3 R2, PT, PT, R16, -0x21, RZ ;  /* 0xffffffdf10027810 */ /* 0x000fc40007ffe0ff */
[----:B------:R-:W-:Y:S01]  /*f020*/  STL.64 [R1+0xbb0], R12 ;  /* 0x000bb00c01007387 */ /* 0x000fe20000100a00 */
[----:B------:R-:W4:Y:S03]  /*f030*/  LDC R16, c[0x0][0x3a0] ;  /* 0x0000e800ff107b82 */ /* 0x000f260000000800 */
[----:B------:R2:W-:Y:S01]  /*f040*/  LDGSTS.E [R246+0x42980], desc[UR76][R6.64], !P3 ;  /* 0x4298000006f67fae */ /* 0x0005e2000d9a104c */
[----:B------:R-:W-:Y:S01]  /*f050*/  ISETP.GE.U32.AND P3, PT, R2, 0x7fffff60, PT ;  /* 0x7fffff600200780c */ /* 0x000fe20003f66070 */
[----:B------:R-:W-:Y:S01]  /*f060*/  IMAD R2, R106, UR35, RZ ;  /* 0x000000236a027c24 */ /* 0x000fe2000f8e02ff */
[----:B------:R-:W1:Y:S01]  /*f070*/  LDCU UR35, c[0x0][0x3b0] ;  /* 0x00007600ff2377ac */ /* 0x000e620008000800 */
[----:B------:R-:W-:Y:S04]  /*f080*/  STL.64 [R1+0xba8], R10 ;  /* 0x000ba80a01007387 */ /* 0x000fe80000100a00 */
[----:B------:R-:W-:Y:S04]  /*f090*/  STL.64 [R1+0xba0], R8 ;  /* 0x000ba00801007387 */ /* 0x000fe80000100a00 */
[----:B------:R2:W-:Y:S04]  /*f0a0*/  STL.64 [R1+0xb98], R6 ;  /* 0x000b980601007387 */ /* 0x0005e80000100a00 */
[----:B------:R3:W-:Y:S01]  /*f0b0*/  STL [R1+0x2cdc], R2 ;  /* 0x002cdc0201007387 */ /* 0x0007e20000100800 */
[----:B--2---:R-:W-:Y:S01]  /*f0c0*/  IMAD R6, R38, UR34, RZ ;  /* 0x0000002226067c24 */ /* 0x004fe2000f8e02ff */
[----:B------:R-:W2:Y:S01]  /*f0d0*/  LDCU UR34, c[0x0][0x3b0] ;  /* 0x00007600ff2277ac */ /* 0x000ea20008000800 */
[----:B---3--:R-:W-:-:S04]  /*f0e0*/  IMAD R2, R222, 0x18, RZ ;  /* 0x00000018de027824 */ /* 0x008fc800078e02ff */
[C---:B------:R-:W-:Y:S01]  /*f0f0*/  IMAD.WIDE R12, R2.reuse, 0x4, R232 ;  /* 0x00000004020c7825 */ /* 0x040fe200078e02e8 */
[----:B------:R3:W-:Y:S03]  /*f100*/  STL [R1+0x2cd8], R6 ;  /* 0x002cd80601007387 */ /* 0x0007e60000100800 */
[C---:B------:R-:W-:Y:S01]  /*f110*/  IMAD.WIDE R10, R2.reuse, 0x4, R236 ;  /* 0x00000004020a7825 */ /* 0x040fe200078e02ec */
[----:B------:R2:W-:Y:S03]  /*f120*/  LDGSTS.E [R246+0x43000], desc[UR76][R12.64], !P5 ;  /* 0x430000000cf67fae */ /* 0x0005e6000e9a104c */
[C---:B------:R-:W-:Y:S01]  /*f130*/  IMAD.WIDE R8, R2.reuse, 0x4, R240 ;  /* 0x0000000402087825 */ /* 0x040fe200078e02f0 */
[----:B------:R2:W-:Y:S03]  /*f140*/  LDGSTS.E [R246+0x43080], desc[UR76][R10.64], !P5 ;  /* 0x430800000af67fae */ /* 0x0005e6000e9a104c */
[----:B---3--:R-:W-:Y:S01]  /*f150*/  IMAD.WIDE R6, R2, 0x4, R4 ;  /* 0x0000000402067825 */ /* 0x008fe200078e0204 */
[----:B------:R3:W-:Y:S03]  /*f160*/  LDGSTS.E [R246+0x43100], desc[UR76][R8.64], !P5 ;  /* 0x4310000008f67fae */ /* 0x0007e6000e9a104c */
[----:B-1----:R-:W-:Y:S01]  /*f170*/  VIADD R2, R3, 0xffffffdb ;  /* 0xffffffdb03027836 */ /* 0x002fe20000000000 */
[----:B------:R1:W-:Y:S01]  /*f180*/  LDGSTS.E [R246+0x43180], desc[UR76][R6.64], !P5 ;  /* 0x4318000006f67fae */ /* 0x0003e2000e9a104c */
[----:B------:R-:W-:-:S03]  /*f190*/  IMAD R3, R222, 0x1c, RZ ;  /* 0x0000001cde037824 */ /* 0x000fc600078e02ff */
[----:B------:R-:W-:Y:S01]  /*f1a0*/  ISETP.GE.U32.AND P5, PT, R2, 0x7fffff5c, PT ;  /* 0x7fffff5c0200780c */ /* 0x000fe20003fa6070 */
[----:B------:R2:W-:Y:S01]  /*f1b0*/  STL.64 [R1+0xb90], R12 ;  /* 0x000b900c01007387 */ /* 0x0005e20000100a00 */
[----:B------:R-:W-:Y:S01]  /*f1c0*/  IMAD R2, R221, UR33, RZ ;  /* 0x00000021dd027c24 */ /* 0x000fe2000f8e02ff */
[----:B------:R-:W1:Y:S02]  /*f1d0*/  LDCU UR33, c[0x0][0x3b0] ;  /* 0x00007600ff2177ac */ /* 0x000e640008000800 */
[----:B------:R3:W-:Y:S04]  /*f1e0*/  STL.64 [R1+0xb88], R10 ;  /* 0x000b880a01007387 */ /* 0x0007e80000100a00 */
[----:B------:R1:W-:Y:S01]  /*f1f0*/  STL.64 [R1+0xb80], R8 ;  /* 0x000b800801007387 */ /* 0x0003e20000100a00 */
[----:B--2---:R-:W-:-:S03]  /*f200*/  IMAD.WIDE R12, R3, 0x4, R232 ;  /* 0x00000004030c7825 */ /* 0x004fc600078e02e8 */
[----:B------:R2:W-:Y:S01]  /*f210*/  STL.64 [R1+0xb78], R6 ;  /* 0x000b780601007387 */ /* 0x0005e20000100a00 */
[----:B---3--:R-:W-:-:S03]  /*f220*/  IMAD.WIDE R10, R3, 0x4, R236 ;  /* 0x00000004030a7825 */ /* 0x008fc600078e02ec */
[----:B------:R3:W-:Y:S01]  /*f230*/  STL [R1+0x2cd4], R2 ;  /* 0x002cd40201007387 */ /* 0x0007e20000100800 */
[----:B-1----:R-:W-:-:S03]  /*f240*/  IMAD.WIDE R8, R3, 0x4, R240 ;  /* 0x0000000403087825 */ /* 0x002fc600078e02f0 */
[----:B------:R1:W-:Y:S01]  /*f250*/  LDGSTS.E [R246+0x43800], desc[UR76][R12.64], !P4 ;  /* 0x438000000cf67fae */ /* 0x0003e2000e1a104c */
[----:B--2---:R-:W-:-:S03]  /*f260*/  IMAD.WIDE R6, R3, 0x4, R4 ;  /* 0x0000000403067825 */ /* 0x004fc600078e0204 */
        /* <DEDUP_REMOVED lines=9> */
[----:B------:R-:W3:Y:S01]  /*f300*/  LDCU UR32, c[0x0][0x3b0] ;  /* 0x00007600ff2077ac */ /* 0x000ee20008000800 */
[----:B------:R2:W-:Y:S01]  /*f310*/  STL.64 [R1+0xb68], R10 ;  /* 0x000b680a01007387 */ /* 0x0005e20000100a00 */
[----:B-1----:R-:W-:-:S03]  /*f320*/  IMAD.WIDE R12, R2, 0x4, R232 ;  /* 0x00000004020c7825 */ /* 0x002fc600078e02e8 */
[----:B------:R1:W-:Y:S04]  /*f330*/  STL.64 [R1+0xb60], R8 ;  /* 0x000b600801007387 */ /* 0x0003e80000100a00 */
[----:B------:R4:W-:Y:S01]  /*f340*/  STL.64 [R1+0xb58], R6 ;  /* 0x000b580601007387 */ /* 0x0009e20000100a00 */
[----:B--2---:R-:W-:-:S03]  /*f350*/  IMAD.WIDE R10, R2, 0x4, R236 ;  /* 0x00000004020a7825 */ /* 0x004fc600078e02ec */
[----:B------:R2:W-:Y:S01]  /*f360*/  LDGSTS.E [R246+0x44000], desc[UR76][R12.64], !P3 ;  /* 0x440000000cf67fae */ /* 0x0005e2000d9a104c */
[----:B-1----:R-:W-:-:S03]  /*f370*/  IMAD.WIDE R8, R2, 0x4, R240 ;  /* 0x0000000402087825 */ /* 0x002fc600078e02f0 */
[----:B------:R1:W-:Y:S01]  /*f380*/  STL [R1+0x2cd0], R3 ;  /* 0x002cd00301007387 */ /* 0x0003e20000100800 */
[----:B----4-:R-:W-:Y:S01]  /*f390*/  IMAD.WIDE R6, R2, 0x4, R4 ;  /* 0x0000000402067825 */ /* 0x010fe200078e0204 */
[----:B------:R-:W-:Y:S02]  /*f3a0*/  IADD3 R2, PT, PT, R16, -0x2d, RZ ;  /* 0xffffffd310027810 */ /* 0x000fe40007ffe0ff */
[----:B------:R4:W-:Y:S01]  /*f3b0*/  LDGSTS.E [R246+0x44080], desc[UR76][R10.64], !P3 ;  /* 0x440800000af67fae */ /* 0x0009e2000d9a104c */
[----:B------:R-:W3:Y:S03]  /*f3c0*/  LDC R16, c[0x0][0x3a0] ;  /* 0x0000e800ff107b82 */ /* 0x000ee60000000800 */
[----:B------:R2:W-:Y:S01]  /*f3d0*/  STL.64 [R1+0x850], R12 ;  /* 0x0008500c01007387 */ /* 0x0005e20000100a00 */
[----:B-1----:R-:W-:Y:S01]  /*f3e0*/  IMAD R3, R196, UR31, RZ ;  /* 0x0000001fc4037c24 */ /* 0x002fe2000f8e02ff */
[----:B------:R-:W1:Y:S02]  /*f3f0*/  LDCU UR31, c[0x0][0x3b0] ;  /* 0x00007600ff1f77ac */ /* 0x000e640008000800 */
[----:B------:R-:W-:Y:S04]  /*f400*/  LDGSTS.E [R246+0x44100], desc[UR76][R8.64], !P3 ;  /* 0x4410000008f67fae */ /* 0x000fe8000d9a104c */
[----:B------:R4:W-:Y:S04]  /*f410*/  STL.64 [R1+0x848], R10 ;  /* 0x0008480a01007387 */ /* 0x0009e80000100a00 */
[----:B------:R1:W-:Y:S01]  /*f420*/  LDGSTS.E [R246+0x44180], desc[UR76][R6.64], !P3 ;  /* 0x4418000006f67fae */ /* 0x0003e2000d9a104c */
[----:B------:R-:W-:Y:S01]  /*f430*/  ISETP.GE.U32.AND P3, PT, R2, 0x7fffff54, PT ;  /* 0x7fffff540200780c */ /* 0x000fe20003f66070 */
[----:B------:R-:W-:-:S02]  /*f440*/  IMAD R2, R222, 0x24, RZ ;  /* 0x00000024de027824 */ /* 0x000fc400078e02ff */
[----:B------:R-:W-:Y:S04]  /*f450*/  STL.64 [R1+0x840], R8 ;  /* 0x0008400801007387 */ /* 0x000fe80000100a00 */
[----:B------:R1:W-:Y:S01]  /*f460*/  STL.64 [R1+0x838], R6 ;  /* 0x0008380601007387 */ /* 0x0003e20000100a00 */
[----:B--2---:R-:W-:-:S03]  /*f470*/  IMAD.WIDE R12, R2, 0x4, R232 ;  /* 0x00000004020c7825 */ /* 0x004fc600078e02e8 */
[----:B------:R2:W-:Y:S01]  /*f480*/  STL [R1+0x2ccc], R3 ;  /* 0x002ccc0301007387 */ /* 0x0005e20000100800 */
[----:B----4-:R-:W-:-:S03]  /*f490*/  IMAD.WIDE R10, R2, 0x4, R236 ;  /* 0x00000004020a7825 */ /* 0x010fc600078e02ec */
[----:B------:R-:W-:Y:S01]  /*f4a0*/  LDGSTS.E [R246+0x44800], desc[UR76][R12.64], !P5 ;  /* 0x448000000cf67fae */ /* 0x000fe2000e9a104c */
[----:B-1----:R-:W-:-:S03]  /*f4b0*/  IMAD R6, R224, UR30, RZ ;  /* 0x0000001ee0067c24 */ /* 0x002fc6000f8e02ff */
[----:B------:R-:W-:Y:S01]  /*f4c0*/  LDGSTS.E [R246+0x44880], desc[UR76][R10.64], !P5 ;  /* 0x448800000af67fae */ /* 0x000fe2000e9a104c */
[----:B--2---:R-:W1:Y:S01]  /*f4d0*/  LDC R3, c[0x0][0x3a0] ;  /* 0x0000e800ff037b82 */ /* 0x004e620000000800 */
[C---:B------:R-:W-:Y:S01]  /*f4e0*/  IMAD.WIDE R8, R2.reuse, 0x4, R240 ;  /* 0x0000000402087825 */ /* 0x040fe200078e02f0 */
[----:B------:R-:W2:Y:S01]  /*f4f0*/  LDCU UR30, c[0x0][0x3b0] ;  /* 0x00007600ff1e77ac */ /* 0x000ea20008000800 */
[----:B------:R4:W-:Y:S04]  /*f500*/  STL [R1+0x2cc8], R6 ;  /* 0x002cc80601007387 */ /* 0x0009e80000100800 */
[----:B------:R-:W-:Y:S01]  /*f510*/  LDGSTS.E [R246+0x44900], desc[UR76][R8.64], !P5 ;  /* 0x4490000008f67fae */ /* 0x000fe2000e9a104c */
[----:B----4-:R-:W-:-:S04]  /*f520*/  IMAD.WIDE R6, R2, 0x4, R4 ;  /* 0x0000000402067825 */ /* 0x010fc800078e0204 */
[----:B------:R-:W-:Y:S01]  /*f530*/  VIADD R2, R17, 0xffffffcf ;  /* 0xffffffcf11027836 */ /* 0x000fe20000000000 */
[----:B------:R4:W-:Y:S01]  /*f540*/  LDGSTS.E [R246+0x44980], desc[UR76][R6.64], !P5 ;  /* 0x4498000006f67fae */ /* 0x0009e2000e9a104c */
[----:B------:R-:W1:Y:S03]  /*f550*/  LDC R17, c[0x0][0x3a0] ;  /* 0x0000e800ff117b82 */ /* 0x000e660000000800 */
[----:B------:R-:W-:Y:S01]  /*f560*/  ISETP.GE.U32.AND P5, PT, R2, 0x7fffff50, PT ;  /* 0x7fffff500200780c */ /* 0x000fe20003fa6070 */
[----:B------:R-:W-:Y:S01]  /*f570*/  IMAD R2, R172, UR29, RZ ;  /* 0x0000001dac027c24 */ /* 0x000fe2000f8e02ff */
[----:B------:R-:W-:Y:S01]  /*f580*/  STL.64 [R1+0x7d0], R12 ;  /* 0x0007d00c01007387 */ /* 0x000fe20000100a00 */
[--C-:B------:R-:W-:Y:S01]  /*f590*/  IMAD.WIDE R38, R44, 0x4, R232.reuse ;  /* 0x000000042c267825 */ /* 0x100fe200078e02e8 */
[----:B------:R-:W1:Y:S02]  /*f5a0*/  LDCU UR29, c[0x0][0x3b0] ;  /* 0x00007600ff1d77ac */ /* 0x000e640008000800 */
[----:B------:R-:W-:Y:S04]  /*f5b0*/  STL.64 [R1+0x7c8], R10 ;  /* 0x0007c80a01007387 */ /* 0x000fe80000100a00 */
[----:B------:R-:W-:Y:S04]  /*f5c0*/  STL.64 [R1+0x7c0], R8 ;  /* 0x0007c00801007387 */ /* 0x000fe80000100a00 */
[----:B------:R4:W-:Y:S04]  /*f5d0*/  STL.64 [R1+0x7b8], R6 ;  /* 0x0007b80601007387 */ /* 0x0009e80000100a00 */
[----:B------:R2:W-:Y:S01]  /*f5e0*/  STL [R1+0x2cc4], R2 ;  /* 0x002cc40201007387 */ /* 0x0005e20000100800 */
[----:B----4-:R-:W-:Y:S01]  /*f5f0*/  IMAD R6, R118, UR28, RZ ;  /* 0x0000001c76067c24 */ /* 0x010fe2000f8e02ff */
[----:B------:R-:W4:Y:S01]  /*f600*/  LDCU UR28, c[0x0][0x3b0] ;  /* 0x00007600ff1c77ac */ /* 0x000f220008000800 */
[----:B--2---:R-:W-:Y:S01]  /*f610*/  IMAD R2, R222, 0x28, RZ ;  /* 0x00000028de027824 */ /* 0x004fe200078e02ff */
[----:B------:R-:W2:Y:S03]  /*f620*/  LDC R118, c[0x0][0x3a0] ;  /* 0x0000e800ff767b82 */ /* 0x000ea60000000800 */
        /* <DEDUP_REMOVED lines=12> */
[----:B------:R-:W-:Y:S01]  /*f6f0*/  IMAD R2, R63, UR27, RZ ;  /* 0x0000001b3f027c24 */ /* 0x000fe2000f8e02ff */
[----:B------:R4:W-:Y:S01]  /*f700*/  STL.64 [R1+0x750], R12 ;  /* 0x0007500c01007387 */ /* 0x0009e20000100a00 */
[----:B------:R-:W-:Y:S01]  /*f710*/  IMAD.WIDE R44, R44, 0x4, R4 ;  /* 0x000000042c2c7825 */ /* 0x000fe200078e0204 */
[----:B------:R-:W1:Y:S02]  /*f720*/  LDCU UR27, c[0x0][0x3b0] ;  /* 0x00007600ff1b77ac */ /* 0x000e640008000800 */
[----:B------:R3:W-:Y:S04]  /*f730*/  STL.64 [R1+0x748], R10 ;  /* 0x0007480a01007387 */ /* 0x0007e80000100a00 */
[----:B------:R1:W-:Y:S04]  /*f740*/  STL.64 [R1+0x740], R8 ;  /* 0x0007400801007387 */ /* 0x0003e80000100a00 */
[----:B------:R2:W-:Y:S01]  /*f750*/  STL.64 [R1+0x738], R6 ;  /* 0x0007380601007387 */ /* 0x0005e20000100a00 */
[----:B----4-:R-:W-:-:S03]  /*f760*/  IMAD.WIDE R12, R3, 0x4, R232 ;  /* 0x00000004030c7825 */ /* 0x010fc600078e02e8 */
[----:B------:R4:W-:Y:S01]  /*f770*/  STL [R1+0x2cbc], R2 ;  /* 0x002cbc0201007387 */ /* 0x0009e20000100800 */
[----:B---3--:R-:W-:-:S04]  /*f780*/  IMAD.WIDE R10, R3, 0x4, R236 ;  /* 0x00000004030a7825 */ /* 0x008fc800078e02ec */
[C---:B-1----:R-:W-:Y:S01]  /*f790*/  IMAD.WIDE R8, R3.reuse, 0x4, R240 ;  /* 0x0000000403087825 */ /* 0x042fe200078e02f0 */
[----:B------:R1:W-:Y:S03]  /*f7a0*/  STL.64 [R1+0x6d0], R12 ;  /* 0x0006d00c01007387 */ /* 0x0003e60000100a00 */
[----:B--2---:R-:W-:Y:S01]  /*f7b0*/  IMAD.WIDE R6, R3, 0x4, R4 ;  /* 0x0000000403067825 */ /* 0x004fe200078e0204 */
[----:B------:R1:W-:Y:S03]  /*f7c0*/  LDGSTS.E [R246+0x45800], desc[UR76][R12.64], !P3 ;  /* 0x458000000cf67fae */ /* 0x0003e6000d9a104c */
[----:B----4-:R-:W-:Y:S01]  /*f7d0*/  IMAD R2, R222, 0x30, RZ ;  /* 0x00000030de027824 */ /* 0x010fe200078e02ff */
[----:B------:R2:W-:Y:S04]  /*f7e0*/  STL.64 [R1+0x6c8], R10 ;  /* 0x0006c80a01007387 */ /* 0x0005e80000100a00 */
[----:B------:R2:W-:Y:S01]  /*f7f0*/  LDGSTS.E [R246+0x45880], desc[UR76][R10.64], !P3 ;  /* 0x458800000af67fae */ /* 0x0005e2000d9a104c */
[----:B-1----:R-:W-:-:S03]  /*f800*/  IMAD.WIDE R12, R2, 0x4, R232 ;  /* 0x00000004020c7825 */ /* 0x002fc600078e02e8 */
[----:B------:R1:W-:Y:S04]  /*f810*/  STL.64 [R1+0x6c0], R8 ;  /* 0x0006c00801007387 */ /* 0x0003e80000100a00 */
[----:B------:R1:W-:Y:S01]  /*f820*/  LDGSTS.E [R246+0x45900], desc[UR76][R8.64], !P3 ;  /* 0x4590000008f67fae */ /* 0x0003e2000d9a104c */
[----:B--2---:R-:W-:-:S03]  /*f830*/  IMAD.WIDE R10, R2, 0x4, R236 ;  /* 0x00000004020a7825 */ /* 0x004fc600078e02ec */
[----:B------:R2:W-:Y:S04]  /*f840*/  STL.64 [R1+0x6b8], R6 ;  /* 0x0006b80601007387 */ /* 0x0005e80000100a00 */
[----:B------:R2:W-:Y:S01]  /*f850*/  LDGSTS.E [R246+0x45980], desc[UR76][R6.64], !P3 ;  /* 0x4598000006f67fae */ /* 0x0005e2000d9a104c */
[----:B-1----:R-:W-:-:S03]  /*f860*/  IMAD.WIDE R8, R2, 0x4, R240 ;  /* 0x0000000402087825 */ /* 0x002fc600078e02f0 */
[----:B------:R1:W-:Y:S04]  /*f870*/  STL [R1+0xc58], R0 ;  /* 0x000c580001007387 */ /* 0x0003e80000100800 */
[----:B------:R3:W-:Y:S01]  /*f880*/  LDGSTS.E [R246+0x46000], desc[UR76][R12.64], !P5 ;  /* 0x460000000cf67fae */ /* 0x0007e2000e9a104c */
[----:B--2---:R-:W-:-:S03]  /*f890*/  IMAD.WIDE R6, R2, 0x4, R4 ;  /* 0x0000000402067825 */ /* 0x004fc600078e0204 */
[----:B------:R2:W-:Y:S01]  /*f8a0*/  LDGSTS.E [R246+0x46080], desc[UR76][R10.64], !P5 ;  /* 0x460800000af67fae */ /* 0x0005e2000e9a104c */
[----:B-1----:R-:W-:Y:S01]  /*f8b0*/  IADD3 R0, PT, PT, R16, -0x3d, RZ ;  /* 0xffffffc310007810 */ /* 0x002fe20007ffe0ff */
[----:B------:R-:W-:Y:S02]  /*f8c0*/  IMAD R2, R24, UR25, RZ ;  /* 0x0000001918027c24 */ /* 0x000fe4000f8e02ff */
[----:B------:R1:W-:Y:S04]  /*f8d0*/  LDGSTS.E [R246+0x46100], desc[UR76][R8.64], !P5 ;  /* 0x4610000008f67fae */ /* 0x0003e8000e9a104c */
[----:B------:R3:W-:Y:S01]  /*f8e0*/  STL.64 [R1+0x650], R12 ;  /* 0x0006500c01007387 */ /* 0x0007e20000100a00 */
[----:B------:R-:W-:Y:S01]  /*f8f0*/  VIADD R3, R14, 0xffffffc7 ;  /* 0xffffffc70e037836 */ /* 0x000fe20000000000 */
[----:B------:R-:W4:Y:S01]  /*f900*/  LDCU UR25, c[0x0][0x3b0] ;  /* 0x00007600ff1977ac */ /* 0x000f220008000800 */
[----:B------:R-:W4:Y:S01]  /*f910*/  LDC R14, c[0x0][0x3a0] ;  /* 0x0000e800ff0e7b82 */ /* 0x000f220000000800 */
[----:B------:R1:W-:Y:S01]  /*f920*/  LDGSTS.E [R246+0x46180], desc[UR76][R6.64], !P5 ;  /* 0x4618000006f67fae */ /* 0x0003e2000e9a104c */
[----:B------:R-:W-:Y:S01]  /*f930*/  ISETP.GE.U32.AND P5, PT, R0, 0x7fffff44, PT ;  /* 0x7fffff440000780c */ /* 0x000fe20003fa6070 */
[----:B------:R-:W-:-:S02]  /*f940*/  IMAD R0, R222, 0x34, RZ ;  /* 0x00000034de007824 */ /* 0x000fc400078e02ff */
[----:B------:R2:W-:Y:S04]  /*f950*/  STL.64 [R1+0x648], R10 ;  /* 0x0006480a01007387 */ /* 0x0005e80000100a00 */
[----:B------:R1:W-:Y:S01]  /*f960*/  STL.64 [R1+0x640], R8 ;  /* 0x0006400801007387 */ /* 0x0003e20000100a00 */
[----:B---3--:R-:W-:-:S03]  /*f970*/  IMAD.WIDE R12, R0, 0x4, R232 ;  /* 0x00000004000c7825 */ /* 0x008fc600078e02e8 */
[----:B------:R-:W-:Y:S04]  /*f980*/  STL.64 [R1+0x638], R6 ;  /* 0x0006380601007387 */ /* 0x000fe80000100a00 */
[----:B------:R3:W-:Y:S01]  /*f990*/  STL [R1+0x2cb8], R2 ;  /* 0x002cb80201007387 */ /* 0x0007e20000100800 */
[C---:B--2---:R-:W-:Y:S01]  /*f9a0*/  IMAD.WIDE R10, R0.reuse, 0x4, R236 ;  /* 0x00000004000a7825 */ /* 0x044fe200078e02ec */
[----:B------:R-:W-:Y:S02]  /*f9b0*/  ISETP.GE.U32.AND P3, PT, R3, 0x7fffff48, PT ;  /* 0x7fffff480300780c */ /* 0x000fe40003f66070 */
[----:B------:R-:W-:Y:S01]  /*f9c0*/  LDGSTS.E [R246+0x46800], desc[UR76][R12.64], !P4 ;  /* 0x468000000cf67fae */ /* 0x000fe2000e1a104c */
[----:B-1----:R-:W-:-:S03]  /*f9d0*/  IMAD.WIDE R8, R0, 0x4, R240 ;  /* 0x0000000400087825 */ /* 0x002fc600078e02f0 */
[----:B------:R-:W-:Y:S01]  /*f9e0*/  LDGSTS.E [R246+0x46880], desc[UR76][R10.64], !P4 ;  /* 0x468800000af67fae */ /* 0x000fe2000e1a104c */
[----:B---3--:R-:W1:Y:S01]  /*f9f0*/  LDC R2, c[0x0][0x3a0] ;  /* 0x0000e800ff027b82 */ /* 0x008e620000000800 */
[----:B------:R-:W-:Y:S02]  /*fa00*/  IMAD.WIDE R6, R0, 0x4, R4 ;  /* 0x0000000400067825 */ /* 0x000fe400078e0204 */
[----:B------:R-:W-:Y:S02]  /*fa10*/  LDGSTS.E [R246+0x46900], desc[UR76][R8.64], !P4 ;  /* 0x4690000008f67fae */ /* 0x000fe4000e1a104c */
[----:B------:R-:W-:Y:S02]  /*fa20*/  VIADD R0, R17, 0xffffffbf ;  /* 0xffffffbf11007836 */ /* 0x000fe40000000000 */
[----:B------:R2:W-:Y:S01]  /*fa30*/  LDGSTS.E [R246+0x46980], desc[UR76][R6.64], !P4 ;  /* 0x4698000006f67fae */ /* 0x0005e2000e1a104c */
[----:B------:R-:W-:Y:S01]  /*fa40*/  IMAD R3, R15, UR24, RZ ;  /* 0x000000180f037c24 */ /* 0x000fe2000f8e02ff */
[----:B------:R-:W3:Y:S01]  /*fa50*/  LDCU UR24, c[0x0][0x3b0] ;  /* 0x00007600ff1877ac */ /* 0x000ee20008000800 */
[----:B------:R-:W1:Y:S01]  /*fa60*/  LDC R15, c[0x0][0x3a0] ;  /* 0x0000e800ff0f7b82 */ /* 0x000e620000000800 */
[----:B------:R-:W-:Y:S01]  /*fa70*/  ISETP.GE.U32.AND P4, PT, R0, 0x7fffff40, PT ;  /* 0x7fffff400000780c */ /* 0x000fe20003f86070 */
[----:B------:R-:W-:Y:S01]  /*fa80*/  IMAD R0, R84, UR19, RZ ;  /* 0x0000001354007c24 */ /* 0x000fe2000f8e02ff */
[----:B------:R2:W-:Y:S01]  /*fa90*/  STL [R1+0x2d10], R3 ;  /* 0x002d100301007387 */ /* 0x0005e20000100800 */
[----:B------:R-:W-:Y:S01]  /*faa0*/  IMAD.WIDE R16, R20, 0x4, R236 ;  /* 0x0000000414107825 */ /* 0x000fe200078e02ec */
[----:B------:R-:W1:Y:S02]  /*fab0*/  LDCU UR19, c[0x0][0x3b0] ;  /* 0x00007600ff1377ac */ /* 0x000e640008000800 */
[----:B------:R-:W-:Y:S04]  /*fac0*/  STL.64 [R1+0x5d0], R12 ;  /* 0x0005d00c01007387 */ /* 0x000fe80000100a00 */
[----:B------:R-:W-:Y:S01]  /*fad0*/  STL.64 [R1+0x5c8], R10 ;  /* 0x0005c80a01007387 */ /* 0x000fe20000100a00 */
[----:B--2---:R-:W2:Y:S03]  /*fae0*/  LDC R3, c[0x0][0x3a0] ;  /* 0x0000e800ff037b82 */ /* 0x004ea60000000800 */
[----:B------:R-:W-:Y:S04]  /*faf0*/  STL.64 [R1+0x5c0], R8 ;  /* 0x0005c00801007387 */ /* 0x000fe80000100a00 */
[----:B------:R3:W-:Y:S04]  /*fb00*/  STL.64 [R1+0x5b8], R6 ;  /* 0x0005b80601007387 */ /* 0x0007e80000100a00 */
[----:B------:R4:W-:Y:S01]  /*fb10*/  STL [R1+0x2d0c], R0 ;  /* 0x002d0c0001007387 */ /* 0x0009e20000100800 */
[----:B---3--:R-:W-:Y:S01]  /*fb20*/  IMAD R6, R34, UR18, RZ ;  /* 0x0000001222067c24 */ /* 0x008fe2000f8e02ff */
[----:B------:R-:W3:Y:S01]  /*fb30*/  LDCU UR18, c[0x0][0x3b0] ;  /* 0x00007600ff1277ac */ /* 0x000ee20008000800 */
[----:B----4-:R-:W-:-:S04]  /*fb40*/  IMAD R0, R222, 0x38, RZ ;  /* 0x00000038de007824 */ /* 0x010fc800078e02ff */
[C---:B------:R-:W-:Y:S01]  /*fb50*/  IMAD.WIDE R12, R0.reuse, 0x4, R232 ;  /* 0x00000004000c7825 */ /* 0x040fe200078e02e8 */
[----:B------:R4:W-:Y:S03]  /*fb60*/  STL [R1+0x2d58], R6 ;  /* 0x002d580601007387 */ /* 0x0009e60000100800 */
[C---:B------:R-:W-:Y:S01]  /*fb70*/  IMAD.WIDE R10, R0.reuse, 0x4, R236 ;  /* 0x00000004000a7825 */ /* 0x040fe200078e02ec */
[----:B------:R2:W-:Y:S03]  /*fb80*/  LDGSTS.E [R246+0x47000], desc[UR76][R12.64], !P3 ;  /* 0x470000000cf67fae */ /* 0x0005e6000d9a104c */
[C---:B------:R-:W-:Y:S01]  /*fb90*/  IMAD.WIDE R8, R0.reuse, 0x4, R240 ;  /* 0x0000000400087825 */ /* 0x040fe200078e02f0 */
[----:B------:R2:W-:Y:S03]  /*fba0*/  LDGSTS.E [R246+0x47080], desc[UR76][R10.64], !P3 ;  /* 0x470800000af67fae */ /* 0x0005e6000d9a104c */
[----:B----4-:R-:W-:Y:S01]  /*fbb0*/  IMAD.WIDE R6, R0, 0x4, R4 ;  /* 0x0000000400067825 */ /* 0x010fe200078e0204 */
        /* <DEDUP_REMOVED lines=10> */
[----:B------:R4:W-:Y:S01]  /*fc60*/  STL.64 [R1+0x540], R8 ;  /* 0x0005400801007387 */ /* 0x0009e20000100a00 */
[----:B--2---:R-:W-:-:S03]  /*fc70*/  IMAD.WIDE R12, R2, 0x4, R232 ;  /* 0x00000004020c7825 */ /* 0x004fc600078e02e8 */
[----:B------:R1:W-:Y:S01]  /*fc80*/  STL.64 [R1+0x538], R6 ;  /* 0x0005380601007387 */ /* 0x0003e20000100a00 */
[----:B---3--:R-:W-:-:S03]  /*fc90*/  IMAD.WIDE R10, R2, 0x4, R236 ;  /* 0x00000004020a7825 */ /* 0x008fc600078e02ec */
[----:B------:R2:W-:Y:S01]  /*fca0*/  STL [R1+0x2d54], R0 ;  /* 0x002d540001007387 */ /* 0x0005e20000100800 */
[----:B----4-:R-:W-:-:S03]  /*fcb0*/  IMAD.WIDE R8, R2, 0x4, R240 ;  /* 0x0000000402087825 */ /* 0x010fc600078e02f0 */
[----:B------:R3:W-:Y:S01]  /*fcc0*/  LDGSTS.E [R246+0x47800], desc[UR76][R12.64], !P5 ;  /* 0x478000000cf67fae */ /* 0x0007e2000e9a104c */
[----:B-1----:R-:W-:Y:S01]  /*fcd0*/  IMAD.WIDE R6, R2, 0x4, R4 ;  /* 0x0000000402067825 */ /* 0x002fe200078e0204 */
[----:B------:R-:W-:Y:S02]  /*fce0*/  IADD3 R2, PT, PT, R3, -0x49, RZ ;  /* 0xffffffb703027810 */ /* 0x000fe40007ffe0ff */
[----:B------:R1:W-:Y:S01]  /*fcf0*/  LDGSTS.E [R246+0x47880], desc[UR76][R10.64], !P5 ;  /* 0x478800000af67fae */ /* 0x0003e2000e9a104c */
[----:B------:R-:W4:Y:S01]  /*fd00*/  LDC R3, c[0x0][0x3a0] ;  /* 0x0000e800ff037b82 */ /* 0x000f220000000800 */
[----:B--2---:R-:W-:Y:S02]  /*fd10*/  IMAD.SHL.U32 R0, R222, 0x40, RZ ;  /* 0x00000040de007824 */ /* 0x004fe400078e00ff */
[----:B------:R3:W-:Y:S04]  /*fd20*/  STL.64 [R1+0x4d0], R12 ;  /* 0x0004d00c01007387 */ /* 0x0007e80000100a00 */
[----:B------:R2:W-:Y:S04]  /*fd30*/  LDGSTS.E [R246+0x47900], desc[UR76][R8.64], !P5 ;  /* 0x4790000008f67fae */ /* 0x0005e8000e9a104c */
[----:B------:R1:W-:Y:S04]  /*fd40*/  STL.64 [R1+0x4c8], R10 ;  /* 0x0004c80a01007387 */ /* 0x0003e80000100a00 */
[----:B------:R2:W-:Y:S01]  /*fd50*/  LDGSTS.E [R246+0x47980], desc[UR76][R6.64], !P5 ;  /* 0x4798000006f67fae */ /* 0x0005e2000e9a104c */
[----:B---3--:R-:W-:Y:S01]  /*fd60*/  IMAD.WIDE R12, R0, 0x4, R232 ;  /* 0x00000004000c7825 */ /* 0x008fe200078e02e8 */
[----:B------:R-:W-:-:S02]  /*fd70*/  ISETP.GE.U32.AND P5, PT, R2, 0x7fffff38, PT ;  /* 0x7fffff380200780c */ /* 0x000fc40003fa6070 */
[----:B------:R2:W-:Y:S01]  /*fd80*/  STL.64 [R1+0x4c0], R8 ;  /* 0x0004c00801007387 */ /* 0x0005e20000100a00 */
[----:B------:R-:W-:Y:S01]  /*fd90*/  IMAD R2, R103, UR16, RZ ;  /* 0x0000001067027c24 */ /* 0x000fe2000f8e02ff */
[----:B------:R-:W3:Y:S01]  /*fda0*/  LDCU UR16, c[0x0][0x3b0] ;  /* 0x00007600ff1077ac */ /* 0x000ee20008000800 */
[C---:B-1----:R-:W-:Y:S01]  /*fdb0*/  IMAD.WIDE R10, R0.reuse, 0x4, R236 ;  /* 0x00000004000a7825 */ /* 0x042fe200078e02ec */
[----:B------:R1:W-:Y:S04]  /*fdc0*/  STL.64 [R1+0x4b8], R6 ;  /* 0x0004b80601007387 */ /* 0x0003e80000100a00 */
[----:B------:R3:W-:Y:S01]  /*fdd0*/  LDGSTS.E [R246+0x48000], desc[UR76][R12.64], !P4 ;  /* 0x480000000cf67fae */ /* 0x0007e2000e1a104c */
[----:B--2---:R-:W-:-:S03]  /*fde0*/  IMAD.WIDE R8, R0, 0x4, R240 ;  /* 0x0000000400087825 */ /* 0x004fc600078e02f0 */
[----:B------:R2:W-:Y:S01]  /*fdf0*/  LDGSTS.E [R246+0x48080], desc[UR76][R10.64], !P4 ;  /* 0x480800000af67fae */ /* 0x0005e2000e1a104c */
[----:B-1----:R-:W-:-:S03]  /*fe00*/  IMAD.WIDE R6, R0, 0x4, R4 ;  /* 0x0000000400067825 */ /* 0x002fc600078e0204 */
[----:B------:R1:W-:Y:S01]  /*fe10*/  STL [R1+0x2d50], R2 ;  /* 0x002d500201007387 */ /* 0x0003e20000100800 */
[----:B------:R-:W-:-:S03]  /*fe20*/  VIADD R0, R14, 0xffffffb3 ;  /* 0xffffffb30e007836 */ /* 0x000fc60000000000 */
[----:B------:R2:W-:Y:S01]  /*fe30*/  LDGSTS.E [R246+0x48100], desc[UR76][R8.64], !P4 ;  /* 0x4810000008f67fae */ /* 0x0005e2000e1a104c */
[----:B------:R-:W4:Y:S03]  /*fe40*/  LDC R14, c[0x0][0x3a0] ;  /* 0x0000e800ff0e7b82 */ /* 0x000f260000000800 */
[----:B------:R2:W-:Y:S01]  /*fe50*/  LDGSTS.E [R246+0x48180], desc[UR76][R6.64], !P4 ;  /* 0x4818000006f67fae */ /* 0x0005e2000e1a104c */
[----:B------:R-:W-:Y:S01]  /*fe60*/  ISETP.GE.U32.AND P4, PT, R0, 0x7fffff34, PT ;  /* 0x7fffff340000780c */ /* 0x000fe20003f86070 */
[----:B-1----:R-:W-:Y:S02]  /*fe70*/  IMAD R2, R222, 0x44, RZ ;  /* 0x00000044de027824 */ /* 0x002fe400078e02ff */
[----:B------:R-:W-:Y:S01]  /*fe80*/  IMAD R0, R157, UR15, RZ ;  /* 0x0000000f9d007c24 */ /* 0x000fe2000f8e02ff */
[----:B------:R3:W-:Y:S01]  /*fe90*/  STL.64 [R1+0x450], R12 ;  /* 0x0004500c01007387 */ /* 0x0007e20000100a00 */
[----:B------:R-:W-:Y:S01]  /*fea0*/  IMAD.WIDE R60, R60, 0x4, R4 ;  /* 0x000000043c3c7825 */ /* 0x000fe200078e0204 */
[----:B------:R-:W1:Y:S02]  /*feb0*/  LDCU UR15, c[0x0][0x3b0] ;  /* 0x00007600ff0f77ac */ /* 0x000e640008000800 */
[----:B------:R2:W-:Y:S04]  /*fec0*/  STL.64 [R1+0x448], R10 ;  /* 0x0004480a01007387 */ /* 0x0005e80000100a00 */
[----:B------:R1:W-:Y:S01]  /*fed0*/  STL.64 [R1+0x440], R8 ;  /* 0x0004400801007387 */ /* 0x0003e20000100a00 */
[----:B---3--:R-:W-:-:S03]  /*fee0*/  IMAD.WIDE R12, R2, 0x4, R232 ;  /* 0x00000004020c7825 */ /* 0x008fc600078e02e8 */
[----:B------:R3:W-:Y:S01]  /*fef0*/  STL.64 [R1+0x438], R6 ;  /* 0x0004380601007387 */ /* 0x0007e20000100a00 */
[----:B--2---:R-:W-:-:S03]  /*ff00*/  IMAD.WIDE R10, R2, 0x4, R236 ;  /* 0x00000004020a7825 */ /* 0x004fc600078e02ec */
[----:B------:R2:W-:Y:S01]  /*ff10*/  STL [R1+0x2ca4], R0 ;  /* 0x002ca40001007387 */ /* 0x0005e20000100800 */
[----:B-1----:R-:W-:-:S03]  /*ff20*/  IMAD.WIDE R8, R2, 0x4, R240 ;  /* 0x0000000402087825 */ /* 0x002fc600078e02f0 */
[----:B------:R1:W-:Y:S01]  /*ff30*/  LDGSTS.E [R246+0x48800], desc[UR76][R12.64], !P3 ;  /* 0x488000000cf67fae */ /* 0x0003e2000d9a104c */
[----:B---3--:R-:W-:-:S03]  /*ff40*/  IMAD.WIDE R6, R2, 0x4, R4 ;  /* 0x0000000402067825 */ /* 0x008fc600078e0204 */
[----:B------:R3:W-:Y:S01]  /*ff50*/  LDGSTS.E [R246+0x48880], desc[UR76][R10.64], !P3 ;  /* 0x488800000af67fae */ /* 0x0007e2000d9a104c */
[----:B--2---:R-:W-:-:S03]  /*ff60*/  IMAD R0, R222, 0x48, RZ ;  /* 0x00000048de007824 */ /* 0x004fc600078e02ff */
[----:B------:R1:W-:Y:S01]  /*ff70*/  STL.64 [R1+0x3d0], R12 ;  /* 0x0003d00c01007387 */ /* 0x0003e20000100a00 */
[----:B------:R-:W-:Y:S02]  /*ff80*/  VIADD R2, R15, 0xffffffaf ;  /* 0xffffffaf0f027836 */ /* 0x000fe40000000000 */
[----:B------:R-:W2:Y:S01]  /*ff90*/  LDC R15, c[0x0][0x3a0] ;  /* 0x0000e800ff0f7b82 */ /* 0x000ea20000000800 */
[----:B------:R3:W-:Y:S04]  /*ffa0*/  LDGSTS.E [R246+0x48900], desc[UR76][R8.64], !P3 ;  /* 0x4890000008f67fae */ /* 0x0007e8000d9a104c */
[----:B------:R3:W-:Y:S04]  /*ffb0*/  STL.64 [R1+0x3c8], R10 ;  /* 0x0003c80a01007387 */ /* 0x0007e80000100a00 */
[----:B------:R4:W-:Y:S01]  /*ffc0*/  LDGSTS.E [R246+0x48980], desc[UR76][R6.64], !P3 ;  /* 0x4898000006f67fae */ /* 0x0009e2000d9a104c */
[----:B-1----:R-:W-:Y:S01]  /*ffd0*/  IMAD.WIDE R12, R0, 0x4, R232 ;  /* 0x00000004000c7825 */ /* 0x002fe200078e02e8 */
[----:B------:R-:W-:-:S02]  /*ffe0*/  ISETP.GE.U32.AND P3, PT, R2, 0x7fffff30, PT ;  /* 0x7fffff300200780c */ /* 0x000fc40003f66070 */
[----:B------:R1:W-:Y:S01]  /*fff0*/  STL.64 [R1+0x3c0], R8 ;  /* 0x0003c00801007387 */ /* 0x0003e20000100a00 */
[----:B------:R-:W-:Y:S01]  /*10000*/  IMAD R2, R186, UR14, RZ ;  /* 0x0000000eba027c24 */ /* 0x000fe2000f8e02ff */
[----:B------:R-:W2:Y:S01]  /*10010*/  LDCU UR14, c[0x0][0x3b0] ;  /* 0x00007600ff0e77ac */ /* 0x000ea20008000800 */
[C---:B---3--:R-:W-:Y:S01]  /*10020*/  IMAD.WIDE R10, R0.reuse, 0x4, R236 ;  /* 0x00000004000a7825 */ /* 0x048fe200078e02ec */
[----:B------:R4:W-:Y:S04]  /*10030*/  STL.64 [R1+0x3b8], R6 ;  /* 0x0003b80601007387 */ /* 0x0009e80000100a00 */
[----:B------:R3:W-:Y:S01]  /*10040*/  LDGSTS.E [R246+0x49000], desc[UR76][R12.64], !P5 ;  /* 0x490000000cf67fae */ /* 0x0007e2000e9a104c */
[----:B-1----:R-:W-:-:S03]  /*10050*/  IMAD.WIDE R8, R0, 0x4, R240 ;  /* 0x0000000400087825 */ /* 0x002fc600078e02f0 */
[----:B------:R1:W-:Y:S01]  /*10060*/  LDGSTS.E [R246+0x49080], desc[UR76][R10.64], !P5 ;  /* 0x490800000af67fae */ /* 0x0003e2000e9a104c */
[----:B----4-:R-:W-:-:S03]  /*10070*/  IMAD.WIDE R6, R0, 0x4, R4 ;  /* 0x0000000400067825 */ /* 0x010fc600078e0204 */
[----:B------:R4:W-:Y:S01]  /*10080*/  STL [R1+0x2cb4], R2 ;  /* 0x002cb40201007387 */ /* 0x0009e20000100800 */
[----:B------:R-:W-:-:S03]  /*10090*/  VIADD R0, R3, 0xffffffab ;  /* 0xffffffab03007836 */ /* 0x000fc60000000000 */
[----:B------:R1:W-:Y:S04]  /*100a0*/  LDGSTS.E [R246+0x49100], desc[UR76][R8.64], !P5 ;  /* 0x4910000008f67fae */ /* 0x0003e8000e9a104c */
[----:B------:R1:W-:Y:S01]  /*100b0*/  LDGSTS.E [R246+0x49180], desc[UR76][R6.64], !P5 ;  /* 0x4918000006f67fae */ /* 0x0003e2000e9a104c */
[----:B------:R-:W-:Y:S01]  /*100c0*/  ISETP.GE.U32.AND P5, PT, R0, 0x7fffff2c, PT ;  /* 0x7fffff2c0000780c */ /* 0x000fe20003fa6070 */
[----:B----4-:R-:W-:Y:S01]  /*100d0*/  IMAD R2, R228, UR13, RZ ;  /* 0x0000000de4027c24 */ /* 0x010fe2000f8e02ff */
[----:B------:R-:W4:Y:S01]  /*100e0*/  LDCU UR13, c[0x0][0x3b0] ;  /* 0x00007600ff0d77ac */ /* 0x000f220008000800 */
[----:B------:R3:W-:Y:S01]  /*100f0*/  STL.64 [R1+0x350], R12 ;  /* 0x0003500c01007387 */ /* 0x0007e20000100a00 */
[----:B------:R-:W-:-:S03]  /*10100*/  IMAD R0, R222, 0x4c, RZ ;  /* 0x0000004cde007824 */ /* 0x000fc600078e02ff */
[----:B------:R1:W-:Y:S04]  /*10110*/  STL.64 [R1+0x348], R10 ;  /* 0x0003480a01007387 */ /* 0x0003e80000100a00 */
[----:B------:R2:W-:Y:S04]  /*10120*/  STL.64 [R1+0x340], R8 ;  /* 0x0003400801007387 */ /* 0x0005e80000100a00 */
[----:B------:R4:W-:Y:S01]  /*10130*/  STL.64 [R1+0x338], R6 ;  /* 0x0003380601007387 */ /* 0x0009e20000100a00 */
[----:B---3--:R-:W-:-:S03]  /*10140*/  IMAD.WIDE R12, R0, 0x4, R232 ;  /* 0x00000004000c7825 */ /* 0x008fc600078e02e8 */
[----:B------:R3:W-:Y:S01]  /*10150*/  STL [R1+0x2cf0], R2 ;  /* 0x002cf00201007387 */ /* 0x0007e20000100800 */
[----:B-1----:R-:W-:-:S03]  /*10160*/  IMAD.WIDE R10, R0, 0x4, R236 ;  /* 0x00000004000a7825 */ /* 0x002fc600078e02ec */
[----:B------:R-:W3:Y:S01]  /*10170*/  LDL.LU R22, [R1+0x10] ;  /* 0x0000100001167983 */ /* 0x000ee20000300800 */
[----:B--2---:R-:W-:-:S03]  /*10180*/  IMAD.WIDE R8, R0, 0x4, R240 ;  /* 0x0000000400087825 */ /* 0x004fc600078e02f0 */
[----:B------:R-:W-:Y:S01]  /*10190*/  LDGSTS.E [R246+0x49800], desc[UR76][R12.64], !P4 ;  /* 0x498000000cf67fae */ /* 0x000fe2000e1a104c */
[----:B----4-:R-:W-:Y:S01]  /*101a0*/  IMAD.WIDE R6, R0, 0x4, R4 ;  /* 0x0000000400067825 */ /* 0x010fe200078e0204 */
[----:B------:R-:W-:Y:S01]  /*101b0*/  IADD3 R0, PT, PT, R14, -0x59, RZ ;  /* 0xffffffa70e007810 */ /* 0x000fe20007ffe0ff */
[----:B---3--:R-:W1:Y:S01]  /*101c0*/  LDC R2, c[0x0][0x3a0] ;  /* 0x0000e800ff027b82 */ /* 0x008e620000000800 */
[----:B------:R-:W-:Y:S01]  /*101d0*/  LDGSTS.E [R246+0x49880], desc[UR76][R10.64], !P4 ;  /* 0x498800000af67fae */ /* 0x000fe2000e1a104c */
[----:B------:R-:W-:Y:S01]  /*101e0*/  IMAD R3, R194, UR12, RZ ;  /* 0x0000000cc2037c24 */ /* 0x000fe2000f8e02ff */
[----:B------:R-:W2:Y:S02]  /*101f0*/  LDCU UR12, c[0x0][0x3b0] ;  /* 0x00007600ff0c77ac */ /* 0x000ea40008000800 */
[----:B------:R-:W-:Y:S03]  /*10200*/  LDGSTS.E [R246+0x49900], desc[UR76][R8.64], !P4 ;  /* 0x4990000008f67fae */ /* 0x000fe6000e1a104c */
[----:B------:R-:W3:Y:S01]  /*10210*/  LDC R14, c[0x0][0x3a0] ;  /* 0x0000e800ff0e7b82 */ /* 0x000ee20000000800 */
[----:B------:R4:W-:Y:S01]  /*10220*/  LDGSTS.E [R246+0x49980], desc[UR76][R6.64], !P4 ;  /* 0x4998000006f67fae */ /* 0x0009e2000e1a104c */
[----:B------:R-:W-:Y:S01]  /*10230*/  ISETP.GE.U32.AND P4, PT, R0, 0x7fffff28, PT ;  /* 0x7fffff280000780c */ /* 0x000fe20003f86070 */
[----:B------:R-:W-:Y:S01]  /*10240*/  IMAD R0, R248, UR11, RZ ;  /* 0x0000000bf8007c24 */ /* 0x000fe2000f8e02ff */
[----:B------:R-:W1:Y:S01]  /*10250*/  LDCU UR11, c[0x0][0x3b0] ;  /* 0x00007600ff0b77ac */ /* 0x000e620008000800 */
[----:B------:R2:W-:Y:S04]  /*10260*/  STL [R1+0x2d08], R3 ;  /* 0x002d080301007387 */ /* 0x0005e80000100800 */
[----:B------:R-:W-:Y:S04]  /*10270*/  STL.64 [R1+0x2d0], R12 ;  /* 0x0002d00c01007387 */ /* 0x000fe80000100a00 */
[----:B------:R-:W-:Y:S01]  /*10280*/  STL.64 [R1+0x2c8], R10 ;  /* 0x0002c80a01007387 */ /* 0x000fe20000100a00 */
[----:B--2---:R-:W2:Y:S03]  /*10290*/  LDC R3, c[0x0][0x3a0] ;  /* 0x0000e800ff037b82 */ /* 0x004ea60000000800 */
[----:B------:R-:W-:Y:S04]  /*102a0*/  STL.64 [R1+0x2c0], R8 ;  /* 0x0002c00801007387 */ /* 0x000fe80000100a00 */
[----:B------:R4:W-:Y:S04]  /*102b0*/  STL.64 [R1+0x2b8], R6 ;  /* 0x0002b80601007387 */ /* 0x0009e80000100a00 */
[----:B------:R4:W-:Y:S04]  /*102c0*/  STL [R1+0x2d04], R0 ;  /* 0x002d040001007387 */ /* 0x0009e80000100800 */
[----:B------:R-:W3:Y:S01]  /*102d0*/  LDL.LU R29, [R1+0x18] ;  /* 0x00001800011d7983 */ /* 0x000ee20000300800 */
[----:B----4-:R-:W-:Y:S01]  /*102e0*/  IMAD R6, R245, UR10, RZ ;  /* 0x0000000af5067c24 */ /* 0x010fe2000f8e02ff */
[----:B------:R-:W4:Y:S01]  /*102f0*/  LDCU UR10, c[0x0][0x3b0] ;  /* 0x00007600ff0a77ac */ /* 0x000f220008000800 */
[----:B------:R-:W-:-:S04]  /*10300*/  IMAD R0, R222, 0x50, RZ ;  /* 0x00000050de007824 */ /* 0x000fc800078e02ff */
[C---:B------:R-:W-:Y:S01]  /*10310*/  IMAD.WIDE R12, R0.reuse, 0x4, R232 ;  /* 0x00000004000c7825 */ /* 0x040fe200078e02e8 */
[----:B------:R1:W-:Y:S03]  /*10320*/  STL [R1+0x2d4c], R6 ;  /* 0x002d4c0601007387 */ /* 0x0003e60000100800 */
[C---:B------:R-:W-:Y:S01]  /*10330*/  IMAD.WIDE R10, R0.reuse, 0x4, R236 ;  /* 0x00000004000a7825 */ /* 0x040fe200078e02ec */
[----:B------:R2:W-:Y:S03]  /*10340*/  STL.64 [R1+0x250], R12 ;  /* 0x0002500c01007387 */ /* 0x0005e60000100a00 */
[C---:B------:R-:W-:Y:S01]  /*10350*/  IMAD.WIDE R8, R0.reuse, 0x4, R240 ;  /* 0x0000000400087825 */ /* 0x040fe200078e02f0 */
[----:B------:R2:W-:Y:S03]  /*10360*/  STL.64 [R1+0x248], R10 ;  /* 0x0002480a01007387 */ /* 0x0005e60000100a00 */
[----:B-1----:R-:W-:Y:S01]  /*10370*/  IMAD.WIDE R6, R0, 0x4, R4 ;  /* 0x0000000400067825 */ /* 0x002fe200078e0204 */
[----:B------:R1:W-:Y:S04]  /*10380*/  STL.64 [R1+0x240], R8 ;  /* 0x0002400801007387 */ /* 0x0003e80000100a00 */
[----:B------:R1:W-:Y:S04]  /*10390*/  STL.64 [R1+0x238], R6 ;  /* 0x0002380601007387 */ /* 0x0003e80000100a00 */
[----:B------:R-:W4:Y:S01]  /*103a0*/  LDL.LU R18, [R1+0x14] ;  /* 0x0000140001127983 */ /* 0x000f220000300800 */
[----:B------:R-:W-:-:S03]  /*103b0*/  VIADD R0, R2, 0xffffffa3 ;  /* 0xffffffa302007836 */ /* 0x000fc60000000000 */
[----:B------:R2:W-:Y:S01]  /*103c0*/  LDGSTS.E [R246+0x4a000], desc[UR76][R12.64], !P3 ;  /* 0x4a0000000cf67fae */ /* 0x0005e2000d9a104c */
[----:B------:R-:W-:-:S03]  /*103d0*/  IMAD R2, R222, 0x54, RZ ;  /* 0x00000054de027824 */ /* 0x000fc600078e02ff */
[----:B------:R1:W-:Y:S04]  /*103e0*/  LDGSTS.E [R246+0x4a080], desc[UR76][R10.64], !P3 ;  /* 0x4a0800000af67fae */ /* 0x0003e8000d9a104c */
[----:B------:R1:W-:Y:S04]  /*103f0*/  LDGSTS.E [R246+0x4a100], desc[UR76][R8.64], !P3 ;  /* 0x4a10000008f67fae */ /* 0x0003e8000d9a104c */
[----:B------:R1:W-:Y:S01]  /*10400*/  LDGSTS.E [R246+0x4a180], desc[UR76][R6.64], !P3 ;  /* 0x4a18000006f67fae */ /* 0x0003e2000d9a104c */
[----:B------:R-:W-:Y:S01]  /*10410*/  ISETP.GE.U32.AND P3, PT, R0, 0x7fffff24, PT ;  /* 0x7fffff240000780c */ /* 0x000fe20003f66070 */
[----:B--2---:R-:W-:-:S02]  /*10420*/  IMAD.WIDE R12, R2, 0x4, R232 ;  /* 0x00000004020c7825 */ /* 0x004fc400078e02e8 */
[----:B------:R-:W2:Y:S02]  /*10430*/  LDL.LU R50, [R1+0xc] ;  /* 0x00000c0001327983 */ /* 0x000ea40000300800 */
[C---:B-1----:R-:W-:Y:S02]  /*10440*/  IMAD.WIDE R10, R2.reuse, 0x4, R236 ;  /* 0x00000004020a7825 */ /* 0x042fe400078e02ec */
[----:B------:R-:W-:Y:S02]  /*10450*/  LDGSTS.E [R246+0x4a800], desc[UR76][R12.64], !P5 ;  /* 0x4a8000000cf67fae */ /* 0x000fe4000e9a104c */
[C---:B------:R-:W-:Y:S02]  /*10460*/  IMAD.WIDE R8, R2.reuse, 0x4, R240 ;  /* 0x0000000402087825 */ /* 0x040fe400078e02f0 */
[----:B------:R1:W-:Y:S02]  /*10470*/  LDGSTS.E [R246+0x4a880], desc[UR76][R10.64], !P5 ;  /* 0x4a8800000af67fae */ /* 0x0003e4000e9a104c */
[----:B------:R-:W-:-:S02]  /*10480*/  IMAD.WIDE R6, R2, 0x4, R4 ;  /* 0x0000000402067825 */ /* 0x000fc400078e0204 */
[----:B------:R1:W-:Y:S02]  /*10490*/  LDGSTS.E [R246+0x4a900], desc[UR76][R8.64], !P5 ;  /* 0x4a90000008f67fae */ /* 0x0003e4000e9a104c */
[----:B------:R-:W-:Y:S02]  /*104a0*/  VIADD R2, R3, 0xffffff9f ;  /* 0xffffff9f03027836 */ /* 0x000fe40000000000 */
[----:B------:R1:W-:Y:S03]  /*104b0*/  LDGSTS.E [R246+0x4a980], desc[UR76][R6.64], !P5 ;  /* 0x4a98000006f67fae */ /* 0x0003e6000e9a104c */
[----:B------:R-:W-:Y:S01]  /*104c0*/  ISETP.GE.U32.AND P5, PT, R2, 0x7fffff20, PT ;  /* 0x7fffff200200780c */ /* 0x000fe20003fa6070 */
[----:B------:R-:W-:Y:S01]  /*104d0*/  IMAD R0, R22, UR9, RZ ;  /* 0x0000000916007c24 */ /* 0x000fe2000f8e02ff */
[----:B------:R-:W1:Y:S04]  /*104e0*/  LDCU UR9, c[0x0][0x3b0] ;  /* 0x00007600ff0977ac */ /* 0x000e680008000800 */
[----:B------:R1:W-:Y:S04]  /*104f0*/  STL [R1+0x2d48], R0 ;  /* 0x002d480001007387 */ /* 0x0003e80000100800 */
[----:B------:R-:W-:Y:S04]  /*10500*/  STL.64 [R1+0x1d0], R12 ;  /* 0x0001d00c01007387 */ /* 0x000fe80000100a00 */
[----:B------:R1:W-:Y:S04]  /*10510*/  STL.64 [R1+0x1c8], R10 ;  /* 0x0001c80a01007387 */ /* 0x0003e80000100a00 */
[----:B------:R1:W-:Y:S04]  /*10520*/  STL.64 [R1+0x1c0], R8 ;  /* 0x0001c00801007387 */ /* 0x0003e80000100a00 */
[----:B------:R3:W-:Y:S04]  /*10530*/  STL.64 [R1+0x1b8], R6 ;  /* 0x0001b80601007387 */ /* 0x0007e80000100a00 */
[----:B------:R-:W2:Y:S01]  /*10540*/  LDL.LU R22, [R1+0x8] ;  /* 0x0000080001167983 */ /* 0x000ea20000300800 */
[----:B-1----:R-:W-:-:S04]  /*10550*/  IMAD R0, R222, 0x58, RZ ;  /* 0x00000058de007824 */ /* 0x002fc800078e02ff */
[----:B------:R-:W-:-:S04]  /*10560*/  IMAD.WIDE R10, R0, 0x4, R232 ;  /* 0x00000004000a7825 */ /* 0x000fc800078e02e8 */
[C---:B------:R-:W-:Y:S01]  /*10570*/  IMAD.WIDE R8, R0.reuse, 0x4, R236 ;  /* 0x0000000400087825 */ /* 0x040fe200078e02ec */
[----:B------:R-:W-:Y:S03]  /*10580*/  LDGSTS.E [R246+0x4b000], desc[UR76][R10.64], !P4 ;  /* 0x4b0000000af67fae */ /* 0x000fe6000e1a104c */
[----:B---3--:R-:W-:Y:S01]  /*10590*/  IMAD R2, R29, UR8, RZ ;  /* 0x000000081d027c24 */ /* 0x008fe2000f8e02ff */
[----:B------:R-:W-:Y:S01]  /*105a0*/  LDGSTS.E [R246+0x4b080], desc[UR76][R8.64], !P4 ;  /* 0x4b08000008f67fae */ /* 0x000fe2000e1a104c */
[C---:B------:R-:W-:Y:S01]  /*105b0*/  IMAD.WIDE R6, R0.reuse, 0x4, R240 ;  /* 0x0000000400067825 */ /* 0x040fe200078e02f0 */
[----:B------:R-:W1:Y:S02]  /*105c0*/  LDCU UR8, c[0x0][0x3b0] ;  /* 0x00007600ff0877ac */ /* 0x000e640008000800 */
[----:B------:R-:W3:Y:S04]  /*105d0*/  LDL.LU R29, [R1+0x4] ;  /* 0x00000400011d7983 */ /* 0x000ee80000300800 */
[----:B------:R1:W-:Y:S04]  /*105e0*/  STL [R1+0x2ca0], R2 ;  /* 0x002ca00201007387 */ /* 0x0003e80000100800 */
[----:B------:R-:W-:Y:S04]  /*105f0*/  STL.64 [R1+0x150], R10 ;  /* 0x0001500a01007387 */ /* 0x000fe80000100a00 */
[----:B------:R-:W-:Y:S01]  /*10600*/  LDGSTS.E [R246+0x4b100], desc[UR76][R6.64], !P4 ;  /* 0x4b10000006f67fae */ /* 0x000fe2000e1a104c */
[----:B-1----:R-:W-:-:S04]  /*10610*/  IMAD.WIDE R2, R0, 0x4, R4 ;  /* 0x0000000400027825 */ /* 0x002fc800078e0204 */
[----:B------:R-:W-:Y:S01]  /*10620*/  VIADD R0, R14, 0xffffff9b ;  /* 0xffffff9b0e007836 */ /* 0x000fe20000000000 */
[----:B------:R-:W-:Y:S04]  /*10630*/  STL.64 [R1+0x148], R8 ;  /* 0x0001480801007387 */ /* 0x000fe80000100a00 */
[----:B------:R1:W-:Y:S01]  /*10640*/  LDGSTS.E [R246+0x4b180], desc[UR76][R2.64], !P4 ;  /* 0x4b18000002f67fae */ /* 0x0003e2000e1a104c */
[----:B------:R-:W-:Y:S01]  /*10650*/  ISETP.GE.U32.AND P4, PT, R0, 0x7fffff1c, PT ;  /* 0x7fffff1c0000780c */ /* 0x000fe20003f86070 */
[----:B----4-:R-:W-:Y:S02]  /*10660*/  IMAD R0, R18, UR6, RZ ;  /* 0x0000000612007c24 */ /* 0x010fe4000f8e02ff */
[----:B------:R-:W-:Y:S01]  /*10670*/  STL.64 [R1+0x140], R6 ;  /* 0x0001400601007387 */ /* 0x000fe20000100a00 */
[C---:B------:R-:W-:Y:S01]  /*10680*/  IMAD R84, R222.reuse, 0x69, RZ ;  /* 0x00000069de547824 */ /* 0x040fe200078e02ff */
[----:B------:R-:W4:Y:S02]  /*10690*/  LDCU UR6, c[0x0][0x3b0] ;  /* 0x00007600ff0677ac */ /* 0x000f240008000800 */
[----:B------:R1:W-:Y:S04]  /*106a0*/  STL.64 [R1+0x138], R2 ;  /* 0x0001380201007387 */ /* 0x0003e80000100a00 */
[----:B------:R-:W4:Y:S04]  /*106b0*/  LDL.LU R18, [R1] ;  /* 0x0000000001127983 */ /* 0x000f280000300800 */
[----:B------:R1:W-:Y:S02]  /*106c0*/  STL [R1+0x2cb0], R0 ;  /* 0x002cb00001007387 */ /* 0x0003e40000100800 */
[----:B-1----:R-:W1:Y:S01]  /*106d0*/  LDC R2, c[0x0][0x3a0] ;  /* 0x0000e800ff027b82 */ /* 0x002e620000000800 */
[----:B------:R-:W-:-:S04]  /*106e0*/  IMAD R0, R222, 0x5c, RZ ;  /* 0x0000005cde007824 */ /* 0x000fc800078e02ff */
[----:B------:R-:W-:-:S04]  /*106f0*/  IMAD.WIDE R12, R0, 0x4, R232 ;  /* 0x00000004000c7825 */ /* 0x000fc800078e02e8 */
[C---:B------:R-:W-:Y:S01]  /*10700*/  IMAD.WIDE R10, R0.reuse, 0x4, R236 ;  /* 0x00000004000a7825 */ /* 0x040fe200078e02ec */
[----:B------:R1:W-:Y:S03]  /*10710*/  LDGSTS.E [R246+0x4b800], desc[UR76][R12.64], !P3 ;  /* 0x4b8000000cf67fae */ /* 0x0003e6000d9a104c */
[C---:B------:R-:W-:Y:S01]  /*10720*/  IMAD.WIDE R8, R0.reuse, 0x4, R240 ;  /* 0x0000000400087825 */ /* 0x040fe200078e02f0 */
[----:B------:R-:W-:Y:S03]  /*10730*/  LDGSTS.E [R246+0x4b880], desc[UR76][R10.64], !P3 ;  /* 0x4b8800000af67fae */ /* 0x000fe6000d9a104c */
[----:B------:R-:W-:Y:S01]  /*10740*/  IMAD.WIDE R6, R0, 0x4, R4 ;  /* 0x0000000400067825 */ /* 0x000fe200078e0204 */
[----:B------:R-:W-:Y:S01]  /*10750*/  IADD3 R0, PT, PT, R15, -0x69, RZ ;  /* 0xffffff970f007810 */ /* 0x000fe20007ffe0ff */
[----:B------:R-:W-:Y:S02]  /*10760*/  LDGSTS.E [R246+0x4b900], desc[UR76][R8.64], !P3 ;  /* 0x4b90000008f67fae */ /* 0x000fe4000d9a104c */
[----:B--2---:R-:W-:Y:S01]  /*10770*/  IMAD R3, R50, UR7, RZ ;  /* 0x0000000732037c24 */ /* 0x004fe2000f8e02ff */
[----:B------:R-:W2:Y:S01]  /*10780*/  LDCU UR7, c[0x0][0x3b0] ;  /* 0x00007600ff0777ac */ /* 0x000ea20008000800 */
[----:B------:R3:W-:Y:S01]  /*10790*/  LDGSTS.E [R246+0x4b980], desc[UR76][R6.64], !P3 ;  /* 0x4b98000006f67fae */ /* 0x0007e2000d9a104c */
[----:B------:R-:W-:-:S03]  /*107a0*/  ISETP.GE.U32.AND P3, PT, R0, 0x7fffff18, PT ;  /* 0x7fffff180000780c */ /* 0x000fc60003f66070 */
[----:B------:R1:W-:Y:S04]  /*107b0*/  STL [R1+0x2d00], R3 ;  /* 0x002d000301007387 */ /* 0x0003e80000100800 */
[----:B------:R-:W-:Y:S04]  /*107c0*/  STL.64 [R1+0xd0], R12 ;  /* 0x0000d00c01007387 */ /* 0x000fe80000100a00 */
[----:B------:R-:W-:Y:S01]  /*107d0*/  STL.64 [R1+0xc8], R10 ;  /* 0x0000c80a01007387 */ /* 0x000fe20000100a00 */
[----:B------:R-:W-:Y:S01]  /*107e0*/  IMAD.WIDE R14, R20, 0x4, R232 ;  /* 0x00000004140e7825 */ /* 0x000fe200078e02e8 */
[----:B-1----:R-:W1:Y:S02]  /*107f0*/  LDC R3, c[0x0][0x3a0] ;  /* 0x0000e800ff037b82 */ /* 0x002e640000000800 */
[----:B------:R-:W-:Y:S04]  /*10800*/  STL.64 [R1+0xc0], R8 ;  /* 0x0000c00801007387 */ /* 0x000fe80000100a00 */
[----:B------:R-:W-:Y:S01]  /*10810*/  STL.64 [R1+0xb8], R6 ;  /* 0x0000b80601007387 */ /* 0x000fe20000100a00 */
[----:B------:R-:W-:Y:S01]  /*10820*/  IMAD R0, R22, UR5, RZ ;  /* 0x0000000516007c24 */ /* 0x000fe2000f8e02ff */
[----:B------:R-:W1:Y:S04]  /*10830*/  LDCU UR5, c[0x0][0x3b0] ;  /* 0x00007600ff0577ac */ /* 0x000e680008000800 */
[----:B------:R2:W-:Y:S02]  /*10840*/  STL [R1+0x2cfc], R0 ;  /* 0x002cfc0001007387 */ /* 0x0005e40000100800 */
[----:B--2---:R-:W-:-:S04]  /*10850*/  IMAD R0, R222, 0x60, RZ ;  /* 0x00000060de007824 */ /* 0x004fc800078e02ff */
[----:B------:R-:W-:-:S04]  /*10860*/  IMAD.WIDE R12, R0, 0x4, R232 ;  /* 0x00000004000c7825 */ /* 0x000fc800078e02e8 */
[----:B---3--:R-:W-:Y:S01]  /*10870*/  IMAD R6, R29, UR73, RZ ;  /* 0x000000491d067c24 */ /* 0x008fe2000f8e02ff */
[----:B------:R2:W-:Y:S01]  /*10880*/  LDGSTS.E [R246+0x4c000], desc[UR76][R12.64], !P5 ;  /* 0x4c0000000cf67fae */ /* 0x0005e2000e9a104c */
[C---:B------:R-:W-:Y:S01]  /*10890*/  IMAD.WIDE R10, R0.reuse, 0x4, R236 ;  /* 0x00000004000a7825 */ /* 0x040fe200078e02ec */
[----:B------:R-:W3:Y:S02]  /*108a0*/  LDCU UR73, c[0x0][0x3b0] ;  /* 0x00007600ff4977ac */ /* 0x000ee40008000800 */
[----:B------:R1:W-:Y:S01]  /*108b0*/  STL [R1+0x2d44], R6 ;  /* 0x002d440601007387 */ /* 0x0003e20000100800 */
[----:B------:R-:W-:-:S03]  /*108c0*/  IMAD.WIDE R8, R0, 0x4, R240 ;  /* 0x0000000400087825 */ /* 0x000fc600078e02f0 */
[----:B------:R-:W-:Y:S04]  /*108d0*/  STL.64 [R1+0x50], R12 ;  /* 0x0000500c01007387 */ /* 0x000fe80000100a00 */
[----:B------:R2:W-:Y:S01]  /*108e0*/  LDGSTS.E [R246+0x4c080], desc[UR76][R10.64], !P5 ;  /* 0x4c0800000af67fae */ /* 0x0005e2000e9a104c */
[----:B-1----:R-:W-:-:S03]  /*108f0*/  IMAD.WIDE R6, R0, 0x4, R4 ;  /* 0x0000000400067825 */ /* 0x002fc600078e0204 */
[----:B------:R-:W-:Y:S04]  /*10900*/  STL.64 [R1+0x48], R10 ;  /* 0x0000480a01007387 */ /* 0x000fe80000100a00 */
[----:B------:R-:W-:Y:S01]  /*10910*/  STL.64 [R1+0x40], R8 ;  /* 0x0000400801007387 */ /* 0x000fe20000100a00 */
[----:B------:R-:W-:Y:S02]  /*10920*/  VIADD R0, R2, 0xffffff93 ;  /* 0xffffff9302007836 */ /* 0x000fe40000000000 */
[----:B------:R-:W1:Y:S01]  /*10930*/  LDC R2, c[0x0][0x3a0] ;  /* 0x0000e800ff027b82 */ /* 0x000e620000000800 */
[----:B------:R-:W-:Y:S04]  /*10940*/  STL.64 [R1+0x38], R6 ;  /* 0x0000380601007387 */ /* 0x000fe80000100a00 */
[----:B------:R-:W2:Y:S04]  /*10950*/  LDL.LU R36, [R1+0x1c] ;  /* 0x00001c0001247983 */ /* 0x000ea80000300800 */
[----:B------:R1:W-:Y:S04]  /*10960*/  LDGSTS.E [R246+0x4c100], desc[UR76][R8.64], !P5 ;  /* 0x4c10000008f67fae */ /* 0x0003e8000e9a104c */
[----:B------:R1:W-:Y:S01]  /*10970*/  LDGSTS.E [R246+0x4c180], desc[UR76][R6.64], !P5 ;  /* 0x4c18000006f67fae */ /* 0x0003e2000e9a104c */
[----:B------:R-:W-:Y:S01]  /*10980*/  ISETP.GE.U32.AND P5, PT, R0, 0x7fffff14, PT ;  /* 0x7fffff140000780c */ /* 0x000fe20003fa6070 */
[----:B----4-:R-:W-:Y:S01]  /*10990*/  IMAD R0, R18, UR72, RZ ;  /* 0x0000004812007c24 */ /* 0x010fe2000f8e02ff */
[----:B------:R-:W4:Y:S01]  /*109a0*/  LDCU UR72, c[0x0][0x3b0] ;  /* 0x00007600ff4877ac */ /* 0x000f220008000800 */
[C---:B------:R-:W-:Y:S01]  /*109b0*/  IMAD.WIDE R18, R20.reuse, 0x4, R240 ;  /* 0x0000000414127825 */ /* 0x040fe200078e02f0 */
[----:B------:R-:W-:Y:S03]  /*109c0*/  LDGSTS.E [R246+0x4c800], desc[UR76][R14.64], !P4 ;  /* 0x4c8000000ef67fae */ /* 0x000fe6000e1a104c */
[----:B------:R-:W-:Y:S01]  /*109d0*/  IMAD.WIDE R20, R20, 0x4, R4 ;  /* 0x0000000414147825 */ /* 0x000fe200078e0204 */
[----:B------:R3:W-:Y:S04]  /*109e0*/  STL [R1+0x2d40], R0 ;  /* 0x002d400001007387 */ /* 0x0007e80000100800 */
[----:B------:R-:W-:Y:S04]  /*109f0*/  STL.64 [R1+0x5930], R14 ;  /* 0x0059300e01007387 */ /* 0x000fe80000100a00 */
[----:B------:R-:W-:Y:S04]  /*10a00*/  STL.64 [R1+0x5938], R16 ;  /* 0x0059381001007387 */ /* 0x000fe80000100a00 */
[----:B------:R-:W-:Y:S04]  /*10a10*/  STL.64 [R1+0x5940], R18 ;  /* 0x0059401201007387 */ /* 0x000fe80000100a00 */
[----:B------:R-:W-:Y:S04]  /*10a20*/  STL.64 [R1+0x5948], R20 ;  /* 0x0059481401007387 */ /* 0x000fe80000100a00 */
[----:B------:R-:W4:Y:S01]  /*10a30*/  LDL.LU R50, [R1+0x20] ;  /* 0x0000200001327983 */ /* 0x000f220000300800 */
[----:B---3--:R-:W-:-:S02]  /*10a40*/  VIADD R0, R3, 0xffffff8f ;  /* 0xffffff8f03007836 */ /* 0x008fc40000000000 */
[----:B------:R-:W-:Y:S01]  /*10a50*/  IMAD.WIDE R22, R28, 0x4, R232 ;  /* 0x000000041c167825 */ /* 0x000fe200078e02e8 */
[----:B------:R-:W-:Y:S01]  /*10a60*/  LDGSTS.E [R246+0x4c880], desc[UR76][R16.64], !P4 ;  /* 0x4c88000010f67fae */ /* 0x000fe2000e1a104c */
[----:B------:R-:W3:Y:S03]  /*10a70*/  LDC R3, c[0x0][0x3a0] ;  /* 0x0000e800ff037b82 */ /* 0x000ee60000000800 */
[----:B------:R-:W-:Y:S04]  /*10a80*/  LDGSTS.E [R246+0x4c900], desc[UR76][R18.64], !P4 ;  /* 0x4c90000012f67fae */ /* 0x000fe8000e1a104c */
[----:B------:R-:W-:Y:S01]  /*10a90*/  LDGSTS.E [R246+0x4c980], desc[UR76][R20.64], !P4 ;  /* 0x4c98000014f67fae */ /* 0x000fe2000e1a104c */
[----:B------:R-:W-:Y:S01]  /*10aa0*/  ISETP.GE.U32.AND P4, PT, R0, 0x7fffff10, PT ;  /* 0x7fffff100000780c */ /* 0x000fe20003f86070 */
[----:B------:R-:W-:Y:S01]  /*10ab0*/  IMAD R0, R47, UR71, RZ ;  /* 0x000000472f007c24 */ /* 0x000fe2000f8e02ff */
[----:B------:R-:W1:Y:S01]  /*10ac0*/  LDCU UR71, c[0x0][0x3b0] ;  /* 0x00007600ff4777ac */ /* 0x000e620008000800 */
[----:B------:R-:W-:Y:S01]  /*10ad0*/  IMAD.WIDE R28, R28, 0x4, R4 ;  /* 0x000000041c1c7825 */ /* 0x000fe200078e0204 */
[----:B------:R-:W-:Y:S04]  /*10ae0*/  LDGSTS.E [R246+0x4d000], desc[UR76][R22.64], !P3 ;  /* 0x4d00000016f67fae */ /* 0x000fe8000d9a104c */
[----:B------:R1:W-:Y:S04]  /*10af0*/  STL [R1+0x2d3c], R0 ;  /* 0x002d3c0001007387 */ /* 0x0003e80000100800 */
[----:B------:R-:W-:Y:S04]  /*10b00*/  LDGSTS.E [R246+0x4d080], desc[UR76][R24.64], !P3 ;  /* 0x4d08000018f67fae */ /* 0x000fe8000d9a104c */
[----:B------:R-:W-:Y:S01]  /*10b10*/  LDGSTS.E [R246+0x4d100], desc[UR76][R26.64], !P3 ;  /* 0x4d1000001af67fae */ /* 0x000fe2000d9a104c */
[----:B-1----:R-:W-:-:S03]  /*10b20*/  VIADD R0, R30, 0xffffff8b ;  /* 0xffffff8b1e007836 */ /* 0x002fc60000000000 */
[----:B------:R-:W-:Y:S02]  /*10b30*/  LDGSTS.E [R246+0x4d180], desc[UR76][R28.64], !P3 ;  /* 0x4d1800001cf67fae */ /* 0x000fe4000d9a104c */
[----:B------:R-:W-:Y:S02]  /*10b40*/  ISETP.GE.U32.AND P3, PT, R0, 0x7fffff0c, PT ;  /* 0x7fffff0c0000780c */ /* 0x000fe40003f66070 */
[----:B------:R-:W-:Y:S04]  /*10b50*/  STL.64 [R1+0x5950], R22 ;  /* 0x0059501601007387 */ /* 0x000fe80000100a00 */
[----:B------:R-:W-:Y:S04]  /*10b60*/  STL.64 [R1+0x5958], R24 ;  /* 0x0059581801007387 */ /* 0x000fe80000100a00 */
[----:B------:R-:W-:Y:S04]  /*10b70*/  STL.64 [R1+0x5960], R26 ;  /* 0x0059601a01007387 */ /* 0x000fe80000100a00 */
[----:B------:R-:W-:Y:S01]  /*10b80*/  STL.64 [R1+0x5968], R28 ;  /* 0x0059681c01007387 */ /* 0x000fe20000100a00 */
[----:B------:R-:W-:-:S04]  /*10b90*/  IMAD.WIDE R46, R52, 0x4, R232 ;  /* 0x00000004342e7825 */ /* 0x000fc800078e02e8 */
[----:B--2---:R-:W-:Y:S01]  /*10ba0*/  IMAD R0, R36, UR70, RZ ;  /* 0x0000004624007c24 */ /* 0x004fe2000f8e02ff */
[----:B------:R-:W1:Y:S01]  /*10bb0*/  LDCU UR70, c[0x0][0x3b0] ;  /* 0x00007600ff4677ac */ /* 0x000e620008000800 */
[----:B------:R-:W-:-:S03]  /*10bc0*/  IMAD R36, R222, 0x6c, RZ ;  /* 0x0000006cde247824 */ /* 0x000fc600078e02ff */
[----:B------:R2:W-:Y:S01]  /*10bd0*/  STL [R1+0x2c9c], R0 ;  /* 0x002c9c0001007387 */ /* 0x0005e20000100800 */
[----:B------:R-:W-:-:S04]  /*10be0*/  IMAD.WIDE R30, R36, 0x4, R232 ;  /* 0x00000004241e7825 */ /* 0x000fc800078e02e8 */
[----:B------:R-:W-:Y:S01]  /*10bf0*/  IMAD.WIDE R32, R36, 0x4, R236 ;  /* 0x0000000424207825 */ /* 0x000fe200078e02ec */
[----:B------:R-:W-:Y:S03]  /*10c00*/  LDGSTS.E [R246+0x4d800], desc[UR76][R30.64], !P5 ;  /* 0x4d8000001ef67fae */ /* 0x000fe6000e9a104c */
[----:B--2---:R-:W-:Y:S01]  /*10c10*/  IMAD R0, R68, UR69, RZ ;  /* 0x0000004544007c24 */ /* 0x004fe2000f8e02ff */
[----:B------:R-:W-:Y:S01]  /*10c20*/  LDGSTS.E [R246+0x4d880], desc[UR76][R32.64], !P5 ;  /* 0x4d88000020f67fae */ /* 0x000fe2000e9a104c */
[C---:B------:R-:W-:Y:S01]  /*10c30*/  IMAD.WIDE R34, R36.reuse, 0x4, R240 ;  /* 0x0000000424227825 */ /* 0x040fe200078e02f0 */
[----:B------:R-:W2:Y:S02]  /*10c40*/  LDCU UR69, c[0x0][0x3b0] ;  /* 0x00007600ff4577ac */ /* 0x000ea40008000800 */
[----:B------:R1:W-:Y:S01]  /*10c50*/  STL [R1+0x2cac], R0 ;  /* 0x002cac0001007387 */ /* 0x0003e20000100800 */
[----:B------:R-:W-:-:S03]  /*10c60*/  IMAD.WIDE R36, R36, 0x4, R4 ;  /* 0x0000000424247825 */ /* 0x000fc600078e0204 */
[----:B------:R-:W-:Y:S04]  /*10c70*/  LDGSTS.E [R246+0x4d900], desc[UR76][R34.64], !P5 ;  /* 0x4d90000022f67fae */ /* 0x000fe8000e9a104c */
[----:B------:R-:W-:Y:S01]  /*10c80*/  LDGSTS.E [R246+0x4d980], desc[UR76][R36.64], !P5 ;  /* 0x4d98000024f67fae */ /* 0x000fe2000e9a104c */
[----:B-1----:R-:W-:-:S03]  /*10c90*/  IADD3 R0, PT, PT, R2, -0x79, RZ ;  /* 0xffffff8702007810 */ /* 0x002fc60007ffe0ff */
[----:B------:R-:W-:Y:S01]  /*10ca0*/  STL.64 [R1+0x5970], R30 ;  /* 0x0059701e01007387 */ /* 0x000fe20000100a00 */
[----:B------:R-:W1:Y:S01]  /*10cb0*/  LDC R2, c[0x0][0x3a0] ;  /* 0x0000e800ff027b82 */ /* 0x000e620000000800 */
[----:B------:R-:W-:Y:S02]  /*10cc0*/  ISETP.GE.U32.AND P5, PT, R0, 0x7fffff08, PT ;  /* 0x7fffff080000780c */ /* 0x000fe40003fa6070 */
[----:B------:R-:W-:Y:S01]  /*10cd0*/  LDGSTS.E [R246+0x4e000], desc[UR76][R38.64], !P4 ;  /* 0x4e00000026f67fae */ /* 0x000fe2000e1a104c */
[----:B----4-:R-:W-:Y:S01]  /*10ce0*/  IMAD R0, R50, UR68, RZ ;  /* 0x0000004432007c24 */ /* 0x010fe2000f8e02ff */
[----:B------:R-:W4:Y:S02]  /*10cf0*/  LDCU UR68, c[0x0][0x3b0] ;  /* 0x00007600ff4477ac */ /* 0x000f240008000800 */
[----:B------:R-:W-:Y:S04]  /*10d00*/  STL.64 [R1+0x5978], R32 ;  /* 0x0059782001007387 */ /* 0x000fe80000100a00 */
[----:B------:R-:W-:Y:S04]  /*10d10*/  STL.64 [R1+0x5980], R34 ;  /* 0x0059802201007387 */ /* 0x000fe80000100a00 */
[----:B------:R-:W-:Y:S04]  /*10d20*/  STL.64 [R1+0x5988], R36 ;  /* 0x0059882401007387 */ /* 0x000fe80000100a00 */
[----:B------:R2:W-:Y:S04]  /*10d30*/  STL [R1+0x2cf8], R0 ;  /* 0x002cf80001007387 */ /* 0x0005e80000100800 */
[----:B------:R-:W-:Y:S04]  /*10d40*/  LDGSTS.E [R246+0x4e080], desc[UR76][R40.64], !P4 ;  /* 0x4e08000028f67fae */ /* 0x000fe8000e1a104c */
[----:B------:R-:W-:Y:S01]  /*10d50*/  LDGSTS.E [R246+0x4e100], desc[UR76][R42.64], !P4 ;  /* 0x4e1000002af67fae */ /* 0x000fe2000e1a104c */
[----:B--2---:R-:W-:Y:S01]  /*10d60*/  IMAD R0, R177, UR67, RZ ;  /* 0x00000043b1007c24 */ /* 0x004fe2000f8e02ff */
[----:B------:R-:W2:Y:S02]  /*10d70*/  LDCU UR67, c[0x0][0x3b0] ;  /* 0x00007600ff4377ac */ /* 0x000ea40008000800 */
[----:B------:R-:W-:Y:S04]  /*10d80*/  LDGSTS.E [R246+0x4e180], desc[UR76][R44.64], !P4 ;  /* 0x4e1800002cf67fae */ /* 0x000fe8000e1a104c */
[----:B------:R3:W-:Y:S01]  /*10d90*/  STL [R1+0x2d38], R0 ;  /* 0x002d380001007387 */ /* 0x0007e20000100800 */
[----:B------:R-:W-:-:S03]  /*10da0*/  IMAD.WIDE R50, R52, 0x4, R240 ;  /* 0x0000000434327825 */ /* 0x000fc600078e02f0 */
[----:B------:R-:W-:Y:S01]  /*10db0*/  LDGSTS.E [R246+0x4e800], desc[UR76][R46.64], !P3 ;  /* 0x4e8000002ef67fae */ /* 0x000fe2000d9a104c */
[----:B---3--:R-:W-:-:S03]  /*10dc0*/  VIADD R0, R3, 0xffffff83 ;  /* 0xffffff8303007836 */ /* 0x008fc60000000000 */
[----:B------:R-:W-:Y:S01]  /*10dd0*/  STL.64 [R1+0x5990], R38 ;  /* 0x0059902601007387 */ /* 0x000fe20000100a00 */
[----:B------:R-:W-:Y:S01]  /*10de0*/  IMAD.WIDE R52, R52, 0x4, R4 ;  /* 0x0000000434347825 */ /* 0x000fe200078e0204 */
[----:B------:R-:W3:Y:S01]  /*10df0*/  LDC R3, c[0x0][0x3a0] ;  /* 0x0000e800ff037b82 */ /* 0x000ee20000000800 */
[----:B------:R-:W-:Y:S02]  /*10e00*/  ISETP.GE.U32.AND P4, PT, R0, 0x7fffff04, PT ;  /* 0x7fffff040000780c */ /* 0x000fe40003f86070 */
[----:B------:R-:W-:Y:S01]  /*10e10*/  IMAD R0, R208, UR66, RZ ;  /* 0x00000042d0007c24 */ /* 0x000fe2000f8e02ff */
[----:B------:R-:W-:Y:S01]  /*10e20*/  STL.64 [R1+0x5998], R40 ;  /* 0x0059982801007387 */ /* 0x000fe20000100a00 */
[----:B------:R-:W-:Y:S01]  /*10e30*/  IMAD R68, R222, 0x7c, RZ ;  /* 0x0000007cde447824 */ /* 0x000fe200078e02ff */
[----:B------:R-:W1:Y:S02]  /*10e40*/  LDCU UR66, c[0x0][0x3b0] ;  /* 0x00007600ff4277ac */ /* 0x000e640008000800 */
[----:B------:R-:W-:Y:S04]  /*10e50*/  STL.64 [R1+0x59a0], R42 ;  /* 0x0059a02a01007387 */ /* 0x000fe80000100a00 */
[----:B------:R-:W-:Y:S04]  /*10e60*/  STL.64 [R1+0x59a8], R44 ;  /* 0x0059a82c01007387 */ /* 0x000fe80000100a00 */
[----:B------:R1:W-:Y:S04]  /*10e70*/  STL [R1+0x2d34], R0 ;  /* 0x002d340001007387 */ /* 0x0003e80000100800 */
[----:B------:R-:W-:Y:S04]  /*10e80*/  STL.64 [R1+0x59b0], R46 ;  /* 0x0059b02e01007387 */ /* 0x000fe80000100a00 */
[----:B------:R-:W-:Y:S04]  /*10e90*/  STL.64 [R1+0x59b8], R48 ;  /* 0x0059b83001007387 */ /* 0x000fe80000100a00 */
[----:B------:R-:W-:Y:S04]  /*10ea0*/  STL.64 [R1+0x59c0], R50 ;  /* 0x0059c03201007387 */ /* 0x000fe80000100a00 */
[----:B------:R-:W-:Y:S04]  /*10eb0*/  STL.64 [R1+0x59c8], R52 ;  /* 0x0059c83401007387 */ /* 0x000fe80000100a00 */
[----:B------:R-:W2:Y:S01]  /*10ec0*/  LDL.LU R99, [R1+0x24] ;  /* 0x0000240001637983 */ /* 0x000ea20000300800 */
[----:B-1----:R-:W-:-:S03]  /*10ed0*/  VIADD R0, R2, 0xfffffffe ;  /* 0xfffffffe02007836 */ /* 0x002fc60000000000 */
[----:B------:R-:W-:Y:S01]  /*10ee0*/  LDGSTS.E [R246+0x4e880], desc[UR76][R48.64], !P3 ;  /* 0x4e88000030f67fae */ /* 0x000fe2000d9a104c */
[----:B------:R-:W-:Y:S01]  /*10ef0*/  IMAD.WIDE R64, R68, 0x4, R236 ;  /* 0x0000000444407825 */ /* 0x000fe200078e02ec */
[----:B------:R-:W1:Y:S02]  /*10f00*/  LDC R2, c[0x0][0x3a0] ;  /* 0x0000e800ff027b82 */ /* 0x000e640000000800 */
[----:B------:R-:W-:Y:S04]  /*10f10*/  LDGSTS.E [R246+0x4e900], desc[UR76][R50.64], !P3 ;  /* 0x4e90000032f67fae */ /* 0x000fe8000d9a104c */
[----:B------:R-:W-:Y:S01]  /*10f20*/  LDGSTS.E [R246+0x4e980], desc[UR76][R52.64], !P3 ;  /* 0x4e98000034f67fae */ /* 0x000fe2000d9a104c */
[----:B------:R-:W-:Y:S01]  /*10f30*/  ISETP.GE.U32.AND P3, PT, R0, 0x7fffff7f, PT ;  /* 0x7fffff7f0000780c */ /* 0x000fe20003f66070 */
[----:B------:R-:W-:Y:S01]  /*10f40*/  IMAD R0, R94, UR65, RZ ;  /* 0x000000415e007c24 */ /* 0x000fe2000f8e02ff */
[----:B------:R-:W1:Y:S01]  /*10f50*/  LDCU UR65, c[0x0][0x3b0] ;  /* 0x00007600ff4177ac */ /* 0x000e620008000800 */
[----:B------:R-:W-:Y:S04]  /*10f60*/  LDGSTS.E [R246+0x4f000], desc[UR76][R54.64], !P5 ;  /* 0x4f00000036f67fae */ /* 0x000fe8000e9a104c */
[----:B------:R3:W-:Y:S04]  /*10f70*/  STL [R1+0x2d30], R0 ;  /* 0x002d300001007387 */ /* 0x0007e80000100800 */
[----:B------:R-:W-:Y:S04]  /*10f80*/  LDGSTS.E [R246+0x4f080], desc[UR76][R56.64], !P5 ;  /* 0x4f08000038f67fae */ /* 0x000fe8000e9a104c */
[----:B------:R-:W-:Y:S01]  /*10f90*/  LDGSTS.E [R246+0x4f100], desc[UR76][R58.64], !P5 ;  /* 0x4f1000003af67fae */ /* 0x000fe2000e9a104c */
[----:B---3--:R-:W-:-:S03]  /*10fa0*/  VIADD R0, R62, 0xfffffffa ;  /* 0xfffffffa3e007836 */ /* 0x008fc60000000000 */
[----:B------:R-:W-:Y:S02]  /*10fb0*/  LDGSTS.E [R246+0x4f180], desc[UR76][R60.64], !P5 ;  /* 0x4f1800003cf67fae */ /* 0x000fe4000e9a104c */
[----:B------:R-:W-:Y:S01]  /*10fc0*/  ISETP.GE.U32.AND P5, PT, R0, 0x7fffff7b, PT ;  /* 0x7fffff7b0000780c */ /* 0x000fe20003fa6070 */
[----:B------:R-:W-:Y:S01]  /*10fd0*/  IMAD R0, R212, UR64, RZ ;  /* 0x00000040d4007c24 */ /* 0x000fe2000f8e02ff */
[----:B------:R-:W-:Y:S01]  /*10fe0*/  STL.64 [R1+0x59d0], R54 ;  /* 0x0059d03601007387 */ /* 0x000fe20000100a00 */
[C---:B------:R-:W-:Y:S01]  /*10ff0*/  IMAD.WIDE R62, R68.reuse, 0x4, R232 ;  /* 0x00000004443e7825 */ /* 0x040fe200078e02e8 */
[----:B------:R-:W3:Y:S02]  /*11000*/  LDCU UR64, c[0x0][0x3b0] ;  /* 0x00007600ff4077ac */ /* 0x000ee40008000800 */
[----:B------:R-:W-:Y:S04]  /*11010*/  STL.64 [R1+0x59d8], R56 ;  /* 0x0059d83801007387 */ /* 0x000fe80000100a00 */
[----:B------:R-:W-:Y:S04]  /*11020*/  STL.64 [R1+0x59e0], R58 ;  /* 0x0059e03a01007387 */ /* 0x000fe80000100a00 */
[----:B------:R-:W-:Y:S04]  /*11030*/  STL.64 [R1+0x59e8], R60 ;  /* 0x0059e83c01007387 */ /* 0x000fe80000100a00 */
[----:B------:R1:W-:Y:S01]  /*11040*/  STL [R1+0x2d2c], R0 ;  /* 0x002d2c0001007387 */ /* 0x0003e20000100800 */
[----:B------:R-:W-:-:S03]  /*11050*/  IMAD.WIDE R66, R68, 0x4, R240 ;  /* 0x0000000444427825 */ /* 0x000fc600078e02f0 */
[----:B------:R-:W3:Y:S01]  /*11060*/  LDL.LU R93, [R1+0x28] ;  /* 0x00002800015d7983 */ /* 0x000ee20000300800 */
[----:B------:R-:W-:-:S03]  /*11070*/  IMAD.WIDE R68, R68, 0x4, R4 ;  /* 0x0000000444447825 */ /* 0x000fc600078e0204 */
[----:B------:R-:W-:Y:S01]  /*11080*/  LDGSTS.E [R246+0x4f800], desc[UR76][R62.64], !P4 ;  /* 0x4f8000003ef67fae */ /* 0x000fe2000e1a104c */
[----:B-1----:R-:W-:Y:S01]  /*11090*/  IMAD R0, R70, UR63, RZ ;  /* 0x0000003f46007c24 */ /* 0x002fe2000f8e02ff */
[----:B------:R-:W1:Y:S02]  /*110a0*/  LDCU UR63, c[0x0][0x3b0] ;  /* 0x00007600ff3f77ac */ /* 0x000e640008000800 */
[----:B------:R-:W-:Y:S01]  /*110b0*/  LDGSTS.E [R246+0x4f880], desc[UR76][R64.64], !P4 ;  /* 0x4f88000040f67fae */ /* 0x000fe2000e1a104c */
[----:B------:R-:W-:Y:S01]  /*110c0*/  IMAD.WIDE R12, R222, 0x4, R232 ;  /* 0x00000004de0c7825 */ /* 0x000fe200078e02e8 */
[----:B------:R-:W1:Y:S02]  /*110d0*/  LDC R70, c[0x0][0x3a0] ;  /* 0x0000e800ff467b82 */ /* 0x000e640000000800 */
[----:B------:R4:W-:Y:S04]  /*110e0*/  STL [R1+0x2c98], R0 ;  /* 0x002c980001007387 */ /* 0x0009e80000100800 */
[----:B------:R-:W-:Y:S04]  /*110f0*/  LDGSTS.E [R246+0x4f900], desc[UR76][R66.64], !P4 ;  /* 0x4f90000042f67fae */ /* 0x000fe8000e1a104c */
[----:B------:R-:W-:Y:S01]  /*11100*/  LDGSTS.E [R246+0x4f980], desc[UR76][R68.64], !P4 ;  /* 0x4f98000044f67fae */ /* 0x000fe2000e1a104c */
[----:B----4-:R-:W-:-:S03]  /*11110*/  IADD3 R0, PT, PT, R3, -0xa, RZ ;  /* 0xfffffff603007810 */ /* 0x010fc60007ffe0ff */
[----:B------:R-:W-:Y:S01]  /*11120*/  STL.64 [R1+0x59f0], R62 ;  /* 0x0059f03e01007387 */ /* 0x000fe20000100a00 */
[----:B------:R-:W-:-:S03]  /*11130*/  ISETP.GE.U32.AND P4, PT, R0, 0x7fffff77, PT ;  /* 0x7fffff770000780c */ /* 0x000fc60003f86070 */
[----:B------:R-:W-:Y:S04]  /*11140*/  STL.64 [R1+0x59f8], R64 ;  /* 0x0059f84001007387 */ /* 0x000fe80000100a00 */
[----:B------:R-:W-:Y:S04]  /*11150*/  STL.64 [R1+0x5a00], R66 ;  /* 0x005a004201007387 */ /* 0x000fe80000100a00 */
[----:B------:R-:W-:Y:S04]  /*11160*/  STL.64 [R1+0x5a08], R68 ;  /* 0x005a084401007387 */ /* 0x000fe80000100a00 */
[----:B------:R-:W-:Y:S01]  /*11170*/  STL [R1+0x5878], R246 ;  /* 0x005878f601007387 */ /* 0x000fe20000100800 */
[----:B------:R-:W-:-:S04]  /*11180*/  IMAD.WIDE R10, R222, 0x4, R236 ;  /* 0x00000004de0a7825 */ /* 0x000fc800078e02ec */
[----:B------:R-:W-:-:S04]  /*11190*/  IMAD.WIDE R8, R222, 0x4, R240 ;  /* 0x00000004de087825 */ /* 0x000fc800078e02f0 */
[----:B------:R-:W-:-:S04]  /*111a0*/  IMAD.WIDE R6, R222, 0x4, R4 ;  /* 0x00000004de067825 */ /* 0x000fc800078e0204 */
[----:B--2---:R-:W-:Y:S01]  /*111b0*/  IMAD R0, R99, UR74, RZ ;  /* 0x0000004a63007c24 */ /* 0x004fe2000f8e02ff */
[----:B------:R-:W-:Y:S01]  /*111c0*/  LOP3.LUT R3, R247, 0x20, RZ, 0x3c, !PT ;  /* 0x00000020f7037812 */ /* 0x000fe200078e3cff */
[----:B------:R-:W-:Y:S01]  /*111d0*/  IMAD.WIDE R82, R84, 0x4, R240 ;  /* 0x0000000454527825 */ /* 0x000fe200078e02f0 */
[----:B------:R-:W2:Y:S02]  /*111e0*/  LDCU UR74, c[0x0][0x3b0] ;  /* 0x00007600ff4a77ac */ /* 0x000ea40008000800 */
[----:B------:R4:W-:Y:S04]  /*111f0*/  STL [R1+0x2ca8], R0 ;  /* 0x002ca80001007387 */ /* 0x0009e80000100800 */
[----:B------:R-:W2:Y:S01]  /*11200*/  LDL.LU R79, [R1+0x2c] ;  /* 0x00002c00014f7983 */ /* 0x000ea20000300800 */
[----:B----4-:R-:W-:Y:S01]  /*11210*/  IMAD R0, R131, UR40, RZ ;  /* 0x0000002883007c24 */ /* 0x010fe2000f8e02ff */
[----:B------:R-:W4:Y:S04]  /*11220*/  LDCU UR40, c[0x0][0x3b0] ;  /* 0x00007600ff2877ac */ /* 0x000f280008000800 */
[----:B------:R1:W-:Y:S04]  /*11230*/  STL [R1+0x2d28], R0 ;  /* 0x002d280001007387 */ /* 0x0003e80000100800 */
[----:B------:R1:W-:Y:S04]  /*11240*/  STL.64 [R1+0xb50], R12 ;  /* 0x000b500c01007387 */ /* 0x0003e80000100a00 */
[----:B------:R1:W-:Y:S04]  /*11250*/  STL.64 [R1+0xb48], R10 ;  /* 0x000b480a01007387 */ /* 0x0003e80000100a00 */
[----:B------:R1:W-:Y:S04]  /*11260*/  STL.64 [R1+0xb40], R8 ;  /* 0x000b400801007387 */ /* 0x0003e80000100a00 */
[----:B------:R3:W-:Y:S04]  /*11270*/  STL.64 [R1+0xb38], R6 ;  /* 0x000b380601007387 */ /* 0x0007e80000100a00 */
[----:B------:R-:W4:Y:S04]  /*11280*/  LDL.LU R80, [R1+0x34] ;  /* 0x0000340001507983 */ /* 0x000f280000300800 */
[----:B------:R-:W4:Y:S01]  /*11290*/  LDL.LU R99, [R1+0x30] ;  /* 0x0000300001637983 */ /* 0x000f220000300800 */
[----:B------:R-:W-:-:S02]  /*112a0*/  VIADD R3, R3, UR45 ;  /* 0x0000002d03037c36 */ /* 0x000fc40008000000 */
[----:B-1----:R-:W-:-:S03]  /*112b0*/  VIADD R0, R2, 0xfffffff2 ;  /* 0xfffffff202007836 */ /* 0x002fc60000000000 */
[----:B------:R1:W-:Y:S04]  /*112c0*/  LDGSTS.E [R3+0x40200], desc[UR76][R12.64], !P3 ;  /* 0x402000000c037fae */ /* 0x0003e8000d9a104c */
[----:B------:R1:W-:Y:S04]  /*112d0*/  LDGSTS.E [R3+0x40280], desc[UR76][R10.64], !P3 ;  /* 0x402800000a037fae */ /* 0x0003e8000d9a104c */
[----:B------:R1:W-:Y:S04]  /*112e0*/  LDGSTS.E [R3+0x40300], desc[UR76][R8.64], !P3 ;  /* 0x4030000008037fae */ /* 0x0003e8000d9a104c */
[----:B------:R1:W-:Y:S01]  /*112f0*/  LDGSTS.E [R3+0x40380], desc[UR76][R6.64], !P3 ;  /* 0x4038000006037fae */ /* 0x0003e2000d9a104c */
[----:B------:R-:W-:Y:S01]  /*11300*/  ISETP.GE.U32.AND P3, PT, R0, 0x7fffff73, PT ;  /* 0x7fffff730000780c */ /* 0x000fe20003f66070 */
[----:B------:R-:W-:-:S02]  /*11310*/  IMAD R0, R222, 0x5, RZ ;  /* 0x00000005de007824 */ /* 0x000fc400078e02ff */
[----:B---3--:R-:W-:Y:S01]  /*11320*/  IMAD R2, R93, UR41, RZ ;  /* 0x000000295d027c24 */ /* 0x008fe2000f8e02ff */
[----:B------:R-:W3:Y:S01]  /*11330*/  LDCU UR41, c[0x0][0x3b0] ;  /* 0x00007600ff2977ac */ /* 0x000ee20008000800 */
[----:B-1----:R-:W-:-:S04]  /*11340*/  IMAD.WIDE R12, R0, 0x4, R232 ;  /* 0x00000004000c7825 */ /* 0x002fc800078e02e8 */
[C---:B------:R-:W-:Y:S01]  /*11350*/  IMAD.WIDE R10, R0.reuse, 0x4, R236 ;  /* 0x00000004000a7825 */ /* 0x040fe200078e02ec */
[----:B------:R1:W-:Y:S03]  /*11360*/  LDGSTS.E [R3+0x40a00], desc[UR76][R12.64], !P5 ;  /* 0x40a000000c037fae */ /* 0x0003e6000e9a104c */
[C---:B------:R-:W-:Y:S01]  /*11370*/  IMAD.WIDE R8, R0.reuse, 0x4, R240 ;  /* 0x0000000400087825 */ /* 0x040fe200078e02f0 */
[----:B------:R1:W-:Y:S03]  /*11380*/  STL [R1+0x2d24], R2 ;  /* 0x002d240201007387 */ /* 0x0003e60000100800 */
[----:B------:R-:W-:Y:S01]  /*11390*/  IMAD.WIDE R6, R0, 0x4, R4 ;  /* 0x0000000400067825 */ /* 0x000fe200078e0204 */
[----:B------:R3:W-:Y:S03]  /*113a0*/  LDGSTS.E [R3+0x40a80], desc[UR76][R10.64], !P5 ;  /* 0x40a800000a037fae */ /* 0x0007e6000e9a104c */
[----:B------:R-:W-:Y:S01]  /*113b0*/  VIADD R0, R70, 0xffffffee ;  /* 0xffffffee46007836 */ /* 0x000fe20000000000 */
[----:B------:R3:W-:Y:S01]  /*113c0*/  LDGSTS.E [R3+0x40b00], desc[UR76][R8.64], !P5 ;  /* 0x40b0000008037fae */ /* 0x0007e2000e9a104c */
[----:B------:R-:W2:Y:S01]  /*113d0*/  LDC R70, c[0x0][0x3a0] ;  /* 0x0000e800ff467b82 */ /* 0x000ea20000000800 */
[----:B-1----:R-:W-:-:S02]  /*113e0*/  IMAD R2, R222, 0x9, RZ ;  /* 0x00000009de027824 */ /* 0x002fc400078e02ff */
[----:B------:R1:W-:Y:S01]  /*113f0*/  LDGSTS.E [R3+0x40b80], desc[UR76][R6.64], !P5 ;  /* 0x40b8000006037fae */ /* 0x0003e2000e9a104c */
[----:B------:R-:W-:-:S03]  /*11400*/  ISETP.GE.U32.AND P5, PT, R0, 0x7fffff6f, PT ;  /* 0x7fffff6f0000780c */ /* 0x000fc60003fa6070 */
[----:B------:R1:W-:Y:S04]  /*11410*/  STL.64 [R1+0xaf0], R12 ;  /* 0x000af00c01007387 */ /* 0x0003e80000100a00 */
[----:B------:R3:W-:Y:S04]  /*11420*/  STL.64 [R1+0xae8], R10 ;  /* 0x000ae80a01007387 */ /* 0x0007e80000100a00 */
[----:B------:R3:W-:Y:S01]  /*11430*/  STL.64 [R1+0xae0], R8 ;  /* 0x000ae00801007387 */ /* 0x0007e20000100a00 */
[----:B-1----:R-:W-:-:S03]  /*11440*/  IMAD.WIDE R12, R2, 0x4, R232 ;  /* 0x00000004020c7825 */ /* 0x002fc600078e02e8 */
[----:B------:R1:W-:Y:S01]  /*11450*/  STL.64 [R1+0xad8], R6 ;  /* 0x000ad80601007387 */ /* 0x0003e20000100a00 */
[----:B---3--:R-:W-:-:S03]  /*11460*/  IMAD.WIDE R10, R2, 0x4, R236 ;  /* 0x00000004020a7825 */ /* 0x008fc600078e02ec */
[----:B------:R3:W-:Y:S01]  /*11470*/  LDGSTS.E [R3+0x41200], desc[UR76][R12.64], !P4 ;  /* 0x412000000c037fae */ /* 0x0007e2000e1a104c */
[----:B------:R-:W-:-:S03]  /*11480*/  IMAD.WIDE R8, R2, 0x4, R240 ;  /* 0x0000000402087825 */ /* 0x000fc600078e02f0 */
[----:B------:R-:W-:Y:S01]  /*11490*/  LDGSTS.E [R3+0x41280], desc[UR76][R10.64], !P4 ;  /* 0x412800000a037fae */ /* 0x000fe2000e1a104c */
[----:B-1----:R-:W-:-:S03]  /*114a0*/  IMAD.WIDE R6, R2, 0x4, R4 ;  /* 0x0000000402067825 */ /* 0x002fc600078e0204 */
[----:B------:R-:W-:Y:S04]  /*114b0*/  LDGSTS.E [R3+0x41300], desc[UR76][R8.64], !P4 ;  /* 0x4130000008037fae */ /* 0x000fe8000e1a104c */
[----:B------:R1:W-:Y:S01]  /*114c0*/  LDGSTS.E [R3+0x41380], desc[UR76][R6.64], !P4 ;  /* 0x4138000006037fae */ /* 0x0003e2000e1a104c */
[----:B--2---:R-:W-:Y:S01]  /*114d0*/  IMAD R0, R79, UR42, RZ ;  /* 0x0000002a4f007c24 */ /* 0x004fe2000f8e02ff */
[----:B------:R-:W2:Y:S04]  /*114e0*/  LDCU UR42, c[0x0][0x3b0] ;  /* 0x00007600ff2a77ac */ /* 0x000ea80008000800 */
[----:B------:R1:W-:Y:S04]  /*114f0*/  STL [R1+0x2d20], R0 ;  /* 0x002d200001007387 */ /* 0x0003e80000100800 */
[----:B------:R3:W-:Y:S01]  /*11500*/  STL.64 [R1+0xa90], R12 ;  /* 0x000a900c01007387 */ /* 0x0007e20000100a00 */
[----:B-1----:R-:W-:-:S03]  /*11510*/  IADD3 R0, PT, PT, R71, -0x16, RZ ;  /* 0xffffffea47007810 */ /* 0x002fc60007ffe0ff */
[----:B------:R-:W-:Y:S01]  /*11520*/  STL.64 [R1+0xa88], R10 ;  /* 0x000a880a01007387 */ /* 0x000fe20000100a00 */
[----:B------:R-:W1:Y:S01]  /*11530*/  LDC R71, c[0x0][0x3a0] ;  /* 0x0000e800ff477b82 */ /* 0x000e620000000800 */
[----:B------:R-:W-:Y:S02]  /*11540*/  ISETP.GE.U32.AND P4, PT, R0, 0x7fffff6b, PT ;  /* 0x7fffff6b0000780c */ /* 0x000fe40003f86070 */
[----:B------:R-:W-:Y:S01]  /*11550*/  STL.64 [R1+0xa80], R8 ;  /* 0x000a800801007387 */ /* 0x000fe20000100a00 */
[----:B------:R-:W-:-:S03]  /*11560*/  IMAD R0, R222, 0xd, RZ ;  /* 0x0000000dde007824 */ /* 0x000fc600078e02ff */
[----:B------:R2:W-:Y:S01]  /*11570*/  STL.64 [R1+0xa78], R6 ;  /* 0x000a780601007387 */ /* 0x0005e20000100a00 */
[----:B---3--:R-:W-:-:S04]  /*11580*/  IMAD.WIDE R12, R0, 0x4, R232 ;  /* 0x00000004000c7825 */ /* 0x008fc800078e02e8 */
[----:B----4-:R-:W-:Y:S01]  /*11590*/  IMAD R2, R80, UR22, RZ ;  /* 0x0000001650027c24 */ /* 0x010fe2000f8e02ff */
[----:B------:R-:W-:Y:S01]  /*115a0*/  LDGSTS.E [R3+0x41a00], desc[UR76][R12.64], !P3 ;  /* 0x41a000000c037fae */ /* 0x000fe2000d9a104c */
[----:B--2---:R-:W-:-:S03]  /*115b0*/  IMAD R6, R99, UR23, RZ ;  /* 0x0000001763067c24 */ /* 0x004fc6000f8e02ff */
[----:B------:R2:W-:Y:S01]  /*115c0*/  STL [R1+0x2d1c], R2 ;  /* 0x002d1c0201007387 */ /* 0x0005e20000100800 */
[C---:B------:R-:W-:Y:S01]  /*115d0*/  IMAD.WIDE R10, R0.reuse, 0x4, R236 ;  /* 0x00000004000a7825 */ /* 0x040fe200078e02ec */
[----:B------:R-:W3:Y:S02]  /*115e0*/  LDCU UR22, c[0x0][0x3b0] ;  /* 0x00007600ff1677ac */ /* 0x000ee40008000800 */
[----:B------:R4:W-:Y:S01]  /*115f0*/  STL [R1+0x2d5c], R6 ;  /* 0x002d5c0601007387 */ /* 0x0009e20000100800 */
[C---:B------:R-:W-:Y:S01]  /*11600*/  IMAD.WIDE R8, R0.reuse, 0x4, R240 ;  /* 0x0000000400087825 */ /* 0x040fe200078e02f0 */
[----:B------:R-:W1:Y:S02]  /*11610*/  LDCU UR23, c[0x0][0x3b0] ;  /* 0x00007600ff1777ac */ /* 0x000e640008000800 */
[----:B------:R-:W-:Y:S01]  /*11620*/  LDGSTS.E [R3+0x41a80], desc[UR76][R10.64], !P3 ;  /* 0x41a800000a037fae */ /* 0x000fe2000d9a104c */
[----:B--2---:R-:W2:Y:S03]  /*11630*/  LDC R2, c[0x0][0x3a0] ;  /* 0x0000e800ff027b82 */ /* 0x004ea60000000800 */
        /* <DEDUP_REMOVED lines=8> */
[C---:B------:R-:W-:Y:S01]  /*116c0*/  IMAD R76, R222.reuse, 0x65, RZ ;  /* 0x00000065de4c7824 */ /* 0x040fe200078e02ff */
[----:B------:R-:W1:Y:S02]  /*116d0*/  LDCU UR20, c[0x0][0x3b0] ;  /* 0x00007600ff1477ac */ /* 0x000e640008000800 */
[----:B------:R-:W-:Y:S04]  /*116e0*/  STL.64 [R1+0xa28], R10 ;  /* 0x000a280a01007387 */ /* 0x000fe80000100a00 */
[----:B------:R-:W-:Y:S04]  /*116f0*/  STL.64 [R1+0xa20], R8 ;  /* 0x000a200801007387 */ /* 0x000fe80000100a00 */
[----:B------:R4:W-:Y:S04]  /*11700*/  STL.64 [R1+0xa18], R6 ;  /* 0x000a180601007387 */ /* 0x0009e80000100a00 */
[----:B------:R3:W-:Y:S01]  /*11710*/  STL [R1+0x2c94], R0 ;  /* 0x002c940001007387 */ /* 0x0007e20000100800 */
[----:B----4-:R-:W-:Y:S01]  /*11720*/  IMAD R6, R169, UR21, RZ ;  /* 0x00000015a9067c24 */ /* 0x010fe2000f8e02ff */
[----:B------:R-:W4:Y:S01]  /*11730*/  LDCU UR21, c[0x0][0x3b0] ;  /* 0x00007600ff1577ac */ /* 0x000f220008000800 */
        /* <DEDUP_REMOVED lines=9> */
[----:B--2---:R-:W-:Y:S01]  /*117d0*/  VIADD R0, R2, 0xffffffe2 ;  /* 0xffffffe202007836 */ /* 0x004fe20000000000 */
[----:B------:R2:W-:Y:S04]  /*117e0*/  LDGSTS.E [R3+0x42380], desc[UR76][R6.64], !P5 ;  /* 0x4238000006037fae */ /* 0x0005e8000e9a104c */
[----:B------:R-:W-:Y:S01]  /*117f0*/  ISETP.GE.U32.AND P5, PT, R0, 0x7fffff63, PT ;  /* 0x7fffff630000780c */ /* 0x000fe20003fa6070 */
[----:B------:R-:W-:Y:S01]  /*11800*/  IMAD R0, R222, 0x15, RZ ;  /* 0x00000015de007824 */ /* 0x000fe200078e02ff */
[----:B------:R1:W-:Y:S01]  /*11810*/  STL.64 [R1+0x9d0], R12 ;  /* 0x0009d00c01007387 */ /* 0x0003e20000100a00 */
[----:B------:R-:W-:Y:S01]  /*11820*/  IMAD R2, R75, UR43, RZ ;  /* 0x0000002b4b027c24 */ /* 0x000fe2000f8e02ff */
[----:B------:R-:W2:Y:S02]  /*11830*/  LDCU UR43, c[0x0][0x3b0] ;  /* 0x00007600ff2b77ac */ /* 0x000ea40008000800 */
[----:B------:R3:W-:Y:S04]  /*11840*/  STL.64 [R1+0x9c8], R10 ;  /* 0x0009c80a01007387 */ /* 0x0007e80000100a00 */
[----:B------:R2:W-:Y:S01]  /*11850*/  STL.64 [R1+0x9c0], R8 ;  /* 0x0009c00801007387 */ /* 0x0005e20000100a00 */
[----:B-1----:R-:W-:-:S03]  /*11860*/  IMAD.WIDE R12, R0, 0x4, R232 ;  /* 0x00000004000c7825 */ /* 0x002fc600078e02e8 */
[----:B------:R1:W-:Y:S01]  /*11870*/  STL.64 [R1+0x9b8], R6 ;  /* 0x0009b80601007387 */ /* 0x0003e20000100a00 */
[----:B---3--:R-:W-:-:S03]  /*11880*/  IMAD.WIDE R10, R0, 0x4, R236 ;  /* 0x00000004000a7825 */ /* 0x008fc600078e02ec */
[----:B------:R3:W-:Y:S01]  /*11890*/  LDGSTS.E [R3+0x42a00], desc[UR76][R12.64], !P4 ;  /* 0x42a000000c037fae */ /* 0x0007e2000e1a104c */
[----:B--2---:R-:W-:-:S03]  /*118a0*/  IMAD.WIDE R8, R0, 0x4, R240 ;  /* 0x0000000400087825 */ /* 0x004fc600078e02f0 */
[----:B------:R2:W-:Y:S01]  /*118b0*/  STL [R1+0x2d80], R2 ;  /* 0x002d800201007387 */ /* 0x0005e20000100800 */
[----:B-1----:R-:W-:-:S03]  /*118c0*/  IMAD.WIDE R6, R0, 0x4, R4 ;  /* 0x0000000400067825 */ /* 0x002fc600078e0204 */
[----:B------:R1:W-:Y:S01]  /*118d0*/  LDGSTS.E [R3+0x42a80], desc[UR76][R10.64], !P4 ;  /* 0x42a800000a037fae */ /* 0x0003e2000e1a104c */
[----:B------:R-:W-:-:S03]  /*118e0*/  VIADD R0, R70, 0xffffffde ;  /* 0xffffffde46007836 */ /* 0x000fc60000000000 */
[----:B------:R1:W-:Y:S01]  /*118f0*/  LDGSTS.E [R3+0x42b00], desc[UR76][R8.64], !P4 ;  /* 0x42b0000008037fae */ /* 0x0003e2000e1a104c */
[----:B--2---:R-:W-:Y:S01]  /*11900*/  IMAD R2, R222, 0x19, RZ ;  /* 0x00000019de027824 */ /* 0x004fe200078e02ff */
[----:B------:R-:W2:Y:S02]  /*11910*/  LDC R70, c[0x0][0x3a0] ;  /* 0x0000e800ff467b82 */ /* 0x000ea40000000800 */
[----:B------:R1:W-:Y:S01]  /*11920*/  LDGSTS.E [R3+0x42b80], desc[UR76][R6.64], !P4 ;  /* 0x42b8000006037fae */ /* 0x0003e2000e1a104c */
[----:B------:R-:W-:Y:S01]  /*11930*/  ISETP.GE.U32.AND P4, PT, R0, 0x7fffff5f, PT ;  /* 0x7fffff5f0000780c */ /* 0x000fe20003f86070 */
[----:B------:R-:W-:Y:S01]  /*11940*/  IMAD R0, R90, UR61, RZ ;  /* 0x0000003d5a007c24 */ /* 0x000fe2000f8e02ff */
[----:B------:R-:W2:Y:S01]  /*11950*/  LDCU UR61, c[0x0][0x3b0] ;  /* 0x00007600ff3d77ac */ /* 0x000ea20008000800 */
[----:B------:R3:W-:Y:S04]  /*11960*/  STL.64 [R1+0x970], R12 ;  /* 0x0009700c01007387 */ /* 0x0007e80000100a00 */
[----:B------:R1:W-:Y:S04]  /*11970*/  STL.64 [R1+0x968], R10 ;  /* 0x0009680a01007387 */ /* 0x0003e80000100a00 */
[----:B------:R4:W-:Y:S01]  /*11980*/  STL.64 [R1+0x960], R8 ;  /* 0x0009600801007387 */ /* 0x0009e20000100a00 */
[----:B---3--:R-:W-:-:S03]  /*11990*/  IMAD.WIDE R12, R2, 0x4, R232 ;  /* 0x00000004020c7825 */ /* 0x008fc600078e02e8 */
[----:B------:R3:W-:Y:S01]  /*119a0*/  STL.64 [R1+0x958], R6 ;  /* 0x0009580601007387 */ /* 0x0007e20000100a00 */
[----:B-1----:R-:W-:-:S03]  /*119b0*/  IMAD.WIDE R10, R2, 0x4, R236 ;  /* 0x00000004020a7825 */ /* 0x002fc600078e02ec */
[----:B------:R1:W-:Y:S01]  /*119c0*/  STL [R1+0x2d7c], R0 ;  /* 0x002d7c0001007387 */ /* 0x0003e20000100800 */
[----:B----4-:R-:W-:-:S03]  /*119d0*/  IMAD.WIDE R8, R2, 0x4, R240 ;  /* 0x0000000402087825 */ /* 0x010fc600078e02f0 */
[----:B------:R4:W-:Y:S01]  /*119e0*/  LDGSTS.E [R3+0x43200], desc[UR76][R12.64], !P3 ;  /* 0x432000000c037fae */ /* 0x0009e2000d9a104c */
[----:B---3--:R-:W-:-:S03]  /*119f0*/  IMAD.WIDE R6, R2, 0x4, R4 ;  /* 0x0000000402067825 */ /* 0x008fc600078e0204 */
[----:B------:R3:W-:Y:S01]  /*11a00*/  LDGSTS.E [R3+0x43280], desc[UR76][R10.64], !P3 ;  /* 0x432800000a037fae */ /* 0x0007e2000d9a104c */
[----:B-1----:R-:W-:Y:S01]  /*11a10*/  IADD3 R0, PT, PT, R71, -0x26, RZ ;  /* 0xffffffda47007810 */ /* 0x002fe20007ffe0ff */
[----:B------:R-:W-:Y:S02]  /*11a20*/  IMAD R2, R89, UR60, RZ ;  /* 0x0000003c59027c24 */ /* 0x000fe4000f8e02ff */
[----:B------:R4:W-:Y:S01]  /*11a30*/  STL.64 [R1+0x910], R12 ;  /* 0x0009100c01007387 */ /* 0x0009e20000100a00 */
[----:B------:R-:W1:Y:S01]  /*11a40*/  LDC R71, c[0x0][0x3a0] ;  /* 0x0000e800ff477b82 */ /* 0x000e620000000800 */
[----:B------:R-:W-:Y:S01]  /*11a50*/  IMAD.WIDE R74, R76, 0x4, R240 ;  /* 0x000000044c4a7825 */ /* 0x000fe200078e02f0 */
        /* <DEDUP_REMOVED lines=10> */
[----:B---3--:R-:W-:-:S03]  /*11b00*/  IMAD.WIDE R10, R0, 0x4, R236 ;  /* 0x00000004000a7825 */ /* 0x008fc600078e02ec */
[----:B------:R-:W-:Y:S01]  /*11b10*/  LDGSTS.E [R3+0x43a00], desc[UR76][R12.64], !P5 ;  /* 0x43a000000c037fae */ /* 0x000fe2000e9a104c */
[----:B--2---:R-:W-:-:S03]  /*11b20*/  IMAD R6, R102, UR59, RZ ;  /* 0x0000003b66067c24 */ /* 0x004fc6000f8e02ff */
[----:B------:R-:W-:Y:S01]  /*11b30*/  LDGSTS.E [R3+0x43a80], desc[UR76][R10.64], !P5 ;  /* 0x43a800000a037fae */ /* 0x000fe2000e9a104c */
[----:B----4-:R-:W2:Y:S01]  /*11b40*/  LDC R2, c[0x0][0x3a0] ;  /* 0x0000e800ff027b82 */ /* 0x010ea20000000800 */
[----:B------:R-:W-:Y:S01]  /*11b50*/  IMAD.WIDE R8, R0, 0x4, R240 ;  /* 0x0000000400087825 */ /* 0x000fe200078e02f0 */
[----:B------:R-:W3:Y:S01]  /*11b60*/  LDCU UR59, c[0x0][0x3b0] ;  /* 0x00007600ff3b77ac */ /* 0x000ee20008000800 */
[----:B------:R4:W-:Y:S04]  /*11b70*/  STL [R1+0x2d88], R6 ;  /* 0x002d880601007387 */ /* 0x0009e80000100800 */
[----:B------:R-:W-:Y:S01]  /*11b80*/  LDGSTS.E [R3+0x43b00], desc[UR76][R8.64], !P5 ;  /* 0x43b0000008037fae */ /* 0x000fe2000e9a104c */
[----:B------:R-:W-:Y:S01]  /*11b90*/  IMAD.WIDE R80, R84, 0x4, R236 ;  /* 0x0000000454507825 */ /* 0x000fe200078e02ec */
[----:B------:R-:W1:Y:S03]  /*11ba0*/  LDC R102, c[0x0][0x3a0] ;  /* 0x0000e800ff667b82 */ /* 0x000e660000000800 */
        /* <DEDUP_REMOVED lines=15> */
[----:B--2---:R-:W-:-:S04]  /*11ca0*/  IMAD R0, R222, 0x21, RZ ;  /* 0x00000021de007824 */ /* 0x004fc800078e02ff */
[C---:B------:R-:W-:Y:S01]  /*11cb0*/  IMAD.WIDE R12, R0.reuse, 0x4, R232 ;  /* 0x00000004000c7825 */ /* 0x040fe200078e02e8 */
[----:B------:R2:W-:Y:S03]  /*11cc0*/  STL [R1+0x2db0], R6 ;  /* 0x002db00601007387 */ /* 0x0005e60000100800 */
[C---:B------:R-:W-:Y:S01]  /*11cd0*/  IMAD.WIDE R10, R0.reuse, 0x4, R236 ;  /* 0x00000004000a7825 */ /* 0x040fe200078e02ec */
[----:B------:R1:W-:Y:S03]  /*11ce0*/  LDGSTS.E [R3+0x44200], desc[UR76][R12.64], !P4 ;  /* 0x442000000c037fae */ /* 0x0003e6000e1a104c */
[C---:B------:R-:W-:Y:S01]  /*11cf0*/  IMAD.WIDE R8, R0.reuse, 0x4, R240 ;  /* 0x0000000400087825 */ /* 0x040fe200078e02f0 */
[----:B------:R1:W-:Y:S03]  /*11d00*/  LDGSTS.E [R3+0x44280], desc[UR76][R10.64], !P4 ;  /* 0x442800000a037fae */ /* 0x0003e6000e1a104c */
[----:B--2---:R-:W-:Y:S01]  /*11d10*/  IMAD.WIDE R6, R0, 0x4, R4 ;  /* 0x0000000400067825 */ /* 0x004fe200078e0204 */
[----:B------:R2:W-:Y:S03]  /*11d20*/  LDGSTS.E [R3+0x44300], desc[UR76][R8.64], !P4 ;  /* 0x4430000008037fae */ /* 0x0005e6000e1a104c */
[----:B------:R-:W-:Y:S01]  /*11d30*/  VIADD R0, R2, 0xffffffd2 ;  /* 0xffffffd202007836 */ /* 0x000fe20000000000 */
        /* <DEDUP_REMOVED lines=59> */
[----:B------:R-:W-:Y:S01]  /*120f0*/  IMAD R100, R222, 0x71, RZ ;  /* 0x00000071de647824 */ /* 0x000fe200078e02ff */
[----:B------:R-:W1:Y:S01]  /*12100*/  LDC R158, c[0x0][0x3a0] ;  /* 0x0000e800ff9e7b82 */ /* 0x000e620000000800 */
[----:B----4-:R-:W-:-:S04]  /*12110*/  IMAD.WIDE R6, R0, 0x4, R4 ;  /* 0x0000000400067825 */ /* 0x010fc800078e0204 */
[----:B------:R-:W-:Y:S01]  /*12120*/  VIADD R0, R72, 0xffffffc6 ;  /* 0xffffffc648007836 */ /* 0x000fe20000000000 */
[----:B------:R4:W-:Y:S02]  /*12130*/  LDGSTS.E [R3+0x45b80], desc[UR76][R6.64], !P4 ;  /* 0x45b8000006037fae */ /* 0x0009e4000e1a104c */
[----:B------:R-:W1:Y:S02]  /*12140*/  LDC R72, c[0x0][0x3a0] ;  /* 0x0000e800ff487b82 */ /* 0x000e640000000800 */
[----:B------:R-:W-:Y:S01]  /*12150*/  ISETP.GE.U32.AND P4, PT, R0, 0x7fffff47, PT ;  /* 0x7fffff470000780c */ /* 0x000fe20003f86070 */
[----:B------:R-:W-:Y:S01]  /*12160*/  IMAD R0, R185, UR50, RZ ;  /* 0x00000032b9007c24 */ /* 0x000fe2000f8e02ff */
[----:B------:R-:W-:Y:S01]  /*12170*/  STL.64 [R1+0x6b0], R12 ;  /* 0x0006b00c01007387 */ /* 0x000fe20000100a00 */
[----:B------:R-:W-:Y:S01]  /*12180*/  IMAD.WIDE R94, R100, 0x4, R232 ;  /* 0x00000004645e7825 */ /* 0x000fe200078e02e8 */
[----:B------:R-:W1:Y:S02]  /*12190*/  LDCU UR50, c[0x0][0x3b0] ;  /* 0x00007600ff3277ac */ /* 0x000e640008000800 */
[----:B------:R-:W1:Y:S01]  /*121a0*/  LDC R185, c[0x0][0x3a0] ;  /* 0x0000e800ffb97b82 */ /* 0x000e620000000800 */
        /* <DEDUP_REMOVED lines=21> */
[----:B------:R-:W2:Y:S01]  /*12300*/  LDCU UR48, c[0x0][0x3b0] ;  /* 0x00007600ff3077ac */ /* 0x000ea20008000800 */
[----:B------:R-:W-:Y:S01]  /*12310*/  IMAD.WIDE R96, R100, 0x4, R236 ;  /* 0x0000000464607825 */ /* 0x000fe200078e02ec */
[----:B------:R3:W-:Y:S01]  /*12320*/  STL.64 [R1+0x628], R10 ;  /* 0x0006280a01007387 */ /* 0x0007e20000100a00 */
[----:B------:R-:W4:Y:S03]  /*12330*/  LDC R184, c[0x0][0x3a0] ;  /* 0x0000e800ffb87b82 */ /* 0x000f260000000800 */
        /* <DEDUP_REMOVED lines=32> */
[C---:B------:R-:W-:Y:S01]  /*12540*/  IMAD R108, R222.reuse, 0x75, RZ ;  /* 0x00000075de6c7824 */ /* 0x040fe200078e02ff */
[----:B------:R-:W1:Y:S01]  /*12550*/  LDCU UR52, c[0x0][0x3b0] ;  /* 0x00007600ff3477ac */ /* 0x000e620008000800 */
[----:B------:R-:W-:Y:S04]  /*12560*/  LDGSTS.E [R3+0x47300], desc[UR76][R8.64], !P4 ;  /* 0x4730000008037fae */ /* 0x000fe8000e1a104c */
[----:B------:R3:W-:Y:S01]  /*12570*/  STL.64 [R1+0x528], R10 ;  /* 0x0005280a01007387 */ /* 0x0007e20000100a00 */
[----:B------:R-:W-:Y:S01]  /*12580*/  IMAD R116, R222, 0x79, RZ ;  /* 0x00000079de747824 */ /* 0x000fe200078e02ff */
[----:B------:R-:W1:Y:S02]  /*12590*/  LDC R198, c[0x0][0x3a0] ;  /* 0x0000e800ffc67b82 */ /* 0x000e640000000800 */
        /* <DEDUP_REMOVED lines=12> */
[C---:B------:R-:W-:Y:S01]  /*12660*/  IMAD.WIDE R8, R0.reuse, 0x4, R240 ;  /* 0x0000000400087825 */ /* 0x040fe200078e02f0 */
[----:B------:R-:W3:Y:S01]  /*12670*/  LDCU UR47, c[0x0][0x3b0] ;  /* 0x00007600ff2f77ac */ /* 0x000ee20008000800 */
        /* <DEDUP_REMOVED lines=9> */
[----:B------:R-:W-:Y:S01]  /*12710*/  IMAD.WIDE R104, R108, 0x4, R236 ;  /* 0x000000046c687825 */ /* 0x000fe200078e02ec */
[----:B------:R-:W1:Y:S01]  /*12720*/  LDCU UR62, c[0x0][0x3b0] ;  /* 0x00007600ff3e77ac */ /* 0x000e620008000800 */
        /* <DEDUP_REMOVED lines=52> */
[----:B-1----:R-:W-:-:S03]  /*12a70*/  IADD3 R0, PT, PT, R71, -0x56, RZ ;  /* 0xffffffaa47007810 */ /* 0x002fc60007ffe0ff */
[----:B------:R4:W-:Y:S01]  /*12a80*/  STL.64 [R1+0x330], R12 ;  /* 0x0003300c01007387 */ /* 0x0009e20000100a00 */
[----:B------:R-:W-:Y:S01]  /*12a90*/  IMAD R2, R88, UR39, RZ ;  /* 0x0000002758027c24 */ /* 0x000fe2000f8e02ff */
[----:B------:R-:W1:Y:S02]  /*12aa0*/  LDC R71, c[0x0][0x3a0] ;  /* 0x0000e800ff477b82 */ /* 0x000e640000000800 */
[----:B------:R-:W-:Y:S04]  /*12ab0*/  LDGSTS.E [R3+0x49300], desc[UR76][R8.64], !P3 ;  /* 0x4930000008037fae */ /* 0x000fe8000d9a104c */
[----:B------:R3:W-:Y:S01]  /*12ac0*/  STL.64 [R1+0x328], R10 ;  /* 0x0003280a01007387 */ /* 0x0007e20000100a00 */
[----:B------:R-:W-:Y:S01]  /*12ad0*/  IMAD.WIDE R88, R92, 0x4, R236 ;  /* 0x000000045c587825 */ /* 0x000fe200078e02ec */
[----:B------:R-:W1:Y:S02]  /*12ae0*/  LDCU UR39, c[0x0][0x3b0] ;  /* 0x00007600ff2777ac */ /* 0x000e640008000800 */
        /* <DEDUP_REMOVED lines=11> */
[--C-:B------:R-:W-:Y:S01]  /*12ba0*/  IMAD.WIDE R8, R0, 0x4, R240.reuse ;  /* 0x0000000400087825 */ /* 0x100fe200078e02f0 */
[----:B----4-:R-:W2:Y:S01]  /*12bb0*/  LDC R2, c[0x0][0x3a0] ;  /* 0x0000e800ff027b82 */ /* 0x010ea20000000800 */
        /* <DEDUP_REMOVED lines=17> */
[----:B------:R2:W-:Y:S04]  /*12cd0*/  STL [R1+0x2c84], R0 ;  /* 0x002c840001007387 */ /* 0x0005e80000100800 */
[----:B------:R-:W3:Y:S01]  /*12ce0*/  LDL.LU R99, [R1+0x58] ;  /* 0x0000580001637983 */ /* 0x000ee20000300800 */
[----:B----4-:R-:W-:Y:S01]  /*12cf0*/  IMAD R6, R129, UR36, RZ ;  /* 0x0000002481067c24 */ /* 0x010fe2000f8e02ff */
[----:B------:R-:W4:Y:S01]  /*12d00*/  LDCU UR36, c[0x0][0x3b0] ;  /* 0x00007600ff2477ac */ /* 0x000f220008000800 */
[----:B--2---:R-:W-:Y:S01]  /*12d10*/  IMAD R0, R222, 0x51, RZ ;  /* 0x00000051de007824 */ /* 0x004fe200078e02ff */
[----:B------:R-:W2:Y:S03]  /*12d20*/  LDC R129, c[0x0][0x3a0] ;  /* 0x0000e800ff817b82 */ /* 0x000ea60000000800 */
[C---:B------:R-:W-:Y:S01]  /*12d30*/  IMAD.WIDE R12, R0.reuse, 0x4, R232 ;  /* 0x00000004000c7825 */ /* 0x040fe200078e02e8 */
[----:B------:R1:W-:Y:S03]  /*12d40*/  STL [R1+0x2ea8], R6 ;  /* 0x002ea80601007387 */ /* 0x0003e60000100800 */
[C---:B------:R-:W-:Y:S01]  /*12d50*/  IMAD.WIDE R10, R0.reuse, 0x4, R236 ;  /* 0x00000004000a7825 */ /* 0x040fe200078e02ec */
[----:B------:R-:W-:Y:S03]  /*12d60*/  LDGSTS.E [R3+0x4a200], desc[UR76][R12.64], !P4 ;  /* 0x4a2000000c037fae */ /* 0x000fe6000e1a104c */
[C---:B------:R-:W-:Y:S01]  /*12d70*/  IMAD.WIDE R8, R0.reuse, 0x4, R240 ;  /* 0x0000000400087825 */ /* 0x040fe200078e02f0 */
[----:B------:R-:W-:Y:S03]  /*12d80*/  LDGSTS.E [R3+0x4a280], desc[UR76][R10.64], !P4 ;  /* 0x4a2800000a037fae */ /* 0x000fe6000e1a104c */
[----:B-1----:R-:W-:Y:S01]  /*12d90*/  IMAD.WIDE R6, R0, 0x4, R4 ;  /* 0x0000000400067825 */ /* 0x002fe200078e0204 */
[----:B------:R-:W-:Y:S03]  /*12da0*/  LDGSTS.E [R3+0x4a300], desc[UR76][R8.64], !P4 ;  /* 0x4a30000008037fae */ /* 0x000fe6000e1a104c */
[----:B------:R-:W-:Y:S01]  /*12db0*/  VIADD R0, R2, 0xffffffa2 ;  /* 0xffffffa202007836 */ /* 0x000fe20000000000 */
[----:B------:R1:W-:Y:S04]  /*12dc0*/  LDGSTS.E [R3+0x4a380], desc[UR76][R6.64], !P4 ;  /* 0x4a38000006037fae */ /* 0x0003e8000e1a104c */
[----:B------:R-:W-:Y:S01]  /*12dd0*/  ISETP.GE.U32.AND P4, PT, R0, 0x7fffff23, PT ;  /* 0x7fffff230000780c */ /* 0x000fe20003f86070 */
[----:B------:R-:W-:Y:S01]  /*12de0*/  STL.64 [R1+0x230], R12 ;  /* 0x0002300c01007387 */ /* 0x000fe20000100a00 */
[----:B------:R-:W-:-:S03]  /*12df0*/  IMAD R0, R222, 0x55, RZ ;  /* 0x00000055de007824 */ /* 0x000fc600078e02ff */
[----:B------:R-:W-:Y:S01]  /*12e00*/  STL.64 [R1+0x228], R10 ;  /* 0x0002280a01007387 */ /* 0x000fe20000100a00 */
[----:B------:R-:W-:Y:S01]  /*12e10*/  IMAD R2, R239, UR35, RZ ;  /* 0x00000023ef027c24 */ /* 0x000fe2000f8e02ff */
[----:B------:R-:W1:Y:S02]  /*12e20*/  LDCU UR35, c[0x0][0x3b0] ;  /* 0x00007600ff2377ac */ /* 0x000e640008000800 */
[----:B------:R-:W-:Y:S01]  /*12e30*/  STL.64 [R1+0x220], R8 ;  /* 0x0002200801007387 */ /* 0x000fe20000100a00 */
[----:B------:R-:W-:-:S03]  /*12e40*/  IMAD.WIDE R56, R0, 0x4, R236 ;  /* 0x0000000400387825 */ /* 0x000fc600078e02ec */
[----:B------:R1:W-:Y:S01]  /*12e50*/  STL.64 [R1+0x218], R6 ;  /* 0x0002180601007387 */ /* 0x0003e20000100a00 */
[----:B------:R-:W-:-:S04]  /*12e60*/  IMAD.WIDE R54, R0, 0x4, R240 ;  /* 0x0000000400367825 */ /* 0x000fc800078e02f0 */
[C---:B------:R-:W-:Y:S01]  /*12e70*/  IMAD.WIDE R52, R0.reuse, 0x4, R4 ;  /* 0x0000000400347825 */ /* 0x040fe200078e0204 */
[----:B------:R2:W-:Y:S03]  /*12e80*/  STL [R1+0x2ea4], R2 ;  /* 0x002ea40201007387 */ /* 0x0005e60000100800 */
[----:B-1----:R-:W-:-:S04]  /*12e90*/  IMAD.WIDE R6, R0, 0x4, R232 ;  /* 0x0000000400067825 */ /* 0x002fc800078e02e8 */
[----:B------:R-:W-:Y:S01]  /*12ea0*/  VIADD R0, R70, 0xffffff9e ;  /* 0xffffff9e46007836 */ /* 0x000fe20000000000 */
[----:B------:R1:W-:Y:S04]  /*12eb0*/  LDGSTS.E [R3+0x4aa00], desc[UR76][R6.64], !P3 ;  /* 0x4aa0000006037fae */ /* 0x0003e8000d9a104c */
[----:B------:R-:W-:Y:S04]  /*12ec0*/  LDGSTS.E [R3+0x4aa80], desc[UR76][R56.64], !P3 ;  /* 0x4aa8000038037fae */ /* 0x000fe8000d9a104c */
[----:B------:R1:W-:Y:S04]  /*12ed0*/  STL.64 [R1+0x1b0], R6 ;  /* 0x0001b00601007387 */ /* 0x0003e80000100a00 */
[----:B------:R-:W-:Y:S04]  /*12ee0*/  LDGSTS.E [R3+0x4ab00], desc[UR76][R54.64], !P3 ;  /* 0x4ab0000036037fae */ /* 0x000fe8000d9a104c */
[----:B------:R-:W-:Y:S04]  /*12ef0*/  STL.64 [R1+0x5a78], R56 ;  /* 0x005a783801007387 */ /* 0x000fe80000100a00 */
[----:B------:R-:W-:Y:S01]  /*12f00*/  LDGSTS.E [R3+0x4ab80], desc[UR76][R52.64], !P3 ;  /* 0x4ab8000034037fae */ /* 0x000fe2000d9a104c */
[----:B------:R-:W-:-:S03]  /*12f10*/  ISETP.GE.U32.AND P3, PT, R0, 0x7fffff1f, PT ;  /* 0x7fffff1f0000780c */ /* 0x000fc60003f66070 */
[----:B------:R-:W-:Y:S04]  /*12f20*/  STL.64 [R1+0x5a80], R54 ;  /* 0x005a803601007387 */ /* 0x000fe80000100a00 */
[----:B------:R-:W-:Y:S01]  /*12f30*/  STL.64 [R1+0x5a88], R52 ;  /* 0x005a883401007387 */ /* 0x000fe20000100a00 */
[----:B---3--:R-:W-:Y:S01]  /*12f40*/  IMAD R0, R99, UR34, RZ ;  /* 0x0000002263007c24 */ /* 0x008fe2000f8e02ff */
[----:B------:R-:W3:Y:S02]  /*12f50*/  LDCU UR34, c[0x0][0x3b0] ;  /* 0x00007600ff2277ac */ /* 0x000ee40008000800 */
[----:B------:R-:W3:Y:S01]  /*12f60*/  LDL.LU R99, [R1+0x5c] ;  /* 0x00005c0001637983 */ /* 0x000ee20000300800 */
[----:B--2---:R-:W-:-:S04]  /*12f70*/  IMAD R2, R222, 0x59, RZ ;  /* 0x00000059de027824 */ /* 0x004fc800078e02ff */
[C---:B------:R-:W-:Y:S01]  /*12f80*/  IMAD.WIDE R20, R2.reuse, 0x4, R232 ;  /* 0x0000000402147825 */ /* 0x040fe200078e02e8 */
[----:B------:R2:W-:Y:S03]  /*12f90*/  STL [R1+0x2ea0], R0 ;  /* 0x002ea00001007387 */ /* 0x0005e60000100800 */
[C---:B------:R-:W-:Y:S01]  /*12fa0*/  IMAD.WIDE R10, R2.reuse, 0x4, R236 ;  /* 0x00000004020a7825 */ /* 0x040fe200078e02ec */
[----:B------:R-:W-:Y:S03]  /*12fb0*/  LDGSTS.E [R3+0x4b200], desc[UR76][R20.64], !P5 ;  /* 0x4b20000014037fae */ /* 0x000fe6000e9a104c */
[C---:B------:R-:W-:Y:S01]  /*12fc0*/  IMAD.WIDE R8, R2.reuse, 0x4, R240 ;  /* 0x0000000402087825 */ /* 0x040fe200078e02f0 */
[----:B------:R-:W-:Y:S03]  /*12fd0*/  LDGSTS.E [R3+0x4b280], desc[UR76][R10.64], !P5 ;  /* 0x4b2800000a037fae */ /* 0x000fe6000e9a104c */
[----:B-1----:R-:W-:Y:S01]  /*12fe0*/  IMAD.WIDE R6, R2, 0x4, R4 ;  /* 0x0000000402067825 */ /* 0x002fe200078e0204 */
[----:B--2---:R-:W-:Y:S01]  /*12ff0*/  IADD3 R0, PT, PT, R71, -0x66, RZ ;  /* 0xffffff9a47007810 */ /* 0x004fe20007ffe0ff */
[----:B------:R-:W-:Y:S04]  /*13000*/  LDGSTS.E [R3+0x4b300], desc[UR76][R8.64], !P5 ;  /* 0x4b30000008037fae */ /* 0x000fe8000e9a104c */
[----:B------:R1:W-:Y:S01]  /*13010*/  LDGSTS.E [R3+0x4b380], desc[UR76][R6.64], !P5 ;  /* 0x4b38000006037fae */ /* 0x0003e2000e9a104c */
[----:B------:R-:W-:Y:S01]  /*13020*/  ISETP.GE.U32.AND P5, PT, R0, 0x7fffff1b, PT ;  /* 0x7fffff1b0000780c */ /* 0x000fe20003fa6070 */
[----:B------:R-:W-:-:S02]  /*13030*/  IMAD R0, R222, 0x5d, RZ ;  /* 0x0000005dde007824 */ /* 0x000fc400078e02ff */
[----:B------:R-:W-:Y:S02]  /*13040*/  STL.64 [R1+0x128], R10 ;  /* 0x0001280a01007387 */ /* 0x000fe40000100a00 */
[C---:B------:R-:W-:Y:S02]  /*13050*/  IMAD.WIDE R48, R0.reuse, 0x4, R232 ;  /* 0x0000000400307825 */ /* 0x040fe400078e02e8 */
[----:B------:R-:W-:Y:S02]  /*13060*/  STL.64 [R1+0x120], R8 ;  /* 0x0001200801007387 */ /* 0x000fe40000100a00 */
[C---:B------:R-:W-:Y:S02]  /*13070*/  IMAD.WIDE R46, R0.reuse, 0x4, R236 ;  /* 0x00000004002e7825 */ /* 0x040fe400078e02ec */
[----:B------:R-:W-:Y:S02]  /*13080*/  STL.64 [R1+0x5a38], R20 ;  /* 0x005a381401007387 */ /* 0x000fe40000100a00 */
[----:B------:R-:W-:-:S02]  /*13090*/  IMAD.WIDE R44, R0, 0x4, R240 ;  /* 0x00000004002c7825 */ /* 0x000fc400078e02f0 */
[----:B------:R1:W-:Y:S02]  /*130a0*/  STL.64 [R1+0x118], R6 ;  /* 0x0001180601007387 */ /* 0x0003e40000100a00 */
[----:B------:R-:W-:Y:S02]  /*130b0*/  IMAD.WIDE R42, R0, 0x4, R4 ;  /* 0x00000004002a7825 */ /* 0x000fe400078e0204 */
[----:B------:R-:W-:Y:S02]  /*130c0*/  LDGSTS.E [R3+0x4ba00], desc[UR76][R48.64], !P4 ;  /* 0x4ba0000030037fae */ /* 0x000fe4000e1a104c */
[----:B------:R-:W-:Y:S01]  /*130d0*/  IMAD R2, R211, UR33, RZ ;  /* 0x00000021d3027c24 */ /* 0x000fe2000f8e02ff */
[----:B------:R-:W2:Y:S01]  /*130e0*/  LDCU UR33, c[0x0][0x3b0] ;  /* 0x00007600ff2177ac */ /* 0x000ea20008000800 */
[----:B------:R-:W-:Y:S01]  /*130f0*/  VIADD R0, R72, 0xffffff96 ;  /* 0xffffff9648007836 */ /* 0x000fe20000000000 */
[----:B------:R-:W-:Y:S01]  /*13100*/  LDGSTS.E [R3+0x4ba80], desc[UR76][R46.64], !P4 ;  /* 0x4ba800002e037fae */ /* 0x000fe2000e1a104c */
[----:B-1----:R-:W-:-:S03]  /*13110*/  IMAD R6, R168, UR32, RZ ;  /* 0x00000020a8067c24 */ /* 0x002fc6000f8e02ff */
[----:B------:R-:W-:Y:S04]  /*13120*/  LDGSTS.E [R3+0x4bb00], desc[UR76][R44.64], !P4 ;  /* 0x4bb000002c037fae */ /* 0x000fe8000e1a104c */
[----:B------:R1:W-:Y:S01]  /*13130*/  STL [R1+0x2e9c], R2 ;  /* 0x002e9c0201007387 */ /* 0x0003e20000100800 */
[----:B------:R-:W-:Y:S01]  /*13140*/  IMAD.WIDE R70, R76, 0x4, R232 ;  /* 0x000000044c467825 */ /* 0x000fe200078e02e8 */
[----:B------:R-:W2:Y:S02]  /*13150*/  LDCU UR32, c[0x0][0x3b0] ;  /* 0x00007600ff2077ac */ /* 0x000ea40008000800 */
[----:B------:R-:W-:Y:S01]  /*13160*/  LDGSTS.E [R3+0x4bb80], desc[UR76][R42.64], !P4 ;  /* 0x4bb800002a037fae */ /* 0x000fe2000e1a104c */
[----:B------:R-:W-:-:S03]  /*13170*/  ISETP.GE.U32.AND P4, PT, R0, 0x7fffff17, PT ;  /* 0x7fffff170000780c */ /* 0x000fc60003f86070 */
[----:B------:R2:W-:Y:S01]  /*13180*/  STL [R1+0x2edc], R6 ;  /* 0x002edc0601007387 */ /* 0x0005e20000100800 */
[----:B-1----:R-:W1:Y:S03]  /*13190*/  LDC R2, c[0x0][0x3a0] ;  /* 0x0000e800ff027b82 */ /* 0x002e660000000800 */
[----:B------:R-:W-:Y:S04]  /*131a0*/  STL.64 [R1+0x5a10], R48 ;  /* 0x005a103001007387 */ /* 0x000fe80000100a00 */
[----:B------:R-:W-:Y:S04]  /*131b0*/  STL.64 [R1+0x5a18], R46 ;  /* 0x005a182e01007387 */ /* 0x000fe80000100a00 */
[----:B------:R-:W-:Y:S04]  /*131c0*/  STL.64 [R1+0x5a20], R44 ;  /* 0x005a202c01007387 */ /* 0x000fe80000100a00 */
[----:B------:R-:W-:Y:S01]  /*131d0*/  STL.64 [R1+0x5a28], R42 ;  /* 0x005a282a01007387 */ /* 0x000fe20000100a00 */
[----:B---3--:R-:W-:Y:S01]  /*131e0*/  IMAD R0, R99, UR31, RZ ;  /* 0x0000001f63007c24 */ /* 0x008fe2000f8e02ff */
[----:B------:R-:W3:Y:S04]  /*131f0*/  LDCU UR31, c[0x0][0x3b0] ;  /* 0x00007600ff1f77ac */ /* 0x000ee80008000800 */
[----:B------:R1:W-:Y:S04]  /*13200*/  STL [R1+0x2c80], R0 ;  /* 0x002c800001007387 */ /* 0x0003e80000100800 */
[----:B------:R-:W3:Y:S01]  /*13210*/  LDL.LU R99, [R1+0x60] ;  /* 0x0000600001637983 */ /* 0x000ee20000300800 */
[----:B--2---:R-:W-:Y:S01]  /*13220*/  IMAD R6, R114, UR30, RZ ;  /* 0x0000001e72067c24 */ /* 0x004fe2000f8e02ff */
[----:B------:R-:W2:Y:S01]  /*13230*/  LDCU UR30, c[0x0][0x3b0] ;  /* 0x00007600ff1e77ac */ /* 0x000ea20008000800 */
[----:B-1----:R-:W-:-:S04]  /*13240*/  IMAD R0, R222, 0x61, RZ ;  /* 0x00000061de007824 */ /* 0x002fc800078e02ff */
[C---:B------:R-:W-:Y:S01]  /*13250*/  IMAD.WIDE R18, R0.reuse, 0x4, R232 ;  /* 0x0000000400127825 */ /* 0x040fe200078e02e8 */
[----:B------:R-:W-:Y:S03]  /*13260*/  STL [R1+0x2e98], R6 ;  /* 0x002e980601007387 */ /* 0x000fe60000100800 */
[C---:B------:R-:W-:Y:S01]  /*13270*/  IMAD.WIDE R16, R0.reuse, 0x4, R236 ;  /* 0x0000000400107825 */ /* 0x040fe200078e02ec */
[----:B------:R-:W-:Y:S03]  /*13280*/  STL.64 [R1+0x5a30], R18 ;  /* 0x005a301201007387 */ /* 0x000fe60000100a00 */
[C---:B------:R-:W-:Y:S01]  /*13290*/  IMAD.WIDE R14, R0.reuse, 0x4, R240 ;  /* 0x00000004000e7825 */ /* 0x040fe200078e02f0 */
[----:B------:R-:W-:Y:S03]  /*132a0*/  STL.64 [R1+0x5a40], R16 ;  /* 0x005a401001007387 */ /* 0x000fe60000100a00 */
[----:B------:R-:W-:Y:S01]  /*132b0*/  IMAD.WIDE R12, R0, 0x4, R4 ;  /* 0x00000004000c7825 */ /* 0x000fe200078e0204 */
[----:B------:R-:W-:Y:S03]  /*132c0*/  STL.64 [R1+0x5a48], R14 ;  /* 0x005a480e01007387 */ /* 0x000fe60000100a00 */
[----:B------:R-:W-:Y:S01]  /*132d0*/  VIADD R0, R2, 0xffffff92 ;  /* 0xffffff9202007836 */ /* 0x000fe20000000000 */
[----:B------:R-:W-:Y:S01]  /*132e0*/  STL.64 [R1+0x5a50], R12 ;  /* 0x005a500c01007387 */ /* 0x000fe20000100a00 */
[----:B------:R-:W-:Y:S01]  /*132f0*/  IMAD.WIDE R72, R76, 0x4, R236 ;  /* 0x000000044c487825 */ /* 0x000fe200078e02ec */
[----:B------:R-:W1:Y:S02]  /*13300*/  LDC R2, c[0x0][0x3a0] ;  /* 0x0000e800ff027b82 */ /* 0x000e640000000800 */
[----:B------:R-:W-:Y:S04]  /*13310*/  LDGSTS.E [R3+0x4c200], desc[UR76][R18.64], !P3 ;  /* 0x4c20000012037fae */ /* 0x000fe8000d9a104c */
[----:B------:R-:W2:Y:S04]  /*13320*/  LDL.LU R93, [R1+0x64] ;  /* 0x00006400015d7983 */ /* 0x000ea80000300800 */
[----:B------:R-:W-:Y:S04]  /*13330*/  LDGSTS.E [R3+0x4c280], desc[UR76][R16.64], !P3 ;  /* 0x4c28000010037fae */ /* 0x000fe8000d9a104c */
        /* <DEDUP_REMOVED lines=8> */
[----:B------:R-:W-:Y:S01]  /*133c0*/  LDGSTS.E [R3+0x4ca80], desc[UR76][R72.64], !P5 ;  /* 0x4ca8000048037fae */ /* 0x000fe2000e9a104c */
[----:B----4-:R-:W-:-:S03]  /*133d0*/  VIADD R0, R78, 0xffffff8e ;  /* 0xffffff8e4e007836 */ /* 0x010fc60000000000 */
[----:B------:R-:W-:Y:S04]  /*133e0*/  STL.64 [R1+0x5a58], R70 ;  /* 0x005a584601007387 */ /* 0x000fe80000100a00 */
        /* <DEDUP_REMOVED lines=8> */
[----:B------:R-:W4:Y:S01]  /*13470*/  LDL.LU R99, [R1+0x68] ;  /* 0x0000680001637983 */ /* 0x000f220000300800 */
[----:B------:R-:W-:-:S03]  /*13480*/  IMAD.WIDE R78, R84, 0x4, R232 ;  /* 0x00000004544e7825 */ /* 0x000fc600078e02e8 */
[----:B------:R1:W-:Y:S01]  /*13490*/  STL [R1+0x2e90], R0 ;  /* 0x002e900001007387 */ /* 0x0003e20000100800 */
[----:B------:R-:W-:-:S03]  /*134a0*/  IMAD.WIDE R84, R84, 0x4, R4 ;  /* 0x0000000454547825 */ /* 0x000fc600078e0204 */
[----:B------:R-:W-:Y:S04]  /*134b0*/  LDGSTS.E [R3+0x4d200], desc[UR76][R78.64], !P4 ;  /* 0x4d2000004e037fae */ /* 0x000fe8000e1a104c */
[----:B------:R-:W-:Y:S01]  /*134c0*/  LDGSTS.E [R3+0x4d280], desc[UR76][R80.64], !P4 ;  /* 0x4d28000050037fae */ /* 0x000fe2000e1a104c */
[----:B-1----:R-:W-:-:S03]  /*134d0*/  IADD3 R0, PT, PT, R86, -0x76, RZ ;  /* 0xffffff8a56007810 */ /* 0x002fc60007ffe0ff */
[----:B------:R-:W-:Y:S04]  /*134e0*/  LDGSTS.E [R3+0x4d300], desc[UR76][R82.64], !P4 ;  /* 0x4d30000052037fae */ /* 0x000fe8000e1a104c */
[----:B------:R-:W-:Y:S01]  /*134f0*/  LDGSTS.E [R3+0x4d380], desc[UR76][R84.64], !P4 ;  /* 0x4d38000054037fae */ /* 0x000fe2000e1a104c */
[----:B------:R-:W-:-:S03]  /*13500*/  ISETP.GE.U32.AND P4, PT, R0, 0x7fffff0b, PT ;  /* 0x7fffff0b0000780c */ /* 0x000fc60003f86070 */
[----:B------:R-:W-:Y:S04]  /*13510*/  STL.64 [R1+0x5a90], R78 ;  /* 0x005a904e01007387 */ /* 0x000fe80000100a00 */
[----:B------:R-:W-:Y:S01]  /*13520*/  STL.64 [R1+0x5a98], R80 ;  /* 0x005a985001007387 */ /* 0x000fe20000100a00 */
[----:B--2---:R-:W-:-:S03]  /*13530*/  IMAD R0, R93, UR27, RZ ;  /* 0x0000001b5d007c24 */ /* 0x004fc6000f8e02ff */
[----:B------:R-:W-:Y:S01]  /*13540*/  STL.64 [R1+0x5aa0], R82 ;  /* 0x005aa05201007387 */ /* 0x000fe20000100a00 */
[C---:B------:R-:W-:Y:S01]  /*13550*/  IMAD.WIDE R86, R92.reuse, 0x4, R232 ;  /* 0x000000045c567825 */ /* 0x040fe200078e02e8 */
[----:B------:R-:W1:Y:S02]  /*13560*/  LDCU UR27, c[0x0][0x3b0] ;  /* 0x00007600ff1b77ac */ /* 0x000e640008000800 */
[----:B------:R-:W-:Y:S04]  /*13570*/  STL.64 [R1+0x5aa8], R84 ;  /* 0x005aa85401007387 */ /* 0x000fe80000100a00 */
[----:B------:R2:W-:Y:S01]  /*13580*/  STL [R1+0x2e8c], R0 ;  /* 0x002e8c0001007387 */ /* 0x0005e20000100800 */
[----:B------:R-:W-:-:S03]  /*13590*/  IMAD.WIDE R92, R92, 0x4, R4 ;  /* 0x000000045c5c7825 */ /* 0x000fc600078e0204 */
[----:B------:R-:W-:Y:S04]  /*135a0*/  LDGSTS.E [R3+0x4da00], desc[UR76][R86.64], !P3 ;  /* 0x4da0000056037fae */ /* 0x000fe8000d9a104c */
[----:B------:R-:W-:Y:S01]  /*135b0*/  LDGSTS.E [R3+0x4da80], desc[UR76][R88.64], !P3 ;  /* 0x4da8000058037fae */ /* 0x000fe2000d9a104c */
[----:B--2---:R-:W-:Y:S01]  /*135c0*/  IMAD R0, R175, UR26, RZ ;  /* 0x0000001aaf007c24 */ /* 0x004fe2000f8e02ff */
[----:B------:R-:W2:Y:S02]  /*135d0*/  LDCU UR26, c[0x0][0x3b0] ;  /* 0x00007600ff1a77ac */ /* 0x000ea40008000800 */
[----:B------:R-:W-:Y:S04]  /*135e0*/  LDGSTS.E [R3+0x4db00], desc[UR76][R90.64], !P3 ;  /* 0x4db000005a037fae */ /* 0x000fe8000d9a104c */
[----:B------:R1:W-:Y:S04]  /*135f0*/  STL [R1+0x2ed8], R0 ;  /* 0x002ed80001007387 */ /* 0x0003e80000100800 */
[----:B------:R-:W-:Y:S01]  /*13600*/  LDGSTS.E [R3+0x4db80], desc[UR76][R92.64], !P3 ;  /* 0x4db800005c037fae */ /* 0x000fe2000d9a104c */
[----:B-1----:R-:W-:-:S03]  /*13610*/  VIADD R0, R2, 0xffffff86 ;  /* 0xffffff8602007836 */ /* 0x002fc60000000000 */
[----:B------:R-:W-:Y:S01]  /*13620*/  STL.64 [R1+0x5ab0], R86 ;  /* 0x005ab05601007387 */ /* 0x000fe20000100a00 */
[----:B------:R-:W1:Y:S01]  /*13630*/  LDC R2, c[0x0][0x3a0] ;  /* 0x0000e800ff027b82 */ /* 0x000e620000000800 */
[----:B------:R-:W-:Y:S02]  /*13640*/  ISETP.GE.U32.AND P3, PT, R0, 0x7fffff07, PT ;  /* 0x7fffff070000780c */ /* 0x000fe40003f66070 */
[----:B------:R-:W-:Y:S04]  /*13650*/  STL.64 [R1+0x5ab8], R88 ;  /* 0x005ab85801007387 */ /* 0x000fe80000100a00 */
[----:B------:R-:W-:Y:S04]  /*13660*/  STL.64 [R1+0x5ac0], R90 ;  /* 0x005ac05a01007387 */ /* 0x000fe80000100a00 */
[----:B------:R-:W-:Y:S04]  /*13670*/  STL.64 [R1+0x5ac8], R92 ;  /* 0x005ac85c01007387 */ /* 0x000fe80000100a00 */
[----:B------:R-:W-:Y:S04]  /*13680*/  LDGSTS.E [R3+0x4e200], desc[UR76][R94.64], !P5 ;  /* 0x4e2000005e037fae */ /* 0x000fe8000e9a104c */
[----:B------:R-:W-:Y:S01]  /*13690*/  LDGSTS.E [R3+0x4e280], desc[UR76][R96.64], !P5 ;  /* 0x4e28000060037fae */ /* 0x000fe2000e9a104c */
[----:B----4-:R-:W-:Y:S01]  /*136a0*/  IMAD R0, R99, UR25, RZ ;  /* 0x0000001963007c24 */ /* 0x010fe2000f8e02ff */
[----:B------:R-:W4:Y:S04]  /*136b0*/  LDCU UR25, c[0x0][0x3b0] ;  /* 0x00007600ff1977ac */ /* 0x000f280008000800 */
[----:B------:R1:W-:Y:S04]  /*136c0*/  STL [R1+0x2ed4], R0 ;  /* 0x002ed40001007387 */ /* 0x0003e80000100800 */
[----:B------:R-:W2:Y:S01]  /*136d0*/  LDL.LU R113, [R1+0x6c] ;  /* 0x00006c0001717983 */ /* 0x000ea20000300800 */
[----:B------:R-:W-:-:S04]  /*136e0*/  IMAD.WIDE R98, R100, 0x4, R240 ;  /* 0x0000000464627825 */ /* 0x000fc800078e02f0 */
[----:B-1----:R-:W-:Y:S01]  /*136f0*/  IMAD R0, R159, UR24, RZ ;  /* 0x000000189f007c24 */ /* 0x002fe2000f8e02ff */
[----:B------:R-:W-:Y:S01]  /*13700*/  LDGSTS.E [R3+0x4e300], desc[UR76][R98.64], !P5 ;  /* 0x4e30000062037fae */ /* 0x000fe2000e9a104c */
[----:B------:R-:W-:Y:S01]  /*13710*/  IMAD.WIDE R100, R100, 0x4, R4 ;  /* 0x0000000464647825 */ /* 0x000fe200078e0204 */
[----:B------:R-:W1:Y:S02]  /*13720*/  LDCU UR24, c[0x0][0x3b0] ;  /* 0x00007600ff1877ac */ /* 0x000e640008000800 */
[----:B------:R3:W-:Y:S04]  /*13730*/  STL [R1+0x2c7c], R0 ;  /* 0x002c7c0001007387 */ /* 0x0007e80000100800 */
[----:B------:R-:W-:Y:S04]  /*13740*/  STL.64 [R1+0x5ad0], R94 ;  /* 0x005ad05e01007387 */ /* 0x000fe80000100a00 */
[----:B------:R-:W-:Y:S01]  /*13750*/  STL.64 [R1+0x5ad8], R96 ;  /* 0x005ad86001007387 */ /* 0x000fe20000100a00 */
[----:B---3--:R-:W-:-:S03]  /*13760*/  VIADD R0, R102, 0xffffff82 ;  /* 0xffffff8266007836 */ /* 0x008fc60000000000 */
[----:B------:R-:W-:Y:S04]  /*13770*/  STL.64 [R1+0x5ae0], R98 ;  /* 0x005ae06201007387 */ /* 0x000fe80000100a00 */
[----:B------:R-:W-:Y:S01]  /*13780*/  STL.64 [R1+0x5ae8], R100 ;  /* 0x005ae86401007387 */ /* 0x000fe20000100a00 */
[----:B------:R-:W-:-:S03]  /*13790*/  IMAD.WIDE R102, R108, 0x4, R232 ;  /* 0x000000046c667825 */ /* 0x000fc600078e02e8 */
[----:B------:R-:W-:Y:S01]  /*137a0*/  LDGSTS.E [R3+0x4e380], desc[UR76][R100.64], !P5 ;  /* 0x4e38000064037fae */ /* 0x000fe2000e9a104c */
[----:B------:R-:W-:Y:S01]  /*137b0*/  ISETP.GE.U32.AND P5, PT, R0, 0x7fffff03, PT ;  /* 0x7fffff030000780c */ /* 0x000fe20003fa6070 */
[----:B------:R-:W-:Y:S01]  /*137c0*/  IMAD R0, R115, UR19, RZ ;  /* 0x0000001373007c24 */ /* 0x000fe2000f8e02ff */
[----:B------:R-:W3:Y:S01]  /*137d0*/  LDCU UR19, c[0x0][0x3b0] ;  /* 0x00007600ff1377ac */ /* 0x000ee20008000800 */
[----:B------:R-:W3:Y:S01]  /*137e0*/  LDL.LU R121, [R1+0x70] ;  /* 0x0000700001797983 */ /* 0x000ee20000300800 */
[----:B------:R-:W-:-:S03]  /*137f0*/  IMAD.WIDE R108, R108, 0x4, R4 ;  /* 0x000000046c6c7825 */ /* 0x000fc600078e0204 */
[----:B------:R1:W-:Y:S04]  /*13800*/  STL [R1+0x2e88], R0 ;  /* 0x002e880001007387 */ /* 0x0003e80000100800 */
[----:B------:R-:W-:Y:S04]  /*13810*/  STL.64 [R1+0x5af0], R102 ;  /* 0x005af06601007387 */ /* 0x000fe80000100a00 */
[----:B------:R-:W-:Y:S04]  /*13820*/  STL.64 [R1+0x5af8], R104 ;  /* 0x005af86801007387 */ /* 0x000fe80000100a00 */
[----:B------:R-:W-:Y:S04]  /*13830*/  STL.64 [R1+0x5b00], R106 ;  /* 0x005b006a01007387 */ /* 0x000fe80000100a00 */
[----:B------:R-:W-:Y:S04]  /*13840*/  STL.64 [R1+0x5b08], R108 ;  /* 0x005b086c01007387 */ /* 0x000fe80000100a00 */
[----:B------:R-:W4:Y:S01]  /*13850*/  LDL.LU R151, [R1+0x74] ;  /* 0x0000740001977983 */ /* 0x000f220000300800 */
[----:B-1----:R-:W-:-:S03]  /*13860*/  VIADD R0, R2, 0xfffffffd ;  /* 0xfffffffd02007836 */ /* 0x002fc60000000000 */
[----:B------:R-:W-:Y:S04]  /*13870*/  LDGSTS.E [R3+0x4ea00], desc[UR76][R102.64], !P4 ;  /* 0x4ea0000066037fae */ /* 0x000fe8000e1a104c */
[----:B------:R-:W-:Y:S04]  /*13880*/  LDGSTS.E [R3+0x4ea80], desc[UR76][R104.64], !P4 ;  /* 0x4ea8000068037fae */ /* 0x000fe8000e1a104c */
[----:B------:R-:W-:Y:S04]  /*13890*/  LDGSTS.E [R3+0x4eb00], desc[UR76][R106.64], !P4 ;  /* 0x4eb000006a037fae */ /* 0x000fe8000e1a104c */
[----:B------:R-:W-:Y:S01]  /*138a0*/  LDGSTS.E [R3+0x4eb80], desc[UR76][R108.64], !P4 ;  /* 0x4eb800006c037fae */ /* 0x000fe2000e1a104c */
[----:B------:R-:W-:Y:S01]  /*138b0*/  ISETP.GE.U32.AND P4, PT, R0, 0x7fffff7e, PT ;  /* 0x7fffff7e0000780c */ /* 0x000fe20003f86070 */
[----:B------:R-:W-:-:S02]  /*138c0*/  IMAD.WIDE R114, R116, 0x4, R240 ;  /* 0x0000000474727825 */ /* 0x000fc400078e02f0 */
[----:B------:R-:W-:Y:S02]  /*138d0*/  LDGSTS.E [R3+0x4f200], desc[UR76][R110.64], !P3 ;  /* 0x4f2000006e037fae */ /* 0x000fe4000d9a104c */
[----:B--2---:R-:W-:Y:S02]  /*138e0*/  IMAD R0, R113, UR18, RZ ;  /* 0x0000001271007c24 */ /* 0x004fe4000f8e02ff */
[----:B------:R-:W-:Y:S01]  /*138f0*/  IMAD R124, R222, 0x7d, RZ ;  /* 0x0000007dde7c7824 */ /* 0x000fe200078e02ff */
[----:B------:R-:W-:Y:S01]  /*13900*/  LOP3.LUT R2, R247, 0x40, RZ, 0x3c, !PT ;  /* 0x00000040f7027812 */ /* 0x000fe200078e3cff */
[C---:B------:R-:W-:Y:S01]  /*13910*/  IMAD.WIDE R112, R116.reuse, 0x4, R236 ;  /* 0x0000000474707825 */ /* 0x040fe200078e02ec */
[----:B------:R1:W-:Y:S01]  /*13920*/  STL [R1+0x2e84], R0 ;  /* 0x002e840001007387 */ /* 0x0003e20000100800 */
[----:B------:R-:W2:Y:S02]  /*13930*/  LDCU UR18, c[0x0][0x3b0] ;  /* 0x00007600ff1277ac */ /* 0x000ea40008000800 */
[----:B------:R-:W-:Y:S01]  /*13940*/  IMAD.WIDE R116, R116, 0x4, R4 ;  /* 0x0000000474747825 */ /* 0x000fe200078e0204 */
[----:B------:R-:W-:Y:S04]  /*13950*/  STL.64 [R1+0x5b10], R110 ;  /* 0x005b106e01007387 */ /* 0x000fe80000100a00 */
[----:B------:R-:W-:Y:S04]  /*13960*/  STL.64 [R1+0x5b18], R112 ;  /* 0x005b187001007387 */ /* 0x000fe80000100a00 */
[----:B------:R-:W-:Y:S04]  /*13970*/  STL.64 [R1+0x5b20], R114 ;  /* 0x005b207201007387 */ /* 0x000fe80000100a00 */
[----:B------:R-:W-:Y:S04]  /*13980*/  STL.64 [R1+0x5b28], R116 ;  /* 0x005b287401007387 */ /* 0x000fe80000100a00 */
[----:B------:R-:W2:Y:S01]  /*13990*/  LDL.LU R138, [R1+0x78] ;  /* 0x00007800018a7983 */ /* 0x000ea20000300800 */
[----:B-1----:R-:W-:-:S03]  /*139a0*/  IADD3 R0, PT, PT, R118, -0x7, RZ ;  /* 0xfffffff976007810 */ /* 0x002fc60007ffe0ff */
[----:B------:R-:W-:Y:S04]  /*139b0*/  LDGSTS.E [R3+0x4f280], desc[UR76][R112.64], !P3 ;  /* 0x4f28000070037fae */ /* 0x000fe8000d9a104c */
[----:B------:R-:W-:Y:S04]  /*139c0*/  LDGSTS.E [R3+0x4f300], desc[UR76][R114.64], !P3 ;  /* 0x4f30000072037fae */ /* 0x000fe8000d9a104c */
[----:B------:R-:W-:Y:S01]  /*139d0*/  LDGSTS.E [R3+0x4f380], desc[UR76][R116.64], !P3 ;  /* 0x4f38000074037fae */ /* 0x000fe2000d9a104c */
[----:B------:R-:W-:Y:S01]  /*139e0*/  ISETP.GE.U32.AND P3, PT, R0, 0x7fffff7a, PT ;  /* 0x7fffff7a0000780c */ /* 0x000fe20003f66070 */
[----:B---3--:R-:W-:Y:S01]  /*139f0*/  IMAD R0, R121, UR17, RZ ;  /* 0x0000001179007c24 */ /* 0x008fe2000f8e02ff */
[----:B------:R-:W1:Y:S01]  /*13a00*/  LDCU UR17, c[0x0][0x3b0] ;  /* 0x00007600ff1177ac */ /* 0x000e620008000800 */
[----:B------:R-:W-:-:S04]  /*13a10*/  IMAD.WIDE R118, R124, 0x4, R232 ;  /* 0x000000047c767825 */ /* 0x000fc800078e02e8 */
[C---:B------:R-:W-:Y:S01]  /*13a20*/  IMAD.WIDE R120, R124.reuse, 0x4, R236 ;  /* 0x000000047c787825 */ /* 0x040fe200078e02ec */
[----:B------:R3:W-:Y:S03]  /*13a30*/  STL [R1+0x2e80], R0 ;  /* 0x002e800001007387 */ /* 0x0007e60000100800 */
[C---:B------:R-:W-:Y:S01]  /*13a40*/  IMAD.WIDE R122, R124.reuse, 0x4, R240 ;  /* 0x000000047c7a7825 */ /* 0x040fe200078e02f0 */
[----:B------:R-:W-:Y:S03]  /*13a50*/  LDGSTS.E [R3+0x4fa00], desc[UR76][R118.64], !P5 ;  /* 0x4fa0000076037fae */ /* 0x000fe6000e9a104c */
[----:B------:R-:W-:Y:S01]  /*13a60*/  IMAD.WIDE R124, R124, 0x4, R4 ;  /* 0x000000047c7c7825 */ /* 0x000fe200078e0204 */
[----:B------:R-:W-:Y:S03]  /*13a70*/  LDGSTS.E [R3+0x4fa80], desc[UR76][R120.64], !P5 ;  /* 0x4fa8000078037fae */ /* 0x000fe6000e9a104c */
[----:B---3--:R-:W-:Y:S01]  /*13a80*/  VIADD R0, R126, 0xfffffff5 ;  /* 0xfffffff57e007836 */ /* 0x008fe20000000000 */
[----:B------:R-:W-:Y:S04]  /*13a90*/  LDGSTS.E [R3+0x4fb00], desc[UR76][R122.64], !P5 ;  /* 0x4fb000007a037fae */ /* 0x000fe8000e9a104c */
[----:B------:R3:W-:Y:S01]  /*13aa0*/  LDGSTS.E [R3+0x4fb80], desc[UR76][R124.64], !P5 ;  /* 0x4fb800007c037fae */ /* 0x0007e2000e9a104c */
[----:B------:R-:W-:Y:S01]  /*13ab0*/  ISETP.GE.U32.AND P5, PT, R0, 0x7fffff76, PT ;  /* 0x7fffff760000780c */ /* 0x000fe20003fa6070 */
[----:B----4-:R-:W-:Y:S01]  /*13ac0*/  IMAD R0, R151, UR16, RZ ;  /* 0x0000001097007c24 */ /* 0x010fe2000f8e02ff */
[----:B------:R-:W4:Y:S01]  /*13ad0*/  LDCU UR16, c[0x0][0x3b0] ;  /* 0x00007600ff1077ac */ /* 0x000f220008000800 */
[----:B------:R-:W-:Y:S04]  /*13ae0*/  STL.64 [R1+0x5b30], R118 ;  /* 0x005b307601007387 */ /* 0x000fe80000100a00 */
[----:B------:R-:W-:Y:S04]  /*13af0*/  STL.64 [R1+0x5b38], R120 ;  /* 0x005b387801007387 */ /* 0x000fe80000100a00 */
[----:B------:R-:W-:Y:S04]  /*13b00*/  STL.64 [R1+0x5b40], R122 ;  /* 0x005b407a01007387 */ /* 0x000fe80000100a00 */
[----:B------:R-:W-:Y:S04]  /*13b10*/  STL.64 [R1+0x5b48], R124 ;  /* 0x005b487c01007387 */ /* 0x000fe80000100a00 */
[----:B------:R3:W-:Y:S04]  /*13b20*/  STL [R1+0x587c], R3 ;  /* 0x00587c0301007387 */ /* 0x0007e80000100800 */
[----:B------:R1:W-:Y:S04]  /*13b30*/  STL [R1+0x2e7c], R0 ;  /* 0x002e7c0001007387 */ /* 0x0003e80000100800 */
[----:B------:R-:W4:Y:S01]  /*13b40*/  LDL.LU R151, [R1+0x7c] ;  /* 0x00007c0001977983 */ /* 0x000f220000300800 */
[----:B---3--:R-:W-:Y:S01]  /*13b50*/  IMAD R3, R173, UR15, RZ ;  /* 0x0000000fad037c24 */ /* 0x008fe2000f8e02ff */
[----:B------:R-:W3:Y:S01]  /*13b60*/  LDCU UR15, c[0x0][0x3b0] ;  /* 0x00007600ff0f77ac */ /* 0x000ee20008000800 */
[----:B-1----:R-:W-:-:S04]  /*13b70*/  IMAD.SHL.U32 R0, R222, 0x2, RZ ;  /* 0x00000002de007824 */ /* 0x002fc800078e00ff */
[C---:B------:R-:W-:Y:S01]  /*13b80*/  IMAD.WIDE R12, R0.reuse, 0x4, R232 ;  /* 0x00000004000c7825 */ /* 0x040fe200078e02e8 */
[----:B------:R2:W-:Y:S03]  /*13b90*/  STL [R1+0x2ed0], R3 ;  /* 0x002ed00301007387 */ /* 0x0005e60000100800 */
[C---:B------:R-:W-:Y:S01]  /*13ba0*/  IMAD.WIDE R10, R0.reuse, 0x4, R236 ;  /* 0x00000004000a7825 */ /* 0x040fe200078e02ec */
[----:B------:R1:W-:Y:S03]  /*13bb0*/  STL.64 [R1+0xb30], R12 ;  /* 0x000b300c01007387 */ /* 0x0003e60000100a00 */
[C---:B------:R-:W-:Y:S01]  /*13bc0*/  IMAD.WIDE R8, R0.reuse, 0x4, R240 ;  /* 0x0000000400087825 */ /* 0x040fe200078e02f0 */
[----:B------:R1:W-:Y:S03]  /*13bd0*/  STL.64 [R1+0xb28], R10 ;  /* 0x000b280a01007387 */ /* 0x0003e60000100a00 */
[----:B------:R-:W-:Y:S01]  /*13be0*/  IMAD.WIDE R6, R0, 0x4, R4 ;  /* 0x0000000400067825 */ /* 0x000fe200078e0204 */
[----:B------:R1:W-:Y:S04]  /*13bf0*/  STL.64 [R1+0xb20], R8 ;  /* 0x000b200801007387 */ /* 0x0003e80000100a00 */
[----:B------:R1:W-:Y:S04]  /*13c00*/  STL.64 [R1+0xb18], R6 ;  /* 0x000b180601007387 */ /* 0x0003e80000100a00 */
[----:B------:R-:W3:Y:S01]  /*13c10*/  LDL.LU R181, [R1+0x84] ;  /* 0x0000840001b57983 */ /* 0x000ee20000300800 */
[----:B--2---:R-:W-:-:S02]  /*13c20*/  IMAD R3, R138, UR14, RZ ;  /* 0x0000000e8a037c24 */ /* 0x004fc4000f8e02ff */
[----:B------:R-:W-:Y:S01]  /*13c30*/  VIADD R2, R2, UR45 ;  /* 0x0000002d02027c36 */ /* 0x000fe20008000000 */
[----:B------:R-:W2:Y:S01]  /*13c40*/  LDL.LU R138, [R1+0x80] ;  /* 0x00008000018a7983 */ /* 0x000ea20000300800 */
[----:B------:R-:W-:Y:S01]  /*13c50*/  IADD3 R0, PT, PT, R127, -0xf, RZ ;  /* 0xfffffff17f007810 */ /* 0x000fe20007ffe0ff */
[C---:B------:R-:W-:Y:S01]  /*13c60*/  IMAD R126, R222.reuse, 0xa, RZ ;  /* 0x0000000ade7e7824 */ /* 0x040fe200078e02ff */
[----:B------:R-:W2:Y:S01]  /*13c70*/  LDC R127, c[0x0][0x3a0] ;  /* 0x0000e800ff7f7b82 */ /* 0x000ea20000000800 */
[----:B------:R1:W-:Y:S01]  /*13c80*/  LDGSTS.E [R2+0x40400], desc[UR76][R12.64], !P4 ;  /* 0x404000000c027fae */ /* 0x0003e2000e1a104c */
[----:B------:R-:W-:Y:S01]  /*13c90*/  IMAD R250, R222, 0x62, RZ ;  /* 0x00000062defa7824 */ /* 0x000fe200078e02ff */
[----:B------:R-:W2:Y:S02]  /*13ca0*/  LDCU UR14, c[0x0][0x3b0] ;  /* 0x00007600ff0e77ac */ /* 0x000ea40008000800 */
[----:B------:R1:W-:Y:S04]  /*13cb0*/  LDGSTS.E [R2+0x40480], desc[UR76][R10.64], !P4 ;  /* 0x404800000a027fae */ /* 0x0003e8000e1a104c */
[----:B------:R1:W-:Y:S04]  /*13cc0*/  LDGSTS.E [R2+0x40500], desc[UR76][R8.64], !P4 ;  /* 0x4050000008027fae */ /* 0x0003e8000e1a104c */
[----:B------:R1:W-:Y:S01]  /*13cd0*/  LDGSTS.E [R2+0x40580], desc[UR76][R6.64], !P4 ;  /* 0x4058000006027fae */ /* 0x0003e2000e1a104c */
[----:B------:R-:W-:Y:S01]  /*13ce0*/  ISETP.GE.U32.AND P4, PT, R0, 0x7fffff72, PT ;  /* 0x7fffff720000780c */ /* 0x000fe20003f86070 */
[----:B------:R-:W-:-:S04]  /*13cf0*/  IMAD R0, R222, 0x6, RZ ;  /* 0x00000006de007824 */ /* 0x000fc800078e02ff */
[C---:B-1----:R-:W-:Y:S01]  /*13d00*/  IMAD.WIDE R12, R0.reuse, 0x4, R232 ;  /* 0x00000004000c7825 */ /* 0x042fe200078e02e8 */
[----:B------:R-:W-:Y:S03]  /*13d10*/  STL [R1+0x2e78], R3 ;  /* 0x002e780301007387 */ /* 0x000fe60000100800 */
[C---:B------:R-:W-:Y:S01]  /*13d20*/  IMAD.WIDE R10, R0.reuse, 0x4, R236 ;  /* 0x00000004000a7825 */ /* 0x040fe200078e02ec */
[----:B------:R1:W-:Y:S03]  /*13d30*/  STL.64 [R1+0xad0], R12 ;  /* 0x000ad00c01007387 */ /* 0x0003e60000100a00 */
[C---:B------:R-:W-:Y:S01]  /*13d40*/  IMAD.WIDE R8, R0.reuse, 0x4, R240 ;  /* 0x0000000400087825 */ /* 0x040fe200078e02f0 */
[----:B------:R1:W-:Y:S03]  /*13d50*/  STL.64 [R1+0xac8], R10 ;  /* 0x000ac80a01007387 */ /* 0x0003e60000100a00 */
[----:B------:R-:W-:Y:S01]  /*13d60*/  IMAD.WIDE R6, R0, 0x4, R4 ;  /* 0x0000000400067825 */ /* 0x000fe200078e0204 */
[----:B------:R1:W-:Y:S04]  /*13d70*/  STL.64 [R1+0xac0], R8 ;  /* 0x000ac00801007387 */ /* 0x0003e80000100a00 */
[----:B------:R1:W-:Y:S04]  /*13d80*/  STL.64 [R1+0xab8], R6 ;  /* 0x000ab80601007387 */ /* 0x0003e80000100a00 */
[----:B------:R-:W2:Y:S01]  /*13d90*/  LDL.LU R166, [R1+0x8c] ;  /* 0x00008c0001a67983 */ /* 0x000ea20000300800 */
[----:B------:R-:W-:-:S02]  /*13da0*/  VIADD R0, R129, 0xffffffed ;  /* 0xffffffed81007836 */ /* 0x000fc40000000000 */
[----:B------:R-:W2:Y:S01]  /*13db0*/  LDC R129, c[0x0][0x3a0] ;  /* 0x0000e800ff817b82 */ /* 0x000ea20000000800 */
[----:B------:R1:W-:Y:S04]  /*13dc0*/  LDGSTS.E [R2+0x40c00], desc[UR76][R12.64], !P3 ;  /* 0x40c000000c027fae */ /* 0x0003e8000d9a104c */
[----:B------:R4:W-:Y:S04]  /*13dd0*/  LDGSTS.E [R2+0x40c80], desc[UR76][R10.64], !P3 ;  /* 0x40c800000a027fae */ /* 0x0009e8000d9a104c */
[----:B------:R4:W-:Y:S04]  /*13de0*/  LDGSTS.E [R2+0x40d00], desc[UR76][R8.64], !P3 ;  /* 0x40d0000008027fae */ /* 0x0009e8000d9a104c */
[----:B------:R4:W-:Y:S01]  /*13df0*/  LDGSTS.E [R2+0x40d80], desc[UR76][R6.64], !P3 ;  /* 0x40d8000006027fae */ /* 0x0009e2000d9a104c */
[----:B------:R-:W-:Y:S01]  /*13e00*/  ISETP.GE.U32.AND P3, PT, R0, 0x7fffff6e, PT ;  /* 0x7fffff6e0000780c */ /* 0x000fe20003f66070 */
[----:B-1----:R-:W-:-:S04]  /*13e10*/  IMAD.WIDE R12, R126, 0x4, R232 ;  /* 0x000000047e0c7825 */ /* 0x002fc800078e02e8 */
[----:B----4-:R-:W-:Y:S01]  /*13e20*/  IMAD R0, R151, UR13, RZ ;  /* 0x0000000d97007c24 */ /* 0x010fe2000f8e02ff */
[----:B------:R1:W-:Y:S01]  /*13e30*/  LDGSTS.E [R2+0x41400], desc[UR76][R12.64], !P5 ;  /* 0x414000000c027fae */ /* 0x0003e2000e9a104c */
[C---:B------:R-:W-:Y:S01]  /*13e40*/  IMAD.WIDE R10, R126.reuse, 0x4, R236 ;  /* 0x000000047e0a7825 */ /* 0x040fe200078e02ec */
[----:B------:R-:W4:Y:S02]  /*13e50*/  LDCU UR13, c[0x0][0x3b0] ;  /* 0x00007600ff0d77ac */ /* 0x000f240008000800 */
[----:B------:R-:W4:Y:S01]  /*13e60*/  LDL.LU R151, [R1+0x88] ;  /* 0x0000880001977983 */ /* 0x000f220000300800 */
[----:B------:R-:W-:-:S03]  /*13e70*/  IMAD.WIDE R8, R126, 0x4, R240 ;  /* 0x000000047e087825 */ /* 0x000fc600078e02f0 */
[----:B------:R1:W-:Y:S01]  /*13e80*/  STL [R1+0x2c78], R0 ;  /* 0x002c780001007387 */ /* 0x0003e20000100800 */
[----:B------:R-:W-:Y:S02]  /*13e90*/  IMAD.WIDE R6, R126, 0x4, R4 ;  /* 0x000000047e067825 */ /* 0x000fe400078e0204 */
[----:B------:R-:W2:Y:S01]  /*13ea0*/  LDC R126, c[0x0][0x3a0] ;  /* 0x0000e800ff7e7b82 */ /* 0x000ea20000000800 */
[----:B------:R-:W-:Y:S04]  /*13eb0*/  STL.64 [R1+0xa70], R12 ;  /* 0x000a700c01007387 */ /* 0x000fe80000100a00 */
[----:B------:R-:W-:Y:S04]  /*13ec0*/  STL.64 [R1+0xa68], R10 ;  /* 0x000a680a01007387 */ /* 0x000fe80000100a00 */
[----:B------:R-:W-:Y:S01]  /*13ed0*/  STL.64 [R1+0xa60], R8 ;  /* 0x000a600801007387 */ /* 0x000fe20000100a00 */
[----:B---3--:R-:W-:-:S03]  /*13ee0*/  IMAD R3, R181, UR12, RZ ;  /* 0x0000000cb5037c24 */ /* 0x008fc6000f8e02ff */
[----:B------:R-:W-:Y:S01]  /*13ef0*/  STL.64 [R1+0xa58], R6 ;  /* 0x000a580601007387 */ /* 0x000fe20000100a00 */
[----:B-1----:R-:W-:Y:S01]  /*13f00*/  VIADD R0, R130, 0xffffffe9 ;  /* 0xffffffe982007836 */ /* 0x002fe20000000000 */
[----:B------:R-:W1:Y:S01]  /*13f10*/  LDCU UR12, c[0x0][0x3b0] ;  /* 0x00007600ff0c77ac */ /* 0x000e620008000800 */
[----:B------:R-:W3:Y:S01]  /*13f20*/  LDC R130, c[0x0][0x3a0] ;  /* 0x0000e800ff827b82 */ /* 0x000ee20000000800 */
[----:B------:R2:W-:Y:S04]  /*13f30*/  STL [R1+0x2de8], R3 ;  /* 0x002de80301007387 */ /* 0x0005e80000100800 */
[----:B------:R1:W-:Y:S04]  /*13f40*/  LDGSTS.E [R2+0x41480], desc[UR76][R10.64], !P5 ;  /* 0x414800000a027fae */ /* 0x0003e8000e9a104c */
[----:B------:R1:W-:Y:S04]  /*13f50*/  LDGSTS.E [R2+0x41500], desc[UR76][R8.64], !P5 ;  /* 0x4150000008027fae */ /* 0x0003e8000e9a104c */
[----:B------:R1:W-:Y:S01]  /*13f60*/  LDGSTS.E [R2+0x41580], desc[UR76][R6.64], !P5 ;  /* 0x4158000006027fae */ /* 0x0003e2000e9a104c */
[----:B--2---:R-:W-:Y:S01]  /*13f70*/  IMAD R3, R138, UR11, RZ ;  /* 0x0000000b8a037c24 */ /* 0x004fe2000f8e02ff */
[----:B------:R-:W-:-:S02]  /*13f80*/  ISETP.GE.U32.AND P5, PT, R0, 0x7fffff6a, PT ;  /* 0x7fffff6a0000780c */ /* 0x000fc40003fa6070 */
[----:B------:R-:W2:Y:S01]  /*13f90*/  LDL.LU R138, [R1+0x90] ;  /* 0x00009000018a7983 */ /* 0x000ea20000300800 */
[----:B------:R-:W-:Y:S01]  /*13fa0*/  IMAD R0, R222, 0xe, RZ ;  /* 0x0000000ede007824 */ /* 0x000fe200078e02ff */
[----:B------:R-:W2:Y:S03]  /*13fb0*/  LDCU UR11, c[0x0][0x3b0] ;  /* 0x00007600ff0b77ac */ /* 0x000ea60008000800 */
[----:B------:R-:W-:-:S04]  /*13fc0*/  IMAD.WIDE R12, R0, 0x4, R232 ;  /* 0x00000004000c7825 */ /* 0x000fc800078e02e8 */
[C---:B-1----:R-:W-:Y:S01]  /*13fd0*/  IMAD.WIDE R10, R0.reuse, 0x4, R236 ;  /* 0x00000004000a7825 */ /* 0x042fe200078e02ec */
[----:B------:R1:W-:Y:S03]  /*13fe0*/  LDGSTS.E [R2+0x41c00], desc[UR76][R12.64], !P4 ;  /* 0x41c000000c027fae */ /* 0x0003e6000e1a104c */
[C---:B------:R-:W-:Y:S01]  /*13ff0*/  IMAD.WIDE R8, R0.reuse, 0x4, R240 ;  /* 0x0000000400087825 */ /* 0x040fe200078e02f0 */
[----:B------:R1:W-:Y:S03]  /*14000*/  LDGSTS.E [R2+0x41c80], desc[UR76][R10.64], !P4 ;  /* 0x41c800000a027fae */ /* 0x0003e6000e1a104c */
[----:B------:R-:W-:Y:S01]  /*14010*/  IMAD.WIDE R6, R0, 0x4, R4 ;  /* 0x0000000400067825 */ /* 0x000fe200078e0204 */
[----:B------:R1:W-:Y:S03]  /*14020*/  LDGSTS.E [R2+0x41d00], desc[UR76][R8.64], !P4 ;  /* 0x41d0000008027fae */ /* 0x0003e6000e1a104c */
[----:B------:R-:W-:Y:S01]  /*14030*/  VIADD R0, R127, 0xffffffe5 ;  /* 0xffffffe57f007836 */ /* 0x000fe20000000000 */
[----:B------:R1:W-:Y:S01]  /*14040*/  LDGSTS.E [R2+0x41d80], desc[UR76][R6.64], !P4 ;  /* 0x41d8000006027fae */ /* 0x0003e2000e1a104c */
[----:B------:R-:W2:Y:S03]  /*14050*/  LDC R127, c[0x0][0x3a0] ;  /* 0x0000e800ff7f7b82 */ /* 0x000ea60000000800 */
[----:B------:R-:W-:Y:S01]  /*14060*/  ISETP.GE.U32.AND P4, PT, R0, 0x7fffff66, PT ;  /* 0x7fffff660000780c */ /* 0x000fe20003f86070 */
[----:B------:R-:W-:Y:S04]  /*14070*/  STL [R1+0x2e0c], R3 ;  /* 0x002e0c0301007387 */ /* 0x000fe80000100800 */
[----:B------:R-:W-:Y:S04]  /*14080*/  STL.64 [R1+0xa10], R12 ;  /* 0x000a100c01007387 */ /* 0x000fe80000100a00 */
[----:B------:R-:W-:Y:S01]  /*14090*/  STL.64 [R1+0xa08], R10 ;  /* 0x000a080a01007387 */ /* 0x000fe20000100a00 */
[----:B------:R-:W-:-:S03]  /*140a0*/  IMAD R0, R166, UR10, RZ ;  /* 0x0000000aa6007c24 */ /* 0x000fc6000f8e02ff */
[----:B------:R-:W-:Y:S01]  /*140b0*/  STL.64 [R1+0xa00], R8 ;  /* 0x000a000801007387 */ /* 0x000fe20000100a00 */
[C---:B------:R-:W-:Y:S01]  /*140c0*/  IMAD R132, R222.reuse, 0x66, RZ ;  /* 0x00000066de847824 */ /* 0x040fe200078e02ff */
[----:B------:R-:W1:Y:S02]  /*140d0*/  LDCU UR10, c[0x0][0x3b0] ;  /* 0x00007600ff0a77ac */ /* 0x000e640008000800 */
[----:B------:R-:W-:Y:S04]  /*140e0*/  STL.64 [R1+0x9f8], R6 ;  /* 0x0009f80601007387 */ /* 0x000fe80000100a00 */
[----:B------:R3:W-:Y:S04]  /*140f0*/  STL [R1+0x2e08], R0 ;  /* 0x002e080001007387 */ /* 0x0007e80000100800 */
[----:B------:R-:W2:Y:S01]  /*14100*/  LDL.LU R181, [R1+0x94] ;  /* 0x0000940001b57983 */ /* 0x000ea20000300800 */
[----:B---3--:R-:W-:-:S04]  /*14110*/  IMAD R0, R222, 0x12, RZ ;  /* 0x00000012de007824 */ /* 0x008fc800078e02ff */
[----:B-1----:R-:W-:-:S04]  /*14120*/  IMAD.WIDE R12, R0, 0x4, R232 ;  /* 0x00000004000c7825 */ /* 0x002fc800078e02e8 */
[C---:B------:R-:W-:Y:S01]  /*14130*/  IMAD.WIDE R10, R0.reuse, 0x4, R236 ;  /* 0x00000004000a7825 */ /* 0x040fe200078e02ec */
[----:B------:R1:W-:Y:S03]  /*14140*/  LDGSTS.E [R2+0x42400], desc[UR76][R12.64], !P3 ;  /* 0x424000000c027fae */ /* 0x0003e6000d9a104c */
[----:B----4-:R-:W-:Y:S01]  /*14150*/  IMAD R3, R151, UR9, RZ ;  /* 0x0000000997037c24 */ /* 0x010fe2000f8e02ff */
[----:B------:R3:W-:Y:S01]  /*14160*/  LDGSTS.E [R2+0x42480], desc[UR76][R10.64], !P3 ;  /* 0x424800000a027fae */ /* 0x0007e2000d9a104c */
[----:B------:R-:W-:-:S04]  /*14170*/  IMAD.WIDE R8, R0, 0x4, R240 ;  /* 0x0000000400087825 */ /* 0x000fc800078e02f0 */
[----:B------:R-:W-:Y:S02]  /*14180*/  IMAD R164, R222, 0x76, RZ ;  /* 0x00000076dea47824 */ /* 0x000fe400078e02ff */
[----:B------:R-:W-:Y:S01]  /*14190*/  IMAD.WIDE R6, R0, 0x4, R4 ;  /* 0x0000000400067825 */ /* 0x000fe200078e0204 */
[----:B------:R-:W-:Y:S01]  /*141a0*/  IADD3 R0, PT, PT, R126, -0x1f, RZ ;  /* 0xffffffe17e007810 */ /* 0x000fe20007ffe0ff */
[----:B------:R-:W-:Y:S02]  /*141b0*/  STL [R1+0x2e74], R3 ;  /* 0x002e740301007387 */ /* 0x000fe40000100800 */
[----:B------:R-:W-:Y:S02]  /*141c0*/  IMAD R180, R222, 0x7e, RZ ;  /* 0x0000007edeb47824 */ /* 0x000fe400078e02ff */
[----:B------:R-:W-:Y:S01]  /*141d0*/  VIADD R190, R190, 0xffffff90 ;  /* 0xffffff90bebe7836 */ /* 0x000fe20000000000 */
[----:B------:R4:W-:Y:S01]  /*141e0*/  LDGSTS.E [R2+0x42500], desc[UR76][R8.64], !P3 ;  /* 0x4250000008027fae */ /* 0x0009e2000d9a104c */
[----:B------:R-:W-:-:S02]  /*141f0*/  IMAD R140, R222, 0x6a, RZ ;  /* 0x0000006ade8c7824 */ /* 0x000fc400078e02ff */
[C---:B------:R-:W-:Y:S01]  /*14200*/  IMAD R204, R222.reuse, 0x6b, RZ ;  /* 0x0000006bdecc7824 */ /* 0x040fe200078e02ff */
[----:B------:R1:W-:Y:S01]  /*14210*/  STL.64 [R1+0x9b0], R12 ;  /* 0x0009b00c01007387 */ /* 0x0003e20000100a00 */
[C---:B------:R-:W-:Y:S02]  /*14220*/  IMAD R156, R222.reuse, 0x72, RZ ;  /* 0x00000072de9c7824 */ /* 0x040fe400078e02ff */
[----:B------:R-:W-:Y:S01]  /*14230*/  IMAD R220, R222, 0x73, RZ ;  /* 0x00000073dedc7824 */ /* 0x000fe200078e02ff */
[----:B------:R3:W-:Y:S01]  /*14240*/  LDGSTS.E [R2+0x42580], desc[UR76][R6.64], !P3 ;  /* 0x4258000006027fae */ /* 0x0007e2000d9a104c */
[----:B------:R-:W-:Y:S01]  /*14250*/  ISETP.GE.U32.AND P3, PT, R0, 0x7fffff62, PT ;  /* 0x7fffff620000780c */ /* 0x000fe20003f66070 */
[----:B------:R-:W-:Y:S01]  /*14260*/  IMAD R0, R222, 0x16, RZ ;  /* 0x00000016de007824 */ /* 0x000fe200078e02ff */
[----:B------:R-:W-:Y:S01]  /*14270*/  LOP3.LUT R242, R242, 0x40, RZ, 0xfc, !PT ;  /* 0x00000040f2f27812 */ /* 0x000fe200078efcff */
[----:B------:R3:W-:Y:S01]  /*14280*/  STL.64 [R1+0x9a8], R10 ;  /* 0x0009a80a01007387 */ /* 0x0007e20000100a00 */
[----:B------:R-:W-:Y:S01]  /*14290*/  IMAD R172, R222, 0x7a, RZ ;  /* 0x0000007adeac7824 */ /* 0x000fe200078e02ff */
[----:B------:R-:W2:Y:S02]  /*142a0*/  LDCU UR9, c[0x0][0x3b0] ;  /* 0x00007600ff0977ac */ /* 0x000ea40008000800 */
[----:B------:R4:W-:Y:S01]  /*142b0*/  STL.64 [R1+0x9a0], R8 ;  /* 0x0009a00801007387 */ /* 0x0009e20000100a00 */
[----:B-1----:R-:W-:-:S03]  /*142c0*/  IMAD.WIDE R12, R0, 0x4, R232 ;  /* 0x00000004000c7825 */ /* 0x002fc600078e02e8 */
[----:B------:R1:W-:Y:S04]  /*142d0*/  STL.64 [R1+0x998], R6 ;  /* 0x0009980601007387 */ /* 0x0003e80000100a00 */
[----:B------:R-:W2:Y:S01]  /*142e0*/  LDL.LU R166, [R1+0xdc] ;  /* 0x0000dc0001a67983 */ /* 0x000ea20000300800 */
[----:B---3--:R-:W-:-:S03]  /*142f0*/  IMAD.WIDE R10, R0, 0x4, R236 ;  /* 0x00000004000a7825 */ /* 0x008fc600078e02ec */
[----:B------:R-:W3:Y:S01]  /*14300*/  LDL.LU R151, [R1+0xd8] ;  /* 0x0000d80001977983 */ /* 0x000ee20000300800 */
[----:B----4-:R-:W-:-:S03]  /*14310*/  IMAD.WIDE R8, R0, 0x4, R240 ;  /* 0x0000000400087825 */ /* 0x010fc600078e02f0 */
[----:B------:R4:W-:Y:S01]  /*14320*/  LDGSTS.E [R2+0x42c00], desc[UR76][R12.64], !P5 ;  /* 0x42c000000c027fae */ /* 0x0009e2000e9a104c */
[----:B-1----:R-:W-:-:S03]  /*14330*/  IMAD.WIDE R6, R0, 0x4, R4 ;  /* 0x0000000400067825 */ /* 0x002fc600078e0204 */
[----:B------:R1:W-:Y:S01]  /*14340*/  LDGSTS.E [R2+0x42c80], desc[UR76][R10.64], !P5 ;  /* 0x42c800000a027fae */ /* 0x0003e2000e9a104c */
[----:B--2---:R-:W-:-:S03]  /*14350*/  IMAD R3, R138, UR8, RZ ;  /* 0x000000088a037c24 */ /* 0x004fc6000f8e02ff */
[----:B------:R2:W-:Y:S01]  /*14360*/  LDGSTS.E [R2+0x42d00], desc[UR76][R8.64], !P5 ;  /* 0x42d0000008027fae */ /* 0x0005e2000e9a104c */
[----:B------:R-:W-:Y:S01]  /*14370*/  VIADD R0, R127, 0xffffffdd ;  /* 0xffffffdd7f007836 */ /* 0x000fe20000000000 */
[----:B------:R-:W1:Y:S01]  /*14380*/  LDCU UR8, c[0x0][0x3b0] ;  /* 0x00007600ff0877ac */ /* 0x000e620008000800 */
[----:B------:R-:W-:Y:S01]  /*14390*/  IMAD R126, R222, 0x1a, RZ ;  /* 0x0000001ade7e7824 */ /* 0x000fe200078e02ff */
[----:B------:R-:W-:Y:S01]  /*143a0*/  STL [R1+0x2e70], R3 ;  /* 0x002e700301007387 */ /* 0x000fe20000100800 */
[----:B------:R-:W2:Y:S03]  /*143b0*/  LDC R127, c[0x0][0x3a0] ;  /* 0x0000e800ff7f7b82 */ /* 0x000ea60000000800 */
[----:B------:R4:W-:Y:S04]  /*143c0*/  STL.64 [R1+0x950], R12 ;  /* 0x0009500c01007387 */ /* 0x0009e80000100a00 */
[----:B------:R1:W-:Y:S04]  /*143d0*/  STL.64 [R1+0x948], R10 ;  /* 0x0009480a01007387 */ /* 0x0003e80000100a00 */
[----:B------:R2:W-:Y:S04]  /*143e0*/  STL.64 [R1+0x940], R8 ;  /* 0x0009400801007387 */ /* 0x0005e80000100a00 */
[----:B------:R1:W-:Y:S04]  /*143f0*/  STL.64 [R1+0x938], R6 ;  /* 0x0009380601007387 */ /* 0x0003e80000100a00 */
[----:B------:R-:W3:Y:S04]  /*14400*/  LDL.LU R138, [R1+0xe0] ;  /* 0x0000e000018a7983 */ /* 0x000ee80000300800 */
[----:B------:R2:W-:Y:S01]  /*14410*/  LDGSTS.E [R2+0x42d80], desc[UR76][R6.64], !P5 ;  /* 0x42d8000006027fae */ /* 0x0005e2000e9a104c */
[----:B------:R-:W-:Y:S01]  /*14420*/  ISETP.GE.U32.AND P5, PT, R0, 0x7fffff5e, PT ;  /* 0x7fffff5e0000780c */ /* 0x000fe20003fa6070 */
[----:B----4-:R-:W-:-:S04]  /*14430*/  IMAD.WIDE R12, R126, 0x4, R232 ;  /* 0x000000047e0c7825 */ /* 0x010fc800078e02e8 */
[C---:B-1----:R-:W-:Y:S01]  /*14440*/  IMAD.WIDE R10, R126.reuse, 0x4, R236 ;  /* 0x000000047e0a7825 */ /* 0x042fe200078e02ec */
[----:B------:R1:W-:Y:S03]  /*14450*/  LDGSTS.E [R2+0x43400], desc[UR76][R12.64], !P4 ;  /* 0x434000000c027fae */ /* 0x0003e6000e1a104c */
[C---:B--2---:R-:W-:Y:S01]  /*14460*/  IMAD.WIDE R8, R126.reuse, 0x4, R240 ;  /* 0x000000047e087825 */ /* 0x044fe200078e02f0 */
[----:B------:R2:W-:Y:S03]  /*14470*/  LDGSTS.E [R2+0x43480], desc[UR76][R10.64], !P4 ;  /* 0x434800000a027fae */ /* 0x0005e6000e1a104c */
[----:B------:R-:W-:Y:S01]  /*14480*/  IMAD.WIDE R6, R126, 0x4, R4 ;  /* 0x000000047e067825 */ /* 0x000fe200078e0204 */
[----:B------:R4:W-:Y:S01]  /*14490*/  LDGSTS.E [R2+0x43500], desc[UR76][R8.64], !P4 ;  /* 0x4350000008027fae */ /* 0x0009e2000e1a104c */
[----:B------:R-:W2:Y:S03]  /*144a0*/  LDC R126, c[0x0][0x3a0] ;  /* 0x0000e800ff7e7b82 */ /* 0x000ea60000000800 */
[----:B------:R1:W-:Y:S01]  /*144b0*/  LDGSTS.E [R2+0x43580], desc[UR76][R6.64], !P4 ;  /* 0x4358000006027fae */ /* 0x0003e2000e1a104c */
[----:B------:R-:W-:-:S02]  /*144c0*/  IMAD R0, R181, UR6, RZ ;  /* 0x00000006b5007c24 */ /* 0x000fc4000f8e02ff */
[C---:B------:R-:W-:Y:S02]  /*144d0*/  IMAD R196, R222.reuse, 0x67, RZ ;  /* 0x00000067dec47824 */ /* 0x040fe400078e02ff */
[----:B------:R-:W-:Y:S01]  /*144e0*/  IMAD R228, R222, 0x77, RZ ;  /* 0x00000077dee47824 */ /* 0x000fe200078e02ff */
[----:B------:R1:W-:Y:S01]  /*144f0*/  STL [R1+0x2e6c], R0 ;  /* 0x002e6c0001007387 */ /* 0x0003e20000100800 */
[----:B------:R-:W-:Y:S01]  /*14500*/  IMAD.WIDE R152, R156, 0x4, R236 ;  /* 0x000000049c987825 */ /* 0x000fe200078e02ec */
[----:B------:R-:W2:Y:S03]  /*14510*/  LDCU UR6, c[0x0][0x3b0] ;  /* 0x00007600ff0677ac */ /* 0x000ea60008000800 */
[----:B-1----:R-:W-:Y:S01]  /*14520*/  VIADD R0, R129, 0xffffffd9 ;  /* 0xffffffd981007836 */ /* 0x002fe20000000000 */
[----:B------:R1:W-:Y:S01]  /*14530*/  STL.64 [R1+0x8f0], R12 ;  /* 0x0008f00c01007387 */ /* 0x0003e20000100a00 */
[----:B------:R-:W3:Y:S03]  /*14540*/  LDC R129, c[0x0][0x3a0] ;  /* 0x0000e800ff817b82 */ /* 0x000ee60000000800 */
[----:B------:R-:W-:Y:S01]  /*14550*/  ISETP.GE.U32.AND P4, PT, R0, 0x7fffff5a, PT ;  /* 0x7fffff5a0000780c */ /* 0x000fe20003f86070 */
[----:B------:R-:W-:Y:S01]  /*14560*/  IMAD R0, R222, 0x1e, RZ ;  /* 0x0000001ede007824 */ /* 0x000fe200078e02ff */
[----:B------:R2:W-:Y:S04]  /*14570*/  STL.64 [R1+0x8e8], R10 ;  /* 0x0008e80a01007387 */ /* 0x0005e80000100a00 */
[----:B------:R4:W-:Y:S01]  /*14580*/  STL.64 [R1+0x8e0], R8 ;  /* 0x0008e00801007387 */ /* 0x0009e20000100a00 */
[----:B-1----:R-:W-:-:S03]  /*14590*/  IMAD.WIDE R12, R0, 0x4, R232 ;  /* 0x00000004000c7825 */ /* 0x002fc600078e02e8 */
[----:B------:R1:W-:Y:S01]  /*145a0*/  STL.64 [R1+0x8d8], R6 ;  /* 0x0008d80601007387 */ /* 0x0003e20000100a00 */
[----:B--2---:R-:W-:-:S03]  /*145b0*/  IMAD.WIDE R10, R0, 0x4, R236 ;  /* 0x00000004000a7825 */ /* 0x004fc600078e02ec */
[----:B------:R2:W-:Y:S01]  /*145c0*/  LDGSTS.E [R2+0x43c00], desc[UR76][R12.64], !P3 ;  /* 0x43c000000c027fae */ /* 0x0005e2000d9a104c */
[----:B----4-:R-:W-:-:S03]  /*145d0*/  IMAD.WIDE R8, R0, 0x4, R240 ;  /* 0x0000000400087825 */ /* 0x010fc600078e02f0 */
[----:B------:R4:W-:Y:S01]  /*145e0*/  LDGSTS.E [R2+0x43c80], desc[UR76][R10.64], !P3 ;  /* 0x43c800000a027fae */ /* 0x0009e2000d9a104c */
[----:B-1----:R-:W-:-:S03]  /*145f0*/  IMAD.WIDE R6, R0, 0x4, R4 ;  /* 0x0000000400067825 */ /* 0x002fc600078e0204 */
[----:B------:R1:W-:Y:S01]  /*14600*/  LDGSTS.E [R2+0x43d00], desc[UR76][R8.64], !P3 ;  /* 0x43d0000008027fae */ /* 0x0003e2000d9a104c */
[----:B------:R-:W-:-:S03]  /*14610*/  VIADD R0, R130, 0xffffffd5 ;  /* 0xffffffd582007836 */ /* 0x000fc60000000000 */
[----:B------:R1:W-:Y:S01]  /*14620*/  LDGSTS.E [R2+0x43d80], desc[UR76][R6.64], !P3 ;  /* 0x43d8000006027fae */ /* 0x0003e2000d9a104c */
[----:B------:R-:W1:Y:S01]  /*14630*/  LDC R130, c[0x0][0x3a0] ;  /* 0x0000e800ff827b82 */ /* 0x000e620000000800 */
[----:B------:R-:W-:Y:S01]  /*14640*/  IMAD R3, R166, UR7, RZ ;  /* 0x00000007a6037c24 */ /* 0x000fe2000f8e02ff */
[----:B------:R-:W-:Y:S01]  /*14650*/  ISETP.GE.U32.AND P3, PT, R0, 0x7fffff56, PT ;  /* 0x7fffff560000780c */ /* 0x000fe20003f66070 */
[----:B------:R-:W-:Y:S01]  /*14660*/  IMAD.WIDE R154, R156, 0x4, R240 ;  /* 0x000000049c9a7825 */ /* 0x000fe200078e02f0 */
[----:B------:R-:W1:Y:S01]  /*14670*/  S2R R248, SR_TID.X ;  /* 0x0000000000f87919 */ /* 0x000e620000002100 */
[----:B------:R-:W1:Y:S01]  /*14680*/  LDCU UR7, c[0x0][0x3b0] ;  /* 0x00007600ff0777ac */ /* 0x000e620008000800 */
[----:B------:R3:W-:Y:S02]  /*14690*/  STL [R1+0x2c74], R3 ;  /* 0x002c740301007387 */ /* 0x0007e40000100800 */
[----:B---3--:R-:W-:Y:S01]  /*146a0*/  IMAD R3, R151, UR5, RZ ;  /* 0x0000000597037c24 */ /* 0x008fe2000f8e02ff */
[----:B------:R-:W3:Y:S04]  /*146b0*/  LDCU UR5, c[0x0][0x3b0] ;  /* 0x00007600ff0577ac */ /* 0x000ee80008000800 */
[----:B------:R2:W-:Y:S04]  /*146c0*/  STL [R1+0x2e04], R3 ;  /* 0x002e040301007387 */ /* 0x0005e80000100800 */
[----:B------:R-:W-:Y:S04]  /*146d0*/  STL.64 [R1+0x890], R12 ;  /* 0x0008900c01007387 */ /* 0x000fe80000100a00 */
[----:B------:R-:W-:Y:S04]  /*146e0*/  STL.64 [R1+0x888], R10 ;  /* 0x0008880a01007387 */ /* 0x000fe80000100a00 */
[----:B------:R-:W-:Y:S04]  /*146f0*/  STL.64 [R1+0x880], R8 ;  /* 0x0008800801007387 */ /* 0x000fe80000100a00 */
[----:B------:R-:W-:Y:S01]  /*14700*/  STL.64 [R1+0x878], R6 ;  /* 0x0008780601007387 */ /* 0x000fe20000100a00 */
[----:B--2---:R-:W-:-:S02]  /*14710*/  IMAD R3, R136, UR72, RZ ;  /* 0x0000004888037c24 */ /* 0x004fc4000f8e02ff */
[----:B------:R-:W-:Y:S02]  /*14720*/  IMAD R0, R138, UR73, RZ ;  /* 0x000000498a007c24 */ /* 0x000fe4000f8e02ff */
[----:B------:R-:W-:-:S04]  /*14730*/  IMAD.WIDE R160, R164, 0x4, R236 ;  /* 0x00000004a4a07825 */ /* 0x000fc800078e02ec */
[C---:B------:R-:W-:Y:S01]  /*14740*/  IMAD.WIDE R168, R172.reuse, 0x4, R236 ;  /* 0x00000004aca87825 */ /* 0x040fe200078e02ec */
[----:B------:R2:W-:Y:S03]  /*14750*/  STL [R1+0x2e00], R0 ;  /* 0x002e000001007387 */ /* 0x0005e60000100800 */
[----:B------:R-:W-:-:S04]  /*14760*/  IMAD.WIDE R170, R172, 0x4, R240 ;  /* 0x00000004acaa7825 */ /* 0x000fc800078e02f0 */
[----:B------:R-:W-:-:S04]  /*14770*/  IMAD.WIDE R178, R180, 0x4, R240 ;  /* 0x00000004b4b27825 */ /* 0x000fc800078e02f0 */
[----:B------:R-:W-:Y:S02]  /*14780*/  VIADD R198, R198, 0xffffff8c ;  /* 0xffffff8cc6c67836 */ /* 0x000fe40000000000 */
[C---:B------:R-:W-:Y:S02]  /*14790*/  IMAD R212, R222.reuse, 0x6f, RZ ;  /* 0x0000006fded47824 */ /* 0x040fe400078e02ff */
[----:B------:R-:W-:Y:S02]  /*147a0*/  IMAD R244, R222, 0x7f, RZ ;  /* 0x0000007fdef47824 */ /* 0x000fe400078e02ff */
[----:B------:R-:W-:Y:S01]  /*147b0*/  IMAD.WIDE R226, R228, 0x4, R240 ;  /* 0x00000004e4e27825 */ /* 0x000fe200078e02f0 */
[----:B-1----:R-:W-:Y:S01]  /*147c0*/  LOP3.LUT R248, R248, 0x1f, RZ, 0xc0, !PT ;  /* 0x0000001ff8f87812 */ /* 0x002fe200078ec0ff */
[----:B------:R-:W1:Y:S02]  /*147d0*/  LDCU UR73, c[0x0][0x3b0] ;  /* 0x00007600ff4977ac */ /* 0x000e640008000800 */
[----:B--2---:R-:W-:-:S02]  /*147e0*/  IMAD R0, R222, 0x22, RZ ;  /* 0x00000022de007824 */ /* 0x004fc400078e02ff */
[----:B------:R-:W-:Y:S01]  /*147f0*/  IMAD.WIDE R136, R140, 0x4, R236 ;  /* 0x000000048c887825 */ /* 0x000fe200078e02ec */
[----:B------:R-:W2:Y:S03]  /*14800*/  LDCU UR72, c[0x0][0x3b0] ;  /* 0x00007600ff4877ac */ /* 0x000ea60008000800 */
[----:B------:R-:W-:-:S04]  /*14810*/  IMAD.WIDE R12, R0, 0x4, R232 ;  /* 0x00000004000c7825 */ /* 0x000fc800078e02e8 */
[C---:B----4-:R-:W-:Y:S01]  /*14820*/  IMAD.WIDE R10, R0.reuse, 0x4, R236 ;  /* 0x00000004000a7825 */ /* 0x050fe200078e02ec */
[----:B------:R4:W-:Y:S03]  /*14830*/  LDGSTS.E [R2+0x44400], desc[UR76][R12.64], !P5 ;  /* 0x444000000c027fae */ /* 0x0009e6000e9a104c */
[C---:B------:R-:W-:Y:S01]  /*14840*/  IMAD.WIDE R8, R0.reuse, 0x4, R240 ;  /* 0x0000000400087825 */ /* 0x040fe200078e02f0 */
[----:B------:R1:W-:Y:S03]  /*14850*/  LDGSTS.E [R2+0x44480], desc[UR76][R10.64], !P5 ;  /* 0x444800000a027fae */ /* 0x0003e6000e9a104c */
[----:B------:R-:W-:Y:S01]  /*14860*/  IMAD.WIDE R6, R0, 0x4, R4 ;  /* 0x0000000400067825 */ /* 0x000fe200078e0204 */
[----:B------:R-:W-:Y:S01]  /*14870*/  IADD3 R0, PT, PT, R126, -0x2f, RZ ;  /* 0xffffffd17e007810 */ /* 0x000fe20007ffe0ff */
[----:B------:R1:W-:Y:S04]  /*14880*/  LDGSTS.E [R2+0x44500], desc[UR76][R8.64], !P5 ;  /* 0x4450000008027fae */ /* 0x0003e8000e9a104c */
[----:B------:R1:W-:Y:S01]  /*14890*/  LDGSTS.E [R2+0x44580], desc[UR76][R6.64], !P5 ;  /* 0x4458000006027fae */ /* 0x0003e2000e9a104c */
[----:B------:R-:W-:Y:S01]  /*148a0*/  ISETP.GE.U32.AND P5, PT, R0, 0x7fffff52, PT ;  /* 0x7fffff520000780c */ /* 0x000fe20003fa6070 */
[----:B------:R-:W-:-:S02]  /*148b0*/  IMAD R0, R222, 0x26, RZ ;  /* 0x00000026de007824 */ /* 0x000fc400078e02ff */
[----:B------:R1:W-:Y:S04]  /*148c0*/  STL [R1+0x2e68], R3 ;  /* 0x002e680301007387 */ /* 0x0003e80000100800 */
[----:B------:R4:W-:Y:S04]  /*148d0*/  STL.64 [R1+0x810], R12 ;  /* 0x0008100c01007387 */ /* 0x0009e80000100a00 */
[----:B------:R2:W-:Y:S01]  /*148e0*/  STL.64 [R1+0x808], R10 ;  /* 0x0008080a01007387 */ /* 0x0005e20000100a00 */
[----:B-1----:R-:W-:Y:S01]  /*148f0*/  IMAD R3, R135, UR71, RZ ;  /* 0x0000004787037c24 */ /* 0x002fe2000f8e02ff */
[----:B------:R-:W1:Y:S02]  /*14900*/  LDCU UR71, c[0x0][0x3b0] ;  /* 0x00007600ff4777ac */ /* 0x000e640008000800 */
[----:B------:R3:W-:Y:S01]  /*14910*/  STL.64 [R1+0x800], R8 ;  /* 0x0008000801007387 */ /* 0x0007e20000100a00 */
[----:B----4-:R-:W-:-:S03]  /*14920*/  IMAD.WIDE R12, R0, 0x4, R232 ;  /* 0x00000004000c7825 */ /* 0x010fc600078e02e8 */
[----:B------:R4:W-:Y:S01]  /*14930*/  STL.64 [R1+0x7f8], R6 ;  /* 0x0007f80601007387 */ /* 0x0009e20000100a00 */
[----:B--2---:R-:W-:-:S03]  /*14940*/  IMAD.WIDE R10, R0, 0x4, R236 ;  /* 0x00000004000a7825 */ /* 0x004fc600078e02ec */
[----:B------:R-:W-:Y:S01]  /*14950*/  STL [R1+0x2e64], R3 ;  /* 0x002e640301007387 */ /* 0x000fe20000100800 */
[----:B---3--:R-:W-:-:S03]  /*14960*/  IMAD.WIDE R8, R0, 0x4, R240 ;  /* 0x0000000400087825 */ /* 0x008fc600078e02f0 */
[----:B------:R2:W-:Y:S01]  /*14970*/  STL.64 [R1+0x790], R12 ;  /* 0x0007900c01007387 */ /* 0x0005e20000100a00 */
[----:B----4-:R-:W-:-:S03]  /*14980*/  IMAD.WIDE R6, R0, 0x4, R4 ;  /* 0x0000000400067825 */ /* 0x010fc600078e0204 */
[----:B------:R3:W-:Y:S04]  /*14990*/  STL.64 [R1+0x788], R10 ;  /* 0x0007880a01007387 */ /* 0x0007e80000100a00 */
[----:B------:R4:W-:Y:S04]  /*149a0*/  STL.64 [R1+0x780], R8 ;  /* 0x0007800801007387 */ /* 0x0009e80000100a00 */
[----:B------:R1:W-:Y:S04]  /*149b0*/  STL.64 [R1+0x778], R6 ;  /* 0x0007780601007387 */ /* 0x0003e80000100a00 */
[----:B------:R-:W4:Y:S01]  /*149c0*/  LDL.LU R138, [R1+0xe4] ;  /* 0x0000e400018a7983 */ /* 0x000f220000300800 */
[----:B------:R-:W-:-:S03]  /*149d0*/  VIADD R0, R127, 0xffffffcd ;  /* 0xffffffcd7f007836 */ /* 0x000fc60000000000 */
[----:B------:R2:W-:Y:S01]  /*149e0*/  LDGSTS.E [R2+0x44c00], desc[UR76][R12.64], !P4 ;  /* 0x44c000000c027fae */ /* 0x0005e2000e1a104c */
[----:B------:R-:W-:Y:S01]  /*149f0*/  IMAD R126, R222, 0x2a, RZ ;  /* 0x0000002ade7e7824 */ /* 0x000fe200078e02ff */
[----:B------:R-:W4:Y:S02]  /*14a00*/  LDC R127, c[0x0][0x3a0] ;  /* 0x0000e800ff7f7b82 */ /* 0x000f240000000800 */
[----:B------:R3:W-:Y:S04]  /*14a10*/  LDGSTS.E [R2+0x44c80], desc[UR76][R10.64], !P4 ;  /* 0x44c800000a027fae */ /* 0x0007e8000e1a104c */
[----:B------:R4:W-:Y:S04]  /*14a20*/  LDGSTS.E [R2+0x44d00], desc[UR76][R8.64], !P4 ;  /* 0x44d0000008027fae */ /* 0x0009e8000e1a104c */
[----:B------:R1:W-:Y:S01]  /*14a30*/  LDGSTS.E [R2+0x44d80], desc[UR76][R6.64], !P4 ;  /* 0x44d8000006027fae */ /* 0x0003e2000e1a104c */
[----:B------:R-:W-:Y:S01]  /*14a40*/  ISETP.GE.U32.AND P4, PT, R0, 0x7fffff4e, PT ;  /* 0x7fffff4e0000780c */ /* 0x000fe20003f86070 */
[----:B------:R-:W-:Y:S01]  /*14a50*/  IMAD R0, R148, UR70, RZ ;  /* 0x0000004694007c24 */ /* 0x000fe2000f8e02ff */
[----:B------:R-:W4:Y:S01]  /*14a60*/  LDCU UR70, c[0x0][0x3b0] ;  /* 0x00007600ff4677ac */ /* 0x000f220008000800 */
[----:B--2---:R-:W-:-:S04]  /*14a70*/  IMAD.WIDE R12, R126, 0x4, R232 ;  /* 0x000000047e0c7825 */ /* 0x004fc800078e02e8 */
[C---:B---3--:R-:W-:Y:S01]  /*14a80*/  IMAD.WIDE R10, R126.reuse, 0x4, R236 ;  /* 0x000000047e0a7825 */ /* 0x048fe200078e02ec */
[----:B------:R2:W-:Y:S03]  /*14a90*/  STL [R1+0x2e60], R0 ;  /* 0x002e600001007387 */ /* 0x0005e60000100800 */
[C---:B----4-:R-:W-:Y:S01]  /*14aa0*/  IMAD.WIDE R8, R126.reuse, 0x4, R240 ;  /* 0x000000047e087825 */ /* 0x050fe200078e02f0 */
[----:B------:R3:W-:Y:S03]  /*14ab0*/  LDGSTS.E [R2+0x45400], desc[UR76][R12.64], !P3 ;  /* 0x454000000c027fae */ /* 0x0007e6000d9a104c */
[----:B-1----:R-:W-:Y:S01]  /*14ac0*/  IMAD.WIDE R6, R126, 0x4, R4 ;  /* 0x000000047e067825 */ /* 0x002fe200078e0204 */
[----:B------:R1:W-:Y:S01]  /*14ad0*/  LDGSTS.E [R2+0x45480], desc[UR76][R10.64], !P3 ;  /* 0x454800000a027fae */ /* 0x0003e2000d9a104c */
[----:B------:R-:W4:Y:S02]  /*14ae0*/  LDC R126, c[0x0][0x3a0] ;  /* 0x0000e800ff7e7b82 */ /* 0x000f240000000800 */
[----:B--2---:R-:W-:Y:S01]  /*14af0*/  VIADD R0, R129, 0xffffffc9 ;  /* 0xffffffc981007836 */ /* 0x004fe20000000000 */
[----:B------:R2:W-:Y:S04]  /*14b00*/  LDGSTS.E [R2+0x45500], desc[UR76][R8.64], !P3 ;  /* 0x4550000008027fae */ /* 0x0005e8000d9a104c */
[----:B------:R1:W-:Y:S01]  /*14b10*/  LDGSTS.E [R2+0x45580], desc[UR76][R6.64], !P3 ;  /* 0x4558000006027fae */ /* 0x0003e2000d9a104c */
[----:B------:R-:W-:Y:S01]  /*14b20*/  ISETP.GE.U32.AND P3, PT, R0, 0x7fffff4a, PT ;  /* 0x7fffff4a0000780c */ /* 0x000fe20003f66070 */
[----:B------:R-:W-:Y:S01]  /*14b30*/  IMAD R0, R222, 0x2e, RZ ;  /* 0x0000002ede007824 */ /* 0x000fe200078e02ff */
[----:B------:R-:W4:Y:S01]  /*14b40*/  LDC R129, c[0x0][0x3a0] ;  /* 0x0000e800ff817b82 */ /* 0x000f220000000800 */
[----:B------:R3:W-:Y:S01]  /*14b50*/  STL.64 [R1+0x710], R12 ;  /* 0x0007100c01007387 */ /* 0x0007e20000100a00 */
[----:B------:R-:W-:Y:S01]  /*14b60*/  IMAD R3, R147, UR69, RZ ;  /* 0x0000004593037c24 */ /* 0x000fe2000f8e02ff */
[----:B------:R-:W2:Y:S02]  /*14b70*/  LDCU UR69, c[0x0][0x3b0] ;  /* 0x00007600ff4577ac */ /* 0x000ea40008000800 */
[----:B------:R1:W-:Y:S04]  /*14b80*/  STL.64 [R1+0x708], R10 ;  /* 0x0007080a01007387 */ /* 0x0003e80000100a00 */
[----:B------:R2:W-:Y:S01]  /*14b90*/  STL.64 [R1+0x700], R8 ;  /* 0x0007000801007387 */ /* 0x0005e20000100a00 */
[----:B---3--:R-:W-:-:S03]  /*14ba0*/  IMAD.WIDE R12, R0, 0x4, R232 ;  /* 0x00000004000c7825 */ /* 0x008fc600078e02e8 */
[----:B------:R3:W-:Y:S01]  /*14bb0*/  STL.64 [R1+0x6f8], R6 ;  /* 0x0006f80601007387 */ /* 0x0007e20000100a00 */
[----:B-1----:R-:W-:-:S03]  /*14bc0*/  IMAD.WIDE R10, R0, 0x4, R236 ;  /* 0x00000004000a7825 */ /* 0x002fc600078e02ec */
[----:B------:R1:W-:Y:S01]  /*14bd0*/  STL [R1+0x2e5c], R3 ;  /* 0x002e5c0301007387 */ /* 0x0003e20000100800 */
[----:B--2---:R-:W-:-:S03]  /*14be0*/  IMAD.WIDE R8, R0, 0x4, R240 ;  /* 0x0000000400087825 */ /* 0x004fc600078e02f0 */
[----:B------:R2:W-:Y:S01]  /*14bf0*/  LDGSTS.E [R2+0x45c00], desc[UR76][R12.64], !P5 ;  /* 0x45c000000c027fae */ /* 0x0005e2000e9a104c */
[----:B---3--:R-:W-:-:S03]  /*14c00*/  IMAD.WIDE R6, R0, 0x4, R4 ;  /* 0x0000000400067825 */ /* 0x008fc600078e0204 */
[----:B------:R3:W-:Y:S01]  /*14c10*/  LDGSTS.E [R2+0x45c80], desc[UR76][R10.64], !P5 ;  /* 0x45c800000a027fae */ /* 0x0007e2000e9a104c */
[----:B------:R-:W-:-:S03]  /*14c20*/  VIADD R0, R130, 0xffffffc5 ;  /* 0xffffffc582007836 */ /* 0x000fc60000000000 */
[----:B------:R2:W-:Y:S01]  /*14c30*/  LDGSTS.E [R2+0x45d00], desc[UR76][R8.64], !P5 ;  /* 0x45d0000008027fae */ /* 0x0005e2000e9a104c */
[----:B-1----:R-:W-:Y:S01]  /*14c40*/  IMAD R3, R162, UR68, RZ ;  /* 0x00000044a2037c24 */ /* 0x002fe2000f8e02ff */
[----:B------:R-:W1:Y:S01]  /*14c50*/  LDC R130, c[0x0][0x3a0] ;  /* 0x0000e800ff827b82 */ /* 0x000e620000000800 */
[----:B------:R-:W-:Y:S01]  /*14c60*/  IMAD R148, R222, 0x6e, RZ ;  /* 0x0000006ede947824 */ /* 0x000fe200078e02ff */
[----:B------:R1:W-:Y:S01]  /*14c70*/  LDGSTS.E [R2+0x45d80], desc[UR76][R6.64], !P5 ;  /* 0x45d8000006027fae */ /* 0x0003e2000e9a104c */
[----:B------:R-:W-:Y:S01]  /*14c80*/  ISETP.GE.U32.AND P5, PT, R0, 0x7fffff46, PT ;  /* 0x7fffff460000780c */ /* 0x000fe20003fa6070 */
[----:B------:R-:W-:Y:S01]  /*14c90*/  IMAD.WIDE R208, R212, 0x4, R236 ;  /* 0x00000004d4d07825 */ /* 0x000fe200078e02ec */
[----:B------:R-:W1:Y:S01]  /*14ca0*/  LDCU UR68, c[0x0][0x3b0] ;  /* 0x00007600ff4477ac */ /* 0x000e620008000800 */
[----:B------:R2:W-:Y:S04]  /*14cb0*/  STL [R1+0x2c70], R3 ;  /* 0x002c700301007387 */ /* 0x0005e80000100800 */
[----:B------:R-:W-:Y:S04]  /*14cc0*/  STL.64 [R1+0x690], R12 ;  /* 0x0006900c01007387 */ /* 0x000fe80000100a00 */
[----:B------:R-:W-:Y:S04]  /*14cd0*/  STL.64 [R1+0x688], R10 ;  /* 0x0006880a01007387 */ /* 0x000fe80000100a00 */
[----:B------:R-:W-:Y:S04]  /*14ce0*/  STL.64 [R1+0x680], R8 ;  /* 0x0006800801007387 */ /* 0x000fe80000100a00 */
[----:B------:R-:W-:Y:S01]  /*14cf0*/  STL.64 [R1+0x678], R6 ;  /* 0x0006780601007387 */ /* 0x000fe20000100a00 */
[----:B--2---:R-:W-:Y:S01]  /*14d00*/  IMAD R3, R176, UR66, RZ ;  /* 0x00000042b0037c24 */ /* 0x004fe2000f8e02ff */
[----:B------:R-:W2:Y:S01]  /*14d10*/  LDCU UR66, c[0x0][0x3b0] ;  /* 0x00007600ff4277ac */ /* 0x000ea20008000800 */
[----:B------:R-:W-:Y:S01]  /*14d20*/  IMAD R0, R138, UR67, RZ ;  /* 0x000000438a007c24 */ /* 0x000fe2000f8e02ff */
[----:B------:R-:W1:Y:S04]  /*14d30*/  LDCU UR67, c[0x0][0x3b0] ;  /* 0x00007600ff4377ac */ /* 0x000e680008000800 */
[----:B------:R2:W-:Y:S02]  /*14d40*/  STL [R1+0x2dfc], R0 ;  /* 0x002dfc0001007387 */ /* 0x0005e40000100800 */
[----:B--2---:R-:W-:-:S04]  /*14d50*/  IMAD R0, R222, 0x32, RZ ;  /* 0x00000032de007824 */ /* 0x004fc800078e02ff */
[----:B------:R-:W-:-:S04]  /*14d60*/  IMAD.WIDE R12, R0, 0x4, R232 ;  /* 0x00000004000c7825 */ /* 0x000fc800078e02e8 */
[C---:B---3--:R-:W-:Y:S01]  /*14d70*/  IMAD.WIDE R10, R0.reuse, 0x4, R236 ;  /* 0x00000004000a7825 */ /* 0x048fe200078e02ec */
[----:B------:R2:W-:Y:S03]  /*14d80*/  LDGSTS.E [R2+0x46400], desc[UR76][R12.64], !P4 ;  /* 0x464000000c027fae */ /* 0x0005e6000e1a104c */
[C---:B------:R-:W-:Y:S01]  /*14d90*/  IMAD.WIDE R8, R0.reuse, 0x4, R240 ;  /* 0x0000000400087825 */ /* 0x040fe200078e02f0 */
[----:B------:R3:W-:Y:S03]  /*14da0*/  LDGSTS.E [R2+0x46480], desc[UR76][R10.64], !P4 ;  /* 0x464800000a027fae */ /* 0x0007e6000e1a104c */
[----:B-1----:R-:W-:Y:S01]  /*14db0*/  IMAD.WIDE R6, R0, 0x4, R4 ;  /* 0x0000000400067825 */ /* 0x002fe200078e0204 */
[----:B----4-:R-:W-:Y:S01]  /*14dc0*/  IADD3 R0, PT, PT, R126, -0x3f, RZ ;  /* 0xffffffc17e007810 */ /* 0x010fe20007ffe0ff */
        /* <DEDUP_REMOVED lines=10> */
[----:B--2---:R-:W-:-:S03]  /*14e70*/  IMAD.WIDE R12, R0, 0x4, R232 ;  /* 0x00000004000c7825 */ /* 0x004fc600078e02e8 */
[----:B------:R2:W-:Y:S01]  /*14e80*/  STL.64 [R1+0x5f8], R6 ;  /* 0x0005f80601007387 */ /* 0x0005e20000100a00 */
[----:B---3--:R-:W-:-:S03]  /*14e90*/  IMAD.WIDE R10, R0, 0x4, R236 ;  /* 0x00000004000a7825 */ /* 0x008fc600078e02ec */
[----:B------:R-:W-:Y:S01]  /*14ea0*/  STL [R1+0x2e54], R3 ;  /* 0x002e540301007387 */ /* 0x000fe20000100800 */
[----:B----4-:R-:W-:-:S03]  /*14eb0*/  IMAD.WIDE R8, R0, 0x4, R240 ;  /* 0x0000000400087825 */ /* 0x010fc600078e02f0 */
[----:B------:R3:W-:Y:S01]  /*14ec0*/  STL.64 [R1+0x590], R12 ;  /* 0x0005900c01007387 */ /* 0x0007e20000100a00 */
[----:B--2---:R-:W-:-:S03]  /*14ed0*/  IMAD.WIDE R6, R0, 0x4, R4 ;  /* 0x0000000400067825 */ /* 0x004fc600078e0204 */
[----:B------:R2:W-:Y:S04]  /*14ee0*/  STL.64 [R1+0x588], R10 ;  /* 0x0005880a01007387 */ /* 0x0005e80000100a00 */
[----:B------:R4:W-:Y:S01]  /*14ef0*/  STL.64 [R1+0x580], R8 ;  /* 0x0005800801007387 */ /* 0x0009e20000100a00 */
[----:B------:R-:W-:-:S03]  /*14f00*/  VIADD R0, R127, 0xffffffbd ;  /* 0xffffffbd7f007836 */ /* 0x000fc60000000000 */
[----:B------:R3:W-:Y:S01]  /*14f10*/  LDGSTS.E [R2+0x46c00], desc[UR76][R12.64], !P3 ;  /* 0x46c000000c027fae */ /* 0x0007e2000d9a104c */
[----:B------:R-:W-:Y:S01]  /*14f20*/  IMAD R126, R222, 0x3a, RZ ;  /* 0x0000003ade7e7824 */ /* 0x000fe200078e02ff */
[----:B------:R-:W1:Y:S02]  /*14f30*/  LDC R127, c[0x0][0x3a0] ;  /* 0x0000e800ff7f7b82 */ /* 0x000e640000000800 */
[----:B------:R2:W-:Y:S04]  /*14f40*/  STL.64 [R1+0x578], R6 ;  /* 0x0005780601007387 */ /* 0x0005e80000100a00 */
[----:B------:R-:W4:Y:S04]  /*14f50*/  LDL.LU R166, [R1+0xec] ;  /* 0x0000ec0001a67983 */ /* 0x000f280000300800 */
[----:B------:R2:W-:Y:S04]  /*14f60*/  LDGSTS.E [R2+0x46c80], desc[UR76][R10.64], !P3 ;  /* 0x46c800000a027fae */ /* 0x0005e8000d9a104c */
[----:B------:R4:W-:Y:S01]  /*14f70*/  LDGSTS.E [R2+0x46d00], desc[UR76][R8.64], !P3 ;  /* 0x46d0000008027fae */ /* 0x0009e2000d9a104c */
[----:B---3--:R-:W-:-:S03]  /*14f80*/  IMAD.WIDE R12, R126, 0x4, R232 ;  /* 0x000000047e0c7825 */ /* 0x008fc600078e02e8 */
[----:B------:R3:W-:Y:S01]  /*14f90*/  LDGSTS.E [R2+0x46d80], desc[UR76][R6.64], !P3 ;  /* 0x46d8000006027fae */ /* 0x0007e2000d9a104c */
[----:B------:R-:W-:Y:S01]  /*14fa0*/  ISETP.GE.U32.AND P3, PT, R0, 0x7fffff3e, PT ;  /* 0x7fffff3e0000780c */ /* 0x000fe20003f66070 */
[----:B------:R-:W-:Y:S01]  /*14fb0*/  IMAD R0, R203, UR64, RZ ;  /* 0x00000040cb007c24 */ /* 0x000fe2000f8e02ff */
[----:B------:R-:W1:Y:S01]  /*14fc0*/  LDCU UR64, c[0x0][0x3b0] ;  /* 0x00007600ff4077ac */ /* 0x000e620008000800 */
[----:B------:R-:W4:Y:S01]  /*14fd0*/  LDL.LU R151, [R1+0xe8] ;  /* 0x0000e80001977983 */ /* 0x000f220000300800 */
[----:B--2---:R-:W-:-:S04]  /*14fe0*/  IMAD.WIDE R10, R126, 0x4, R236 ;  /* 0x000000047e0a7825 */ /* 0x004fc800078e02ec */
[C---:B----4-:R-:W-:Y:S01]  /*14ff0*/  IMAD.WIDE R8, R126.reuse, 0x4, R240 ;  /* 0x000000047e087825 */ /* 0x050fe200078e02f0 */
[----:B------:R2:W-:Y:S03]  /*15000*/  STL [R1+0x2e50], R0 ;  /* 0x002e500001007387 */ /* 0x0005e60000100800 */
[----:B---3--:R-:W-:Y:S01]  /*15010*/  IMAD.WIDE R6, R126, 0x4, R4 ;  /* 0x000000047e067825 */ /* 0x008fe200078e0204 */
[----:B------:R-:W-:Y:S01]  /*15020*/  STL.64 [R1+0x510], R12 ;  /* 0x0005100c01007387 */ /* 0x000fe20000100a00 */
[----:B------:R-:W3:Y:S02]  /*15030*/  LDC R126, c[0x0][0x3a0] ;  /* 0x0000e800ff7e7b82 */ /* 0x000ee40000000800 */
[----:B------:R-:W-:Y:S01]  /*15040*/  IMAD R3, R202, UR63, RZ ;  /* 0x0000003fca037c24 */ /* 0x000fe2000f8e02ff */
[----:B------:R4:W-:Y:S01]  /*15050*/  STL.64 [R1+0x508], R10 ;  /* 0x0005080a01007387 */ /* 0x0009e20000100a00 */
[----:B--2---:R-:W-:Y:S01]  /*15060*/  VIADD R0, R129, 0xffffffb9 ;  /* 0xffffffb981007836 */ /* 0x004fe20000000000 */
[----:B------:R-:W2:Y:S02]  /*15070*/  LDCU UR63, c[0x0][0x3b0] ;  /* 0x00007600ff3f77ac */ /* 0x000ea40008000800 */
[----:B------:R1:W-:Y:S01]  /*15080*/  STL.64 [R1+0x500], R8 ;  /* 0x0005000801007387 */ /* 0x0003e20000100a00 */
[----:B------:R-:W2:Y:S03]  /*15090*/  LDC R129, c[0x0][0x3a0] ;  /* 0x0000e800ff817b82 */ /* 0x000ea60000000800 */
[----:B------:R1:W-:Y:S04]  /*150a0*/  STL.64 [R1+0x4f8], R6 ;  /* 0x0004f80601007387 */ /* 0x0003e80000100a00 */
[----:B------:R1:W-:Y:S04]  /*150b0*/  STL [R1+0x2e4c], R3 ;  /* 0x002e4c0301007387 */ /* 0x0003e80000100800 */
[----:B------:R-:W2:Y:S04]  /*150c0*/  LDL.LU R138, [R1+0xf0] ;  /* 0x0000f000018a7983 */ /* 0x000ea80000300800 */
[----:B------:R-:W-:Y:S04]  /*150d0*/  LDGSTS.E [R2+0x47400], desc[UR76][R12.64], !P5 ;  /* 0x474000000c027fae */ /* 0x000fe8000e9a104c */
[----:B------:R4:W-:Y:S04]  /*150e0*/  LDGSTS.E [R2+0x47480], desc[UR76][R10.64], !P5 ;  /* 0x474800000a027fae */ /* 0x0009e8000e9a104c */
[----:B------:R1:W-:Y:S04]  /*150f0*/  LDGSTS.E [R2+0x47500], desc[UR76][R8.64], !P5 ;  /* 0x4750000008027fae */ /* 0x0003e8000e9a104c */
[----:B------:R3:W-:Y:S01]  /*15100*/  LDGSTS.E [R2+0x47580], desc[UR76][R6.64], !P5 ;  /* 0x4758000006027fae */ /* 0x0007e2000e9a104c */
[----:B------:R-:W-:Y:S01]  /*15110*/  ISETP.GE.U32.AND P5, PT, R0, 0x7fffff3a, PT ;  /* 0x7fffff3a0000780c */ /* 0x000fe20003fa6070 */
[----:B------:R-:W-:-:S04]  /*15120*/  IMAD R0, R222, 0x3e, RZ ;  /* 0x0000003ede007824 */ /* 0x000fc800078e02ff */
[----:B----4-:R-:W-:-:S04]  /*15130*/  IMAD.WIDE R10, R0, 0x4, R232 ;  /* 0x00000004000a7825 */ /* 0x010fc800078e02e8 */
[C---:B-1----:R-:W-:Y:S01]  /*15140*/  IMAD.WIDE R8, R0.reuse, 0x4, R236 ;  /* 0x0000000400087825 */ /* 0x042fe200078e02ec */
[----:B------:R1:W-:Y:S03]  /*15150*/  LDGSTS.E [R2+0x47c00], desc[UR76][R10.64], !P4 ;  /* 0x47c000000a027fae */ /* 0x0003e6000e1a104c */
[C---:B------:R-:W-:Y:S01]  /*15160*/  IMAD.WIDE R98, R0.reuse, 0x4, R240 ;  /* 0x0000000400627825 */ /* 0x040fe200078e02f0 */
[----:B------:R4:W-:Y:S03]  /*15170*/  LDGSTS.E [R2+0x47c80], desc[UR76][R8.64], !P4 ;  /* 0x47c8000008027fae */ /* 0x0009e6000e1a104c */
[----:B---3--:R-:W-:Y:S01]  /*15180*/  IMAD.WIDE R6, R0, 0x4, R4 ;  /* 0x0000000400067825 */ /* 0x008fe200078e0204 */
[----:B------:R-:W-:Y:S03]  /*15190*/  LDGSTS.E [R2+0x47d00], desc[UR76][R98.64], !P4 ;  /* 0x47d0000062027fae */ /* 0x000fe6000e1a104c */
[----:B------:R-:W-:Y:S01]  /*151a0*/  VIADD R0, R130, 0xffffffb5 ;  /* 0xffffffb582007836 */ /* 0x000fe20000000000 */
[----:B------:R3:W-:Y:S01]  /*151b0*/  LDGSTS.E [R2+0x47d80], desc[UR76][R6.64], !P4 ;  /* 0x47d8000006027fae */ /* 0x0007e2000e1a104c */
[----:B------:R-:W-:Y:S01]  /*151c0*/  IMAD R3, R213, UR74, RZ ;  /* 0x0000004ad5037c24 */ /* 0x000fe2000f8e02ff */
[----:B------:R-:W1:Y:S01]  /*151d0*/  LDC R130, c[0x0][0x3a0] ;  /* 0x0000e800ff827b82 */ /* 0x000e620000000800 */
[----:B------:R-:W-:Y:S01]  /*151e0*/  IMAD.WIDE R144, R148, 0x4, R236 ;  /* 0x0000000494907825 */ /* 0x000fe200078e02ec */
[----:B------:R-:W-:Y:S01]  /*151f0*/  ISETP.GE.U32.AND P4, PT, R0, 0x7fffff36, PT ;  /* 0x7fffff360000780c */ /* 0x000fe20003f86070 */
[----:B------:R-:W1:Y:S01]  /*15200*/  LDCU UR74, c[0x0][0x3b0] ;  /* 0x00007600ff4a77ac */ /* 0x000e620008000800 */
[----:B------:R-:W-:Y:S04]  /*15210*/  STL [R1+0x2ecc], R3 ;  /* 0x002ecc0301007387 */ /* 0x000fe80000100800 */
[----:B------:R-:W-:Y:S04]  /*15220*/  STL.64 [R1+0x490], R10 ;  /* 0x0004900a01007387 */ /* 0x000fe80000100a00 */
[----:B------:R-:W-:Y:S04]  /*15230*/  STL.64 [R1+0x488], R8 ;  /* 0x0004880801007387 */ /* 0x000fe80000100a00 */
[----:B------:R-:W-:Y:S04]  /*15240*/  STL.64 [R1+0x478], R6 ;  /* 0x0004780601007387 */ /* 0x000fe80000100a00 */
[----:B------:R-:W-:Y:S01]  /*15250*/  STL.64 [R1+0x5bf0], R98 ;  /* 0x005bf06201007387 */ /* 0x000fe20000100a00 */
[----:B------:R-:W-:Y:S01]  /*15260*/  IMAD R0, R166, UR40, RZ ;  /* 0x00000028a6007c24 */ /* 0x000fe2000f8e02ff */
[----:B------:R-:W1:Y:S04]  /*15270*/  LDCU UR40, c[0x0][0x3b0] ;  /* 0x00007600ff2877ac */ /* 0x000e680008000800 */
[----:B------:R3:W-:Y:S02]  /*15280*/  STL [R1+0x2c68], R0 ;  /* 0x002c680001007387 */ /* 0x0007e40000100800 */
[----:B---3--:R-:W-:-:S02]  /*15290*/  IMAD R0, R222, 0x42, RZ ;  /* 0x00000042de007824 */ /* 0x008fc400078e02ff */
[----:B------:R-:W-:Y:S01]  /*152a0*/  IMAD R3, R151, UR41, RZ ;  /* 0x0000002997037c24 */ /* 0x000fe2000f8e02ff */
[----:B------:R-:W3:Y:S01]  /*152b0*/  LDCU UR41, c[0x0][0x3b0] ;  /* 0x00007600ff2977ac */ /* 0x000ee20008000800 */
[C---:B-1----:R-:W-:Y:S01]  /*152c0*/  IMAD.WIDE R10, R0.reuse, 0x4, R236 ;  /* 0x00000004000a7825 */ /* 0x042fe200078e02ec */
[----:B------:R-:W3:Y:S03]  /*152d0*/  LDL.LU R151, [R1+0xf4] ;  /* 0x0000f40001977983 */ /* 0x000ee60000300800 */
[C---:B----4-:R-:W-:Y:S01]  /*152e0*/  IMAD.WIDE R8, R0.reuse, 0x4, R240 ;  /* 0x0000000400087825 */ /* 0x050fe200078e02f0 */
[----:B------:R2:W-:Y:S03]  /*152f0*/  STL [R1+0x2e48], R3 ;  /* 0x002e480301007387 */ /* 0x0005e60000100800 */
[C---:B------:R-:W-:Y:S01]  /*15300*/  IMAD.WIDE R106, R0.reuse, 0x4, R232 ;  /* 0x00000004006a7825 */ /* 0x040fe200078e02e8 */
[----:B------:R-:W-:Y:S03]  /*15310*/  STL.64 [R1+0x408], R10 ;  /* 0x0004080a01007387 */ /* 0x000fe60000100a00 */
[----:B------:R-:W-:Y:S01]  /*15320*/  IMAD.WIDE R6, R0, 0x4, R4 ;  /* 0x0000000400067825 */ /* 0x000fe200078e0204 */
[----:B------:R-:W-:Y:S04]  /*15330*/  STL.64 [R1+0x400], R8 ;  /* 0x0004000801007387 */ /* 0x000fe80000100a00 */
[----:B------:R-:W-:Y:S04]  /*15340*/  STL.64 [R1+0x5bc0], R106 ;  /* 0x005bc06a01007387 */ /* 0x000fe80000100a00 */
[----:B------:R1:W-:Y:S01]  /*15350*/  STL.64 [R1+0x3f8], R6 ;  /* 0x0003f80601007387 */ /* 0x0003e20000100a00 */
[----:B--2---:R-:W-:Y:S01]  /*15360*/  IMAD R3, R138, UR42, RZ ;  /* 0x0000002a8a037c24 */ /* 0x004fe2000f8e02ff */
[----:B------:R-:W-:-:S02]  /*15370*/  IADD3 R0, PT, PT, R126, -0x4f, RZ ;  /* 0xffffffb17e007810 */ /* 0x000fc40007ffe0ff */
[----:B------:R-:W2:Y:S04]  /*15380*/  LDL.LU R138, [R1+0xf8] ;  /* 0x0000f800018a7983 */ /* 0x000ea80000300800 */
[----:B------:R-:W-:Y:S01]  /*15390*/  LDGSTS.E [R2+0x48400], desc[UR76][R106.64], !P3 ;  /* 0x484000006a027fae */ /* 0x000fe2000d9a104c */
[----:B------:R-:W-:Y:S01]  /*153a0*/  IMAD.WIDE R146, R148, 0x4, R240 ;  /* 0x0000000494927825 */ /* 0x000fe200078e02f0 */
[----:B------:R-:W4:Y:S02]  /*153b0*/  LDCU UR42, c[0x0][0x3b0] ;  /* 0x00007600ff2a77ac */ /* 0x000f240008000800 */
[----:B------:R-:W-:Y:S04]  /*153c0*/  LDGSTS.E [R2+0x48480], desc[UR76][R10.64], !P3 ;  /* 0x484800000a027fae */ /* 0x000fe8000d9a104c */
[----:B------:R-:W-:Y:S04]  /*153d0*/  LDGSTS.E [R2+0x48500], desc[UR76][R8.64], !P3 ;  /* 0x4850000008027fae */ /* 0x000fe8000d9a104c */
[----:B------:R1:W-:Y:S01]  /*153e0*/  LDGSTS.E [R2+0x48580], desc[UR76][R6.64], !P3 ;  /* 0x4858000006027fae */ /* 0x0003e2000d9a104c */
[----:B------:R-:W-:Y:S01]  /*153f0*/  ISETP.GE.U32.AND P3, PT, R0, 0x7fffff32, PT ;  /* 0x7fffff320000780c */ /* 0x000fe20003f66070 */
[----:B------:R-:W-:-:S04]  /*15400*/  IMAD R0, R222, 0x46, RZ ;  /* 0x00000046de007824 */ /* 0x000fc800078e02ff */
[----:B------:R-:W-:-:S04]  /*15410*/  IMAD.WIDE R120, R0, 0x4, R236 ;  /* 0x0000000400787825 */ /* 0x000fc800078e02ec */
[----:B------:R-:W-:-:S04]  /*15420*/  IMAD.WIDE R118, R0, 0x4, R240 ;  /* 0x0000000400767825 */ /* 0x000fc800078e02f0 */
[----:B-1----:R-:W-:-:S04]  /*15430*/  IMAD.WIDE R6, R0, 0x4, R232 ;  /* 0x0000000400067825 */ /* 0x002fc800078e02e8 */
[----:B------:R-:W-:Y:S01]  /*15440*/  IMAD.WIDE R116, R0, 0x4, R4 ;  /* 0x0000000400747825 */ /* 0x000fe200078e0204 */
[----:B------:R1:W-:Y:S03]  /*15450*/  LDGSTS.E [R2+0x48c00], desc[UR76][R6.64], !P5 ;  /* 0x48c0000006027fae */ /* 0x0003e6000e9a104c */
[----:B------:R-:W-:Y:S01]  /*15460*/  VIADD R0, R127, 0xffffffad ;  /* 0xffffffad7f007836 */ /* 0x000fe20000000000 */
[----:B------:R-:W-:Y:S01]  /*15470*/  LDGSTS.E [R2+0x48c80], desc[UR76][R120.64], !P5 ;  /* 0x48c8000078027fae */ /* 0x000fe2000e9a104c */
[----:B------:R-:W-:Y:S01]  /*15480*/  IMAD R126, R222, 0x4a, RZ ;  /* 0x0000004ade7e7824 */ /* 0x000fe200078e02ff */
[----:B------:R-:W1:Y:S02]  /*15490*/  LDC R127, c[0x0][0x3a0] ;  /* 0x0000e800ff7f7b82 */ /* 0x000e640000000800 */
[----:B------:R-:W-:Y:S01]  /*154a0*/  LDGSTS.E [R2+0x48d00], desc[UR76][R118.64], !P5 ;  /* 0x48d0000076027fae */ /* 0x000fe2000e9a104c */
[----:B------:R-:W-:-:S03]  /*154b0*/  IMAD.WIDE R96, R126, 0x4, R232 ;  /* 0x000000047e607825 */ /* 0x000fc600078e02e8 */
[----:B------:R-:W-:Y:S01]  /*154c0*/  LDGSTS.E [R2+0x48d80], desc[UR76][R116.64], !P5 ;  /* 0x48d8000074027fae */ /* 0x000fe2000e9a104c */
[----:B------:R-:W-:Y:S01]  /*154d0*/  ISETP.GE.U32.AND P5, PT, R0, 0x7fffff2e, PT ;  /* 0x7fffff2e0000780c */ /* 0x000fe20003fa6070 */
[C---:B------:R-:W-:Y:S02]  /*154e0*/  IMAD.WIDE R94, R126.reuse, 0x4, R236 ;  /* 0x000000047e5e7825 */ /* 0x040fe400078e02ec */
[----:B------:R2:W-:Y:S02]  /*154f0*/  STL [R1+0x2e44], R3 ;  /* 0x002e440301007387 */ /* 0x0005e40000100800 */
[C---:B------:R-:W-:Y:S02]  /*15500*/  IMAD.WIDE R92, R126.reuse, 0x4, R240 ;  /* 0x000000047e5c7825 */ /* 0x040fe400078e02f0 */
[----:B------:R-:W-:Y:S02]  /*15510*/  STL.64 [R1+0x390], R6 ;  /* 0x0003900601007387 */ /* 0x000fe40000100a00 */
[----:B------:R-:W-:-:S02]  /*15520*/  IMAD.WIDE R90, R126, 0x4, R4 ;  /* 0x000000047e5a7825 */ /* 0x000fc400078e0204 */
[----:B------:R-:W-:Y:S01]  /*15530*/  STL.64 [R1+0x5b78], R120 ;  /* 0x005b787801007387 */ /* 0x000fe20000100a00 */
[----:B------:R-:W1:Y:S03]  /*15540*/  LDC R126, c[0x0][0x3a0] ;  /* 0x0000e800ff7e7b82 */ /* 0x000e660000000800 */
[----:B------:R-:W-:Y:S04]  /*15550*/  STL.64 [R1+0x5b80], R118 ;  /* 0x005b807601007387 */ /* 0x000fe80000100a00 */
[----:B------:R-:W-:Y:S04]  /*15560*/  STL.64 [R1+0x5b88], R116 ;  /* 0x005b887401007387 */ /* 0x000fe80000100a00 */
[----:B------:R-:W-:Y:S04]  /*15570*/  LDGSTS.E [R2+0x49400], desc[UR76][R96.64], !P4 ;  /* 0x4940000060027fae */ /* 0x000fe8000e1a104c */
[----:B------:R-:W-:Y:S04]  /*15580*/  LDGSTS.E [R2+0x49480], desc[UR76][R94.64], !P4 ;  /* 0x494800005e027fae */ /* 0x000fe8000e1a104c */
[----:B------:R-:W-:Y:S04]  /*15590*/  LDGSTS.E [R2+0x49500], desc[UR76][R92.64], !P4 ;  /* 0x495000005c027fae */ /* 0x000fe8000e1a104c */
[----:B------:R-:W-:Y:S01]  /*155a0*/  LDGSTS.E [R2+0x49580], desc[UR76][R90.64], !P4 ;  /* 0x495800005a027fae */ /* 0x000fe2000e1a104c */
[----:B---3--:R-:W-:Y:S01]  /*155b0*/  IMAD R0, R151, UR22, RZ ;  /* 0x0000001697007c24 */ /* 0x008fe2000f8e02ff */
[----:B------:R-:W3:Y:S04]  /*155c0*/  LDCU UR22, c[0x0][0x3b0] ;  /* 0x00007600ff1677ac */ /* 0x000ee80008000800 */
[----:B------:R1:W-:Y:S04]  /*155d0*/  STL [R1+0x2e40], R0 ;  /* 0x002e400001007387 */ /* 0x0003e80000100800 */
[----:B------:R-:W-:Y:S04]  /*155e0*/  STL.64 [R1+0x5b50], R96 ;  /* 0x005b506001007387 */ /* 0x000fe80000100a00 */
[----:B------:R-:W-:Y:S04]  /*155f0*/  STL.64 [R1+0x5b58], R94 ;  /* 0x005b585e01007387 */ /* 0x000fe80000100a00 */
[----:B------:R-:W-:Y:S04]  /*15600*/  STL.64 [R1+0x5b60], R92 ;  /* 0x005b605c01007387 */ /* 0x000fe80000100a00 */
[----:B------:R-:W-:Y:S01]  /*15610*/  STL.64 [R1+0x5b68], R90 ;  /* 0x005b685a01007387 */ /* 0x000fe20000100a00 */
[----:B--2---:R-:W-:Y:S01]  /*15620*/  IMAD R3, R138, UR23, RZ ;  /* 0x000000178a037c24 */ /* 0x004fe2000f8e02ff */
[----:B------:R-:W2:Y:S04]  /*15630*/  LDCU UR23, c[0x0][0x3b0] ;  /* 0x00007600ff1777ac */ /* 0x000ea80008000800 */
[----:B------:R2:W-:Y:S04]  /*15640*/  STL [R1+0x2e3c], R3 ;  /* 0x002e3c0301007387 */ /* 0x0005e80000100800 */
[----:B------:R-:W3:Y:S01]  /*15650*/  LDL.LU R138, [R1+0xfc] ;  /* 0x0000fc00018a7983 */ /* 0x000ee20000300800 */
[----:B-1----:R-:W-:-:S02]  /*15660*/  VIADD R0, R129, 0xffffffa9 ;  /* 0xffffffa981007836 */ /* 0x002fc40000000000 */
[----:B------:R-:W1:Y:S03]  /*15670*/  LDC R129, c[0x0][0x3a0] ;  /* 0x0000e800ff817b82 */ /* 0x000e660000000800 */
[----:B------:R-:W-:Y:S01]  /*15680*/  ISETP.GE.U32.AND P4, PT, R0, 0x7fffff2a, PT ;  /* 0x7fffff2a0000780c */ /* 0x000fe20003f86070 */
[----:B------:R-:W-:-:S04]  /*15690*/  IMAD R0, R222, 0x4e, RZ ;  /* 0x0000004ede007824 */ /* 0x000fc800078e02ff */
[----:B------:R-:W-:-:S04]  /*156a0*/  IMAD.WIDE R78, R0, 0x4, R232 ;  /* 0x00000004004e7825 */ /* 0x000fc800078e02e8 */
[C---:B------:R-:W-:Y:S01]  /*156b0*/  IMAD.WIDE R44, R0.reuse, 0x4, R236 ;  /* 0x00000004002c7825 */ /* 0x040fe200078e02ec */
[----:B------:R-:W-:Y:S03]  /*156c0*/  LDGSTS.E [R2+0x49c00], desc[UR76][R78.64], !P3 ;  /* 0x49c000004e027fae */ /* 0x000fe6000d9a104c */
[C---:B------:R-:W-:Y:S01]  /*156d0*/  IMAD.WIDE R56, R0.reuse, 0x4, R240 ;  /* 0x0000000400387825 */ /* 0x040fe200078e02f0 */
[----:B------:R-:W-:Y:S03]  /*156e0*/  LDGSTS.E [R2+0x49c80], desc[UR76][R44.64], !P3 ;  /* 0x49c800002c027fae */ /* 0x000fe6000d9a104c */
[----:B------:R-:W-:Y:S01]  /*156f0*/  IMAD.WIDE R54, R0, 0x4, R4 ;  /* 0x0000000400367825 */ /* 0x000fe200078e0204 */
[----:B------:R-:W-:Y:S03]  /*15700*/  LDGSTS.E [R2+0x49d00], desc[UR76][R56.64], !P3 ;  /* 0x49d0000038027fae */ /* 0x000fe6000d9a104c */
[----:B------:R-:W-:Y:S01]  /*15710*/  VIADD R0, R130, 0xffffffa5 ;  /* 0xffffffa582007836 */ /* 0x000fe20000000000 */
[----:B------:R-:W-:Y:S01]  /*15720*/  LDGSTS.E [R2+0x49d80], desc[UR76][R54.64], !P3 ;  /* 0x49d8000036027fae */ /* 0x000fe2000d9a104c */
[----:B--2---:R-:W-:Y:S01]  /*15730*/  IMAD R3, R128, UR20, RZ ;  /* 0x0000001480037c24 */ /* 0x004fe2000f8e02ff */
[----:B------:R-:W2:Y:S01]  /*15740*/  LDCU UR20, c[0x0][0x3b0] ;  /* 0x00007600ff1477ac */ /* 0x000ea20008000800 */
[----:B------:R-:W1:Y:S01]  /*15750*/  LDC R128, c[0x0][0x3a0] ;  /* 0x0000e800ff807b82 */ /* 0x000e620000000800 */
[----:B------:R-:W-:Y:S01]  /*15760*/  ISETP.GE.U32.AND P3, PT, R0, 0x7fffff26, PT ;  /* 0x7fffff260000780c */ /* 0x000fe20003f66070 */
[----:B------:R-:W-:Y:S01]  /*15770*/  IMAD R0, R238, UR21, RZ ;  /* 0x00000015ee007c24 */ /* 0x000fe2000f8e02ff */
[----:B------:R-:W-:Y:S01]  /*15780*/  STL [R1+0x2ec8], R3 ;  /* 0x002ec80301007387 */ /* 0x000fe20000100800 */
[----:B------:R-:W-:Y:S01]  /*15790*/  IMAD.WIDE R6, R250, 0x4, R232 ;  /* 0x00000004fa067825 */ /* 0x000fe200078e02e8 */
[----:B------:R-:W1:Y:S02]  /*157a0*/  LDCU UR21, c[0x0][0x3b0] ;  /* 0x00007600ff1577ac */ /* 0x000e640008000800 */
[----:B------:R-:W-:Y:S04]  /*157b0*/  STL.64 [R1+0x5b70], R78 ;  /* 0x005b704e01007387 */ /* 0x000fe80000100a00 */
[----:B------:R-:W-:Y:S04]  /*157c0*/  STL.64 [R1+0x5b90], R44 ;  /* 0x005b902c01007387 */ /* 0x000fe80000100a00 */
[----:B------:R-:W-:Y:S04]  /*157d0*/  STL.64 [R1+0x5b98], R56 ;  /* 0x005b983801007387 */ /* 0x000fe80000100a00 */
[----:B------:R-:W-:Y:S04]  /*157e0*/  STL.64 [R1+0x5ba0], R54 ;  /* 0x005ba03601007387 */ /* 0x000fe80000100a00 */
[----:B------:R2:W-:Y:S02]  /*157f0*/  STL [R1+0x2ec4], R0 ;  /* 0x002ec40001007387 */ /* 0x0005e40000100800 */
[----:B--2---:R-:W-:-:S04]  /*15800*/  IMAD R0, R222, 0x52, RZ ;  /* 0x00000052de007824 */ /* 0x004fc800078e02ff */
[----:B------:R-:W-:-:S04]  /*15810*/  IMAD.WIDE R84, R0, 0x4, R232 ;  /* 0x0000000400547825 */ /* 0x000fc800078e02e8 */
[C---:B------:R-:W-:Y:S01]  /*15820*/  IMAD.WIDE R24, R0.reuse, 0x4, R236 ;  /* 0x0000000400187825 */ /* 0x040fe200078e02ec */
[----:B------:R-:W-:Y:S03]  /*15830*/  LDGSTS.E [R2+0x4a400], desc[UR76][R84.64], !P5 ;  /* 0x4a40000054027fae */ /* 0x000fe6000e9a104c */
[C---:B------:R-:W-:Y:S01]  /*15840*/  IMAD.WIDE R22, R0.reuse, 0x4, R240 ;  /* 0x0000000400167825 */ /* 0x040fe200078e02f0 */
[----:B------:R-:W-:Y:S03]  /*15850*/  LDGSTS.E [R2+0x4a480], desc[UR76][R24.64], !P5 ;  /* 0x4a48000018027fae */ /* 0x000fe6000e9a104c */
[----:B------:R-:W-:Y:S01]  /*15860*/  IMAD.WIDE R20, R0, 0x4, R4 ;  /* 0x0000000400147825 */ /* 0x000fe200078e0204 */
[----:B------:R-:W-:Y:S01]  /*15870*/  IADD3 R0, PT, PT, R126, -0x5f, RZ ;  /* 0xffffffa17e007810 */ /* 0x000fe20007ffe0ff */
[----:B------:R-:W-:Y:S02]  /*15880*/  LDGSTS.E [R2+0x4a500], desc[UR76][R22.64], !P5 ;  /* 0x4a50000016027fae */ /* 0x000fe4000e9a104c */
[----:B------:R-:W-:Y:S01]  /*15890*/  IMAD R3, R182, UR43, RZ ;  /* 0x0000002bb6037c24 */ /* 0x000fe2000f8e02ff */
[----:B------:R-:W2:Y:S01]  /*158a0*/  LDCU UR43, c[0x0][0x3b0] ;  /* 0x00007600ff2b77ac */ /* 0x000ea20008000800 */
[----:B------:R-:W-:Y:S01]  /*158b0*/  LDGSTS.E [R2+0x4a580], desc[UR76][R20.64], !P5 ;  /* 0x4a58000014027fae */ /* 0x000fe2000e9a104c */
[----:B------:R-:W-:Y:S01]  /*158c0*/  ISETP.GE.U32.AND P5, PT, R0, 0x7fffff22, PT ;  /* 0x7fffff220000780c */ /* 0x000fe20003fa6070 */
[----:B------:R-:W-:Y:S01]  /*158d0*/  IMAD R0, R222, 0x56, RZ ;  /* 0x00000056de007824 */ /* 0x000fe200078e02ff */
[----:B------:R-:W1:Y:S01]  /*158e0*/  LDC R182, c[0x0][0x3a0] ;  /* 0x0000e800ffb67b82 */ /* 0x000e620000000800 */
[----:B------:R3:W-:Y:S02]  /*158f0*/  STL [R1+0x2c64], R3 ;  /* 0x002c640301007387 */ /* 0x0007e40000100800 */
[----:B------:R-:W-:-:S02]  /*15900*/  IMAD.WIDE R50, R0, 0x4, R232 ;  /* 0x0000000400327825 */ /* 0x000fc400078e02e8 */
[----:B------:R-:W-:Y:S02]  /*15910*/  STL.64 [R1+0x5ba8], R84 ;  /* 0x005ba85401007387 */ /* 0x000fe40000100a00 */
[C---:B------:R-:W-:Y:S02]  /*15920*/  IMAD.WIDE R76, R0.reuse, 0x4, R236 ;  /* 0x00000004004c7825 */ /* 0x040fe400078e02ec */
[----:B------:R-:W-:Y:S02]  /*15930*/  STL.64 [R1+0x5bb0], R24 ;  /* 0x005bb01801007387 */ /* 0x000fe40000100a00 */
[C---:B------:R-:W-:Y:S02]  /*15940*/  IMAD.WIDE R74, R0.reuse, 0x4, R240 ;  /* 0x00000004004a7825 */ /* 0x040fe400078e02f0 */
[----:B------:R-:W-:Y:S02]  /*15950*/  STL.64 [R1+0x5bb8], R22 ;  /* 0x005bb81601007387 */ /* 0x000fe40000100a00 */
[----:B------:R-:W-:-:S02]  /*15960*/  IMAD.WIDE R72, R0, 0x4, R4 ;  /* 0x0000000400487825 */ /* 0x000fc400078e0204 */
[----:B------:R-:W-:Y:S02]  /*15970*/  STL.64 [R1+0x5bc8], R20 ;  /* 0x005bc81401007387 */ /* 0x000fe40000100a00 */
[----:B---3--:R-:W-:Y:S02]  /*15980*/  IMAD R3, R138, UR61, RZ ;  /* 0x0000003d8a037c24 */ /* 0x008fe4000f8e02ff */
[----:B------:R-:W-:Y:S01]  /*15990*/  LDGSTS.E [R2+0x4ac00], desc[UR76][R50.64], !P4 ;  /* 0x4ac0000032027fae */ /* 0x000fe2000e1a104c */
[----:B------:R-:W-:Y:S01]  /*159a0*/  VIADD R0, R127, 0xffffff9d ;  /* 0xffffff9d7f007836 */ /* 0x000fe20000000000 */
[----:B------:R-:W3:Y:S02]  /*159b0*/  LDCU UR61, c[0x0][0x3b0] ;  /* 0x00007600ff3d77ac */ /* 0x000ee40008000800 */
[----:B------:R-:W-:Y:S04]  /*159c0*/  STL [R1+0x2e38], R3 ;  /* 0x002e380301007387 */ /* 0x000fe80000100800 */
[----:B------:R-:W-:Y:S04]  /*159d0*/  STL.64 [R1+0x5bd0], R50 ;  /* 0x005bd03201007387 */ /* 0x000fe80000100a00 */
[----:B------:R-:W-:Y:S04]  /*159e0*/  STL.64 [R1+0x5bd8], R76 ;  /* 0x005bd84c01007387 */ /* 0x000fe80000100a00 */
[----:B------:R-:W-:Y:S04]  /*159f0*/  STL.64 [R1+0x5be0], R74 ;  /* 0x005be04a01007387 */ /* 0x000fe80000100a00 */
[----:B------:R-:W-:Y:S04]  /*15a00*/  STL.64 [R1+0x5be8], R72 ;  /* 0x005be84801007387 */ /* 0x000fe80000100a00 */
[----:B------:R-:W2:Y:S01]  /*15a10*/  LDL.LU R138, [R1+0x158] ;  /* 0x00015800018a7983 */ /* 0x000ea20000300800 */
[----:B------:R-:W-:-:S03]  /*15a20*/  IMAD R126, R222, 0x5a, RZ ;  /* 0x0000005ade7e7824 */ /* 0x000fc600078e02ff */
[----:B------:R-:W-:Y:S04]  /*15a30*/  LDGSTS.E [R2+0x4ac80], desc[UR76][R76.64], !P4 ;  /* 0x4ac800004c027fae */ /* 0x000fe8000e1a104c */
[----:B------:R-:W-:Y:S04]  /*15a40*/  LDGSTS.E [R2+0x4ad00], desc[UR76][R74.64], !P4 ;  /* 0x4ad000004a027fae */ /* 0x000fe8000e1a104c */
[----:B------:R-:W-:Y:S01]  /*15a50*/  LDGSTS.E [R2+0x4ad80], desc[UR76][R72.64], !P4 ;  /* 0x4ad8000048027fae */ /* 0x000fe2000e1a104c */
[----:B------:R-:W-:Y:S01]  /*15a60*/  ISETP.GE.U32.AND P4, PT, R0, 0x7fffff1e, PT ;  /* 0x7fffff1e0000780c */ /* 0x000fe20003f86070 */
[----:B------:R-:W-:Y:S01]  /*15a70*/  IMAD R0, R163, UR60, RZ ;  /* 0x0000003ca3007c24 */ /* 0x000fe2000f8e02ff */
[----:B------:R-:W2:Y:S01]  /*15a80*/  LDCU UR60, c[0x0][0x3b0] ;  /* 0x00007600ff3c77ac */ /* 0x000ea20008000800 */
[----:B------:R-:W-:-:S04]  /*15a90*/  IMAD.WIDE R46, R126, 0x4, R232 ;  /* 0x000000047e2e7825 */ /* 0x000fc800078e02e8 */
[C---:B------:R-:W-:Y:S01]  /*15aa0*/  IMAD.WIDE R48, R126.reuse, 0x4, R236 ;  /* 0x000000047e307825 */ /* 0x040fe200078e02ec */
[----:B------:R1:W-:Y:S03]  /*15ab0*/  STL [R1+0x2e34], R0 ;  /* 0x002e340001007387 */ /* 0x0003e60000100800 */
[C---:B------:R-:W-:Y:S01]  /*15ac0*/  IMAD.WIDE R68, R126.reuse, 0x4, R240 ;  /* 0x000000047e447825 */ /* 0x040fe200078e02f0 */
[----:B------:R-:W-:Y:S03]  /*15ad0*/  LDGSTS.E [R2+0x4b400], desc[UR76][R46.64], !P3 ;  /* 0x4b4000002e027fae */ /* 0x000fe6000d9a104c */
[----:B------:R-:W-:Y:S01]  /*15ae0*/  IMAD.WIDE R66, R126, 0x4, R4 ;  /* 0x000000047e427825 */ /* 0x000fe200078e0204 */
[----:B------:R-:W-:Y:S01]  /*15af0*/  LDGSTS.E [R2+0x4b480], desc[UR76][R48.64], !P3 ;  /* 0x4b48000030027fae */ /* 0x000fe2000d9a104c */
[----:B------:R-:W2:Y:S02]  /*15b00*/  LDC R126, c[0x0][0x3a0] ;  /* 0x0000e800ff7e7b82 */ /* 0x000ea40000000800 */
[----:B-1----:R-:W-:Y:S01]  /*15b10*/  VIADD R0, R128, 0xffffff99 ;  /* 0xffffff9980007836 */ /* 0x002fe20000000000 */
[----:B------:R-:W-:Y:S04]  /*15b20*/  LDGSTS.E [R2+0x4b500], desc[UR76][R68.64], !P3 ;  /* 0x4b50000044027fae */ /* 0x000fe8000d9a104c */
[----:B------:R-:W-:Y:S01]  /*15b30*/  LDGSTS.E [R2+0x4b580], desc[UR76][R66.64], !P3 ;  /* 0x4b58000042027fae */ /* 0x000fe2000d9a104c */
[----:B------:R-:W-:Y:S01]  /*15b40*/  ISETP.GE.U32.AND P3, PT, R0, 0x7fffff1a, PT ;  /* 0x7fffff1a0000780c */ /* 0x000fe20003f66070 */
[----:B------:R-:W-:-:S02]  /*15b50*/  IMAD R0, R222, 0x5e, RZ ;  /* 0x0000005ede007824 */ /* 0x000fc400078e02ff */
[----:B------:R-:W-:Y:S01]  /*15b60*/  IMAD R3, R200, UR59, RZ ;  /* 0x0000003bc8037c24 */ /* 0x000fe2000f8e02ff */
[----:B------:R-:W-:Y:S01]  /*15b70*/  STL.64 [R1+0x5bf8], R46 ;  /* 0x005bf82e01007387 */ /* 0x000fe20000100a00 */
[C---:B------:R-:W-:Y:S01]  /*15b80*/  IMAD.WIDE R40, R0.reuse, 0x4, R232 ;  /* 0x0000000400287825 */ /* 0x040fe200078e02e8 */
[----:B------:R-:W1:Y:S02]  /*15b90*/  LDCU UR59, c[0x0][0x3b0] ;  /* 0x00007600ff3b77ac */ /* 0x000e640008000800 */
[----:B------:R-:W-:Y:S01]  /*15ba0*/  STL.64 [R1+0x5c00], R48 ;  /* 0x005c003001007387 */ /* 0x000fe20000100a00 */
[----:B------:R-:W-:-:S03]  /*15bb0*/  IMAD.WIDE R38, R0, 0x4, R236 ;  /* 0x0000000400267825 */ /* 0x000fc600078e02ec */
[----:B------:R-:W-:Y:S01]  /*15bc0*/  STL.64 [R1+0x5c08], R68 ;  /* 0x005c084401007387 */ /* 0x000fe20000100a00 */
[----:B------:R-:W-:-:S03]  /*15bd0*/  IMAD.WIDE R36, R0, 0x4, R240 ;  /* 0x0000000400247825 */ /* 0x000fc600078e02f0 */
[----:B------:R-:W-:Y:S01]  /*15be0*/  STL.64 [R1+0x5c10], R66 ;  /* 0x005c104201007387 */ /* 0x000fe20000100a00 */
[----:B------:R-:W-:-:S03]  /*15bf0*/  IMAD.WIDE R34, R0, 0x4, R4 ;  /* 0x0000000400227825 */ /* 0x000fc600078e0204 */
[----:B------:R1:W-:Y:S01]  /*15c00*/  STL [R1+0x2e30], R3 ;  /* 0x002e300301007387 */ /* 0x0003e20000100800 */
[----:B------:R-:W-:-:S03]  /*15c10*/  VIADD R0, R129, 0xffffff95 ;  /* 0xffffff9581007836 */ /* 0x000fc60000000000 */
[----:B------:R-:W3:Y:S04]  /*15c20*/  LDL.LU R151, [R1+0x15c] ;  /* 0x00015c0001977983 */ /* 0x000ee80000300800 */
[----:B------:R-:W-:Y:S01]  /*15c30*/  LDGSTS.E [R2+0x4bc00], desc[UR76][R40.64], !P5 ;  /* 0x4bc0000028027fae */ /* 0x000fe2000e9a104c */
[----:B-1----:R-:W-:Y:S01]  /*15c40*/  IMAD R3, R195, UR58, RZ ;  /* 0x0000003ac3037c24 */ /* 0x002fe2000f8e02ff */
[----:B------:R-:W1:Y:S02]  /*15c50*/  LDCU UR58, c[0x0][0x3b0] ;  /* 0x00007600ff3a77ac */ /* 0x000e640008000800 */
[----:B------:R-:W-:Y:S04]  /*15c60*/  LDGSTS.E [R2+0x4bc80], desc[UR76][R38.64], !P5 ;  /* 0x4bc8000026027fae */ /* 0x000fe8000e9a104c */
[----:B------:R-:W-:Y:S04]  /*15c70*/  LDGSTS.E [R2+0x4bd00], desc[UR76][R36.64], !P5 ;  /* 0x4bd0000024027fae */ /* 0x000fe8000e9a104c */
[----:B------:R-:W-:Y:S01]  /*15c80*/  LDGSTS.E [R2+0x4bd80], desc[UR76][R34.64], !P5 ;  /* 0x4bd8000022027fae */ /* 0x000fe2000e9a104c */
[----:B------:R-:W-:-:S03]  /*15c90*/  ISETP.GE.U32.AND P5, PT, R0, 0x7fffff16, PT ;  /* 0x7fffff160000780c */ /* 0x000fc60003fa6070 */
[----:B------:R-:W-:Y:S04]  /*15ca0*/  STL [R1+0x2ec0], R3 ;  /* 0x002ec00301007387 */ /* 0x000fe80000100800 */
[----:B------:R-:W-:Y:S04]  /*15cb0*/  STL.64 [R1+0x5c18], R40 ;  /* 0x005c182801007387 */ /* 0x000fe80000100a00 */
[----:B------:R-:W-:Y:S04]  /*15cc0*/  STL.64 [R1+0x5c20], R38 ;  /* 0x005c202601007387 */ /* 0x000fe80000100a00 */
[----:B------:R-:W-:Y:S04]  /*15cd0*/  STL.64 [R1+0x5c28], R36 ;  /* 0x005c282401007387 */ /* 0x000fe80000100a00 */
[----:B------:R-:W-:Y:S01]  /*15ce0*/  STL.64 [R1+0x5c30], R34 ;  /* 0x005c302201007387 */ /* 0x000fe20000100a00 */
[----:B------:R-:W-:-:S03]  /*15cf0*/  IMAD.WIDE R8, R250, 0x4, R236 ;  /* 0x00000004fa087825 */ /* 0x000fc600078e02ec */
[----:B------:R-:W-:Y:S01]  /*15d00*/  LDGSTS.E [R2+0x4c400], desc[UR76][R6.64], !P4 ;  /* 0x4c40000006027fae */ /* 0x000fe2000e1a104c */
[----:B------:R-:W-:-:S03]  /*15d10*/  IMAD.WIDE R10, R250, 0x4, R240 ;  /* 0x00000004fa0a7825 */ /* 0x000fc600078e02f0 */
[----:B------:R-:W-:Y:S01]  /*15d20*/  LDGSTS.E [R2+0x4c480], desc[UR76][R8.64], !P4 ;  /* 0x4c48000008027fae */ /* 0x000fe2000e1a104c */
[----:B------:R-:W-:-:S03]  /*15d30*/  IMAD.WIDE R250, R250, 0x4, R4 ;  /* 0x00000004fafa7825 */ /* 0x000fc600078e0204 */
[----:B------:R-:W-:Y:S04]  /*15d40*/  LDGSTS.E [R2+0x4c500], desc[UR76][R10.64], !P4 ;  /* 0x4c5000000a027fae */ /* 0x000fe8000e1a104c */
[----:B------:R-:W-:Y:S01]  /*15d50*/  LDGSTS.E [R2+0x4c580], desc[UR76][R250.64], !P4 ;  /* 0x4c580000fa027fae */ /* 0x000fe2000e1a104c */
[----:B--2---:R-:W-:Y:S01]  /*15d60*/  IMAD R0, R138, UR57, RZ ;  /* 0x000000398a007c24 */ /* 0x004fe2000f8e02ff */
[----:B------:R-:W2:Y:S04]  /*15d70*/  LDCU UR57, c[0x0][0x3b0] ;  /* 0x00007600ff3977ac */ /* 0x000ea80008000800 */
[----:B------:R1:W-:Y:S04]  /*15d80*/  STL [R1+0x2ebc], R0 ;  /* 0x002ebc0001007387 */ /* 0x0003e80000100800 */
[----:B------:R-:W2:Y:S01]  /*15d90*/  LDL.LU R138, [R1+0x160] ;  /* 0x00016000018a7983 */ /* 0x000ea20000300800 */
[----:B-1----:R-:W-:Y:S01]  /*15da0*/  IMAD R0, R201, UR56, RZ ;  /* 0x00000038c9007c24 */ /* 0x002fe2000f8e02ff */
[----:B------:R-:W1:Y:S04]  /*15db0*/  LDCU UR56, c[0x0][0x3b0] ;  /* 0x00007600ff3877ac */ /* 0x000e680008000800 */
[----:B------:R1:W-:Y:S04]  /*15dc0*/  STL [R1+0x2ee8], R0 ;  /* 0x002ee80001007387 */ /* 0x0003e80000100800 */
[----:B------:R-:W-:Y:S04]  /*15dd0*/  STL.64 [R1+0x5c38], R6 ;  /* 0x005c380601007387 */ /* 0x000fe80000100a00 */
[----:B------:R-:W-:Y:S04]  /*15de0*/  STL.64 [R1+0x5c40], R8 ;  /* 0x005c400801007387 */ /* 0x000fe80000100a00 */
[----:B------:R-:W-:Y:S04]  /*15df0*/  STL.64 [R1+0x5c48], R10 ;  /* 0x005c480a01007387 */ /* 0x000fe80000100a00 */
[----:B------:R-:W-:Y:S04]  /*15e00*/  STL.64 [R1+0x5c50], R250 ;  /* 0x005c50fa01007387 */ /* 0x000fe80000100a00 */
[----:B------:R-:W4:Y:S01]  /*15e10*/  LDL.LU R166, [R1+0x164] ;  /* 0x0001640001a67983 */ /* 0x000f220000300800 */
[----:B-1----:R-:W-:Y:S01]  /*15e20*/  IADD3 R0, PT, PT, R126, -0x6f, RZ ;  /* 0xffffff917e007810 */ /* 0x002fe20007ffe0ff */
[----:B------:R-:W-:-:S03]  /*15e30*/  IMAD.WIDE R126, R132, 0x4, R232 ;  /* 0x00000004847e7825 */ /* 0x000fc600078e02e8 */
[----:B------:R-:W-:Y:S01]  /*15e40*/  ISETP.GE.U32.AND P4, PT, R0, 0x7fffff12, PT ;  /* 0x7fffff120000780c */ /* 0x000fe20003f86070 */
[C---:B------:R-:W-:Y:S01]  /*15e50*/  IMAD.WIDE R128, R132.reuse, 0x4, R236 ;  /* 0x0000000484807825 */ /* 0x040fe200078e02ec */
[----:B------:R-:W-:Y:S03]  /*15e60*/  LDGSTS.E [R2+0x4cc00], desc[UR76][R126.64], !P3 ;  /* 0x4cc000007e027fae */ /* 0x000fe6000d9a104c */
[C---:B------:R-:W-:Y:S01]  /*15e70*/  IMAD.WIDE R130, R132.reuse, 0x4, R240 ;  /* 0x0000000484827825 */ /* 0x040fe200078e02f0 */
[----:B------:R-:W-:Y:S03]  /*15e80*/  LDGSTS.E [R2+0x4cc80], desc[UR76][R128.64], !P3 ;  /* 0x4cc8000080027fae */ /* 0x000fe6000d9a104c */
[----:B------:R-:W-:Y:S01]  /*15e90*/  IMAD.WIDE R132, R132, 0x4, R4 ;  /* 0x0000000484847825 */ /* 0x000fe200078e0204 */
[----:B------:R-:W-:Y:S04]  /*15ea0*/  LDGSTS.E [R2+0x4cd00], desc[UR76][R130.64], !P3 ;  /* 0x4cd0000082027fae */ /* 0x000fe8000d9a104c */
[----:B------:R-:W-:Y:S01]  /*15eb0*/  LDGSTS.E [R2+0x4cd80], desc[UR76][R132.64], !P3 ;  /* 0x4cd8000084027fae */ /* 0x000fe2000d9a104c */
[----:B---3--:R-:W-:Y:S01]  /*15ec0*/  IMAD R0, R151, UR55, RZ ;  /* 0x0000003797007c24 */ /* 0x008fe2000f8e02ff */
[----:B------:R-:W1:Y:S04]  /*15ed0*/  LDCU UR55, c[0x0][0x3b0] ;  /* 0x00007600ff3777ac */ /* 0x000e680008000800 */
[----:B------:R3:W-:Y:S04]  /*15ee0*/  STL [R1+0x2c60], R0 ;  /* 0x002c600001007387 */ /* 0x0007e80000100800 */
[----:B------:R-:W-:Y:S01]  /*15ef0*/  STL.64 [R1+0x5c58], R126 ;  /* 0x005c587e01007387 */ /* 0x000fe20000100a00 */
[----:B---3--:R-:W-:-:S03]  /*15f00*/  VIADD R0, R134, 0xffffff8d ;  /* 0xffffff8d86007836 */ /* 0x008fc60000000000 */
[----:B------:R-:W-:Y:S01]  /*15f10*/  STL.64 [R1+0x5c60], R128 ;  /* 0x005c608001007387 */ /* 0x000fe20000100a00 */
[----:B------:R-:W-:-:S03]  /*15f20*/  IMAD.WIDE R134, R140, 0x4, R232 ;  /* 0x000000048c867825 */ /* 0x000fc600078e02e8 */
[----:B------:R-:W-:Y:S01]  /*15f30*/  STL.64 [R1+0x5c68], R130 ;  /* 0x005c688201007387 */ /* 0x000fe20000100a00 */
[----:B------:R-:W-:-:S03]  /*15f40*/  ISETP.GE.U32.AND P3, PT, R0, 0x7fffff0e, PT ;  /* 0x7fffff0e0000780c */ /* 0x000fc60003f66070 */
[----:B------:R-:W-:Y:S04]  /*15f50*/  STL.64 [R1+0x5c70], R132 ;  /* 0x005c708401007387 */ /* 0x000fe80000100a00 */
[----:B------:R-:W3:Y:S04]  /*15f60*/  LDL.LU R151, [R1+0x168] ;  /* 0x0001680001977983 */ /* 0x000ee80000300800 */
[----:B------:R-:W-:Y:S04]  /*15f70*/  LDGSTS.E [R2+0x4d400], desc[UR76][R134.64], !P5 ;  /* 0x4d40000086027fae */ /* 0x000fe8000e9a104c */
[----:B------:R-:W-:Y:S01]  /*15f80*/  LDGSTS.E [R2+0x4d480], desc[UR76][R136.64], !P5 ;  /* 0x4d48000088027fae */ /* 0x000fe2000e9a104c */
[----:B--2---:R-:W-:Y:S01]  /*15f90*/  IMAD R0, R138, UR54, RZ ;  /* 0x000000368a007c24 */ /* 0x004fe2000f8e02ff */
[----:B------:R-:W2:Y:S01]  /*15fa0*/  LDCU UR54, c[0x0][0x3b0] ;  /* 0x00007600ff3677ac */ /* 0x000ea20008000800 */
[----:B------:R-:W-:-:S03]  /*15fb0*/  IMAD.WIDE R138, R140, 0x4, R240 ;  /* 0x000000048c8a7825 */ /* 0x000fc600078e02f0 */
[----:B------:R1:W-:Y:S01]  /*15fc0*/  STL [R1+0x2e2c], R0 ;  /* 0x002e2c0001007387 */ /* 0x0003e20000100800 */
[----:B------:R-:W-:-:S03]  /*15fd0*/  IMAD.WIDE R140, R140, 0x4, R4 ;  /* 0x000000048c8c7825 */ /* 0x000fc600078e0204 */
[----:B------:R-:W-:Y:S04]  /*15fe0*/  LDGSTS.E [R2+0x4d500], desc[UR76][R138.64], !P5 ;  /* 0x4d5000008a027fae */ /* 0x000fe8000e9a104c */
[----:B------:R-:W-:Y:S01]  /*15ff0*/  LDGSTS.E [R2+0x4d580], desc[UR76][R140.64], !P5 ;  /* 0x4d5800008c027fae */ /* 0x000fe2000e9a104c */
[----:B-1----:R-:W-:-:S03]  /*16000*/  VIADD R0, R142, 0xffffff89 ;  /* 0xffffff898e007836 */ /* 0x002fc60000000000 */
[----:B------:R-:W-:Y:S02]  /*16010*/  STL.64 [R1+0x5c78], R134 ;  /* 0x005c788601007387 */ /* 0x000fe40000100a00 */
[----:B------:R-:W-:Y:S02]  /*16020*/  ISETP.GE.U32.AND P5, PT, R0, 0x7fffff0a, PT ;  /* 0x7fffff0a0000780c */ /* 0x000fe40003fa6070 */
[----:B------:R-:W-:Y:S04]  /*16030*/  STL.64 [R1+0x5c80], R136 ;  /* 0x005c808801007387 */ /* 0x000fe80000100a00 */
[----:B------:R-:W-:Y:S01]  /*16040*/  STL.64 [R1+0x5c88], R138 ;  /* 0x005c888a01007387 */ /* 0x000fe20000100a00 */
[----:B----4-:R-:W-:-:S03]  /*16050*/  IMAD R0, R166, UR53, RZ ;  /* 0x00000035a6007c24 */ /* 0x010fc6000f8e02ff */
[----:B------:R-:W-:Y:S01]  /*16060*/  STL.64 [R1+0x5c90], R140 ;  /* 0x005c908c01007387 */ /* 0x000fe20000100a00 */
[C---:B------:R-:W-:Y:S01]  /*16070*/  IMAD.WIDE R142, R148.reuse, 0x4, R232 ;  /* 0x00000004948e7825 */ /* 0x040fe200078e02e8 */
[----:B------:R-:W1:Y:S01]  /*16080*/  LDC R166, c[0x0][0x3a0] ;  /* 0x0000e800ffa67b82 */ /* 0x000e620000000800 */
[----:B------:R-:W4:Y:S01]  /*16090*/  LDCU UR53, c[0x0][0x3b0] ;  /* 0x00007600ff3577ac */ /* 0x000f220008000800 */
[----:B------:R2:W-:Y:S04]  /*160a0*/  STL [R1+0x2e28], R0 ;  /* 0x002e280001007387 */ /* 0x0005e80000100800 */
[----:B------:R-:W4:Y:S01]  /*160b0*/  LDL.LU R181, [R1+0x16c] ;  /* 0x00016c0001b57983 */ /* 0x000f220000300800 */
[----:B------:R-:W-:-:S03]  /*160c0*/  IMAD.WIDE R148, R148, 0x4, R4 ;  /* 0x0000000494947825 */ /* 0x000fc600078e0204 */
[----:B------:R-:W-:Y:S01]  /*160d0*/  LDGSTS.E [R2+0x4dc00], desc[UR76][R142.64], !P4 ;  /* 0x4dc000008e027fae */ /* 0x000fe2000e1a104c */
[----:B--2---:R-:W-:Y:S01]  /*160e0*/  IMAD R0, R187, UR50, RZ ;  /* 0x00000032bb007c24 */ /* 0x004fe2000f8e02ff */
[----:B------:R-:W2:Y:S02]  /*160f0*/  LDCU UR50, c[0x0][0x3b0] ;  /* 0x00007600ff3277ac */ /* 0x000ea40008000800 */
[----:B------:R-:W-:Y:S04]  /*16100*/  LDGSTS.E [R2+0x4dc80], desc[UR76][R144.64], !P4 ;  /* 0x4dc8000090027fae */ /* 0x000fe8000e1a104c */
[----:B------:R2:W-:Y:S04]  /*16110*/  STL [R1+0x2eb8], R0 ;  /* 0x002eb80001007387 */ /* 0x0005e80000100800 */
[----:B------:R-:W-:Y:S04]  /*16120*/  LDGSTS.E [R2+0x4dd00], desc[UR76][R146.64], !P4 ;  /* 0x4dd0000092027fae */ /* 0x000fe8000e1a104c */
[----:B------:R-:W-:Y:S01]  /*16130*/  LDGSTS.E [R2+0x4dd80], desc[UR76][R148.64], !P4 ;  /* 0x4dd8000094027fae */ /* 0x000fe2000e1a104c */
[----:B--2---:R-:W-:-:S03]  /*16140*/  VIADD R0, R150, 0xffffff85 ;  /* 0xffffff8596007836 */ /* 0x004fc60000000000 */
[----:B------:R-:W-:Y:S02]  /*16150*/  STL.64 [R1+0x5c98], R142 ;  /* 0x005c988e01007387 */ /* 0x000fe40000100a00 */
[----:B------:R-:W-:Y:S02]  /*16160*/  ISETP.GE.U32.AND P4, PT, R0, 0x7fffff06, PT ;  /* 0x7fffff060000780c */ /* 0x000fe40003f86070 */
[----:B------:R-:W-:Y:S04]  /*16170*/  STL.64 [R1+0x5ca0], R144 ;  /* 0x005ca09001007387 */ /* 0x000fe80000100a00 */
[----:B------:R-:W-:Y:S04]  /*16180*/  STL.64 [R1+0x5ca8], R146 ;  /* 0x005ca89201007387 */ /* 0x000fe80000100a00 */
[----:B------:R-:W-:Y:S01]  /*16190*/  STL.64 [R1+0x5cb0], R148 ;  /* 0x005cb09401007387 */ /* 0x000fe20000100a00 */
[----:B---3--:R-:W-:Y:S01]  /*161a0*/  IMAD R0, R151, UR51, RZ ;  /* 0x0000003397007c24 */ /* 0x008fe2000f8e02ff */
[----:B------:R-:W2:Y:S01]  /*161b0*/  LDCU UR51, c[0x0][0x3b0] ;  /* 0x00007600ff3377ac */ /* 0x000ea20008000800 */
[----:B------:R-:W-:-:S03]  /*161c0*/  IMAD.WIDE R150, R156, 0x4, R232 ;  /* 0x000000049c967825 */ /* 0x000fc600078e02e8 */
[----:B------:R3:W-:Y:S04]  /*161d0*/  STL [R1+0x2eb4], R0 ;  /* 0x002eb40001007387 */ /* 0x0007e80000100800 */
[----:B------:R-:W2:Y:S01]  /*161e0*/  LDL.LU R183, [R1+0x170] ;  /* 0x0001700001b77983 */ /* 0x000ea20000300800 */
[----:B------:R-:W-:-:S03]  /*161f0*/  IMAD.WIDE R156, R156, 0x4, R4 ;  /* 0x000000049c9c7825 */ /* 0x000fc600078e0204 */
[----:B------:R-:W-:Y:S01]  /*16200*/  LDGSTS.E [R2+0x4e400], desc[UR76][R150.64], !P3 ;  /* 0x4e40000096027fae */ /* 0x000fe2000d9a104c */
[----:B---3--:R-:W-:Y:S01]  /*16210*/  IMAD R0, R243, UR48, RZ ;  /* 0x00000030f3007c24 */ /* 0x008fe2000f8e02ff */
[----:B------:R-:W3:Y:S02]  /*16220*/  LDCU UR48, c[0x0][0x3b0] ;  /* 0x00007600ff3077ac */ /* 0x000ee40008000800 */
[----:B------:R-:W-:Y:S04]  /*16230*/  LDGSTS.E [R2+0x4e480], desc[UR76][R152.64], !P3 ;  /* 0x4e48000098027fae */ /* 0x000fe8000d9a104c */
[----:B------:R1:W-:Y:S04]  /*16240*/  STL [R1+0x2ee4], R0 ;  /* 0x002ee40001007387 */ /* 0x0003e80000100800 */
[----:B------:R-:W-:Y:S04]  /*16250*/  STL.64 [R1+0x5cb8], R150 ;  /* 0x005cb89601007387 */ /* 0x000fe80000100a00 */
[----:B------:R-:W-:Y:S01]  /*16260*/  LDGSTS.E [R2+0x4e500], desc[UR76][R154.64], !P3 ;  /* 0x4e5000009a027fae */ /* 0x000fe2000d9a104c */
[----:B-1----:R-:W-:-:S03]  /*16270*/  IADD3 R0, PT, PT, R158, -0x7f, RZ ;  /* 0xffffff819e007810 */ /* 0x002fc60007ffe0ff */
[----:B------:R-:W-:Y:S04]  /*16280*/  STL.64 [R1+0x5cc0], R152 ;  /* 0x005cc09801007387 */ /* 0x000fe80000100a00 */
[----:B------:R-:W-:Y:S01]  /*16290*/  LDGSTS.E [R2+0x4e580], desc[UR76][R156.64], !P3 ;  /* 0x4e5800009c027fae */ /* 0x000fe2000d9a104c */
[----:B------:R-:W-:-:S03]  /*162a0*/  ISETP.GE.U32.AND P3, PT, R0, 0x7fffff02, PT ;  /* 0x7fffff020000780c */ /* 0x000fc60003f66070 */
[----:B------:R-:W-:Y:S04]  /*162b0*/  STL.64 [R1+0x5cc8], R154 ;  /* 0x005cc89a01007387 */ /* 0x000fe80000100a00 */
[----:B------:R-:W-:Y:S01]  /*162c0*/  STL.64 [R1+0x5cd0], R156 ;  /* 0x005cd09c01007387 */ /* 0x000fe20000100a00 */
[----:B------:R-:W-:-:S04]  /*162d0*/  IMAD.WIDE R158, R164, 0x4, R232 ;  /* 0x00000004a49e7825 */ /* 0x000fc800078e02e8 */
[C---:B------:R-:W-:Y:S01]  /*162e0*/  IMAD.WIDE R162, R164.reuse, 0x4, R240 ;  /* 0x00000004a4a27825 */ /* 0x040fe200078e02f0 */
[----:B------:R-:W-:Y:S03]  /*162f0*/  LDGSTS.E [R2+0x4ec00], desc[UR76][R158.64], !P5 ;  /* 0x4ec000009e027fae */ /* 0x000fe6000e9a104c */
[----:B------:R-:W-:Y:S01]  /*16300*/  IMAD.WIDE R164, R164, 0x4, R4 ;  /* 0x00000004a4a47825 */ /* 0x000fe200078e0204 */
[----:B------:R-:W-:Y:S04]  /*16310*/  LDGSTS.E [R2+0x4ec80], desc[UR76][R160.64], !P5 ;  /* 0x4ec80000a0027fae */ /* 0x000fe8000e9a104c */
[----:B------:R-:W-:Y:S04]  /*16320*/  LDGSTS.E [R2+0x4ed00], desc[UR76][R162.64], !P5 ;  /* 0x4ed00000a2027fae */ /* 0x000fe8000e9a104c */
[----:B------:R-:W-:Y:S01]  /*16330*/  LDGSTS.E [R2+0x4ed80], desc[UR76][R164.64], !P5 ;  /* 0x4ed80000a4027fae */ /* 0x000fe2000e9a104c */
[----:B----4-:R-:W-:Y:S01]  /*16340*/  IMAD R0, R181, UR49, RZ ;  /* 0x00000031b5007c24 */ /* 0x010fe2000f8e02ff */
[----:B------:R-:W1:Y:S02]  /*16350*/  LDCU UR49, c[0x0][0x3b0] ;  /* 0x00007600ff3177ac */ /* 0x000e640008000800 */
[----:B------:R-:W4:Y:S04]  /*16360*/  LDL.LU R181, [R1+0x174] ;  /* 0x0001740001b57983 */ /* 0x000f280000300800 */
[----:B------:R1:W-:Y:S04]  /*16370*/  STL [R1+0x2ee0], R0 ;  /* 0x002ee00001007387 */ /* 0x0003e80000100800 */
[----:B------:R-:W-:Y:S04]  /*16380*/  STL.64 [R1+0x5cd8], R158 ;  /* 0x005cd89e01007387 */ /* 0x000fe80000100a00 */
[----:B------:R-:W-:Y:S04]  /*16390*/  STL.64 [R1+0x5ce0], R160 ;  /* 0x005ce0a001007387 */ /* 0x000fe80000100a00 */
[----:B------:R-:W-:Y:S04]  /*163a0*/  STL.64 [R1+0x5ce8], R162 ;  /* 0x005ce8a201007387 */ /* 0x000fe80000100a00 */
[----:B------:R-:W-:Y:S04]  /*163b0*/  STL.64 [R1+0x5cf0], R164 ;  /* 0x005cf0a401007387 */ /* 0x000fe80000100a00 */
[----:B------:R-:W3:Y:S04]  /*163c0*/  LDL.LU R218, [R1+0x1dc] ;  /* 0x0001dc0001da7983 */ /* 0x000ee80000300800 */
[----:B------:R-:W3:Y:S01]  /*163d0*/  LDL.LU R193, [R1+0x1d8] ;  /* 0x0001d80001c17983 */ /* 0x000ee20000300800 */
[----:B-1----:R-:W-:-:S02]  /*163e0*/  VIADD R0, R166, 0xfffffffc ;  /* 0xfffffffca6007836 */ /* 0x002fc40000000000 */
[----:B------:R-:W-:-:S03]  /*163f0*/  IMAD.WIDE R166, R172, 0x4, R232 ;  /* 0x00000004aca67825 */ /* 0x000fc600078e02e8 */
[----:B------:R-:W-:Y:S01]  /*16400*/  ISETP.GE.U32.AND P5, PT, R0, 0x7fffff7d, PT ;  /* 0x7fffff7d0000780c */ /* 0x000fe20003fa6070 */
[----:B------:R-:W-:Y:S01]  /*16410*/  IMAD.WIDE R172, R172, 0x4, R4 ;  /* 0x00000004acac7825 */ /* 0x000fe200078e0204 */
[----:B------:R-:W-:Y:S04]  /*16420*/  LDGSTS.E [R2+0x4f400], desc[UR76][R166.64], !P4 ;  /* 0x4f400000a6027fae */ /* 0x000fe8000e1a104c */
[----:B------:R-:W-:Y:S04]  /*16430*/  LDGSTS.E [R2+0x4f480], desc[UR76][R168.64], !P4 ;  /* 0x4f480000a8027fae */ /* 0x000fe8000e1a104c */
[----:B------:R-:W-:Y:S01]  /*16440*/  LDGSTS.E [R2+0x4f500], desc[UR76][R170.64], !P4 ;  /* 0x4f500000aa027fae */ /* 0x000fe2000e1a104c */
[----:B--2---:R-:W-:-:S03]  /*16450*/  IMAD R0, R183, UR52, RZ ;  /* 0x00000034b7007c24 */ /* 0x004fc6000f8e02ff */
[----:B------:R-:W-:Y:S01]  /*16460*/  LDGSTS.E [R2+0x4f580], desc[UR76][R172.64], !P4 ;  /* 0x4f580000ac027fae */ /* 0x000fe2000e1a104c */
[----:B------:R-:W-:Y:S01]  /*16470*/  IMAD.WIDE R176, R180, 0x4, R236 ;  /* 0x00000004b4b07825 */ /* 0x000fe200078e02ec */
[----:B------:R-:W1:Y:S01]  /*16480*/  LDC R183, c[0x0][0x3a0] ;  /* 0x0000e800ffb77b82 */ /* 0x000e620000000800 */
[----:B------:R-:W2:Y:S01]  /*16490*/  LDCU UR52, c[0x0][0x3b0] ;  /* 0x00007600ff3477ac */ /* 0x000ea20008000800 */
[----:B------:R2:W-:Y:S04]  /*164a0*/  STL [R1+0x2c5c], R0 ;  /* 0x002c5c0001007387 */ /* 0x0005e80000100800 */
[----:B------:R-:W-:Y:S01]  /*164b0*/  STL.64 [R1+0x5cf8], R166 ;  /* 0x005cf8a601007387 */ /* 0x000fe20000100a00 */
[----:B--2---:R-:W-:-:S03]  /*164c0*/  VIADD R0, R174, 0xfffffff8 ;  /* 0xfffffff8ae007836 */ /* 0x004fc60000000000 */
[----:B------:R-:W-:Y:S01]  /*164d0*/  STL.64 [R1+0x5d00], R168 ;  /* 0x005d00a801007387 */ /* 0x000fe20000100a00 */
[----:B------:R-:W-:Y:S01]  /*164e0*/  IMAD.WIDE R174, R180, 0x4, R232 ;  /* 0x00000004b4ae7825 */ /* 0x000fe200078e02e8 */
[----:B------:R-:W-:Y:S02]  /*164f0*/  ISETP.GE.U32.AND P4, PT, R0, 0x7fffff79, PT ;  /* 0x7fffff790000780c */ /* 0x000fe40003f86070 */
[----:B------:R-:W-:Y:S04]  /*16500*/  STL.64 [R1+0x5d08], R170 ;  /* 0x005d08aa01007387 */ /* 0x000fe80000100a00 */
[----:B------:R-:W-:Y:S04]  /*16510*/  STL.64 [R1+0x5d10], R172 ;  /* 0x005d10ac01007387 */ /* 0x000fe80000100a00 */
[----:B------:R-:W2:Y:S04]  /*16520*/  LDL.LU R207, [R1+0x1e0] ;  /* 0x0001e00001cf7983 */ /* 0x000ea80000300800 */
[----:B------:R-:W-:Y:S04]  /*16530*/  LDGSTS.E [R2+0x4fc00], desc[UR76][R174.64], !P3 ;  /* 0x4fc00000ae027fae */ /* 0x000fe8000d9a104c */
[----:B------:R-:W-:Y:S04]  /*16540*/  LDGSTS.E [R2+0x4fc80], desc[UR76][R176.64], !P3 ;  /* 0x4fc80000b0027fae */ /* 0x000fe8000d9a104c */
[----:B------:R-:W-:Y:S01]  /*16550*/  LDGSTS.E [R2+0x4fd00], desc[UR76][R178.64], !P3 ;  /* 0x4fd00000b2027fae */ /* 0x000fe2000d9a104c */
[----:B----4-:R-:W-:Y:S01]  /*16560*/  IMAD R0, R181, UR47, RZ ;  /* 0x0000002fb5007c24 */ /* 0x010fe2000f8e02ff */
[----:B------:R-:W4:Y:S01]  /*16570*/  LDCU UR47, c[0x0][0x3b0] ;  /* 0x00007600ff2f77ac */ /* 0x000f220008000800 */
[----:B------:R-:W-:-:S03]  /*16580*/  IMAD.WIDE R180, R180, 0x4, R4 ;  /* 0x00000004b4b47825 */ /* 0x000fc600078e0204 */
[----:B------:R1:W-:Y:S04]  /*16590*/  STL [R1+0x2e24], R0 ;  /* 0x002e240001007387 */ /* 0x0003e80000100800 */
[----:B------:R3:W-:Y:S01]  /*165a0*/  LDGSTS.E [R2+0x4fd80], desc[UR76][R180.64], !P3 ;  /* 0x4fd80000b4027fae */ /* 0x0007e2000d9a104c */
[----:B-1----:R-:W-:-:S03]  /*165b0*/  VIADD R0, R182, 0xfffffff4 ;  /* 0xfffffff4b6007836 */ /* 0x002fc60000000000 */
[----:B------:R-:W-:Y:S02]  /*165c0*/  STL.64 [R1+0x5d18], R174 ;  /* 0x005d18ae01007387 */ /* 0x000fe40000100a00 */
[----:B------:R-:W-:Y:S02]  /*165d0*/  ISETP.GE.U32.AND P3, PT, R0, 0x7fffff75, PT ;  /* 0x7fffff750000780c */ /* 0x000fe40003f66070 */
[----:B------:R-:W-:Y:S01]  /*165e0*/  STL.64 [R1+0x5d20], R176 ;  /* 0x005d20b001007387 */ /* 0x000fe20000100a00 */
[----:B---3--:R-:W-:-:S03]  /*165f0*/  IMAD R0, R218, UR62, RZ ;  /* 0x0000003eda007c24 */ /* 0x008fc6000f8e02ff */
[----:B------:R-:W-:Y:S01]  /*16600*/  STL.64 [R1+0x5d28], R178 ;  /* 0x005d28b201007387 */ /* 0x000fe20000100a00 */
[----:B------:R-:W-:Y:S01]  /*16610*/  IMAD R182, R222, 0x3, RZ ;  /* 0x00000003deb67824 */ /* 0x000fe200078e02ff */
[----:B------:R-:W1:Y:S02]  /*16620*/  LDCU UR62, c[0x0][0x3b0] ;  /* 0x00007600ff3e77ac */ /* 0x000e640008000800 */
[----:B------:R-:W-:Y:S04]  /*16630*/  STL.64 [R1+0x5d30], R180 ;  /* 0x005d30b401007387 */ /* 0x000fe80000100a00 */
[----:B------:R3:W-:Y:S04]  /*16640*/  STL [R1+0x5880], R2 ;  /* 0x0058800201007387 */ /* 0x0007e80000100800 */
[----:B------:R1:W-:Y:S01]  /*16650*/  STL [R1+0x2e20], R0 ;  /* 0x002e200001007387 */ /* 0x0003e20000100800 */
[----:B---3--:R-:W-:Y:S01]  /*16660*/  IMAD R2, R193, UR46, RZ ;  /* 0x0000002ec1027c24 */ /* 0x008fe2000f8e02ff */
[----:B------:R-:W3:Y:S02]  /*16670*/  LDCU UR46, c[0x0][0x3b0] ;  /* 0x00007600ff2e77ac */ /* 0x000ee40008000800 */
[----:B------:R-:W3:Y:S01]  /*16680*/  LDL.LU R193, [R1+0x1e4] ;  /* 0x0001e40001c17983 */ /* 0x000ee20000300800 */
[----:B-1----:R-:W-:Y:S01]  /*16690*/  LOP3.LUT R0, R247, 0x60, RZ, 0x3c, !PT ;  /* 0x00000060f7007812 */ /* 0x002fe200078e3cff */
[----:B------:R-:W-:-:S02]  /*166a0*/  IMAD.WIDE R6, R182, 0x4, R232 ;  /* 0x00000004b6067825 */ /* 0x000fc400078e02e8 */
[----:B------:R1:W-:Y:S01]  /*166b0*/  STL [R1+0x2eb0], R2 ;  /* 0x002eb00201007387 */ /* 0x0003e20000100800 */
[----:B------:R-:W-:Y:S01]  /*166c0*/  IADD3 R0, PT, PT, R0, UR45, RZ ;  /* 0x0000002d00007c10 */ /* 0x000fe2000fffe0ff */
[----:B------:R-:W-:-:S04]  /*166d0*/  IMAD.WIDE R172, R182, 0x4, R240 ;  /* 0x00000004b6ac7825 */ /* 0x000fc800078e02f0 */
[C---:B------:R-:W-:Y:S01]  /*166e0*/  IMAD.WIDE R170, R182.reuse, 0x4, R4 ;  /* 0x00000004b6aa7825 */ /* 0x040fe200078e0204 */
[----:B------:R-:W-:Y:S03]  /*166f0*/  LDGSTS.E [R0+0x40600], desc[UR76][R6.64], !P5 ;  /* 0x4060000006007fae */ /* 0x000fe6000e9a104c */
[----:B-1----:R-:W-:Y:S01]  /*16700*/  IMAD.WIDE R2, R182, 0x4, R236 ;  /* 0x00000004b6027825 */ /* 0x002fe200078e02ec */
[----:B------:R-:W-:Y:S03]  /*16710*/  STL.64 [R1+0xb10], R6 ;  /* 0x000b100601007387 */ /* 0x000fe60000100a00 */
[----:B------:R-:W-:Y:S01]  /*16720*/  VIADD R182, R183, 0xfffffff0 ;  /* 0xfffffff0b7b67836 */ /* 0x000fe20000000000 */
[----:B------:R2:W-:Y:S01]  /*16730*/  LDGSTS.E [R0+0x40680], desc[UR76][R2.64], !P5 ;  /* 0x4068000002007fae */ /* 0x0005e2000e9a104c */
[----:B------:R-:W1:Y:S03]  /*16740*/  LDC R183, c[0x0][0x3a0] ;  /* 0x0000e800ffb77b82 */ /* 0x000e660000000800 */
[----:B------:R-:W-:Y:S04]  /*16750*/  LDGSTS.E [R0+0x40700], desc[UR76][R172.64], !P5 ;  /* 0x40700000ac007fae */ /* 0x000fe8000e9a104c */
[----:B------:R2:W-:Y:S04]  /*16760*/  STL.64 [R1+0xb08], R2 ;  /* 0x000b080201007387 */ /* 0x0005e80000100a00 */
[----:B------:R-:W-:Y:S01]  /*16770*/  LDGSTS.E [R0+0x40780], desc[UR76][R170.64], !P5 ;  /* 0x40780000aa007fae */ /* 0x000fe2000e9a104c */
[----:B------:R-:W-:Y:S01]  /*16780*/  ISETP.GE.U32.AND P5, PT, R182, 0x7fffff71, PT ;  /* 0x7fffff71b600780c */ /* 0x000fe20003fa6070 */
[----:B------:R-:W-:-:S02]  /*16790*/  IMAD R182, R222, 0x7, RZ ;  /* 0x00000007deb67824 */ /* 0x000fc400078e02ff */
[----:B------:R-:W-:Y:S01]  /*167a0*/  STL.64 [R1+0x5d98], R172 ;  /* 0x005d98ac01007387 */ /* 0x000fe20000100a00 */
[----:B--2---:R-:W-:Y:S01]  /*167b0*/  IMAD R2, R207, UR75, RZ ;  /* 0x0000004bcf027c24 */ /* 0x004fe2000f8e02ff */
[----:B------:R-:W2:Y:S02]  /*167c0*/  LDCU UR75, c[0x0][0x3b0] ;  /* 0x00007600ff4b77ac */ /* 0x000ea40008000800 */
[----:B------:R-:W2:Y:S01]  /*167d0*/  LDL.LU R207, [R1+0x1e8] ;  /* 0x0001e80001cf7983 */ /* 0x000ea20000300800 */
[----:B------:R-:W-:-:S03]  /*167e0*/  IMAD.WIDE R6, R182, 0x4, R232 ;  /* 0x00000004b6067825 */ /* 0x000fc600078e02e8 */
[----:B------:R4:W-:Y:S01]  /*167f0*/  STL [R1+0x2e1c], R2 ;  /* 0x002e1c0201007387 */ /* 0x0009e20000100800 */
[----:B------:R-:W-:-:S04]  /*16800*/  IMAD.WIDE R162, R182, 0x4, R240 ;  /* 0x00000004b6a27825 */ /* 0x000fc800078e02f0 */
[C---:B------:R-:W-:Y:S01]  /*16810*/  IMAD.WIDE R174, R182.reuse, 0x4, R4 ;  /* 0x00000004b6ae7825 */ /* 0x040fe200078e0204 */
[----:B------:R-:W-:Y:S03]  /*16820*/  STL.64 [R1+0xab0], R6 ;  /* 0x000ab00601007387 */ /* 0x000fe60000100a00 */
[----:B----4-:R-:W-:Y:S01]  /*16830*/  IMAD.WIDE R2, R182, 0x4, R236 ;  /* 0x00000004b6027825 */ /* 0x010fe200078e02ec */
[----:B------:R-:W-:Y:S04]  /*16840*/  LDGSTS.E [R0+0x40e00], desc[UR76][R6.64], !P4 ;  /* 0x40e0000006007fae */ /* 0x000fe8000e1a104c */
[----:B------:R3:W-:Y:S04]  /*16850*/  STL.64 [R1+0xaa8], R2 ;  /* 0x000aa80201007387 */ /* 0x0007e80000100a00 */
[----:B------:R3:W-:Y:S04]  /*16860*/  LDGSTS.E [R0+0x40e80], desc[UR76][R2.64], !P4 ;  /* 0x40e8000002007fae */ /* 0x0007e8000e1a104c */
[----:B------:R-:W-:Y:S04]  /*16870*/  STL.64 [R1+0x5d80], R162 ;  /* 0x005d80a201007387 */ /* 0x000fe80000100a00 */
[----:B------:R-:W-:Y:S01]  /*16880*/  STL.64 [R1+0x5d88], R174 ;  /* 0x005d88ae01007387 */ /* 0x000fe20000100a00 */
[----:B------:R-:W-:-:S02]  /*16890*/  VIADD R182, R184, 0xffffffec ;  /* 0xffffffecb8b67836 */ /* 0x000fc40000000000 */
[----:B------:R-:W4:Y:S01]  /*168a0*/  LDC R184, c[0x0][0x3a0] ;  /* 0x0000e800ffb87b82 */ /* 0x000f220000000800 */
[----:B------:R-:W-:Y:S04]  /*168b0*/  LDGSTS.E [R0+0x40f00], desc[UR76][R162.64], !P4 ;  /* 0x40f00000a2007fae */ /* 0x000fe8000e1a104c */
[----:B------:R-:W-:Y:S01]  /*168c0*/  LDGSTS.E [R0+0x40f80], desc[UR76][R174.64], !P4 ;  /* 0x40f80000ae007fae */ /* 0x000fe2000e1a104c */
[----:B---3--:R-:W-:Y:S01]  /*168d0*/  IMAD R2, R193, UR44, RZ ;  /* 0x0000002cc1027c24 */ /* 0x008fe2000f8e02ff */
[----:B------:R-:W-:Y:S02]  /*168e0*/  ISETP.GE.U32.AND P4, PT, R182, 0x7fffff6d, PT ;  /* 0x7fffff6db600780c */ /* 0x000fe40003f86070 */
[----:B------:R-:W3:Y:S01]  /*168f0*/  LDL.LU R193, [R1+0x1ec] ;  /* 0x0001ec0001c17983 */ /* 0x000ee20000300800 */
[----:B------:R-:W-:Y:S01]  /*16900*/  IMAD R182, R222, 0xb, RZ ;  /* 0x0000000bdeb67824 */ /* 0x000fe200078e02ff */
[----:B------:R-:W1:Y:S02]  /*16910*/  LDCU UR44, c[0x0][0x3b0] ;  /* 0x00007600ff2c77ac */ /* 0x000e640008000800 */
[----:B------:R4:W-:Y:S01]  /*16920*/  STL [R1+0x2e18], R2 ;  /* 0x002e180201007387 */ /* 0x0009e20000100800 */
[----:B------:R-:W-:-:S04]  /*16930*/  IMAD.WIDE R6, R182, 0x4, R232 ;  /* 0x00000004b6067825 */ /* 0x000fc800078e02e8 */
[C---:B------:R-:W-:Y:S01]  /*16940*/  IMAD.WIDE R166, R182.reuse, 0x4, R240 ;  /* 0x00000004b6a67825 */ /* 0x040fe200078e02f0 */
[----:B------:R-:W-:Y:S03]  /*16950*/  LDGSTS.E [R0+0x41600], desc[UR76][R6.64], !P3 ;  /* 0x4160000006007fae */ /* 0x000fe6000d9a104c */
[----:B----4-:R-:W-:-:S04]  /*16960*/  IMAD.WIDE R2, R182, 0x4, R236 ;  /* 0x00000004b6027825 */ /* 0x010fc800078e02ec */
[----:B------:R-:W-:Y:S01]  /*16970*/  IMAD.WIDE R164, R182, 0x4, R4 ;  /* 0x00000004b6a47825 */ /* 0x000fe200078e0204 */
[----:B------:R2:W-:Y:S03]  /*16980*/  LDGSTS.E [R0+0x41680], desc[UR76][R2.64], !P3 ;  /* 0x4168000002007fae */ /* 0x0005e6000d9a104c */
[----:B------:R-:W-:Y:S01]  /*16990*/  VIADD R182, R185, 0xffffffe8 ;  /* 0xffffffe8b9b67836 */ /* 0x000fe20000000000 */
[----:B------:R-:W-:Y:S01]  /*169a0*/  STL.64 [R1+0xa50], R6 ;  /* 0x000a500601007387 */ /* 0x000fe20000100a00 */
[----:B------:R-:W4:Y:S03]  /*169b0*/  LDC R185, c[0x0][0x3a0] ;  /* 0x0000e800ffb97b82 */ /* 0x000f260000000800 */
[----:B------:R-:W-:Y:S04]  /*169c0*/  LDGSTS.E [R0+0x41700], desc[UR76][R166.64], !P3 ;  /* 0x41700000a6007fae */ /* 0x000fe8000d9a104c */
[----:B------:R2:W-:Y:S04]  /*169d0*/  STL.64 [R1+0xa48], R2 ;  /* 0x000a480201007387 */ /* 0x0005e80000100a00 */
[----:B------:R-:W-:Y:S01]  /*169e0*/  LDGSTS.E [R0+0x41780], desc[UR76][R164.64], !P3 ;  /* 0x41780000a4007fae */ /* 0x000fe2000d9a104c */
[----:B------:R-:W-:Y:S01]  /*169f0*/  ISETP.GE.U32.AND P3, PT, R182, 0x7fffff69, PT ;  /* 0x7fffff69b600780c */ /* 0x000fe20003f66070 */
[----:B------:R-:W-:-:S02]  /*16a00*/  IMAD R182, R222, 0xf, RZ ;  /* 0x0000000fdeb67824 */ /* 0x000fc400078e02ff */
[----:B------:R-:W-:Y:S01]  /*16a10*/  STL.64 [R1+0x5d78], R166 ;  /* 0x005d78a601007387 */ /* 0x000fe20000100a00 */
[----:B--2---:R-:W-:-:S03]  /*16a20*/  IMAD R2, R207, UR39, RZ ;  /* 0x00000027cf027c24 */ /* 0x004fc6000f8e02ff */
[----:B------:R-:W-:Y:S01]  /*16a30*/  STL.64 [R1+0x5d90], R164 ;  /* 0x005d90a401007387 */ /* 0x000fe20000100a00 */
[C---:B------:R-:W-:Y:S01]  /*16a40*/  IMAD.WIDE R6, R182.reuse, 0x4, R232 ;  /* 0x00000004b6067825 */ /* 0x040fe200078e02e8 */
[----:B------:R-:W2:Y:S02]  /*16a50*/  LDCU UR39, c[0x0][0x3b0] ;  /* 0x00007600ff2777ac */ /* 0x000ea40008000800 */
[----:B------:R-:W2:Y:S01]  /*16a60*/  LDL.LU R207, [R1+0x1f0] ;  /* 0x0001f00001cf7983 */ /* 0x000ea20000300800 */
[----:B------:R-:W-:-:S03]  /*16a70*/  IMAD.WIDE R158, R182, 0x4, R240 ;  /* 0x00000004b69e7825 */ /* 0x000fc600078e02f0 */
[----:B------:R1:W-:Y:S01]  /*16a80*/  STL [R1+0x2e14], R2 ;  /* 0x002e140201007387 */ /* 0x0003e20000100800 */
[----:B------:R-:W-:-:S03]  /*16a90*/  IMAD.WIDE R156, R182, 0x4, R4 ;  /* 0x00000004b69c7825 */ /* 0x000fc600078e0204 */
[----:B------:R-:W-:Y:S04]  /*16aa0*/  STL.64 [R1+0x9f0], R6 ;  /* 0x0009f00601007387 */ /* 0x000fe80000100a00 */
[----:B------:R-:W-:Y:S01]  /*16ab0*/  LDGSTS.E [R0+0x41e00], desc[UR76][R6.64], !P5 ;  /* 0x41e0000006007fae */ /* 0x000fe2000e9a104c */
[----:B-1----:R-:W-:-:S05]  /*16ac0*/  IMAD.WIDE R2, R182, 0x4, R236 ;  /* 0x00000004b6027825 */ /* 0x002fca00078e02ec */
[----:B------:R3:W-:Y:S04]  /*16ad0*/  STL.64 [R1+0x9e8], R2 ;  /* 0x0009e80201007387 */ /* 0x0007e80000100a00 */
[----:B------:R3:W-:Y:S04]  /*16ae0*/  LDGSTS.E [R0+0x41e80], desc[UR76][R2.64], !P5 ;  /* 0x41e8000002007fae */ /* 0x0007e8000e9a104c */
[----:B------:R-:W-:Y:S04]  /*16af0*/  STL.64 [R1+0x5d60], R158 ;  /* 0x005d609e01007387 */ /* 0x000fe80000100a00 */
[----:B------:R-:W-:Y:S01]  /*16b00*/  STL.64 [R1+0x5d68], R156 ;  /* 0x005d689c01007387 */ /* 0x000fe20000100a00 */
[----:B------:R-:W-:-:S02]  /*16b10*/  IADD3 R182, PT, PT, R183, -0x1c, RZ ;  /* 0xffffffe4b7b67810 */ /* 0x000fc40007ffe0ff */
[----:B------:R-:W1:Y:S01]  /*16b20*/  LDC R183, c[0x0][0x3a0] ;  /* 0x0000e800ffb77b82 */ /* 0x000e620000000800 */
        /* <DEDUP_REMOVED lines=9> */
[----:B------:R-:W-:-:S04]  /*16bc0*/  IMAD.WIDE R148, R182, 0x4, R240 ;  /* 0x00000004b6947825 */ /* 0x000fc800078e02f0 */
[----:B----4-:R-:W-:-:S04]  /*16bd0*/  IMAD.WIDE R2, R182, 0x4, R232 ;  /* 0x00000004b6027825 */ /* 0x010fc800078e02e8 */
[----:B------:R-:W-:Y:S01]  /*16be0*/  IMAD.WIDE R146, R182, 0x4, R4 ;  /* 0x00000004b6927825 */ /* 0x000fe200078e0204 */
[----:B------:R2:W-:Y:S03]  /*16bf0*/  LDGSTS.E [R0+0x42600], desc[UR76][R2.64], !P4 ;  /* 0x4260000002007fae */ /* 0x0005e6000e1a104c */
[----:B------:R-:W-:Y:S01]  /*16c00*/  VIADD R182, R184, 0xffffffe0 ;  /* 0xffffffe0b8b67836 */ /* 0x000fe20000000000 */
[----:B------:R2:W-:Y:S01]  /*16c10*/  STL.64 [R1+0x990], R2 ;  /* 0x0009900201007387 */ /* 0x0005e20000100a00 */
[----:B------:R-:W4:Y:S03]  /*16c20*/  LDC R184, c[0x0][0x3a0] ;  /* 0x0000e800ffb87b82 */ /* 0x000f260000000800 */
[----:B------:R-:W-:Y:S04]  /*16c30*/  LDGSTS.E [R0+0x42680], desc[UR76][R150.64], !P4 ;  /* 0x4268000096007fae */ /* 0x000fe8000e1a104c */
[----:B------:R-:W-:Y:S04]  /*16c40*/  STL.64 [R1+0x5d40], R150 ;  /* 0x005d409601007387 */ /* 0x000fe80000100a00 */
[----:B------:R-:W-:Y:S04]  /*16c50*/  LDGSTS.E [R0+0x42700], desc[UR76][R148.64], !P4 ;  /* 0x4270000094007fae */ /* 0x000fe8000e1a104c */
[----:B------:R-:W-:Y:S04]  /*16c60*/  STL.64 [R1+0x5d48], R148 ;  /* 0x005d489401007387 */ /* 0x000fe80000100a00 */
        /* <DEDUP_REMOVED lines=8> */
[----:B------:R-:W4:Y:S01]  /*16cf0*/  LDL.LU R207, [R1+0x25c] ;  /* 0x00025c0001cf7983 */ /* 0x000f220000300800 */
[----:B------:R-:W-:-:S04]  /*16d00*/  IMAD.WIDE R142, R182, 0x4, R236 ;  /* 0x00000004b68e7825 */ /* 0x000fc800078e02ec */
[C---:B------:R-:W-:Y:S01]  /*16d10*/  IMAD.WIDE R140, R182.reuse, 0x4, R240 ;  /* 0x00000004b68c7825 */ /* 0x040fe200078e02f0 */
[----:B------:R3:W-:Y:S04]  /*16d20*/  STL [R1+0x2de4], R2 ;  /* 0x002de40201007387 */ /* 0x0007e80000100800 */
[----:B------:R-:W-:Y:S04]  /*16d30*/  STL.64 [R1+0x5d38], R176 ;  /* 0x005d38b001007387 */ /* 0x000fe80000100a00 */
[----:B------:R-:W-:Y:S04]  /*16d40*/  STL.64 [R1+0x5d58], R142 ;  /* 0x005d588e01007387 */ /* 0x000fe80000100a00 */
[----:B------:R-:W-:Y:S01]  /*16d50*/  STL.64 [R1+0x5d70], R140 ;  /* 0x005d708c01007387 */ /* 0x000fe20000100a00 */
[----:B------:R-:W-:-:S03]  /*16d60*/  IMAD.WIDE R138, R182, 0x4, R4 ;  /* 0x00000004b68a7825 */ /* 0x000fc600078e0204 */
[----:B------:R-:W-:Y:S01]  /*16d70*/  LDGSTS.E [R0+0x42e00], desc[UR76][R176.64], !P3 ;  /* 0x42e00000b0007fae */ /* 0x000fe2000d9a104c */
[----:B---3--:R-:W-:-:S03]  /*16d80*/  IMAD R2, R193, UR36, RZ ;  /* 0x00000024c1027c24 */ /* 0x008fc6000f8e02ff */
[----:B------:R-:W-:Y:S01]  /*16d90*/  LDGSTS.E [R0+0x42e80], desc[UR76][R142.64], !P3 ;  /* 0x42e800008e007fae */ /* 0x000fe2000d9a104c */
[----:B------:R-:W-:Y:S01]  /*16da0*/  VIADD R182, R185, 0xffffffdc ;  /* 0xffffffdcb9b67836 */ /* 0x000fe20000000000 */
[----:B------:R-:W3:Y:S01]  /*16db0*/  LDCU UR36, c[0x0][0x3b0] ;  /* 0x00007600ff2477ac */ /* 0x000ee20008000800 */
[----:B------:R-:W1:Y:S01]  /*16dc0*/  LDC R185, c[0x0][0x3a0] ;  /* 0x0000e800ffb97b82 */ /* 0x000e620000000800 */
[----:B------:R-:W3:Y:S04]  /*16dd0*/  LDL.LU R193, [R1+0x260] ;  /* 0x0002600001c17983 */ /* 0x000ee80000300800 */
[----:B------:R2:W-:Y:S04]  /*16de0*/  STL [R1+0x2de0], R2 ;  /* 0x002de00201007387 */ /* 0x0005e80000100800 */
[----:B------:R1:W-:Y:S04]  /*16df0*/  LDGSTS.E [R0+0x42f00], desc[UR76][R140.64], !P3 ;  /* 0x42f000008c007fae */ /* 0x0003e8000d9a104c */
[----:B------:R1:W-:Y:S01]  /*16e00*/  LDGSTS.E [R0+0x42f80], desc[UR76][R138.64], !P3 ;  /* 0x42f800008a007fae */ /* 0x0003e2000d9a104c */
[----:B--2---:R-:W-:Y:S01]  /*16e10*/  IMAD R2, R218, UR35, RZ ;  /* 0x00000023da027c24 */ /* 0x004fe2000f8e02ff */
[----:B------:R-:W-:-:S02]  /*16e20*/  ISETP.GE.U32.AND P3, PT, R182, 0x7fffff5d, PT ;  /* 0x7fffff5db600780c */ /* 0x000fc40003f66070 */
[----:B------:R-:W2:Y:S01]  /*16e30*/  LDL.LU R218, [R1+0x264] ;  /* 0x0002640001da7983 */ /* 0x000ea20000300800 */
[----:B------:R-:W-:Y:S01]  /*16e40*/  IMAD R188, R222, 0x63, RZ ;  /* 0x00000063debc7824 */ /* 0x000fe200078e02ff */
[----:B------:R-:W1:Y:S02]  /*16e50*/  LDCU UR35, c[0x0][0x3b0] ;  /* 0x00007600ff2377ac */ /* 0x000e640008000800 */
[----:B------:R4:W-:Y:S02]  /*16e60*/  STL [R1+0x2ddc], R2 ;  /* 0x002ddc0201007387 */ /* 0x0009e40000100800 */
[----:B----4-:R-:W-:Y:S01]  /*16e70*/  IMAD R2, R207, UR34, RZ ;  /* 0x00000022cf027c24 */ /* 0x010fe2000f8e02ff */
[----:B------:R-:W4:Y:S01]  /*16e80*/  LDCU UR34, c[0x0][0x3b0] ;  /* 0x00007600ff2277ac */ /* 0x000f220008000800 */
[----:B------:R-:W4:Y:S04]  /*16e90*/  LDL.LU R207, [R1+0x268] ;  /* 0x0002680001cf7983 */ /* 0x000f280000300800 */
[----:B------:R3:W-:Y:S02]  /*16ea0*/  STL [R1+0x2dd8], R2 ;  /* 0x002dd80201007387 */ /* 0x0007e40000100800 */
[----:B---3--:R-:W-:Y:S01]  /*16eb0*/  IMAD R2, R193, UR33, RZ ;  /* 0x00000021c1027c24 */ /* 0x008fe2000f8e02ff */
[----:B------:R-:W3:Y:S01]  /*16ec0*/  LDCU UR33, c[0x0][0x3b0] ;  /* 0x00007600ff2177ac */ /* 0x000ee20008000800 */
[----:B------:R-:W3:Y:S04]  /*16ed0*/  LDL.LU R193, [R1+0x26c] ;  /* 0x00026c0001c17983 */ /* 0x000ee80000300800 */
[----:B------:R2:W-:Y:S02]  /*16ee0*/  STL [R1+0x2dd4], R2 ;  /* 0x002dd40201007387 */ /* 0x0005e40000100800 */
[----:B--2---:R-:W-:Y:S01]  /*16ef0*/  IMAD R2, R218, UR32, RZ ;  /* 0x00000020da027c24 */ /* 0x004fe2000f8e02ff */
[----:B------:R-:W2:Y:S04]  /*16f00*/  LDCU UR32, c[0x0][0x3b0] ;  /* 0x00007600ff2077ac */ /* 0x000ea80008000800 */
[----:B------:R4:W-:Y:S02]  /*16f10*/  STL [R1+0x2dd0], R2 ;  /* 0x002dd00201007387 */ /* 0x0009e40000100800 */
[----:B----4-:R-:W-:Y:S01]  /*16f20*/  IMAD R2, R207, UR31, RZ ;  /* 0x0000001fcf027c24 */ /* 0x010fe2000f8e02ff */
[----:B------:R-:W4:Y:S04]  /*16f30*/  LDCU UR31, c[0x0][0x3b0] ;  /* 0x00007600ff1f77ac */ /* 0x000f280008000800 */
[----:B------:R3:W-:Y:S02]  /*16f40*/  STL [R1+0x2c54], R2 ;  /* 0x002c540201007387 */ /* 0x0007e40000100800 */
[----:B---3--:R-:W-:Y:S01]  /*16f50*/  IMAD R2, R193, UR30, RZ ;  /* 0x0000001ec1027c24 */ /* 0x008fe2000f8e02ff */
[----:B------:R-:W3:Y:S04]  /*16f60*/  LDCU UR30, c[0x0][0x3b0] ;  /* 0x00007600ff1e77ac */ /* 0x000ee80008000800 */
[----:B------:R1:W-:Y:S02]  /*16f70*/  STL [R1+0x2c6c], R2 ;  /* 0x002c6c0201007387 */ /* 0x0003e40000100800 */
[----:B-1----:R-:W-:Y:S01]  /*16f80*/  IMAD R2, R192, UR29, RZ ;  /* 0x0000001dc0027c24 */ /* 0x002fe2000f8e02ff */
[----:B------:R-:W1:Y:S04]  /*16f90*/  LDCU UR29, c[0x0][0x3b0] ;  /* 0x00007600ff1d77ac */ /* 0x000e680008000800 */
[----:B------:R2:W-:Y:S04]  /*16fa0*/  STL [R1+0x2da0], R2 ;  /* 0x002da00201007387 */ /* 0x0005e80000100800 */
[----:B------:R-:W3:Y:S01]  /*16fb0*/  LDL.LU R218, [R1+0x270] ;  /* 0x0002700001da7983 */ /* 0x000ee20000300800 */
[----:B--2---:R-:W-:Y:S01]  /*16fc0*/  IMAD R2, R206, UR28, RZ ;  /* 0x0000001cce027c24 */ /* 0x004fe2000f8e02ff */
[----:B------:R-:W2:Y:S01]  /*16fd0*/  LDCU UR28, c[0x0][0x3b0] ;  /* 0x00007600ff1c77ac */ /* 0x000ea20008000800 */
[----:B------:R-:W-:Y:S01]  /*16fe0*/  IMAD R182, R222, 0x1b, RZ ;  /* 0x0000001bdeb67824 */ /* 0x000fe200078e02ff */
[----:B------:R-:W1:Y:S02]  /*16ff0*/  LDC R206, c[0x0][0x3a0] ;  /* 0x0000e800ffce7b82 */ /* 0x000e640000000800 */
[----:B------:R4:W-:Y:S04]  /*17000*/  STL [R1+0x2d9c], R2 ;  /* 0x002d9c0201007387 */ /* 0x0009e80000100800 */
[----:B------:R-:W2:Y:S01]  /*17010*/  LDL.LU R207, [R1+0x274] ;  /* 0x0002740001cf7983 */ /* 0x000ea20000300800 */
[----:B----4-:R-:W-:Y:S01]  /*17020*/  IMAD R2, R217, UR27, RZ ;  /* 0x0000001bd9027c24 */ /* 0x010fe2000f8e02ff */
[----:B------:R-:W4:Y:S04]  /*17030*/  LDCU UR27, c[0x0][0x3b0] ;  /* 0x00007600ff1b77ac */ /* 0x000f280008000800 */
[----:B------:R4:W-:Y:S04]  /*17040*/  STL [R1+0x2d98], R2 ;  /* 0x002d980201007387 */ /* 0x0009e80000100800 */
[----:B------:R-:W2:Y:S01]  /*17050*/  LDL.LU R193, [R1+0xc38] ;  /* 0x000c380001c17983 */ /* 0x000ea20000300800 */
[----:B----4-:R-:W-:Y:S01]  /*17060*/  IMAD R2, R231, UR26, RZ ;  /* 0x0000001ae7027c24 */ /* 0x010fe2000f8e02ff */
[----:B------:R-:W4:Y:S04]  /*17070*/  LDCU UR26, c[0x0][0x3b0] ;  /* 0x00007600ff1a77ac */ /* 0x000f280008000800 */
[----:B------:R3:W-:Y:S02]  /*17080*/  STL [R1+0x2d94], R2 ;  /* 0x002d940201007387 */ /* 0x0007e40000100800 */
[----:B---3--:R-:W-:Y:S01]  /*17090*/  IMAD R2, R218, UR25, RZ ;  /* 0x00000019da027c24 */ /* 0x008fe2000f8e02ff */
[----:B------:R-:W3:Y:S01]  /*170a0*/  LDCU UR25, c[0x0][0x3b0] ;  /* 0x00007600ff1977ac */ /* 0x000ee20008000800 */
[----:B------:R-:W3:Y:S04]  /*170b0*/  LDL.LU R218, [R1+0xc3c] ;  /* 0x000c3c0001da7983 */ /* 0x000ee80000300800 */
[----:B------:R2:W-:Y:S02]  /*170c0*/  STL [R1+0x2d90], R2 ;  /* 0x002d900201007387 */ /* 0x0005e40000100800 */
[----:B--2---:R-:W-:Y:S01]  /*170d0*/  IMAD R2, R207, UR24, RZ ;  /* 0x00000018cf027c24 */ /* 0x004fe2000f8e02ff */
[----:B------:R-:W2:Y:S01]  /*170e0*/  LDCU UR24, c[0x0][0x3b0] ;  /* 0x00007600ff1877ac */ /* 0x000ea20008000800 */
[----:B------:R-:W2:Y:S04]  /*170f0*/  LDL.LU R207, [R1+0xc40] ;  /* 0x000c400001cf7983 */ /* 0x000ea80000300800 */
[----:B------:R1:W-:Y:S02]  /*17100*/  STL [R1+0x2d8c], R2 ;  /* 0x002d8c0201007387 */ /* 0x0003e40000100800 */
[----:B-1----:R-:W-:Y:S01]  /*17110*/  IMAD R2, R193, UR19, RZ ;  /* 0x00000013c1027c24 */ /* 0x002fe2000f8e02ff */
[----:B------:R-:W1:Y:S01]  /*17120*/  LDCU UR19, c[0x0][0x3b0] ;  /* 0x00007600ff1377ac */ /* 0x000e620008000800 */
[----:B------:R-:W4:Y:S04]  /*17130*/  LDL.LU R193, [R1+0xc44] ;  /* 0x000c440001c17983 */ /* 0x000f280000300800 */
[----:B------:R3:W-:Y:S01]  /*17140*/  STL [R1+0x2c50], R2 ;  /* 0x002c500201007387 */ /* 0x0007e20000100800 */
[----:B------:R-:W-:-:S04]  /*17150*/  IMAD.WIDE R134, R182, 0x4, R232 ;  /* 0x00000004b6867825 */ /* 0x000fc800078e02e8 */
[C---:B------:R-:W-:Y:S01]  /*17160*/  IMAD.WIDE R132, R182.reuse, 0x4, R236 ;  /* 0x00000004b6847825 */ /* 0x040fe200078e02ec */
[----:B------:R1:W-:Y:S03]  /*17170*/  LDGSTS.E [R0+0x43600], desc[UR76][R134.64], !P5 ;  /* 0x4360000086007fae */ /* 0x0003e6000e9a104c */
[C---:B------:R-:W-:Y:S01]  /*17180*/  IMAD.WIDE R96, R182.reuse, 0x4, R240 ;  /* 0x00000004b6607825 */ /* 0x040fe200078e02f0 */
[----:B------:R1:W-:Y:S03]  /*17190*/  LDGSTS.E [R0+0x43680], desc[UR76][R132.64], !P5 ;  /* 0x4368000084007fae */ /* 0x0003e6000e9a104c */
[----:B------:R-:W-:Y:S01]  /*171a0*/  IMAD.WIDE R168, R182, 0x4, R4 ;  /* 0x00000004b6a87825 */ /* 0x000fe200078e0204 */
[----:B------:R1:W-:Y:S03]  /*171b0*/  LDGSTS.E [R0+0x43700], desc[UR76][R96.64], !P5 ;  /* 0x4370000060007fae */ /* 0x0003e6000e9a104c */
[----:B------:R-:W-:Y:S01]  /*171c0*/  VIADD R182, R183, 0xffffffd8 ;  /* 0xffffffd8b7b67836 */ /* 0x000fe20000000000 */
[----:B------:R1:W-:Y:S01]  /*171d0*/  LDGSTS.E [R0+0x43780], desc[UR76][R168.64], !P5 ;  /* 0x43780000a8007fae */ /* 0x0003e2000e9a104c */
[----:B------:R-:W1:Y:S03]  /*171e0*/  LDC R183, c[0x0][0x3a0] ;  /* 0x0000e800ffb77b82 */ /* 0x000e660000000800 */
[----:B------:R-:W-:Y:S01]  /*171f0*/  ISETP.GE.U32.AND P5, PT, R182, 0x7fffff59, PT ;  /* 0x7fffff59b600780c */ /* 0x000fe20003fa6070 */
[----:B------:R-:W-:-:S04]  /*17200*/  IMAD R182, R222, 0x1f, RZ ;  /* 0x0000001fdeb67824 */ /* 0x000fc800078e02ff */
[----:B------:R-:W-:-:S04]  /*17210*/  IMAD.WIDE R160, R182, 0x4, R232 ;  /* 0x00000004b6a07825 */ /* 0x000fc800078e02e8 */
[C---:B------:R-:W-:Y:S01]  /*17220*/  IMAD.WIDE R106, R182.reuse, 0x4, R236 ;  /* 0x00000004b66a7825 */ /* 0x040fe200078e02ec */
[----:B------:R1:W-:Y:S03]  /*17230*/  LDGSTS.E [R0+0x43e00], desc[UR76][R160.64], !P4 ;  /* 0x43e00000a0007fae */ /* 0x0003e6000e1a104c */
[C---:B------:R-:W-:Y:S01]  /*17240*/  IMAD.WIDE R250, R182.reuse, 0x4, R240 ;  /* 0x00000004b6fa7825 */ /* 0x040fe200078e02f0 */
[----:B------:R1:W-:Y:S03]  /*17250*/  LDGSTS.E [R0+0x43e80], desc[UR76][R106.64], !P4 ;  /* 0x43e800006a007fae */ /* 0x0003e6000e1a104c */
[----:B------:R-:W-:Y:S01]  /*17260*/  IMAD.WIDE R152, R182, 0x4, R4 ;  /* 0x00000004b6987825 */ /* 0x000fe200078e0204 */
[----:B------:R-:W-:Y:S01]  /*17270*/  IADD3 R182, PT, PT, R184, -0x2c, RZ ;  /* 0xffffffd4b8b67810 */ /* 0x000fe20007ffe0ff */
[----:B------:R1:W-:Y:S01]  /*17280*/  LDGSTS.E [R0+0x43f00], desc[UR76][R250.64], !P4 ;  /* 0x43f00000fa007fae */ /* 0x0003e2000e1a104c */
[----:B------:R-:W1:Y:S03]  /*17290*/  LDC R184, c[0x0][0x3a0] ;  /* 0x0000e800ffb87b82 */ /* 0x000e660000000800 */
[----:B------:R1:W-:Y:S01]  /*172a0*/  LDGSTS.E [R0+0x43f80], desc[UR76][R152.64], !P4 ;  /* 0x43f8000098007fae */ /* 0x0003e2000e1a104c */
        /* <DEDUP_REMOVED lines=8> */
[----:B------:R1:W-:Y:S03]  /*17330*/  LDGSTS.E [R0+0x44700], desc[UR76][R136.64], !P3 ;  /* 0x4470000088007fae */ /* 0x0003e6000d9a104c */
[----:B------:R-:W-:Y:S01]  /*17340*/  VIADD R182, R185, 0xffffffd0 ;  /* 0xffffffd0b9b67836 */ /* 0x000fe20000000000 */
[----:B------:R1:W-:Y:S01]  /*17350*/  LDGSTS.E [R0+0x44780], desc[UR76][R126.64], !P3 ;  /* 0x447800007e007fae */ /* 0x0003e2000d9a104c */
[----:B------:R-:W3:Y:S03]  /*17360*/  LDC R185, c[0x0][0x3a0] ;  /* 0x0000e800ffb97b82 */ /* 0x000ee60000000800 */
        /* <DEDUP_REMOVED lines=8> */
[----:B------:R2:W-:Y:S03]  /*173f0*/  LDGSTS.E [R0+0x44f00], desc[UR76][R76.64], !P5 ;  /* 0x44f000004c007fae */ /* 0x0005e6000e9a104c */
[----:B-1----:R-:W-:Y:S01]  /*17400*/  VIADD R182, R183, 0xffffffcc ;  /* 0xffffffccb7b67836 */ /* 0x002fe20000000000 */
[----:B------:R-:W-:Y:S01]  /*17410*/  LDGSTS.E [R0+0x44f80], desc[UR76][R74.64], !P5 ;  /* 0x44f800004a007fae */ /* 0x000fe2000e9a104c */
        /* <DEDUP_REMOVED lines=17> */
[----:B------:R-:W-:Y:S03]  /*17530*/  LDGSTS.E [R0+0x45e00], desc[UR76][R22.64], !P3 ;  /* 0x45e0000016007fae */ /* 0x000fe6000d9a104c */
[----:B------:R-:W-:Y:S01]  /*17540*/  IMAD.WIDE R128, R182, 0x4, R240 ;  /* 0x00000004b6807825 */ /* 0x000fe200078e02f0 */
[----:B------:R1:W-:Y:S03]  /*17550*/  LDGSTS.E [R0+0x45e80], desc[UR76][R130.64], !P3 ;  /* 0x45e8000082007fae */ /* 0x0003e6000d9a104c */
[----:B---3--:R-:W-:Y:S01]  /*17560*/  IMAD R2, R218, UR18, RZ ;  /* 0x00000012da027c24 */ /* 0x008fe2000f8e02ff */
[----:B------:R3:W-:Y:S01]  /*17570*/  LDGSTS.E [R0+0x45f00], desc[UR76][R128.64], !P3 ;  /* 0x45f0000080007fae */ /* 0x0007e2000d9a104c */
[----:B------:R-:W-:-:S03]  /*17580*/  IMAD.WIDE R84, R182, 0x4, R4 ;  /* 0x00000004b6547825 */ /* 0x000fc600078e0204 */
[----:B------:R-:W3:Y:S01]  /*17590*/  LDL.LU R218, [R1+0xc48] ;  /* 0x000c480001da7983 */ /* 0x000ee20000300800 */
[----:B------:R-:W-:Y:S01]  /*175a0*/  IMAD.WIDE R186, R188, 0x4, R240 ;  /* 0x00000004bcba7825 */ /* 0x000fe200078e02f0 */
[----:B------:R-:W1:Y:S02]  /*175b0*/  LDCU UR18, c[0x0][0x3b0] ;  /* 0x00007600ff1277ac */ /* 0x000e640008000800 */
[----:B------:R2:W-:Y:S01]  /*175c0*/  STL [R1+0x2d74], R2 ;  /* 0x002d740201007387 */ /* 0x0005e20000100800 */
[----:B------:R-:W-:Y:S02]  /*175d0*/  IADD3 R182, PT, PT, R185, -0x3c, RZ ;  /* 0xffffffc4b9b67810 */ /* 0x000fe40007ffe0ff */
[----:B------:R-:W1:Y:S01]  /*175e0*/  LDC R185, c[0x0][0x3a0] ;  /* 0x0000e800ffb97b82 */ /* 0x000e620000000800 */
[----:B------:R1:W-:Y:S01]  /*175f0*/  LDGSTS.E [R0+0x45f80], desc[UR76][R84.64], !P3 ;  /* 0x45f8000054007fae */ /* 0x0003e2000d9a104c */
[----:B--2---:R-:W-:Y:S01]  /*17600*/  IMAD R2, R207, UR17, RZ ;  /* 0x00000011cf027c24 */ /* 0x004fe2000f8e02ff */
[----:B------:R-:W-:-:S02]  /*17610*/  ISETP.GE.U32.AND P3, PT, R182, 0x7fffff45, PT ;  /* 0x7fffff45b600780c */ /* 0x000fc40003f66070 */
[----:B------:R-:W2:Y:S01]  /*17620*/  LDL.LU R207, [R1+0xc4c] ;  /* 0x000c4c0001cf7983 */ /* 0x000ea20000300800 */
[----:B------:R-:W-:Y:S01]  /*17630*/  IMAD.WIDE R194, R196, 0x4, R240 ;  /* 0x00000004c4c27825 */ /* 0x000fe200078e02f0 */
[----:B------:R-:W1:Y:S02]  /*17640*/  LDCU UR17, c[0x0][0x3b0] ;  /* 0x00007600ff1177ac */ /* 0x000e640008000800 */
[----:B------:R4:W-:Y:S02]  /*17650*/  STL [R1+0x2d70], R2 ;  /* 0x002d700201007387 */ /* 0x0009e40000100800 */
[----:B----4-:R-:W-:Y:S01]  /*17660*/  IMAD R2, R193, UR16, RZ ;  /* 0x00000010c1027c24 */ /* 0x010fe2000f8e02ff */
[----:B------:R-:W4:Y:S01]  /*17670*/  LDCU UR16, c[0x0][0x3b0] ;  /* 0x00007600ff1077ac */ /* 0x000f220008000800 */
[----:B------:R-:W2:Y:S01]  /*17680*/  LDL.LU R193, [R1+0xc50] ;  /* 0x000c500001c17983 */ /* 0x000ea20000300800 */
[----:B------:R-:W-:-:S04]  /*17690*/  IMAD R182, R222, 0x33, RZ ;  /* 0x00000033deb67824 */ /* 0x000fc800078e02ff */
[----:B------:R-:W-:-:S04]  /*176a0*/  IMAD.WIDE R10, R182, 0x4, R232 ;  /* 0x00000004b60a7825 */ /* 0x000fc800078e02e8 */
[C---:B------:R-:W-:Y:S01]  /*176b0*/  IMAD.WIDE R46, R182.reuse, 0x4, R236 ;  /* 0x00000004b62e7825 */ /* 0x040fe200078e02ec */
[----:B------:R-:W-:Y:S03]  /*176c0*/  LDGSTS.E [R0+0x46600], desc[UR76][R10.64], !P5 ;  /* 0x466000000a007fae */ /* 0x000fe6000e9a104c */
[C---:B------:R-:W-:Y:S01]  /*176d0*/  IMAD.WIDE R38, R182.reuse, 0x4, R240 ;  /* 0x00000004b6267825 */ /* 0x040fe200078e02f0 */
[----:B------:R2:W-:Y:S03]  /*176e0*/  LDGSTS.E [R0+0x46680], desc[UR76][R46.64], !P5 ;  /* 0x466800002e007fae */ /* 0x0005e6000e9a104c */
[----:B------:R-:W-:Y:S01]  /*176f0*/  IMAD.WIDE R36, R182, 0x4, R4 ;  /* 0x00000004b6247825 */ /* 0x000fe200078e0204 */
[----:B------:R-:W-:Y:S03]  /*17700*/  LDGSTS.E [R0+0x46700], desc[UR76][R38.64], !P5 ;  /* 0x4670000026007fae */ /* 0x000fe6000e9a104c */
[----:B-1----:R-:W-:Y:S01]  /*17710*/  VIADD R182, R183, 0xffffffc0 ;  /* 0xffffffc0b7b67836 */ /* 0x002fe20000000000 */
        /* <DEDUP_REMOVED lines=13> */
[----:B------:R-:W4:Y:S03]  /*177f0*/  LDC R184, c[0x0][0x3a0] ;  /* 0x0000e800ffb87b82 */ /* 0x000f260000000800 */
        /* <DEDUP_REMOVED lines=10> */
[----:B------:R1:W-:Y:S01]  /*178a0*/  LDGSTS.E [R0+0x47780], desc[UR76][R72.64], !P3 ;  /* 0x4778000048007fae */ /* 0x0003e2000d9a104c */
[----:B------:R-:W4:Y:S03]  /*178b0*/  LDC R185, c[0x0][0x3a0] ;  /* 0x0000e800ffb97b82 */ /* 0x000f260000000800 */
        /* <DEDUP_REMOVED lines=8> */
[----:B-1----:R-:W-:Y:S01]  /*17940*/  IADD3 R182, PT, PT, R183, -0x4c, RZ ;  /* 0xffffffb4b7b67810 */ /* 0x002fe20007ffe0ff */
[----:B------:R1:W-:Y:S01]  /*17950*/  LDGSTS.E [R0+0x47f00], desc[UR76][R44.64], !P5 ;  /* 0x47f000002c007fae */ /* 0x0003e2000e9a104c */
[----:B------:R-:W1:Y:S03]  /*17960*/  LDC R183, c[0x0][0x3a0] ;  /* 0x0000e800ffb77b82 */ /* 0x000e660000000800 */
[----:B------:R1:W-:Y:S01]  /*17970*/  LDGSTS.E [R0+0x47f80], desc[UR76][R24.64], !P5 ;  /* 0x47f8000018007fae */ /* 0x0003e2000e9a104c */
        /* <DEDUP_REMOVED lines=9> */
[----:B----4-:R-:W-:Y:S01]  /*17a10*/  VIADD R182, R184, 0xffffffb0 ;  /* 0xffffffb0b8b67836 */ /* 0x010fe20000000000 */
[----:B------:R-:W-:Y:S01]  /*17a20*/  LDGSTS.E [R0+0x48780], desc[UR76][R78.64], !P4 ;  /* 0x487800004e007fae */ /* 0x000fe2000e1a104c */
        /* <DEDUP_REMOVED lines=19> */
[----:B------:R-:W-:Y:S03]  /*17b60*/  LDGSTS.E [R0+0x49680], desc[UR76][R86.64], !P5 ;  /* 0x4968000056007fae */ /* 0x000fe6000e9a104c */
[----:B------:R-:W-:Y:S01]  /*17b70*/  IMAD.WIDE R122, R182, 0x4, R4 ;  /* 0x00000004b67a7825 */ /* 0x000fe200078e0204 */
[----:B------:R2:W-:Y:S03]  /*17b80*/  LDGSTS.E [R0+0x49700], desc[UR76][R124.64], !P5 ;  /* 0x497000007c007fae */ /* 0x0005e6000e9a104c */
[----:B-1----:R-:W-:Y:S01]  /*17b90*/  VIADD R182, R183, 0xffffffa8 ;  /* 0xffffffa8b7b67836 */ /* 0x002fe20000000000 */
[----:B------:R1:W-:Y:S01]  /*17ba0*/  LDGSTS.E [R0+0x49780], desc[UR76][R122.64], !P5 ;  /* 0x497800007a007fae */ /* 0x0003e2000e9a104c */
[----:B------:R-:W1:Y:S03]  /*17bb0*/  LDC R183, c[0x0][0x3a0] ;  /* 0x0000e800ffb77b82 */ /* 0x000e660000000800 */
[----:B------:R-:W-:Y:S01]  /*17bc0*/  ISETP.GE.U32.AND P5, PT, R182, 0x7fffff29, PT ;  /* 0x7fffff29b600780c */ /* 0x000fe20003fa6070 */
[----:B------:R-:W-:-:S04]  /*17bd0*/  IMAD R182, R222, 0x4f, RZ ;  /* 0x0000004fdeb67824 */ /* 0x000fc800078e02ff */
[----:B------:R-:W-:-:S04]  /*17be0*/  IMAD.WIDE R52, R182, 0x4, R232 ;  /* 0x00000004b6347825 */ /* 0x000fc800078e02e8 */
[C---:B------:R-:W-:Y:S01]  /*17bf0*/  IMAD.WIDE R104, R182.reuse, 0x4, R236 ;  /* 0x00000004b6687825 */ /* 0x040fe200078e02ec */
[----:B------:R-:W-:Y:S03]  /*17c00*/  LDGSTS.E [R0+0x49e00], desc[UR76][R52.64], !P4 ;  /* 0x49e0000034007fae */ /* 0x000fe6000e1a104c */
[C---:B------:R-:W-:Y:S01]  /*17c10*/  IMAD.WIDE R102, R182.reuse, 0x4, R240 ;  /* 0x00000004b6667825 */ /* 0x040fe200078e02f0 */
[----:B------:R1:W-:Y:S03]  /*17c20*/  LDGSTS.E [R0+0x49e80], desc[UR76][R104.64], !P4 ;  /* 0x49e8000068007fae */ /* 0x0003e6000e1a104c */
[----:B------:R-:W-:Y:S01]  /*17c30*/  IMAD.WIDE R100, R182, 0x4, R4 ;  /* 0x00000004b6647825 */ /* 0x000fe200078e0204 */
[----:B----4-:R-:W-:Y:S01]  /*17c40*/  IADD3 R182, PT, PT, R184, -0x5c, RZ ;  /* 0xffffffa4b8b67810 */ /* 0x010fe20007ffe0ff */
        /* <DEDUP_REMOVED lines=13> */
[----:B------:R-:W-:Y:S01]  /*17d20*/  LDGSTS.E [R0+0x4a780], desc[UR76][R18.64], !P3 ;  /* 0x4a78000012007fae */ /* 0x000fe2000d9a104c */
[----:B------:R-:W2:Y:S03]  /*17d30*/  LDC R185, c[0x0][0x3a0] ;  /* 0x0000e800ffb97b82 */ /* 0x000ea60000000800 */
        /* <DEDUP_REMOVED lines=10> */
[----:B------:R1:W-:Y:S04]  /*17de0*/  LDGSTS.E [R0+0x4af80], desc[UR76][R16.64], !P5 ;  /* 0x4af8000010007fae */ /* 0x0003e8000e9a104c */
        /* <DEDUP_REMOVED lines=19> */
[----:B--2---:R-:W-:Y:S01]  /*17f20*/  IADD3 R182, PT, PT, R185, -0x6c, RZ ;  /* 0xffffff94b9b67810 */ /* 0x004fe20007ffe0ff */
[----:B------:R2:W-:Y:S04]  /*17f30*/  LDGSTS.E [R0+0x4bf00], desc[UR76][R28.64], !P3 ;  /* 0x4bf000001c007fae */ /* 0x0005e8000d9a104c */
[----:B------:R1:W-:Y:S01]  /*17f40*/  LDGSTS.E [R0+0x4bf80], desc[UR76][R26.64], !P3 ;  /* 0x4bf800001a007fae */ /* 0x0003e2000d9a104c */
[----:B------:R-:W-:Y:S01]  /*17f50*/  ISETP.GE.U32.AND P3, PT, R182, 0x7fffff15, PT ;  /* 0x7fffff15b600780c */ /* 0x000fe20003f66070 */
[----:B------:R-:W-:-:S04]  /*17f60*/  IMAD.WIDE R182, R188, 0x4, R232 ;  /* 0x00000004bcb67825 */ /* 0x000fc800078e02e8 */
[C---:B------:R-:W-:Y:S01]  /*17f70*/  IMAD.WIDE R184, R188.reuse, 0x4, R236 ;  /* 0x00000004bcb87825 */ /* 0x040fe200078e02ec */
[----:B------:R1:W-:Y:S03]  /*17f80*/  LDGSTS.E [R0+0x4c600], desc[UR76][R182.64], !P5 ;  /* 0x4c600000b6007fae */ /* 0x0003e6000e9a104c */
[----:B------:R-:W-:Y:S01]  /*17f90*/  IMAD.WIDE R188, R188, 0x4, R4 ;  /* 0x00000004bcbc7825 */ /* 0x000fe200078e0204 */
[----:B------:R1:W-:Y:S04]  /*17fa0*/  LDGSTS.E [R0+0x4c680], desc[UR76][R184.64], !P5 ;  /* 0x4c680000b8007fae */ /* 0x0003e8000e9a104c */
[----:B------:R-:W-:Y:S01]  /*17fb0*/  LDGSTS.E [R0+0x4c700], desc[UR76][R186.64], !P5 ;  /* 0x4c700000ba007fae */ /* 0x000fe2000e9a104c */
[----:B------:R-:W-:Y:S01]  /*17fc0*/  IMAD R246, R193, UR13, RZ ;  /* 0x0000000dc1f67c24 */ /* 0x000fe2000f8e02ff */
[----:B------:R-:W1:Y:S02]  /*17fd0*/  LDCU UR13, c[0x0][0x3b0] ;  /* 0x00007600ff0d77ac */ /* 0x000e640008000800 */
[----:B------:R-:W-:Y:S01]  /*17fe0*/  LDGSTS.E [R0+0x4c780], desc[UR76][R188.64], !P5 ;  /* 0x4c780000bc007fae */ /* 0x000fe2000e9a104c */
[----:B------:R-:W-:Y:S01]  /*17ff0*/  ISETP.GE.U32.AND P5, PT, R190, 0x7fffff11, PT ;  /* 0x7fffff11be00780c */ /* 0x000fe20003fa6070 */
[----:B------:R-:W-:-:S04]  /*18000*/  IMAD.WIDE R190, R196, 0x4, R232 ;  /* 0x00000004c4be7825 */ /* 0x000fc800078e02e8 */
[C---:B------:R-:W-:Y:S01]  /*18010*/  IMAD.WIDE R192, R196.reuse, 0x4, R236 ;  /* 0x00000004c4c07825 */ /* 0x040fe200078e02ec */
[----:B------:R-:W-:Y:S03]  /*18020*/  LDGSTS.E [R0+0x4ce00], desc[UR76][R190.64], !P4 ;  /* 0x4ce00000be007fae */ /* 0x000fe6000e1a104c */
[----:B------:R-:W-:Y:S01]  /*18030*/  IMAD.WIDE R196, R196, 0x4, R4 ;  /* 0x00000004c4c47825 */ /* 0x000fe200078e0204 */
[----:B------:R-:W-:Y:S04]  /*18040*/  LDGSTS.E [R0+0x4ce80], desc[UR76][R192.64], !P4 ;  /* 0x4ce80000c0007fae */ /* 0x000fe8000e1a104c */
[----:B------:R-:W-:Y:S01]  /*18050*/  LDGSTS.E [R0+0x4cf00], desc[UR76][R194.64], !P4 ;  /* 0x4cf00000c2007fae */ /* 0x000fe2000e1a104c */
[----:B------:R-:W-:-:S03]  /*18060*/  IMAD.WIDE R200, R204, 0x4, R236 ;  /* 0x00000004ccc87825 */ /* 0x000fc600078e02ec */
[----:B------:R-:W-:Y:S01]  /*18070*/  LDGSTS.E [R0+0x4cf80], desc[UR76][R196.64], !P4 ;  /* 0x4cf80000c4007fae */ /* 0x000fe2000e1a104c */
[----:B------:R-:W-:Y:S01]  /*18080*/  ISETP.GE.U32.AND P4, PT, R198, 0x7fffff0d, PT ;  /* 0x7fffff0dc600780c */ /* 0x000fe20003f86070 */
[----:B------:R-:W-:-:S04]  /*18090*/  IMAD.WIDE R198, R204, 0x4, R232 ;  /* 0x00000004ccc67825 */ /* 0x000fc800078e02e8 */
[C---:B------:R-:W-:Y:S01]  /*180a0*/  IMAD.WIDE R202, R204.reuse, 0x4, R240 ;  /* 0x00000004ccca7825 */ /* 0x040fe200078e02f0 */
[----:B------:R-:W-:Y:S03]  /*180b0*/  LDGSTS.E [R0+0x4d600], desc[UR76][R198.64], !P3 ;  /* 0x4d600000c6007fae */ /* 0x000fe6000d9a104c */
[----:B------:R-:W-:Y:S01]  /*180c0*/  IMAD.WIDE R204, R204, 0x4, R4 ;  /* 0x00000004cccc7825 */ /* 0x000fe200078e0204 */
[----:B------:R-:W-:Y:S03]  /*180d0*/  LDGSTS.E [R0+0x4d680], desc[UR76][R200.64], !P3 ;  /* 0x4d680000c8007fae */ /* 0x000fe6000d9a104c */
[----:B------:R-:W-:Y:S01]  /*180e0*/  VIADD R206, R206, 0xffffff88 ;  /* 0xffffff88cece7836 */ /* 0x000fe20000000000 */
[----:B------:R-:W-:Y:S01]  /*180f0*/  LDGSTS.E [R0+0x4d700], desc[UR76][R202.64], !P3 ;  /* 0x4d700000ca007fae */ /* 0x000fe2000d9a104c */
[----:B------:R-:W-:Y:S01]  /*18100*/  IMAD R3, R207, UR14, RZ ;  /* 0x0000000ecf037c24 */ /* 0x000fe2000f8e02ff */
[----:B------:R-:W1:Y:S02]  /*18110*/  LDCU UR14, c[0x0][0x3b0] ;  /* 0x00007600ff0e77ac */ /* 0x000e640008000800 */
[----:B------:R-:W-:Y:S01]  /*18120*/  LDGSTS.E [R0+0x4d780], desc[UR76][R204.64], !P3 ;  /* 0x4d780000cc007fae */ /* 0x000fe2000d9a104c */
[----:B------:R-:W-:Y:S01]  /*18130*/  ISETP.GE.U32.AND P3, PT, R206, 0x7fffff09, PT ;  /* 0x7fffff09ce00780c */ /* 0x000fe20003f66070 */
[----:B------:R-:W-:-:S04]  /*18140*/  IMAD.WIDE R206, R212, 0x4, R232 ;  /* 0x00000004d4ce7825 */ /* 0x000fc800078e02e8 */
[----:B------:R-:W-:Y:S01]  /*18150*/  IMAD.WIDE R210, R212, 0x4, R240 ;  /* 0x00000004d4d27825 */ /* 0x000fe200078e02f0 */
[----:B------:R-:W-:Y:S03]  /*18160*/  LDGSTS.E [R0+0x4de00], desc[UR76][R206.64], !P5 ;  /* 0x4de00000ce007fae */ /* 0x000fe6000e9a104c */
[----:B------:R-:W-:Y:S01]  /*18170*/  IMAD R140, R252, UR12, RZ ;  /* 0x0000000cfc8c7c24 */ /* 0x000fe2000f8e02ff */
[----:B------:R-:W-:Y:S01]  /*18180*/  LDGSTS.E [R0+0x4de80], desc[UR76][R208.64], !P5 ;  /* 0x4de80000d0007fae */ /* 0x000fe2000e9a104c */
[----:B------:R-:W-:Y:S01]  /*18190*/  IMAD.WIDE R212, R212, 0x4, R4 ;  /* 0x00000004d4d47825 */ /* 0x000fe200078e0204 */
[----:B------:R-:W1:Y:S02]  /*181a0*/  LDCU UR12, c[0x0][0x3b0] ;  /* 0x00007600ff0c77ac */ /* 0x000e640008000800 */
[----:B------:R-:W-:Y:S01]  /*181b0*/  LDGSTS.E [R0+0x4df00], desc[UR76][R210.64], !P5 ;  /* 0x4df00000d2007fae */ /* 0x000fe2000e9a104c */
[----:B------:R-:W-:Y:S01]  /*181c0*/  IMAD R252, R214, UR11, RZ ;  /* 0x0000000bd6fc7c24 */ /* 0x000fe2000f8e02ff */
[----:B------:R-:W-:Y:S01]  /*181d0*/  IADD3 R214, PT, PT, R215, -0x7c, RZ ;  /* 0xffffff84d7d67810 */ /* 0x000fe20007ffe0ff */
[----:B------:R-:W1:Y:S01]  /*181e0*/  LDCU UR11, c[0x0][0x3a8] ;  /* 0x00007500ff0b77ac */ /* 0x000e620008000800 */
[----:B------:R-:W-:Y:S02]  /*181f0*/  LDGSTS.E [R0+0x4df80], desc[UR76][R212.64], !P5 ;  /* 0x4df80000d4007fae */ /* 0x000fe4000e9a104c */
[----:B------:R-:W-:Y:S01]  /*18200*/  ISETP.GE.U32.AND P5, PT, R214, 0x7fffff05, PT ;  /* 0x7fffff05d600780c */ /* 0x000fe20003fa6070 */
[C---:B------:R-:W-:Y:S01]  /*18210*/  IMAD.WIDE R214, R220.reuse, 0x4, R232 ;  /* 0x00000004dcd67825 */ /* 0x040fe200078e02e8 */
[----:B------:R3:W-:Y:S03]  /*18220*/  STL [R1+0x2d6c], R2 ;  /* 0x002d6c0201007387 */ /* 0x0007e60000100800 */
[----:B------:R-:W-:Y:S01]  /*18230*/  IMAD.WIDE R216, R220, 0x4, R236 ;  /* 0x00000004dcd87825 */ /* 0x000fe200078e02ec */
[----:B------:R-:W-:Y:S03]  /*18240*/  LDGSTS.E [R0+0x4e600], desc[UR76][R214.64], !P4 ;  /* 0x4e600000d6007fae */ /* 0x000fe6000e1a104c */
[----:B------:R-:W-:Y:S01]  /*18250*/  VIADD R142, R223, 0xffffff80 ;  /* 0xffffff80df8e7836 */ /* 0x000fe20000000000 */
[----:B------:R-:W-:Y:S01]  /*18260*/  LDGSTS.E [R0+0x4e680], desc[UR76][R216.64], !P4 ;  /* 0x4e680000d8007fae */ /* 0x000fe2000e1a104c */
[----:B---3--:R-:W-:Y:S01]  /*18270*/  IMAD R2, R218, UR15, RZ ;  /* 0x0000000fda027c24 */ /* 0x008fe2000f8e02ff */
[----:B------:R-:W3:Y:S01]  /*18280*/  LDCU UR15, c[0x0][0x3b0] ;  /* 0x00007600ff0f77ac */ /* 0x000ee20008000800 */
[----:B------:R-:W-:-:S04]  /*18290*/  IMAD.WIDE R218, R220, 0x4, R240 ;  /* 0x00000004dcda7825 */ /* 0x000fc800078e02f0 */
[----:B------:R-:W-:Y:S01]  /*182a0*/  IMAD.WIDE R220, R220, 0x4, R4 ;  /* 0x00000004dcdc7825 */ /* 0x000fe200078e0204 */
[----:B------:R-:W-:Y:S04]  /*182b0*/  LDGSTS.E [R0+0x4e700], desc[UR76][R218.64], !P4 ;  /* 0x4e700000da007fae */ /* 0x000fe8000e1a104c */
[----:B------:R-:W-:Y:S01]  /*182c0*/  LDGSTS.E [R0+0x4e780], desc[UR76][R220.64], !P4 ;  /* 0x4e780000dc007fae */ /* 0x000fe2000e1a104c */
[----:B------:R-:W-:Y:S01]  /*182d0*/  ISETP.GE.AND P4, PT, R242, R142, PT ;  /* 0x0000008ef200720c */ /* 0x000fe20003f86270 */
[----:B------:R-:W-:Y:S02]  /*182e0*/  IMAD R242, R222, 0x7b, RZ ;  /* 0x0000007bdef27824 */ /* 0x000fe400078e02ff */
[----:B------:R-:W-:Y:S01]  /*182f0*/  IMAD R247, R225, UR10, RZ ;  /* 0x0000000ae1f77c24 */ /* 0x000fe2000f8e02ff */
[----:B------:R2:W-:Y:S01]  /*18300*/  STL [R1+0x2c4c], R140 ;  /* 0x002c4c8c01007387 */ /* 0x0005e20000100800 */
[C---:B------:R-:W-:Y:S01]  /*18310*/  IMAD.WIDE R222, R228.reuse, 0x4, R232 ;  /* 0x00000004e4de7825 */ /* 0x040fe200078e02e8 */
[----:B-1----:R-:W-:Y:S01]  /*18320*/  USHF.L.U32 UR11, UR11, 0x7, URZ ;  /* 0x000000070b0b7899 */ /* 0x002fe200080006ff */
[----:B------:R-:W1:Y:S02]  /*18330*/  LDCU UR10, c[0x0][0x3b0] ;  /* 0x00007600ff0a77ac */ /* 0x000e640008000800 */
[C---:B------:R-:W-:Y:S01]  /*18340*/  IMAD.WIDE R224, R228.reuse, 0x4, R236 ;  /* 0x00000004e4e07825 */ /* 0x040fe200078e02ec */
[----:B------:R-:W-:Y:S03]  /*18350*/  LDGSTS.E [R0+0x4ee00], desc[UR76][R222.64], !P3 ;  /* 0x4ee00000de007fae */ /* 0x000fe6000d9a104c */
[----:B------:R-:W-:Y:S01]  /*18360*/  IMAD.WIDE R228, R228, 0x4, R4 ;  /* 0x00000004e4e47825 */ /* 0x000fe200078e0204 */
[----:B--2---:R-:W2:Y:S04]  /*18370*/  LDL.LU.64 R140, [R1+0xb50] ;  /* 0x000b5000018c7983 */ /* 0x004ea80000300a00 */
[----:B------:R-:W3:Y:S01]  /*18380*/  LDL.LU.64 R156, [R1+0xb48] ;  /* 0x000b4800019c7983 */ /* 0x000ee20000300a00 */
[----:B------:R-:W-:-:S03]  /*18390*/  IMAD.U32 R249, RZ, RZ, UR11 ;  /* 0x0000000bfff97e24 */ /* 0x000fc6000f8e00ff */
[----:B------:R-:W-:Y:S04]  /*183a0*/  LDGSTS.E [R0+0x4ee80], desc[UR76][R224.64], !P3 ;  /* 0x4ee80000e0007fae */ /* 0x000fe8000d9a104c */
[----:B------:R1:W-:Y:S04]  /*183b0*/  LDGSTS.E [R0+0x4ef00], desc[UR76][R226.64], !P3 ;  /* 0x4ef00000e2007fae */ /* 0x0003e8000d9a104c */
[----:B------:R-:W4:Y:S04]  /*183c0*/  LDL.LU.64 R158, [R1+0xb40] ;  /* 0x000b4000019e7983 */ /* 0x000f280000300a00 */
[----:B------:R-:W-:Y:S01]  /*183d0*/  LDGSTS.E [R0+0x4ef80], desc[UR76][R228.64], !P3 ;  /* 0x4ef80000e4007fae */ /* 0x000fe2000d9a104c */
[----:B------:R-:W-:-:S03]  /*183e0*/  ISETP.GE.U32.AND P3, PT, R142, 0x7fffff01, PT ;  /* 0x7fffff018e00780c */ /* 0x000fc60003f66070 */
[----:B------:R-:W4:Y:S01]  /*183f0*/  LDL.LU.64 R142, [R1+0xb38] ;  /* 0x000b3800018e7983 */ /* 0x000f220000300a00 */
[----:B------:R-:W-:-:S03]  /*18400*/  IMAD.WIDE R150, R249, 0x4, R232 ;  /* 0x00000004f9967825 */ /* 0x000fc600078e02e8 */
[----:B------:R-:W4:Y:S04]  /*18410*/  LDL.LU.64 R164, [R1+0xb30] ;  /* 0x000b300001a47983 */ /* 0x000f280000300a00 */
[----:B------:R-:W4:Y:S04]  /*18420*/  LDL.LU.64 R166, [R1+0xb28] ;  /* 0x000b280001a67983 */ /* 0x000f280000300a00 */
[----:B------:R-:W4:Y:S04]  /*18430*/  LDL.LU.64 R174, [R1+0xb20] ;  /* 0x000b200001ae7983 */ /* 0x000f280000300a00 */
[----:B------:R-:W-:Y:S04]  /*18440*/  STL.64 [R1+0x2c30], R150 ;  /* 0x002c309601007387 */ /* 0x000fe80000100a00 */
[----:B------:R-:W4:Y:S01]  /*18450*/  LDL.LU.64 R172, [R1+0xb18] ;  /* 0x000b180001ac7983 */ /* 0x000f220000300a00 */
[----:B------:R-:W-:-:S05]  /*18460*/  IMAD.WIDE R148, R249, 0x4, R236 ;  /* 0x00000004f9947825 */ /* 0x000fca00078e02ec */
[----:B------:R1:W-:Y:S04]  /*18470*/  STL.64 [R1+0x2c38], R148 ;  /* 0x002c389401007387 */ /* 0x0003e80000100a00 */
[----:B------:R-:W4:Y:S01]  /*18480*/  LDL.LU.64 R162, [R1+0xb10] ;  /* 0x000b100001a27983 */ /* 0x000f220000300a00 */
[----:B------:R-:W-:-:S04]  /*18490*/  IMAD.WIDE R146, R249, 0x4, R240 ;  /* 0x00000004f9927825 */ /* 0x000fc800078e02f0 */
[C---:B------:R-:W-:Y:S01]  /*184a0*/  IMAD.WIDE R230, R242.reuse, 0x4, R232 ;  /* 0x00000004f2e67825 */ /* 0x040fe200078e02e8 */
[----:B------:R1:W-:Y:S03]  /*184b0*/  STL.64 [R1+0x2c40], R146 ;  /* 0x002c409201007387 */ /* 0x0003e60000100a00 */
[C---:B------:R-:W-:Y:S01]  /*184c0*/  IMAD.WIDE R234, R242.reuse, 0x4, R236 ;  /* 0x00000004f2ea7825 */ /* 0x040fe200078e02ec */
[----:B------:R-:W4:Y:S03]  /*184d0*/  LDL.LU.64 R176, [R1+0xc30] ;  /* 0x000c300001b07983 */ /* 0x000f260000300a00 */
[----:B------:R-:W-:Y:S01]  /*184e0*/  IMAD.WIDE R238, R242, 0x4, R240 ;  /* 0x00000004f2ee7825 */ /* 0x000fe200078e02f0 */
[----:B------:R-:W4:Y:S03]  /*184f0*/  LDL.LU.64 R180, [R1+0xc28] ;  /* 0x000c280001b47983 */ /* 0x000f260000300a00 */
[----:B-1----:R-:W-:Y:S01]  /*18500*/  IMAD.WIDE R148, R249, 0x4, R4 ;  /* 0x00000004f9947825 */ /* 0x002fe200078e0204 */
[----:B------:R-:W4:Y:S03]  /*18510*/  LDL.LU.64 R178, [R1+0xc20] ;  /* 0x000c200001b27983 */ /* 0x000f260000300a00 */
[C---:B------:R-:W-:Y:S01]  /*18520*/  IMAD.WIDE R232, R244.reuse, 0x4, R232 ;  /* 0x00000004f4e87825 */ /* 0x040fe200078e02e8 */
[----:B------:R-:W-:Y:S03]  /*18530*/  LDGSTS.E [R0+0x4f600], desc[UR76][R230.64], !P5 ;  /* 0x4f600000e6007fae */ /* 0x000fe6000e9a104c */
[C---:B------:R-:W-:Y:S01]  /*18540*/  IMAD.WIDE R236, R244.reuse, 0x4, R236 ;  /* 0x00000004f4ec7825 */ /* 0x040fe200078e02ec */
[----:B------:R-:W-:Y:S03]  /*18550*/  LDGSTS.E [R0+0x4f680], desc[UR76][R234.64], !P5 ;  /* 0x4f680000ea007fae */ /* 0x000fe6000e9a104c */
[----:B------:R-:W-:Y:S01]  /*18560*/  IMAD.WIDE R240, R244, 0x4, R240 ;  /* 0x00000004f4f07825 */ /* 0x000fe200078e02f0 */
[----:B------:R-:W-:Y:S03]  /*18570*/  LDGSTS.E [R0+0x4f700], desc[UR76][R238.64], !P5 ;  /* 0x4f700000ee007fae */ /* 0x000fe6000e9a104c */
[----:B------:R-:W-:-:S04]  /*18580*/  IMAD.WIDE R242, R242, 0x4, R4 ;  /* 0x00000004f2f27825 */ /* 0x000fc800078e0204 */
[----:B------:R-:W-:Y:S01]  /*18590*/  IMAD.WIDE R244, R244, 0x4, R4 ;  /* 0x00000004f4f47825 */ /* 0x000fe200078e0204 */
[----:B------:R-:W-:Y:S04]  /*185a0*/  LDGSTS.E [R0+0x4f780], desc[UR76][R242.64], !P5 ;  /* 0x4f780000f2007fae */ /* 0x000fe8000e9a104c */
[----:B------:R-:W4:Y:S04]  /*185b0*/  LDL.LU.64 R4, [R1+0xb08] ;  /* 0x000b080001047983 */ /* 0x000f280000300a00 */
[----:B------:R-:W4:Y:S04]  /*185c0*/  LDL.LU.64 R146, [R1+0xc18] ;  /* 0x000c180001927983 */ /* 0x000f280000300a00 */
[----:B------:R1:W-:Y:S01]  /*185d0*/  STL.64 [R1+0x2c28], R148 ;  /* 0x002c289401007387 */ /* 0x0003e20000100a00 */
[----:B------:R-:W-:-:S03]  /*185e0*/  IMAD.WIDE R138, R249, 0x4, R138 ;  /* 0x00000004f98a7825 */ /* 0x000fc600078e028a */
[----:B------:R-:W-:Y:S01]  /*185f0*/  LDGSTS.E [R0+0x4fe00], desc[UR76][R232.64], !P3 ;  /* 0x4fe00000e8007fae */ /* 0x000fe2000d9a104c */
[----:B------:R-:W-:-:S03]  /*18600*/  IMAD.WIDE R134, R249, 0x4, R134 ;  /* 0x00000004f9867825 */ /* 0x000fc600078e0286 */
[----:B------:R-:W-:Y:S04]  /*18610*/  LDGSTS.E [R0+0x4fe80], desc[UR76][R236.64], !P3 ;  /* 0x4fe80000ec007fae */ /* 0x000fe8000d9a104c */
[----:B-1----:R-:W4:Y:S04]  /*18620*/  LDL.LU.64 R148, [R1+0xaf0] ;  /* 0x000af00001947983 */ /* 0x002f280000300a00 */
[----:B------:R-:W4:Y:S01]  /*18630*/  LDL.LU.64 R150, [R1+0xae8] ;  /* 0x000ae80001967983 */ /* 0x000f220000300a00 */
[----:B------:R-:W-:-:S03]  /*18640*/  IMAD.WIDE R132, R249, 0x4, R132 ;  /* 0x00000004f9847825 */ /* 0x000fc600078e0284 */
[----:B------:R1:W-:Y:S01]  /*18650*/  LDGSTS.E [R0+0x4ff00], desc[UR76][R240.64], !P3 ;  /* 0x4ff00000f0007fae */ /* 0x0003e2000d9a104c */
[----:B------:R-:W-:-:S03]  /*18660*/  IMAD.WIDE R96, R249, 0x4, R96 ;  /* 0x00000004f9607825 */ /* 0x000fc600078e0260 */
[----:B------:R1:W-:Y:S01]  /*18670*/  LDGSTS.E [R0+0x4ff80], desc[UR76][R244.64], !P3 ;  /* 0x4ff80000f4007fae */ /* 0x0003e2000d9a104c */
[----:B--2---:R-:W-:-:S04]  /*18680*/  IMAD.WIDE R140, R249, 0x4, R140 ;  /* 0x00000004f98c7825 */ /* 0x004fc800078e028c */
[C---:B---3--:R-:W-:Y:S01]  /*18690*/  IMAD.WIDE R156, R249.reuse, 0x4, R156 ;  /* 0x00000004f99c7825 */ /* 0x048fe200078e029c */
[----:B------:R2:W-:Y:S03]  /*186a0*/  STL.64 [R1+0x1c48], R140 ;  /* 0x001c488c01007387 */ /* 0x0005e60000100a00 */
[C---:B----4-:R-:W-:Y:S01]  /*186b0*/  IMAD.WIDE R158, R249.reuse, 0x4, R158 ;  /* 0x00000004f99e7825 */ /* 0x050fe200078e029e */
[----:B--2---:R-:W2:Y:S04]  /*186c0*/  LDL.LU.64 R140, [R1+0xae0] ;  /* 0x000ae000018c7983 */ /* 0x004ea80000300a00 */
[----:B------:R3:W-:Y:S01]  /*186d0*/  STL.64 [R1+0x1c50], R156 ;  /* 0x001c509c01007387 */ /* 0x0007e20000100a00 */
[----:B------:R-:W-:-:S04]  /*186e0*/  IMAD.WIDE R142, R249, 0x4, R142 ;  /* 0x00000004f98e7825 */ /* 0x000fc800078e028e */
[C---:B------:R-:W-:Y:S01]  /*186f0*/  IMAD.WIDE R164, R249.reuse, 0x4, R164 ;  /* 0x00000004f9a47825 */ /* 0x040fe200078e02a4 */
[----:B---3--:R-:W3:Y:S03]  /*18700*/  LDL.LU.64 R156, [R1+0xad8] ;  /* 0x000ad800019c7983 */ /* 0x008ee60000300a00 */
[C---:B------:R-:W-:Y:S01]  /*18710*/  IMAD.WIDE R166, R249.reuse, 0x4, R166 ;  /* 0x00000004f9a67825 */ /* 0x040fe200078e02a6 */
[----:B------:R4:W-:Y:S03]  /*18720*/  STL.64 [R1+0x1c58], R158 ;  /* 0x001c589e01007387 */ /* 0x0009e60000100a00 */
[C---:B------:R-:W-:Y:S01]  /*18730*/  IMAD.WIDE R172, R249.reuse, 0x4, R172 ;  /* 0x00000004f9ac7825 */ /* 0x040fe200078e02ac */
[----:B----4-:R-:W4:Y:S04]  /*18740*/  LDL.LU.64 R158, [R1+0xad0] ;  /* 0x000ad000019e7983 */ /* 0x010f280000300a00 */
[----:B------:R1:W-:Y:S04]  /*18750*/  STL.64 [R1+0x1c60], R142 ;  /* 0x001c608e01007387 */ /* 0x0003e80000100a00 */
[----:B------:R1:W-:Y:S02]  /*18760*/  STL.64 [R1+0x1c68], R164 ;  /* 0x001c68a401007387 */ /* 0x0003e40000100a00 */
[----:B-1----:R-:W-:-:S02]  /*18770*/  IMAD.WIDE R142, R249, 0x4, R174 ;  /* 0x00000004f98e7825 */ /* 0x002fc400078e02ae */
[----:B------:R-:W2:Y:S04]  /*18780*/  LDL.LU.64 R164, [R1+0xac8] ;  /* 0x000ac80001a47983 */ /* 0x000ea80000300a00 */
[----:B------:R-:W-:Y:S04]  /*18790*/  STL.64 [R1+0x1c70], R166 ;  /* 0x001c70a601007387 */ /* 0x000fe80000100a00 */
[----:B------:R-:W3:Y:S04]  /*187a0*/  LDL.LU.64 R174, [R1+0xac0] ;  /* 0x000ac00001ae7983 */ /* 0x000ee80000300a00 */
[----:B------:R1:W-:Y:S04]  /*187b0*/  STL.64 [R1+0x1c78], R142 ;  /* 0x001c788e01007387 */ /* 0x0003e80000100a00 */
[----:B-1----:R-:W4:Y:S04]  /*187c0*/  LDL.LU.64 R142, [R1+0xab8] ;  /* 0x000ab800018e7983 */ /* 0x002f280000300a00 */
[----:B------:R-:W4:Y:S04]  /*187d0*/  LDL.LU.64 R166, [R1+0xab0] ;  /* 0x000ab00001a67983 */ /* 0x000f280000300a00 */
[----:B------:R1:W-:Y:S04]  /*187e0*/  STL.64 [R1+0x1c80], R172 ;  /* 0x001c80ac01007387 */ /* 0x0003e80000100a00 */
[----:B-1----:R-:W4:Y:S01]  /*187f0*/  LDL.LU.64 R172, [R1+0x5d98] ;  /* 0x005d980001ac7983 */ /* 0x002f220000300a00 */
[----:B------:R-:W-:-:S05]  /*18800*/  IMAD.WIDE R162, R249, 0x4, R162 ;  /* 0x00000004f9a27825 */ /* 0x000fca00078e02a2 */
[----:B------:R1:W-:Y:S04]  /*18810*/  STL.64 [R1+0x1c88], R162 ;  /* 0x001c88a201007387 */ /* 0x0003e80000100a00 */
[----:B-1----:R-:W4:Y:S01]  /*18820*/  LDL.LU.64 R162, [R1+0xaa8] ;  /* 0x000aa80001a27983 */ /* 0x002f220000300a00 */
[----:B------:R-:W-:-:S05]  /*18830*/  IMAD.WIDE R4, R249, 0x4, R4 ;  /* 0x00000004f9047825 */ /* 0x000fca00078e0204 */
[----:B------:R1:W-:Y:S01]  /*18840*/  STL.64 [R1+0x1c90], R4 ;  /* 0x001c900401007387 */ /* 0x0003e20000100a00 */
[----:B------:R-:W-:-:S04]  /*18850*/  IMAD.WIDE R176, R249, 0x4, R176 ;  /* 0x00000004f9b07825 */ /* 0x000fc800078e02b0 */
[----:B------:R-:W-:-:S04]  /*18860*/  IMAD.WIDE R180, R249, 0x4, R180 ;  /* 0x00000004f9b47825 */ /* 0x000fc800078e02b4 */
[----:B-1----:R-:W-:-:S04]  /*18870*/  IMAD.WIDE R4, R249, 0x4, R170 ;  /* 0x00000004f9047825 */ /* 0x002fc800078e02aa */
[----:B------:R-:W-:-:S04]  /*18880*/  IMAD.WIDE R146, R249, 0x4, R146 ;  /* 0x00000004f9927825 */ /* 0x000fc800078e0292 */
[----:B------:R-:W-:-:S04]  /*18890*/  IMAD.WIDE R148, R249, 0x4, R148 ;  /* 0x00000004f9947825 */ /* 0x000fc800078e0294 */
[----:B--2---:R-:W-:-:S04]  /*188a0*/  IMAD.WIDE R164, R249, 0x4, R164 ;  /* 0x00000004f9a47825 */ /* 0x004fc800078e02a4 */
[----:B---3--:R-:W-:-:S04]  /*188b0*/  IMAD.WIDE R174, R249, 0x4, R174 ;  /* 0x00000004f9ae7825 */ /* 0x008fc800078e02ae */
[----:B----4-:R-:W-:-:S05]  /*188c0*/  IMAD.WIDE R172, R249, 0x4, R172 ;  /* 0x00000004f9ac7825 */ /* 0x010fca00078e02ac */
[----:B------:R1:W-:Y:S04]  /*188d0*/  STL.64 [R1+0x1c98], R172 ;  /* 0x001c98ac01007387 */ /* 0x0003e80000100a00 */
[----:B-1----:R-:W2:Y:S04]  /*188e0*/  LDL.LU.64 R172, [R1+0xc10] ;  /* 0x000c100001ac7983 */ /* 0x002ea80000300a00 */
[----:B------:R-:W3:Y:S04]  /*188f0*/  LDL.LU.64 R170, [R1+0xc08] ;  /* 0x000c080001aa7983 */ /* 0x000ee80000300a00 */
[----:B------:R1:W-:Y:S04]  /*18900*/  STL.64 [R1+0x1ca0], R4 ;  /* 0x001ca00401007387 */ /* 0x0003e80000100a00 */
[----:B------:R4:W-:Y:S01]  /*18910*/  STL.64 [R1+0x1ca8], R176 ;  /* 0x001ca8b001007387 */ /* 0x0009e20000100a00 */
[----:B-1----:R-:W-:-:S03]  /*18920*/  IMAD.WIDE R4, R249, 0x4, R178 ;  /* 0x00000004f9047825 */ /* 0x002fc600078e02b2 */
[----:B----4-:R-:W4:Y:S04]  /*18930*/  LDL.LU.64 R176, [R1+0xc00] ;  /* 0x000c000001b07983 */ /* 0x010f280000300a00 */
[----:B------:R1:W-:Y:S04]  /*18940*/  STL.64 [R1+0x1cb0], R180 ;  /* 0x001cb0b401007387 */ /* 0x0003e80000100a00 */
[----:B-1----:R-:W4:Y:S04]  /*18950*/  LDL.LU.64 R180, [R1+0xbf8] ;  /* 0x000bf80001b47983 */ /* 0x002f280000300a00 */
[----:B------:R1:W-:Y:S04]  /*18960*/  STL.64 [R1+0x1cb8], R4 ;  /* 0x001cb80401007387 */ /* 0x0003e80000100a00 */
[----:B------:R-:W4:Y:S04]  /*18970*/  LDL.LU.64 R178, [R1+0xa90] ;  /* 0x000a900001b27983 */ /* 0x000f280000300a00 */
[----:B------:R1:W-:Y:S02]  /*18980*/  STL.64 [R1+0x1cc0], R146 ;  /* 0x001cc09201007387 */ /* 0x0003e40000100a00 */
[----:B-1----:R-:W-:-:S02]  /*18990*/  IMAD.WIDE R4, R249, 0x4, R150 ;  /* 0x00000004f9047825 */ /* 0x002fc400078e0296 */
[----:B------:R-:W4:Y:S04]  /*189a0*/  LDL.LU.64 R146, [R1+0xa88] ;  /* 0x000a880001927983 */ /* 0x000f280000300a00 */
[----:B------:R1:W-:Y:S04]  /*189b0*/  STL.64 [R1+0x1cc8], R148 ;  /* 0x001cc89401007387 */ /* 0x0003e80000100a00 */
[----:B-1----:R-:W4:Y:S04]  /*189c0*/  LDL.LU.64 R148, [R1+0xa80] ;  /* 0x000a800001947983 */ /* 0x002f280000300a00 */
[----:B------:R1:W-:Y:S04]  /*189d0*/  STL.64 [R1+0x1cd0], R4 ;  /* 0x001cd00401007387 */ /* 0x0003e80000100a00 */
[----:B------:R-:W4:Y:S01]  /*189e0*/  LDL.LU.64 R150, [R1+0xa78] ;  /* 0x000a780001967983 */ /* 0x000f220000300a00 */
[----:B-1----:R-:W-:-:S04]  /*189f0*/  IMAD.WIDE R4, R249, 0x4, R140 ;  /* 0x00000004f9047825 */ /* 0x002fc800078e028c */
[C---:B------:R-:W-:Y:S01]  /*18a00*/  IMAD.WIDE R140, R249.reuse, 0x4, R156 ;  /* 0x00000004f98c7825 */ /* 0x040fe200078e029c */
[----:B------:R1:W-:Y:S03]  /*18a10*/  STL.64 [R1+0x1cd8], R4 ;  /* 0x001cd80401007387 */ /* 0x0003e60000100a00 */
[----:B------:R-:W-:-:S04]  /*18a20*/  IMAD.WIDE R156, R249, 0x4, R158 ;  /* 0x00000004f99c7825 */ /* 0x000fc800078e029e */
[C---:B------:R-:W-:Y:S01]  /*18a30*/  IMAD.WIDE R142, R249.reuse, 0x4, R142 ;  /* 0x00000004f98e7825 */ /* 0x040fe200078e028e */
[----:B-1----:R-:W4:Y:S04]  /*18a40*/  LDL.LU.64 R4, [R1+0xa70] ;  /* 0x000a700001047983 */ /* 0x002f280000300a00 */
[----:B------:R1:W-:Y:S01]  /*18a50*/  STL.64 [R1+0x1ce0], R140 ;  /* 0x001ce08c01007387 */ /* 0x0003e20000100a00 */
[----:B------:R-:W-:-:S03]  /*18a60*/  IMAD.WIDE R162, R249, 0x4, R162 ;  /* 0x00000004f9a27825 */ /* 0x000fc600078e02a2 */
[----:B-1----:R-:W4:Y:S04]  /*18a70*/  LDL.LU.64 R140, [R1+0xa68] ;  /* 0x000a6800018c7983 */ /* 0x002f280000300a00 */
[----:B------:R1:W-:Y:S04]  /*18a80*/  STL.64 [R1+0x1ce8], R156 ;  /* 0x001ce89c01007387 */ /* 0x0003e80000100a00 */
[----:B-1----:R-:W4:Y:S04]  /*18a90*/  LDL.LU.64 R156, [R1+0xa60] ;  /* 0x000a6000019c7983 */ /* 0x002f280000300a00 */
[----:B------:R-:W4:Y:S04]  /*18aa0*/  LDL.LU.64 R158, [R1+0xa58] ;  /* 0x000a5800019e7983 */ /* 0x000f280000300a00 */
[----:B------:R1:W-:Y:S04]  /*18ab0*/  STL.64 [R1+0x1cf0], R164 ;  /* 0x001cf0a401007387 */ /* 0x0003e80000100a00 */
[----:B-1----:R-:W4:Y:S04]  /*18ac0*/  LDL.LU.64 R164, [R1+0x5d90] ;  /* 0x005d900001a47983 */ /* 0x002f280000300a00 */
[----:B------:R1:W-:Y:S04]  /*18ad0*/  STL.64 [R1+0x1cf8], R174 ;  /* 0x001cf8ae01007387 */ /* 0x0003e80000100a00 */
[----:B-1----:R-:W4:Y:S04]  /*18ae0*/  LDL.LU.64 R174, [R1+0x5d88] ;  /* 0x005d880001ae7983 */ /* 0x002f280000300a00 */
[----:B------:R1:W-:Y:S02]  /*18af0*/  STL.64 [R1+0x1d00], R142 ;  /* 0x001d008e01007387 */ /* 0x0003e40000100a00 */
[----:B-1----:R-:W-:-:S02]  /*18b00*/  IMAD.WIDE R142, R249, 0x4, R166 ;  /* 0x00000004f98e7825 */ /* 0x002fc400078e02a6 */
[----:B------:R-:W4:Y:S04]  /*18b10*/  LDL.LU.64 R166, [R1+0xa50] ;  /* 0x000a500001a67983 */ /* 0x000f280000300a00 */
[----:B------:R1:W-:Y:S04]  /*18b20*/  STL.64 [R1+0x1d08], R142 ;  /* 0x001d088e01007387 */ /* 0x0003e80000100a00 */
[----:B-1----:R-:W4:Y:S04]  /*18b30*/  LDL.LU.64 R142, [R1+0xa48] ;  /* 0x000a4800018e7983 */ /* 0x002f280000300a00 */
[----:B------:R1:W-:Y:S04]  /*18b40*/  STL.64 [R1+0x1d10], R162 ;  /* 0x001d10a201007387 */ /* 0x0003e80000100a00 */
[----:B-1----:R-:W4:Y:S01]  /*18b50*/  LDL.LU.64 R162, [R1+0x5d80] ;  /* 0x005d800001a27983 */ /* 0x002f220000300a00 */
[----:B--2---:R-:W-:-:S04]  /*18b60*/  IMAD.WIDE R172, R249, 0x4, R172 ;  /* 0x00000004f9ac7825 */ /* 0x004fc800078e02ac */
[----:B---3--:R-:W-:-:S04]  /*18b70*/  IMAD.WIDE R170, R249, 0x4, R170 ;  /* 0x00000004f9aa7825 */ /* 0x008fc800078e02aa */
[----:B----4-:R-:W-:-:S04]  /*18b80*/  IMAD.WIDE R176, R249, 0x4, R176 ;  /* 0x00000004f9b07825 */ /* 0x010fc800078e02b0 */
[----:B------:R-:W-:-:S04]  /*18b90*/  IMAD.WIDE R180, R249, 0x4, R180 ;  /* 0x00000004f9b47825 */ /* 0x000fc800078e02b4 */
        /* <DEDUP_REMOVED lines=9> */
[----:B------:R-:W-:-:S05]  /*18c30*/  IMAD.WIDE R162, R249, 0x4, R162 ;  /* 0x00000004f9a27825 */ /* 0x000fca00078e02a2 */
[----:B------:R1:W-:Y:S04]  /*18c40*/  STL.64 [R1+0x1d18], R162 ;  /* 0x001d18a201007387 */ /* 0x0003e80000100a00 */
[----:B-1----:R-:W2:Y:S04]  /*18c50*/  LDL.LU.64 R162, [R1+0xbf0] ;  /* 0x000bf00001a27983 */ /* 0x002ea80000300a00 */
[----:B------:R1:W-:Y:S04]  /*18c60*/  STL.64 [R1+0x1d20], R174 ;  /* 0x001d20ae01007387 */ /* 0x0003e80000100a00 */
[----:B-1----:R-:W3:Y:S04]  /*18c70*/  LDL.LU.64 R174, [R1+0xbe8] ;  /* 0x000be80001ae7983 */ /* 0x002ee80000300a00 */
[----:B------:R1:W-:Y:S04]  /*18c80*/  STL.64 [R1+0x1d28], R172 ;  /* 0x001d28ac01007387 */ /* 0x0003e80000100a00 */
[----:B-1----:R-:W4:Y:S04]  /*18c90*/  LDL.LU.64 R172, [R1+0xbe0] ;  /* 0x000be00001ac7983 */ /* 0x002f280000300a00 */
        /* <DEDUP_REMOVED lines=15> */
[----:B------:R1:W-:Y:S02]  /*18d90*/  STL.64 [R1+0x1d70], R140 ;  /* 0x001d708c01007387 */ /* 0x0003e40000100a00 */
[----:B-1----:R-:W-:-:S02]  /*18da0*/  IMAD.WIDE R4, R249, 0x4, R158 ;  /* 0x00000004f9047825 */ /* 0x002fc400078e029e */
[----:B------:R-:W4:Y:S04]  /*18db0*/  LDL.LU.64 R140, [R1+0xa00] ;  /* 0x000a0000018c7983 */ /* 0x000f280000300a00 */
[----:B------:R1:W-:Y:S04]  /*18dc0*/  STL.64 [R1+0x1d78], R156 ;  /* 0x001d789c01007387 */ /* 0x0003e80000100a00 */
[----:B-1----:R-:W4:Y:S04]  /*18dd0*/  LDL.LU.64 R156, [R1+0x9f8] ;  /* 0x0009f800019c7983 */ /* 0x002f280000300a00 */
[----:B------:R1:W-:Y:S04]  /*18de0*/  STL.64 [R1+0x1d80], R4 ;  /* 0x001d800401007387 */ /* 0x0003e80000100a00 */
[----:B------:R-:W4:Y:S04]  /*18df0*/  LDL.LU.64 R158, [R1+0x9f0] ;  /* 0x0009f000019e7983 */ /* 0x000f280000300a00 */
[----:B-1----:R-:W4:Y:S04]  /*18e00*/  LDL.LU.64 R4, [R1+0x9e8] ;  /* 0x0009e80001047983 */ /* 0x002f280000300a00 */
[----:B------:R1:W-:Y:S04]  /*18e10*/  STL.64 [R1+0x1d88], R166 ;  /* 0x001d88a601007387 */ /* 0x0003e80000100a00 */
[----:B-1----:R-:W4:Y:S01]  /*18e20*/  LDL.LU.64 R166, [R1+0x5d78] ;  /* 0x005d780001a67983 */ /* 0x002f220000300a00 */
[----:B------:R-:W-:-:S04]  /*18e30*/  IMAD.WIDE R142, R249, 0x4, R142 ;  /* 0x00000004f98e7825 */ /* 0x000fc800078e028e */
[C---:B------:R-:W-:Y:S01]  /*18e40*/  IMAD.WIDE R164, R249.reuse, 0x4, R164 ;  /* 0x00000004f9a47825 */ /* 0x040fe200078e02a4 */
[----:B------:R2:W-:Y:S03]  /*18e50*/  STL.64 [R1+0x1d90], R142 ;  /* 0x001d908e01007387 */ /* 0x0005e60000100a00 */
[----:B--2---:R-:W-:-:S04]  /*18e60*/  IMAD.WIDE R142, R249, 0x4, R162 ;  /* 0x00000004f98e7825 */ /* 0x004fc800078e02a2 */
[----:B---3--:R-:W-:-:S04]  /*18e70*/  IMAD.WIDE R174, R249, 0x4, R174 ;  /* 0x00000004f9ae7825 */ /* 0x008fc800078e02ae */
[----:B----4-:R-:W-:-:S04]  /*18e80*/  IMAD.WIDE R172, R249, 0x4, R172 ;  /* 0x00000004f9ac7825 */ /* 0x010fc800078e02ac */
        /* <DEDUP_REMOVED lines=31> */
[----:B------:R1:W-:Y:S04]  /*19080*/  STL.64 [R1+0x1de8], R146 ;  /* 0x001de89201007387 */ /* 0x0003e80000100a00 */
        /* <DEDUP_REMOVED lines=8> */
[----:B------:R1:W-:Y:S04]  /*19110*/  STL.64 [R1+0x1e08], R158 ;  /* 0x001e089e01007387 */ /* 0x0003e80000100a00 */
[----:B-1----:R-:W4:Y:S01]  /*19120*/  LDL.LU.64 R158, [R1+0x5d60] ;  /* 0x005d6000019e7983 */ /* 0x002f220000300a00 */
[----:B------:R-:W-:-:S05]  /*19130*/  IMAD.WIDE R4, R249, 0x4, R4 ;  /* 0x00000004f9047825 */ /* 0x000fca00078e0204 */
        /* <DEDUP_REMOVED lines=46> */
[----:B-1----:R-:W4:Y:S01]  /*19420*/  LDL.LU.64 R150, [R1+0x5d40] ;  /* 0x005d400001967983 */ /* 0x002f220000300a00 */
[----:B------:R-:W-:-:S04]  /*19430*/  IMAD.WIDE R4, R249, 0x4, R4 ;  /* 0x00000004f9047825 */ /* 0x000fc800078e0204 */
        /* <DEDUP_REMOVED lines=19> */
[----:B-1----:R-:W2:Y:S04]  /*19570*/  LDL.LU.64 R4, [R1+0xb78] ;  /* 0x000b780001047983 */ /* 0x002ea80000300a00 */
        /* <DEDUP_REMOVED lines=17> */
[----:B-1----:R-:W2:Y:S01]  /*19690*/  LDL.LU.64 R176, [R1+0x5d38] ;  /* 0x005d380001b07983 */ /* 0x002ea20000300a00 */
[----:B------:R-:W-:-:S04]  /*196a0*/  IMAD.WIDE R180, R249, 0x4, R180 ;  /* 0x00000004f9b47825 */ /* 0x000fc800078e02b4 */
[C---:B------:R-:W-:Y:S01]  /*196b0*/  IMAD.WIDE R178, R249.reuse, 0x4, R178 ;  /* 0x00000004f9b27825 */ /* 0x040fe200078e02b2 */
[----:B------:R1:W-:Y:S03]  /*196c0*/  STL.64 [R1+0x1ef8], R180 ;  /* 0x001ef8b401007387 */ /* 0x0003e60000100a00 */
[----:B------:R-:W-:-:S04]  /*196d0*/  IMAD.WIDE R142, R249, 0x4, R142 ;  /* 0x00000004f98e7825 */ /* 0x000fc800078e028e */
[C---:B------:R-:W-:Y:S01]  /*196e0*/  IMAD.WIDE R140, R249.reuse, 0x4, R140 ;  /* 0x00000004f98c7825 */ /* 0x040fe200078e028c */
[----:B-1----:R-:W3:Y:S04]  /*196f0*/  LDL.LU.64 R180, [R1+0x5d30] ;  /* 0x005d300001b47983 */ /* 0x002ee80000300a00 */
[----:B------:R1:W-:Y:S04]  /*19700*/  STL.64 [R1+0x1f00], R178 ;  /* 0x001f00b201007387 */ /* 0x0003e80000100a00 */
[----:B-1----:R-:W3:Y:S01]  /*19710*/  LDL.LU.64 R178, [R1+0x5d28] ;  /* 0x005d280001b27983 */ /* 0x002ee20000300a00 */
[----:B--2---:R-:W-:-:S05]  /*19720*/  IMAD.WIDE R176, R249, 0x4, R176 ;  /* 0x00000004f9b07825 */ /* 0x004fca00078e02b0 */
        /* <DEDUP_REMOVED lines=9> */
[C---:B---3--:R-:W-:Y:S01]  /*197c0*/  IMAD.WIDE R148, R249.reuse, 0x4, R148 ;  /* 0x00000004f9947825 */ /* 0x048fe200078e0294 */
[----:B------:R1:W-:Y:S03]  /*197d0*/  STL.64 [R1+0x1f28], R150 ;  /* 0x001f289601007387 */ /* 0x0003e60000100a00 */
[----:B----4-:R-:W-:-:S04]  /*197e0*/  IMAD.WIDE R146, R249, 0x4, R146 ;  /* 0x00000004f9927825 */ /* 0x010fc800078e0292 */
[C---:B------:R-:W-:Y:S01]  /*197f0*/  IMAD.WIDE R4, R249.reuse, 0x4, R4 ;  /* 0x00000004f9047825 */ /* 0x040fe200078e0204 */
[----:B-1----:R-:W3:Y:S03]  /*19800*/  LDL.LU.64 R150, [R1+0xb58] ;  /* 0x000b580001967983 */ /* 0x002ee60000300a00 */
[C---:B------:R-:W-:Y:S01]  /*19810*/  IMAD.WIDE R158, R249.reuse, 0x4, R158 ;  /* 0x00000004f99e7825 */ /* 0x040fe200078e029e */
[----:B------:R1:W-:Y:S03]  /*19820*/  STL.64 [R1+0x1f30], R148 ;  /* 0x001f309401007387 */ /* 0x0003e60000100a00 */
[C---:B------:R-:W-:Y:S01]  /*19830*/  IMAD.WIDE R156, R249.reuse, 0x4, R156 ;  /* 0x00000004f99c7825 */ /* 0x040fe200078e029c */
        /* <DEDUP_REMOVED lines=10> */
[C---:B------:R-:W-:Y:S01]  /*198e0*/  IMAD.WIDE R164, R249.reuse, 0x4, R164 ;  /* 0x00000004f9a47825 */ /* 0x040fe200078e02a4 */
[----:B------:R1:W-:Y:S03]  /*198f0*/  STL.64 [R1+0x1f58], R166 ;  /* 0x001f58a601007387 */ /* 0x0003e60000100a00 */
[C---:B------:R-:W-:Y:S01]  /*19900*/  IMAD.WIDE R162, R249.reuse, 0x4, R162 ;  /* 0x00000004f9a27825 */ /* 0x040fe200078e02a2 */
[----:B-1----:R-:W4:Y:S04]  /*19910*/  LDL.LU.64 R166, [R1+0x888] ;  /* 0x0008880001a67983 */ /* 0x002f280000300a00 */
[----:B------:R1:W-:Y:S01]  /*19920*/  STL.64 [R1+0x1f60], R164 ;  /* 0x001f60a401007387 */ /* 0x0003e20000100a00 */
[----:B------:R-:W-:-:S03]  /*19930*/  IMAD.WIDE R174, R249, 0x4, R174 ;  /* 0x00000004f9ae7825 */ /* 0x000fc600078e02ae */
[----:B-1----:R-:W4:Y:S04]  /*19940*/  LDL.LU.64 R164, [R1+0x880] ;  /* 0x0008800001a47983 */ /* 0x002f280000300a00 */
[----:B------:R1:W-:Y:S01]  /*19950*/  STL.64 [R1+0x1f68], R162 ;  /* 0x001f68a201007387 */ /* 0x0003e20000100a00 */
[----:B------:R-:W-:-:S03]  /*19960*/  IMAD.WIDE R172, R249, 0x4, R172 ;  /* 0x00000004f9ac7825 */ /* 0x000fc600078e02ac */
[----:B-1----:R-:W4:Y:S01]  /*19970*/  LDL.LU.64 R162, [R1+0x878] ;  /* 0x0008780001a27983 */ /* 0x002f220000300a00 */
[----:B------:R-:W-:-:S03]  /*19980*/  IMAD.WIDE R170, R249, 0x4, R170 ;  /* 0x00000004f9aa7825 */ /* 0x000fc600078e02aa */
        /* <DEDUP_REMOVED lines=10> */
[----:B------:R1:W-:Y:S01]  /*19a30*/  STL.64 [R1+0x1f98], R96 ;  /* 0x001f986001007387 */ /* 0x0003e20000100a00 */
[----:B------:R-:W-:-:S03]  /*19a40*/  IMAD.WIDE R168, R249, 0x4, R168 ;  /* 0x00000004f9a87825 */ /* 0x000fc600078e02a8 */
[----:B-1----:R-:W4:Y:S04]  /*19a50*/  LDL.LU.64 R96, [R1+0x840] ;  /* 0x0008400001607983 */ /* 0x002f280000300a00 */
[----:B------:R1:W-:Y:S04]  /*19a60*/  STL.64 [R1+0x1fa0], R168 ;  /* 0x001fa0a801007387 */ /* 0x0003e80000100a00 */
[----:B-1----:R-:W4:Y:S01]  /*19a70*/  LDL.LU.64 R168, [R1+0x5d00] ;  /* 0x005d000001a87983 */ /* 0x002f220000300a00 */
[----:B--2---:R-:W-:-:S05]  /*19a80*/  IMAD.WIDE R142, R249, 0x4, R142 ;  /* 0x00000004f98e7825 */ /* 0x004fca00078e028e */
[----:B------:R1:W-:Y:S01]  /*19a90*/  STL.64 [R1+0x1fa8], R142 ;  /* 0x001fa88e01007387 */ /* 0x0003e20000100a00 */
[----:B------:R-:W-:-:S03]  /*19aa0*/  IMAD.WIDE R140, R249, 0x4, R140 ;  /* 0x00000004f98c7825 */ /* 0x000fc600078e028c */
[----:B-1----:R-:W2:Y:S04]  /*19ab0*/  LDL.LU.64 R142, [R1+0x838] ;  /* 0x00083800018e7983 */ /* 0x002ea80000300a00 */
[----:B------:R1:W-:Y:S01]  /*19ac0*/  STL.64 [R1+0x1fb0], R140 ;  /* 0x001fb08c01007387 */ /* 0x0003e20000100a00 */
[----:B------:R-:W-:-:S03]  /*19ad0*/  IMAD.WIDE R138, R249, 0x4, R138 ;  /* 0x00000004f98a7825 */ /* 0x000fc600078e028a */
[----:B-1----:R-:W2:Y:S04]  /*19ae0*/  LDL.LU.64 R140, [R1+0x830] ;  /* 0x00083000018c7983 */ /* 0x002ea80000300a00 */
[----:B------:R1:W-:Y:S04]  /*19af0*/  STL.64 [R1+0x1fb8], R138 ;  /* 0x001fb88a01007387 */ /* 0x0003e80000100a00 */
[----:B-1----:R-:W2:Y:S01]  /*19b00*/  LDL.LU.64 R138, [R1+0x828] ;  /* 0x00082800018a7983 */ /* 0x002ea20000300a00 */
[----:B---3--:R-:W-:-:S05]  /*19b10*/  IMAD.WIDE R150, R249, 0x4, R150 ;  /* 0x00000004f9967825 */ /* 0x008fca00078e0296 */
[----:B------:R1:W-:Y:S01]  /*19b20*/  STL.64 [R1+0x1fc0], R150 ;  /* 0x001fc09601007387 */ /* 0x0003e20000100a00 */
[----:B----4-:R-:W-:-:S03]  /*19b30*/  IMAD.WIDE R148, R249, 0x4, R148 ;  /* 0x00000004f9947825 */ /* 0x010fc600078e0294 */
[----:B-1----:R-:W3:Y:S04]  /*19b40*/  LDL.LU.64 R150, [R1+0x820] ;  /* 0x0008200001967983 */ /* 0x002ee80000300a00 */
[----:B------:R1:W-:Y:S01]  /*19b50*/  STL.64 [R1+0x1fc8], R148 ;  /* 0x001fc89401007387 */ /* 0x0003e20000100a00 */
[----:B------:R-:W-:-:S03]  /*19b60*/  IMAD.WIDE R146, R249, 0x4, R146 ;  /* 0x00000004f9927825 */ /* 0x000fc600078e0292 */
[----:B-1----:R-:W4:Y:S04]  /*19b70*/  LDL.LU.64 R148, [R1+0x818] ;  /* 0x0008180001947983 */ /* 0x002f280000300a00 */
[----:B------:R1:W-:Y:S01]  /*19b80*/  STL.64 [R1+0x1fd0], R146 ;  /* 0x001fd09201007387 */ /* 0x0003e20000100a00 */
[----:B------:R-:W-:-:S03]  /*19b90*/  IMAD.WIDE R4, R249, 0x4, R4 ;  /* 0x00000004f9047825 */ /* 0x000fc600078e0204 */
[----:B-1----:R-:W4:Y:S04]  /*19ba0*/  LDL.LU.64 R146, [R1+0x810] ;  /* 0x0008100001927983 */ /* 0x002f280000300a00 */
[----:B------:R1:W-:Y:S01]  /*19bb0*/  STL.64 [R1+0x1fd8], R4 ;  /* 0x001fd80401007387 */ /* 0x0003e20000100a00 */
[----:B------:R-:W-:-:S05]  /*19bc0*/  IMAD.WIDE R158, R249, 0x4, R158 ;  /* 0x00000004f99e7825 */ /* 0x000fca00078e029e */
[----:B------:R1:W-:Y:S02]  /*19bd0*/  STL.64 [R1+0x1fe0], R158 ;  /* 0x001fe09e01007387 */ /* 0x0003e40000100a00 */
[C---:B-1----:R-:W-:Y:S02]  /*19be0*/  IMAD.WIDE R4, R249.reuse, 0x4, R156 ;  /* 0x00000004f9047825 */ /* 0x042fe400078e029c */
[----:B------:R-:W4:Y:S04]  /*19bf0*/  LDL.LU.64 R158, [R1+0x808] ;  /* 0x00080800019e7983 */ /* 0x000f280000300a00 */
[----:B------:R-:W4:Y:S04]  /*19c00*/  LDL.LU.64 R156, [R1+0x800] ;  /* 0x00080000019c7983 */ /* 0x000f280000300a00 */
[----:B------:R1:W-:Y:S04]  /*19c10*/  STL.64 [R1+0x1fe8], R4 ;  /* 0x001fe80401007387 */ /* 0x0003e80000100a00 */
[----:B-1----:R-:W4:Y:S01]  /*19c20*/  LDL.LU.64 R4, [R1+0x7f8] ;  /* 0x0007f80001047983 */ /* 0x002f220000300a00 */
[----:B------:R-:W-:-:S04]  /*19c30*/  IMAD.WIDE R166, R249, 0x4, R166 ;  /* 0x00000004f9a67825 */ /* 0x000fc800078e02a6 */
[C---:B------:R-:W-:Y:S01]  /*19c40*/  IMAD.WIDE R160, R249.reuse, 0x4, R160 ;  /* 0x00000004f9a07825 */ /* 0x040fe200078e02a0 */
[----:B------:R1:W-:Y:S03]  /*19c50*/  STL.64 [R1+0x1ff0], R166 ;  /* 0x001ff0a601007387 */ /* 0x0003e60000100a00 */
[C---:B------:R-:W-:Y:S01]  /*19c60*/  IMAD.WIDE R164, R249.reuse, 0x4, R164 ;  /* 0x00000004f9a47825 */ /* 0x040fe200078e02a4 */
[----:B-1----:R-:W4:Y:S03]  /*19c70*/  LDL.LU.64 R166, [R1+0x5cf8] ;  /* 0x005cf80001a67983 */ /* 0x002f260000300a00 */
[C---:B------:R-:W-:Y:S01]  /*19c80*/  IMAD.WIDE R106, R249.reuse, 0x4, R106 ;  /* 0x00000004f96a7825 */ /* 0x040fe200078e026a */
[----:B------:R1:W-:Y:S03]  /*19c90*/  STL.64 [R1+0x1ff8], R164 ;  /* 0x001ff8a401007387 */ /* 0x0003e60000100a00 */
[C---:B------:R-:W-:Y:S01]  /*19ca0*/  IMAD.WIDE R162, R249.reuse, 0x4, R162 ;  /* 0x00000004f9a27825 */ /* 0x040fe200078e02a2 */
[----:B-1----:R-:W4:Y:S03]  /*19cb0*/  LDL.LU.64 R164, [R1+0x5cf0] ;  /* 0x005cf00001a47983 */ /* 0x002f260000300a00 */
        /* <DEDUP_REMOVED lines=12> */
[----:B------:R1:W-:Y:S01]  /*19d80*/  STL.64 [R1+0x2028], R134 ;  /* 0x0020288601007387 */ /* 0x0003e20000100a00 */
[----:B------:R-:W-:-:S03]  /*19d90*/  IMAD.WIDE R132, R249, 0x4, R132 ;  /* 0x00000004f9847825 */ /* 0x000fc600078e0284 */
[----:B-1----:R-:W4:Y:S04]  /*19da0*/  LDL.LU.64 R152, [R1+0x7c0] ;  /* 0x0007c00001987983 */ /* 0x002f280000300a00 */
[----:B------:R1:W-:Y:S04]  /*19db0*/  STL.64 [R1+0x2030], R132 ;  /* 0x0020308401007387 */ /* 0x0003e80000100a00 */
[----:B------:R-:W4:Y:S01]  /*19dc0*/  LDL.LU.64 R134, [R1+0x7b8] ;  /* 0x0007b80001867983 */ /* 0x000f220000300a00 */
[----:B------:R-:W-:-:S05]  /*19dd0*/  IMAD.WIDE R96, R249, 0x4, R96 ;  /* 0x00000004f9607825 */ /* 0x000fca00078e0260 */
[----:B------:R1:W-:Y:S04]  /*19de0*/  STL.64 [R1+0x2038], R96 ;  /* 0x0020386001007387 */ /* 0x0003e80000100a00 */
[----:B-1----:R-:W4:Y:S04]  /*19df0*/  LDL.LU.64 R132, [R1+0x7b0] ;  /* 0x0007b00001847983 */ /* 0x002f280000300a00 */
[----:B------:R-:W4:Y:S01]  /*19e00*/  LDL.LU.64 R96, [R1+0x7a8] ;  /* 0x0007a80001607983 */ /* 0x000f220000300a00 */
        /* <DEDUP_REMOVED lines=16> */
[----:B------:R1:W-:Y:S04]  /*19f10*/  STL.64 [R1+0x2068], R146 ;  /* 0x0020689201007387 */ /* 0x0003e80000100a00 */
[----:B-1----:R-:W4:Y:S01]  /*19f20*/  LDL.LU.64 R146, [R1+0x778] ;  /* 0x0007780001927983 */ /* 0x002f220000300a00 */
[----:B------:R-:W-:-:S04]  /*19f30*/  IMAD.WIDE R158, R249, 0x4, R158 ;  /* 0x00000004f99e7825 */ /* 0x000fc800078e029e */
[C---:B------:R-:W-:Y:S01]  /*19f40*/  IMAD.WIDE R156, R249.reuse, 0x4, R156 ;  /* 0x00000004f99c7825 */ /* 0x040fe200078e029c */
[----:B------:R1:W-:Y:S04]  /*19f50*/  STL.64 [R1+0x2070], R158 ;  /* 0x0020709e01007387 */ /* 0x0003e80000100a00 */
[----:B-1----:R-:W4:Y:S01]  /*19f60*/  LDL.LU.64 R158, [R1+0x5cd8] ;  /* 0x005cd800019e7983 */ /* 0x002f220000300a00 */
[----:B------:R-:W-:-:S03]  /*19f70*/  IMAD.WIDE R4, R249, 0x4, R4 ;  /* 0x00000004f9047825 */ /* 0x000fc600078e0204 */
[----:B------:R1:W-:Y:S04]  /*19f80*/  STL.64 [R1+0x2078], R156 ;  /* 0x0020789c01007387 */ /* 0x0003e80000100a00 */
[----:B-1----:R-:W4:Y:S04]  /*19f90*/  LDL.LU.64 R156, [R1+0x5cd0] ;  /* 0x005cd000019c7983 */ /* 0x002f280000300a00 */
[----:B------:R1:W-:Y:S02]  /*19fa0*/  STL.64 [R1+0x2080], R4 ;  /* 0x0020800401007387 */ /* 0x0003e40000100a00 */
[----:B-1----:R-:W-:-:S02]  /*19fb0*/  IMAD.WIDE R4, R249, 0x4, R154 ;  /* 0x00000004f9047825 */ /* 0x002fc400078e029a */
[----:B------:R-:W4:Y:S04]  /*19fc0*/  LDL.LU.64 R154, [R1+0x5cc8] ;  /* 0x005cc800019a7983 */ /* 0x000f280000300a00 */
[----:B------:R1:W-:Y:S02]  /*19fd0*/  STL.64 [R1+0x2088], R4 ;  /* 0x0020880401007387 */ /* 0x0003e40000100a00 */
[C---:B-1----:R-:W-:Y:S02]  /*19fe0*/  IMAD.WIDE R4, R249.reuse, 0x4, R120 ;  /* 0x00000004f9047825 */ /* 0x042fe400078e0278 */
[----:B------:R-:W4:Y:S04]  /*19ff0*/  LDL.LU.64 R120, [R1+0x750] ;  /* 0x0007500001787983 */ /* 0x000f280000300a00 */
[----:B------:R1:W-:Y:S02]  /*1a000*/  STL.64 [R1+0x2090], R4 ;  /* 0x0020900401007387 */ /* 0x0003e40000100a00 */
[----:B-1----:R-:W-:-:S04]  /*1a010*/  IMAD.WIDE R4, R249, 0x4, R136 ;  /* 0x00000004f9047825 */ /* 0x002fc800078e0288 */
[C---:B------:R-:W-:Y:S01]  /*1a020*/  IMAD.WIDE R136, R249.reuse, 0x4, R126 ;  /* 0x00000004f9887825 */ /* 0x040fe200078e027e */
[----:B------:R1:W-:Y:S04]  /*1a030*/  STL.64 [R1+0x2098], R4 ;  /* 0x0020980401007387 */ /* 0x0003e80000100a00 */
[----:B-1----:R-:W4:Y:S01]  /*1a040*/  LDL.LU.64 R4, [R1+0x748] ;  /* 0x0007480001047983 */ /* 0x002f220000300a00 */
[----:B------:R-:W-:-:S03]  /*1a050*/  IMAD.WIDE R126, R249, 0x4, R106 ;  /* 0x00000004f97e7825 */ /* 0x000fc600078e026a */
[----:B------:R1:W-:Y:S04]  /*1a060*/  STL.64 [R1+0x20a0], R136 ;  /* 0x0020a08801007387 */ /* 0x0003e80000100a00 */
[----:B------:R-:W4:Y:S04]  /*1a070*/  LDL.LU.64 R106, [R1+0x740] ;  /* 0x00074000016a7983 */ /* 0x000f280000300a00 */
[----:B------:R1:W-:Y:S01]  /*1a080*/  STL.64 [R1+0x20a8], R126 ;  /* 0x0020a87e01007387 */ /* 0x0003e20000100a00 */
[----:B------:R-:W-:-:S03]  /*1a090*/  IMAD.WIDE R250, R249, 0x4, R250 ;  /* 0x00000004f9fa7825 */ /* 0x000fc600078e02fa */
[----:B-1----:R-:W4:Y:S04]  /*1a0a0*/  LDL.LU.64 R136, [R1+0x738] ;  /* 0x0007380001887983 */ /* 0x002f280000300a00 */
[----:B------:R-:W4:Y:S04]  /*1a0b0*/  LDL.LU.64 R126, [R1+0x730] ;  /* 0x00073000017e7983 */ /* 0x000f280000300a00 */
[----:B------:R1:W-:Y:S01]  /*1a0c0*/  STL.64 [R1+0x20b0], R250 ;  /* 0x0020b0fa01007387 */ /* 0x0003e20000100a00 */
[----:B------:R-:W-:-:S03]  /*1a0d0*/  IMAD.WIDE R152, R249, 0x4, R152 ;  /* 0x00000004f9987825 */ /* 0x000fc600078e0298 */
[----:B-1----:R-:W4:Y:S01]  /*1a0e0*/  LDL.LU.64 R250, [R1+0x728] ;  /* 0x0007280001fa7983 */ /* 0x002f220000300a00 */
[----:B------:R-:W-:-:S03]  /*1a0f0*/  IMAD.WIDE R134, R249, 0x4, R134 ;  /* 0x00000004f9867825 */ /* 0x000fc600078e0286 */
        /* <DEDUP_REMOVED lines=19> */
[----:B---3--:R-:W-:-:S04]  /*1a230*/  IMAD.WIDE R150, R249, 0x4, R150 ;  /* 0x00000004f9967825 */ /* 0x008fc800078e0296 */
[C---:B------:R-:W-:Y:S01]  /*1a240*/  IMAD.WIDE R144, R249.reuse, 0x4, R144 ;  /* 0x00000004f9907825 */ /* 0x040fe200078e0290 */
[----:B------:R1:W-:Y:S03]  /*1a250*/  STL.64 [R1+0x20f0], R150 ;  /* 0x0020f09601007387 */ /* 0x0003e60000100a00 */
[----:B----4-:R-:W-:-:S04]  /*1a260*/  IMAD.WIDE R148, R249, 0x4, R148 ;  /* 0x00000004f9947825 */ /* 0x010fc800078e0294 */
[C---:B------:R-:W-:Y:S01]  /*1a270*/  IMAD.WIDE R116, R249.reuse, 0x4, R116 ;  /* 0x00000004f9747825 */ /* 0x040fe200078e0274 */
[----:B-1----:R-:W3:Y:S04]  /*1a280*/  LDL.LU.64 R150, [R1+0x5cb8] ;  /* 0x005cb80001967983 */ /* 0x002ee80000300a00 */
[----:B------:R1:W-:Y:S01]  /*1a290*/  STL.64 [R1+0x20f8], R148 ;  /* 0x0020f89401007387 */ /* 0x0003e20000100a00 */
[----:B------:R-:W-:-:S04]  /*1a2a0*/  IMAD.WIDE R146, R249, 0x4, R146 ;  /* 0x00000004f9927825 */ /* 0x000fc800078e0292 */
[C---:B------:R-:W-:Y:S01]  /*1a2b0*/  IMAD.WIDE R76, R249.reuse, 0x4, R76 ;  /* 0x00000004f94c7825 */ /* 0x040fe200078e024c */
[----:B-1----:R-:W4:Y:S04]  /*1a2c0*/  LDL.LU.64 R148, [R1+0x5cb0] ;  /* 0x005cb00001947983 */ /* 0x002f280000300a00 */
[----:B------:R1:W-:Y:S04]  /*1a2d0*/  STL.64 [R1+0x2100], R146 ;  /* 0x0021009201007387 */ /* 0x0003e80000100a00 */
[----:B-1----:R-:W3:Y:S04]  /*1a2e0*/  LDL.LU.64 R146, [R1+0x5ca8] ;  /* 0x005ca80001927983 */ /* 0x002ee80000300a00 */
[----:B------:R1:W-:Y:S04]  /*1a2f0*/  STL.64 [R1+0x2108], R144 ;  /* 0x0021089001007387 */ /* 0x0003e80000100a00 */
[----:B-1----:R-:W3:Y:S04]  /*1a300*/  LDL.LU.64 R144, [R1+0x5ca0] ;  /* 0x005ca00001907983 */ /* 0x002ee80000300a00 */
[----:B------:R1:W-:Y:S04]  /*1a310*/  STL.64 [R1+0x2110], R116 ;  /* 0x0021107401007387 */ /* 0x0003e80000100a00 */
[----:B-1----:R-:W3:Y:S04]  /*1a320*/  LDL.LU.64 R116, [R1+0x6d0] ;  /* 0x0006d00001747983 */ /* 0x002ee80000300a00 */
[----:B------:R1:W-:Y:S02]  /*1a330*/  STL.64 [R1+0x2118], R76 ;  /* 0x0021184c01007387 */ /* 0x0003e40000100a00 */
[----:B-1----:R-:W-:-:S02]  /*1a340*/  IMAD.WIDE R76, R249, 0x4, R74 ;  /* 0x00000004f94c7825 */ /* 0x002fc400078e024a */
[----:B------:R-:W4:Y:S04]  /*1a350*/  LDL.LU.64 R74, [R1+0x6c8] ;  /* 0x0006c800014a7983 */ /* 0x000f280000300a00 */
[----:B------:R1:W-:Y:S01]  /*1a360*/  STL.64 [R1+0x2120], R76 ;  /* 0x0021204c01007387 */ /* 0x0003e20000100a00 */
[----:B------:R-:W-:-:S03]  /*1a370*/  IMAD.WIDE R120, R249, 0x4, R120 ;  /* 0x00000004f9787825 */ /* 0x000fc600078e0278 */
[----:B-1----:R-:W4:Y:S04]  /*1a380*/  LDL.LU.64 R76, [R1+0x6c0] ;  /* 0x0006c000014c7983 */ /* 0x002f280000300a00 */
[----:B------:R1:W-:Y:S04]  /*1a390*/  STL.64 [R1+0x2128], R120 ;  /* 0x0021287801007387 */ /* 0x0003e80000100a00 */
[----:B-1----:R-:W4:Y:S01]  /*1a3a0*/  LDL.LU.64 R120, [R1+0x6b8] ;  /* 0x0006b80001787983 */ /* 0x002f220000300a00 */
[----:B------:R-:W-:-:S05]  /*1a3b0*/  IMAD.WIDE R4, R249, 0x4, R4 ;  /* 0x00000004f9047825 */ /* 0x000fca00078e0204 */
[----:B------:R1:W-:Y:S02]  /*1a3c0*/  STL.64 [R1+0x2130], R4 ;  /* 0x0021300401007387 */ /* 0x0003e40000100a00 */
[C---:B-1----:R-:W-:Y:S02]  /*1a3d0*/  IMAD.WIDE R4, R249.reuse, 0x4, R106 ;  /* 0x00000004f9047825 */ /* 0x042fe400078e026a */
[----:B------:R-:W4:Y:S02]  /*1a3e0*/  LDL.LU.64 R106, [R1+0x6b0] ;  /* 0x0006b000016a7983 */ /* 0x000f240000300a00 */
[C---:B------:R-:W-:Y:S02]  /*1a3f0*/  IMAD.WIDE R136, R249.reuse, 0x4, R136 ;  /* 0x00000004f9887825 */ /* 0x040fe400078e0288 */
[----:B------:R1:W-:Y:S04]  /*1a400*/  STL.64 [R1+0x2138], R4 ;  /* 0x0021380401007387 */ /* 0x0003e80000100a00 */
[----:B------:R1:W-:Y:S02]  /*1a410*/  STL.64 [R1+0x2140], R136 ;  /* 0x0021408801007387 */ /* 0x0003e40000100a00 */
[----:B-1----:R-:W-:-:S02]  /*1a420*/  IMAD.WIDE R4, R249, 0x4, R126 ;  /* 0x00000004f9047825 */ /* 0x002fc400078e027e */
[----:B------:R-:W4:Y:S02]  /*1a430*/  LDL.LU.64 R136, [R1+0x6a8] ;  /* 0x0006a80001887983 */ /* 0x000f240000300a00 */
[C---:B------:R-:W-:Y:S02]  /*1a440*/  IMAD.WIDE R126, R249.reuse, 0x4, R250 ;  /* 0x00000004f97e7825 */ /* 0x040fe400078e02fa */
[----:B------:R1:W-:Y:S04]  /*1a450*/  STL.64 [R1+0x2148], R4 ;  /* 0x0021480401007387 */ /* 0x0003e80000100a00 */
[----:B-1----:R-:W4:Y:S04]  /*1a460*/  LDL.LU.64 R4, [R1+0x6a0] ;  /* 0x0006a00001047983 */ /* 0x002f280000300a00 */
[----:B------:R1:W-:Y:S04]  /*1a470*/  STL.64 [R1+0x2150], R126 ;  /* 0x0021507e01007387 */ /* 0x0003e80000100a00 */
[----:B-1----:R-:W4:Y:S01]  /*1a480*/  LDL.LU.64 R126, [R1+0x698] ;  /* 0x00069800017e7983 */ /* 0x002f220000300a00 */
[----:B------:R-:W-:-:S03]  /*1a490*/  IMAD.WIDE R134, R249, 0x4, R134 ;  /* 0x00000004f9867825 */ /* 0x000fc600078e0286 */
[----:B------:R-:W4:Y:S04]  /*1a4a0*/  LDL.LU.64 R250, [R1+0x690] ;  /* 0x0006900001fa7983 */ /* 0x000f280000300a00 */
[----:B------:R1:W-:Y:S01]  /*1a4b0*/  STL.64 [R1+0x2158], R134 ;  /* 0x0021588601007387 */ /* 0x0003e20000100a00 */
[----:B------:R-:W-:-:S03]  /*1a4c0*/  IMAD.WIDE R132, R249, 0x4, R132 ;  /* 0x00000004f9847825 */ /* 0x000fc600078e0284 */
[----:B-1----:R-:W4:Y:S04]  /*1a4d0*/  LDL.LU.64 R134, [R1+0x688] ;  /* 0x0006880001867983 */ /* 0x002f280000300a00 */
[----:B------:R1:W-:Y:S01]  /*1a4e0*/  STL.64 [R1+0x2160], R132 ;  /* 0x0021608401007387 */ /* 0x0003e20000100a00 */
[----:B------:R-:W-:-:S03]  /*1a4f0*/  IMAD.WIDE R96, R249, 0x4, R96 ;  /* 0x00000004f9607825 */ /* 0x000fc600078e0260 */
[----:B-1----:R-:W4:Y:S04]  /*1a500*/  LDL.LU.64 R132, [R1+0x680] ;  /* 0x0006800001847983 */ /* 0x002f280000300a00 */
[----:B------:R1:W-:Y:S04]  /*1a510*/  STL.64 [R1+0x2168], R96 ;  /* 0x0021686001007387 */ /* 0x0003e80000100a00 */
[----:B-1----:R-:W4:Y:S01]  /*1a520*/  LDL.LU.64 R96, [R1+0x678] ;  /* 0x0006780001607983 */ /* 0x002f220000300a00 */
[----:B--2---:R-:W-:-:S04]  /*1a530*/  IMAD.WIDE R142, R249, 0x4, R142 ;  /* 0x00000004f98e7825 */ /* 0x004fc800078e028e */
[C---:B------:R-:W-:Y:S01]  /*1a540*/  IMAD.WIDE R98, R249.reuse, 0x4, R98 ;  /* 0x00000004f9627825 */ /* 0x040fe200078e0262 */
[----:B------:R1:W-:Y:S03]  /*1a550*/  STL.64 [R1+0x2170], R142 ;  /* 0x0021708e01007387 */ /* 0x0003e60000100a00 */
[C---:B------:R-:W-:Y:S01]  /*1a560*/  IMAD.WIDE R140, R249.reuse, 0x4, R140 ;  /* 0x00000004f98c7825 */ /* 0x040fe200078e028c */
[----:B-1----:R-:W2:Y:S04]  /*1a570*/  LDL.LU.64 R142, [R1+0x5c98] ;  /* 0x005c9800018e7983 */ /* 0x002ea80000300a00 */
[----:B------:R1:W-:Y:S01]  /*1a580*/  STL.64 [R1+0x2178], R140 ;  /* 0x0021788c01007387 */ /* 0x0003e20000100a00 */
[----:B------:R-:W-:-:S03]  /*1a590*/  IMAD.WIDE R138, R249, 0x4, R138 ;  /* 0x00000004f98a7825 */ /* 0x000fc600078e028a */
[----:B-1----:R-:W2:Y:S04]  /*1a5a0*/  LDL.LU.64 R140, [R1+0x5c90] ;  /* 0x005c9000018c7983 */ /* 0x002ea80000300a00 */
[----:B------:R1:W-:Y:S04]  /*1a5b0*/  STL.64 [R1+0x2180], R138 ;  /* 0x0021808a01007387 */ /* 0x0003e80000100a00 */
[----:B-1----:R-:W2:Y:S04]  /*1a5c0*/  LDL.LU.64 R138, [R1+0x5c88] ;  /* 0x005c8800018a7983 */ /* 0x002ea80000300a00 */
[----:B------:R1:W-:Y:S04]  /*1a5d0*/  STL.64 [R1+0x2188], R98 ;  /* 0x0021886201007387 */ /* 0x0003e80000100a00 */
[----:B-1----:R-:W2:Y:S01]  /*1a5e0*/  LDL.LU.64 R98, [R1+0x650] ;  /* 0x0006500001627983 */ /* 0x002ea20000300a00 */
[----:B------:R-:W-:-:S04]  /*1a5f0*/  IMAD.WIDE R66, R249, 0x4, R66 ;  /* 0x00000004f9427825 */ /* 0x000fc800078e0242 */
[C---:B------:R-:W-:Y:S01]  /*1a600*/  IMAD.WIDE R40, R249.reuse, 0x4, R40 ;  /* 0x00000004f9287825 */ /* 0x040fe200078e0228 */
[----:B------:R1:W-:Y:S04]  /*1a610*/  STL.64 [R1+0x2190], R66 ;  /* 0x0021904201007387 */ /* 0x0003e80000100a00 */
[----:B------:R1:W-:Y:S02]  /*1a620*/  STL.64 [R1+0x2198], R40 ;  /* 0x0021982801007387 */ /* 0x0003e40000100a00 */
[C---:B-1----:R-:W-:Y:S02]  /*1a630*/  IMAD.WIDE R66, R249.reuse, 0x4, R8 ;  /* 0x00000004f9427825 */ /* 0x042fe400078e0208 */
[----:B------:R-:W2:Y:S04]  /*1a640*/  LDL.LU.64 R40, [R1+0x648] ;  /* 0x0006480001287983 */ /* 0x000ea80000300a00 */
[----:B------:R1:W-:Y:S04]  /*1a650*/  STL.64 [R1+0x21a0], R66 ;  /* 0x0021a04201007387 */ /* 0x0003e80000100a00 */
[----:B-1----:R-:W2:Y:S01]  /*1a660*/  LDL.LU.64 R66, [R1+0x640] ;  /* 0x0006400001427983 */ /* 0x002ea20000300a00 */
[----:B---3--:R-:W-:-:S05]  /*1a670*/  IMAD.WIDE R8, R249, 0x4, R116 ;  /* 0x00000004f9087825 */ /* 0x008fca00078e0274 */
[----:B------:R4:W-:Y:S04]  /*1a680*/  STL.64 [R1+0x21a8], R8 ;  /* 0x0021a80801007387 */ /* 0x0009e80000100a00 */
[----:B------:R-:W3:Y:S01]  /*1a690*/  LDL.LU.64 R116, [R1+0x638] ;  /* 0x0006380001747983 */ /* 0x000ee20000300a00 */
[----:B----4-:R-:W-:-:S05]  /*1a6a0*/  IMAD.WIDE R8, R249, 0x4, R74 ;  /* 0x00000004f9087825 */ /* 0x010fca00078e024a */
[----:B------:R1:W-:Y:S01]  /*1a6b0*/  STL.64 [R1+0x21b0], R8 ;  /* 0x0021b00801007387 */ /* 0x0003e20000100a00 */
[----:B------:R-:W-:-:S03]  /*1a6c0*/  IMAD.WIDE R76, R249, 0x4, R76 ;  /* 0x00000004f94c7825 */ /* 0x000fc600078e024c */
[----:B-1----:R-:W4:Y:S04]  /*1a6d0*/  LDL.LU.64 R8, [R1+0x630] ;  /* 0x0006300001087983 */ /* 0x002f280000300a00 */
[----:B------:R-:W-:Y:S01]  /*1a6e0*/  STL.64 [R1+0x21b8], R76 ;  /* 0x0021b84c01007387 */ /* 0x000fe20000100a00 */
[----:B------:R-:W-:-:S03]  /*1a6f0*/  IMAD.WIDE R74, R249, 0x4, R120 ;  /* 0x00000004f94a7825 */ /* 0x000fc600078e0278 */
[----:B------:R-:W4:Y:S04]  /*1a700*/  LDL.LU.64 R120, [R1+0x628] ;  /* 0x0006280001787983 */ /* 0x000f280000300a00 */
[----:B------:R1:W-:Y:S04]  /*1a710*/  STL.64 [R1+0x21c0], R74 ;  /* 0x0021c04a01007387 */ /* 0x0003e80000100a00 */
[----:B-1----:R-:W4:Y:S04]  /*1a720*/  LDL.LU.64 R74, [R1+0x620] ;  /* 0x00062000014a7983 */ /* 0x002f280000300a00 */
[----:B------:R-:W4:Y:S01]  /*1a730*/  LDL.LU.64 R76, [R1+0x618] ;  /* 0x00061800014c7983 */ /* 0x000f220000300a00 */
[----:B------:R-:W-:-:S05]  /*1a740*/  IMAD.WIDE R106, R249, 0x4, R106 ;  /* 0x00000004f96a7825 */ /* 0x000fca00078e026a */
[----:B------:R1:W-:Y:S04]  /*1a750*/  STL.64 [R1+0x21c8], R106 ;  /* 0x0021c86a01007387 */ /* 0x0003e80000100a00 */
[----:B-1----:R-:W4:Y:S01]  /*1a760*/  LDL.LU.64 R106, [R1+0x610] ;  /* 0x00061000016a7983 */ /* 0x002f220000300a00 */
[----:B------:R-:W-:-:S05]  /*1a770*/  IMAD.WIDE R136, R249, 0x4, R136 ;  /* 0x00000004f9887825 */ /* 0x000fca00078e0288 */
[----:B------:R1:W-:Y:S01]  /*1a780*/  STL.64 [R1+0x21d0], R136 ;  /* 0x0021d08801007387 */ /* 0x0003e20000100a00 */
[----:B------:R-:W-:-:S03]  /*1a790*/  IMAD.WIDE R4, R249, 0x4, R4 ;  /* 0x00000004f9047825 */ /* 0x000fc600078e0204 */
[----:B-1----:R-:W4:Y:S04]  /*1a7a0*/  LDL.LU.64 R136, [R1+0x5c80] ;  /* 0x005c800001887983 */ /* 0x002f280000300a00 */
[----:B------:R1:W-:Y:S01]  /*1a7b0*/  STL.64 [R1+0x21d8], R4 ;  /* 0x0021d80401007387 */ /* 0x0003e20000100a00 */
[----:B------:R-:W-:-:S04]  /*1a7c0*/  IMAD.WIDE R126, R249, 0x4, R126 ;  /* 0x00000004f97e7825 */ /* 0x000fc800078e027e */
[C---:B-1----:R-:W-:Y:S01]  /*1a7d0*/  IMAD.WIDE R4, R249.reuse, 0x4, R250 ;  /* 0x00000004f9047825 */ /* 0x042fe200078e02fa */
[----:B------:R1:W-:Y:S04]  /*1a7e0*/  STL.64 [R1+0x21e0], R126 ;  /* 0x0021e07e01007387 */ /* 0x0003e80000100a00 */
[----:B-1----:R-:W4:Y:S04]  /*1a7f0*/  LDL.LU.64 R126, [R1+0x608] ;  /* 0x00060800017e7983 */ /* 0x002f280000300a00 */
[----:B------:R-:W4:Y:S01]  /*1a800*/  LDL.LU.64 R250, [R1+0x600] ;  /* 0x0006000001fa7983 */ /* 0x000f220000300a00 */
[----:B------:R-:W-:-:S03]  /*1a810*/  IMAD.WIDE R134, R249, 0x4, R134 ;  /* 0x00000004f9867825 */ /* 0x000fc600078e0286 */
[----:B------:R1:W-:Y:S04]  /*1a820*/  STL.64 [R1+0x21e8], R4 ;  /* 0x0021e80401007387 */ /* 0x0003e80000100a00 */
[----:B-1----:R-:W4:Y:S01]  /*1a830*/  LDL.LU.64 R4, [R1+0x5f8] ;  /* 0x0005f80001047983 */ /* 0x002f220000300a00 */
[----:B------:R-:W-:-:S03]  /*1a840*/  IMAD.WIDE R132, R249, 0x4, R132 ;  /* 0x00000004f9847825 */ /* 0x000fc600078e0284 */
[----:B------:R1:W-:Y:S01]  /*1a850*/  STL.64 [R1+0x21f0], R134 ;  /* 0x0021f08601007387 */ /* 0x0003e20000100a00 */
[----:B------:R-:W-:-:S03]  /*1a860*/  IMAD.WIDE R96, R249, 0x4, R96 ;  /* 0x00000004f9607825 */ /* 0x000fc600078e0260 */
[----:B-1----:R-:W4:Y:S04]  /*1a870*/  LDL.LU.64 R134, [R1+0x5c78] ;  /* 0x005c780001867983 */ /* 0x002f280000300a00 */
[----:B------:R1:W-:Y:S01]  /*1a880*/  STL.64 [R1+0x21f8], R132 ;  /* 0x0021f88401007387 */ /* 0x0003e20000100a00 */
[----:B------:R-:W-:-:S03]  /*1a890*/  IMAD.WIDE R130, R249, 0x4, R130 ;  /* 0x00000004f9827825 */ /* 0x000fc600078e0282 */
[----:B-1----:R-:W4:Y:S04]  /*1a8a0*/  LDL.LU.64 R132, [R1+0x5c70] ;  /* 0x005c700001847983 */ /* 0x002f280000300a00 */
[----:B------:R1:W-:Y:S01]  /*1a8b0*/  STL.64 [R1+0x2200], R96 ;  /* 0x0022006001007387 */ /* 0x0003e20000100a00 */
[----:B------:R-:W-:-:S04]  /*1a8c0*/  IMAD.WIDE R128, R249, 0x4, R128 ;  /* 0x00000004f9807825 */ /* 0x000fc800078e0280 */
[C---:B-1----:R-:W-:Y:S02]  /*1a8d0*/  IMAD.WIDE R96, R249.reuse, 0x4, R22 ;  /* 0x00000004f9607825 */ /* 0x042fe400078e0216 */
[----:B------:R-:W4:Y:S04]  /*1a8e0*/  LDL.LU.64 R22, [R1+0x5d0] ;  /* 0x0005d00001167983 */ /* 0x000f280000300a00 */
[----:B------:R1:W-:Y:S01]  /*1a8f0*/  STL.64 [R1+0x2208], R96 ;  /* 0x0022086001007387 */ /* 0x0003e20000100a00 */
[----:B------:R-:W-:-:S03]  /*1a900*/  IMAD.WIDE R84, R249, 0x4, R84 ;  /* 0x00000004f9547825 */ /* 0x000fc600078e0254 */
[----:B-1----:R-:W4:Y:S04]  /*1a910*/  LDL.LU.64 R96, [R1+0x5c8] ;  /* 0x0005c80001607983 */ /* 0x002f280000300a00 */
[----:B------:R1:W-:Y:S04]  /*1a920*/  STL.64 [R1+0x2210], R130 ;  /* 0x0022108201007387 */ /* 0x0003e80000100a00 */
[----:B-1----:R-:W4:Y:S04]  /*1a930*/  LDL.LU.64 R130, [R1+0x5c68] ;  /* 0x005c680001827983 */ /* 0x002f280000300a00 */
[----:B------:R1:W-:Y:S01]  /*1a940*/  STL.64 [R1+0x2218], R128 ;  /* 0x0022188001007387 */ /* 0x0003e20000100a00 */
[----:B--2---:R-:W-:-:S03]  /*1a950*/  IMAD.WIDE R98, R249, 0x4, R98 ;  /* 0x00000004f9627825 */ /* 0x004fc600078e0262 */
        /* <DEDUP_REMOVED lines=8> */
[C---:B---3--:R-:W-:Y:S01]  /*1a9e0*/  IMAD.WIDE R116, R249.reuse, 0x4, R116 ;  /* 0x00000004f9747825 */ /* 0x048fe200078e0274 */
[----:B-1----:R-:W3:Y:S04]  /*1a9f0*/  LDL.LU.64 R40, [R1+0x5b0] ;  /* 0x0005b00001287983 */ /* 0x002ee80000300a00 */
[----:B------:R1:W-:Y:S01]  /*1aa00*/  STL.64 [R1+0x2238], R66 ;  /* 0x0022384201007387 */ /* 0x0003e20000100a00 */
[----:B----4-:R-:W-:-:S03]  /*1aa10*/  IMAD.WIDE R8, R249, 0x4, R8 ;  /* 0x00000004f9087825 */ /* 0x010fc600078e0208 */
[----:B-1----:R-:W4:Y:S04]  /*1aa20*/  LDL.LU.64 R66, [R1+0x5a8] ;  /* 0x0005a80001427983 */ /* 0x002f280000300a00 */
[----:B------:R1:W-:Y:S04]  /*1aa30*/  STL.64 [R1+0x2240], R116 ;  /* 0x0022407401007387 */ /* 0x0003e80000100a00 */
[----:B-1----:R-:W4:Y:S04]  /*1aa40*/  LDL.LU.64 R116, [R1+0x5a0] ;  /* 0x0005a00001747983 */ /* 0x002f280000300a00 */
[----:B------:R1:W-:Y:S02]  /*1aa50*/  STL.64 [R1+0x2248], R8 ;  /* 0x0022480801007387 */ /* 0x0003e40000100a00 */
[----:B-1----:R-:W-:-:S02]  /*1aa60*/  IMAD.WIDE R8, R249, 0x4, R120 ;  /* 0x00000004f9087825 */ /* 0x002fc400078e0278 */
[----:B------:R-:W4:Y:S04]  /*1aa70*/  LDL.LU.64 R120, [R1+0x598] ;  /* 0x0005980001787983 */ /* 0x000f280000300a00 */
[----:B------:R1:W-:Y:S02]  /*1aa80*/  STL.64 [R1+0x2250], R8 ;  /* 0x0022500801007387 */ /* 0x0003e40000100a00 */
[----:B-1----:R-:W-:-:S04]  /*1aa90*/  IMAD.WIDE R8, R249, 0x4, R74 ;  /* 0x00000004f9087825 */ /* 0x002fc800078e024a */
        /* <DEDUP_REMOVED lines=8> */
[----:B------:R-:W4:Y:S01]  /*1ab20*/  LDL.LU.64 R106, [R1+0x578] ;  /* 0x00057800016a7983 */ /* 0x000f220000300a00 */
[----:B------:R-:W-:-:S04]  /*1ab30*/  IMAD.WIDE R126, R249, 0x4, R126 ;  /* 0x00000004f97e7825 */ /* 0x000fc800078e027e */
[C---:B------:R-:W-:Y:S01]  /*1ab40*/  IMAD.WIDE R250, R249.reuse, 0x4, R250 ;  /* 0x00000004f9fa7825 */ /* 0x040fe200078e02fa */
[----:B------:R1:W-:Y:S03]  /*1ab50*/  STL.64 [R1+0x2270], R126 ;  /* 0x0022707e01007387 */ /* 0x0003e60000100a00 */
[C---:B------:R-:W-:Y:S01]  /*1ab60*/  IMAD.WIDE R46, R249.reuse, 0x4, R46 ;  /* 0x00000004f92e7825 */ /* 0x040fe200078e022e */
[----:B-1----:R-:W4:Y:S03]  /*1ab70*/  LDL.LU.64 R126, [R1+0x5c58] ;  /* 0x005c5800017e7983 */ /* 0x002f260000300a00 */
[C---:B------:R-:W-:Y:S01]  /*1ab80*/  IMAD.WIDE R4, R249.reuse, 0x4, R4 ;  /* 0x00000004f9047825 */ /* 0x040fe200078e0204 */
[----:B------:R1:W-:Y:S04]  /*1ab90*/  STL.64 [R1+0x2278], R250 ;  /* 0x002278fa01007387 */ /* 0x0003e80000100a00 */
[----:B-1----:R-:W4:Y:S04]  /*1aba0*/  LDL.LU.64 R250, [R1+0x5c50] ;  /* 0x005c500001fa7983 */ /* 0x002f280000300a00 */
[----:B------:R1:W-:Y:S01]  /*1abb0*/  STL.64 [R1+0x2280], R4 ;  /* 0x0022800401007387 */ /* 0x0003e20000100a00 */
[----:B------:R-:W-:-:S04]  /*1abc0*/  IMAD.WIDE R36, R249, 0x4, R36 ;  /* 0x00000004f9247825 */ /* 0x000fc800078e0224 */
[C---:B-1----:R-:W-:Y:S02]  /*1abd0*/  IMAD.WIDE R4, R249.reuse, 0x4, R10 ;  /* 0x00000004f9047825 */ /* 0x042fe400078e020a */
[----:B------:R-:W4:Y:S04]  /*1abe0*/  LDL.LU.64 R10, [R1+0x5c48] ;  /* 0x005c4800010a7983 */ /* 0x000f280000300a00 */
[----:B------:R1:W-:Y:S04]  /*1abf0*/  STL.64 [R1+0x2288], R4 ;  /* 0x0022880401007387 */ /* 0x0003e80000100a00 */
[----:B------:R-:W-:Y:S01]  /*1ac00*/  STL.64 [R1+0x2290], R46 ;  /* 0x0022902e01007387 */ /* 0x000fe20000100a00 */
[----:B-1----:R-:W-:-:S04]  /*1ac10*/  IMAD.WIDE R4, R249, 0x4, R38 ;  /* 0x00000004f9047825 */ /* 0x002fc800078e0226 */
[C---:B------:R-:W-:Y:S01]  /*1ac20*/  IMAD.WIDE R22, R249.reuse, 0x4, R22 ;  /* 0x00000004f9167825 */ /* 0x040fe200078e0216 */
[----:B------:R1:W-:Y:S04]  /*1ac30*/  STL.64 [R1+0x2298], R4 ;  /* 0x0022980401007387 */ /* 0x0003e80000100a00 */
[----:B------:R1:W-:Y:S02]  /*1ac40*/  STL.64 [R1+0x22a0], R36 ;  /* 0x0022a02401007387 */ /* 0x0003e40000100a00 */
[C---:B-1----:R-:W-:Y:S02]  /*1ac50*/  IMAD.WIDE R4, R249.reuse, 0x4, R96 ;  /* 0x00000004f9047825 */ /* 0x042fe400078e0260 */
[----:B------:R-:W4:Y:S04]  /*1ac60*/  LDL.LU.64 R36, [R1+0x550] ;  /* 0x0005500001247983 */ /* 0x000f280000300a00 */
[----:B------:R1:W-:Y:S04]  /*1ac70*/  STL.64 [R1+0x22a8], R22 ;  /* 0x0022a81601007387 */ /* 0x0003e80000100a00 */
[----:B------:R-:W4:Y:S04]  /*1ac80*/  LDL.LU.64 R38, [R1+0x548] ;  /* 0x0005480001267983 */ /* 0x000f280000300a00 */
[----:B------:R2:W-:Y:S04]  /*1ac90*/  STL.64 [R1+0x22b0], R4 ;  /* 0x0022b00401007387 */ /* 0x0005e80000100a00 */
[----:B-1----:R-:W4:Y:S04]  /*1aca0*/  LDL.LU.64 R22, [R1+0x540] ;  /* 0x0005400001167983 */ /* 0x002f280000300a00 */
[----:B------:R-:W4:Y:S04]  /*1acb0*/  LDL.LU.64 R96, [R1+0x538] ;  /* 0x0005380001607983 */ /* 0x000f280000300a00 */
[----:B------:R-:W4:Y:S01]  /*1acc0*/  LDL.LU.64 R46, [R1+0x530] ;  /* 0x00053000012e7983 */ /* 0x000f220000300a00 */
[----:B--2---:R-:W-:-:S05]  /*1acd0*/  IMAD.WIDE R84, R249, 0x4, R84 ;  /* 0x00000004f9547825 */ /* 0x004fca00078e0254 */
[----:B------:R1:W-:Y:S01]  /*1ace0*/  STL.64 [R1+0x22b8], R84 ;  /* 0x0022b85401007387 */ /* 0x0003e20000100a00 */
[----:B------:R-:W-:-:S03]  /*1acf0*/  IMAD.WIDE R4, R249, 0x4, R98 ;  /* 0x00000004f9047825 */ /* 0x000fc600078e0262 */
[----:B-1----:R-:W2:Y:S04]  /*1ad00*/  LDL.LU.64 R84, [R1+0x528] ;  /* 0x0005280001547983 */ /* 0x002ea80000300a00 */
[----:B------:R-:W-:Y:S04]  /*1ad10*/  STL.64 [R1+0x22c0], R4 ;  /* 0x0022c00401007387 */ /* 0x000fe80000100a00 */
[----:B------:R-:W2:Y:S01]  /*1ad20*/  LDL.LU.64 R98, [R1+0x520] ;  /* 0x0005200001627983 */ /* 0x000ea20000300a00 */
[----:B---3--:R-:W-:-:S05]  /*1ad30*/  IMAD.WIDE R40, R249, 0x4, R40 ;  /* 0x00000004f9287825 */ /* 0x008fca00078e0228 */
[----:B------:R1:W-:Y:S01]  /*1ad40*/  STL.64 [R1+0x22c8], R40 ;  /* 0x0022c82801007387 */ /* 0x0003e20000100a00 */
[----:B----4-:R-:W-:-:S03]  /*1ad50*/  IMAD.WIDE R66, R249, 0x4, R66 ;  /* 0x00000004f9427825 */ /* 0x010fc600078e0242 */
[----:B-1----:R-:W3:Y:S04]  /*1ad60*/  LDL.LU.64 R40, [R1+0x518] ;  /* 0x0005180001287983 */ /* 0x002ee80000300a00 */
[----:B------:R1:W-:Y:S01]  /*1ad70*/  STL.64 [R1+0x22d0], R66 ;  /* 0x0022d04201007387 */ /* 0x0003e20000100a00 */
[----:B------:R-:W-:-:S03]  /*1ad80*/  IMAD.WIDE R4, R249, 0x4, R116 ;  /* 0x00000004f9047825 */ /* 0x000fc600078e0274 */
[----:B------:R-:W4:Y:S04]  /*1ad90*/  LDL.LU.64 R116, [R1+0x510] ;  /* 0x0005100001747983 */ /* 0x000f280000300a00 */
[----:B------:R1:W-:Y:S04]  /*1ada0*/  STL.64 [R1+0x22d8], R4 ;  /* 0x0022d80401007387 */ /* 0x0003e80000100a00 */
[----:B-1----:R-:W4:Y:S01]  /*1adb0*/  LDL.LU.64 R66, [R1+0x508] ;  /* 0x0005080001427983 */ /* 0x002f220000300a00 */
[----:B------:R-:W-:-:S03]  /*1adc0*/  IMAD.WIDE R120, R249, 0x4, R120 ;  /* 0x00000004f9787825 */ /* 0x000fc600078e0278 */
[----:B------:R-:W4:Y:S04]  /*1add0*/  LDL.LU.64 R4, [R1+0x500] ;  /* 0x0005000001047983 */ /* 0x000f280000300a00 */
[----:B------:R1:W-:Y:S04]  /*1ade0*/  STL.64 [R1+0x22e0], R120 ;  /* 0x0022e07801007387 */ /* 0x0003e80000100a00 */
[----:B-1----:R-:W4:Y:S01]  /*1adf0*/  LDL.LU.64 R120, [R1+0x4f8] ;  /* 0x0004f80001787983 */ /* 0x002f220000300a00 */
[----:B------:R-:W-:-:S04]  /*1ae00*/  IMAD.WIDE R50, R249, 0x4, R50 ;  /* 0x00000004f9327825 */ /* 0x000fc800078e0232 */
[----:B------:R-:W-:-:S05]  /*1ae10*/  IMAD.WIDE R8, R249, 0x4, R8 ;  /* 0x00000004f9087825 */ /* 0x000fca00078e0208 */
[----:B------:R1:W-:Y:S01]  /*1ae20*/  STL.64 [R1+0x22e8], R8 ;  /* 0x0022e80801007387 */ /* 0x0003e20000100a00 */
[----:B------:R-:W-:-:S04]  /*1ae30*/  IMAD.WIDE R20, R249, 0x4, R20 ;  /* 0x00000004f9147825 */ /* 0x000fc800078e0214 */
[C---:B------:R-:W-:Y:S01]  /*1ae40*/  IMAD.WIDE R74, R249.reuse, 0x4, R74 ;  /* 0x00000004f94a7825 */ /* 0x040fe200078e024a */
[----:B-1----:R-:W4:Y:S04]  /*1ae50*/  LDL.LU.64 R8, [R1+0x5c40] ;  /* 0x005c400001087983 */ /* 0x002f280000300a00 */
[----:B------:R1:W-:Y:S01]  /*1ae60*/  STL.64 [R1+0x22f0], R74 ;  /* 0x0022f04a01007387 */ /* 0x0003e20000100a00 */
[----:B------:R-:W-:-:S04]  /*1ae70*/  IMAD.WIDE R6, R249, 0x4, R6 ;  /* 0x00000004f9067825 */ /* 0x000fc800078e0206 */
[----:B------:R-:W-:-:S04]  /*1ae80*/  IMAD.WIDE R76, R249, 0x4, R76 ;  /* 0x00000004f94c7825 */ /* 0x000fc800078e024c */
[C---:B-1----:R-:W-:Y:S01]  /*1ae90*/  IMAD.WIDE R74, R249.reuse, 0x4, R106 ;  /* 0x00000004f94a7825 */ /* 0x042fe200078e026a */
[----:B------:R-:W-:Y:S04]  /*1aea0*/  STL.64 [R1+0x22f8], R76 ;  /* 0x0022f84c01007387 */ /* 0x000fe80000100a00 */
[----:B------:R1:W-:Y:S01]  /*1aeb0*/  STL.64 [R1+0x2300], R74 ;  /* 0x0023004a01007387 */ /* 0x0003e20000100a00 */
[----:B------:R-:W-:-:S03]  /*1aec0*/  IMAD.WIDE R34, R249, 0x4, R34 ;  /* 0x00000004f9227825 */ /* 0x000fc600078e0222 */
[----:B-1----:R-:W4:Y:S04]  /*1aed0*/  LDL.LU.64 R74, [R1+0x4d0] ;  /* 0x0004d000014a7983 */ /* 0x002f280000300a00 */
[----:B------:R1:W-:Y:S04]  /*1aee0*/  STL.64 [R1+0x2308], R50 ;  /* 0x0023083201007387 */ /* 0x0003e80000100a00 */
[----:B------:R-:W4:Y:S04]  /*1aef0*/  LDL.LU.64 R76, [R1+0x4c8] ;  /* 0x0004c800014c7983 */ /* 0x000f280000300a00 */
[----:B------:R1:W-:Y:S04]  /*1af00*/  STL.64 [R1+0x2310], R20 ;  /* 0x0023101401007387 */ /* 0x0003e80000100a00 */
[----:B-1----:R-:W4:Y:S04]  /*1af10*/  LDL.LU.64 R50, [R1+0x4c0] ;  /* 0x0004c00001327983 */ /* 0x002f280000300a00 */
[----:B------:R-:W4:Y:S04]  /*1af20*/  LDL.LU.64 R20, [R1+0x4b8] ;  /* 0x0004b80001147983 */ /* 0x000f280000300a00 */
[----:B------:R-:W4:Y:S04]  /*1af30*/  LDL.LU.64 R106, [R1+0x4b0] ;  /* 0x0004b000016a7983 */ /* 0x000f280000300a00 */
[----:B------:R1:W-:Y:S04]  /*1af40*/  STL.64 [R1+0x2318], R6 ;  /* 0x0023180601007387 */ /* 0x0003e80000100a00 */
[----:B-1----:R-:W4:Y:S04]  /*1af50*/  LDL.LU.64 R6, [R1+0x5c38] ;  /* 0x005c380001067983 */ /* 0x002f280000300a00 */
[----:B------:R1:W-:Y:S04]  /*1af60*/  STL.64 [R1+0x2320], R34 ;  /* 0x0023202201007387 */ /* 0x0003e80000100a00 */
[----:B-1----:R-:W4:Y:S01]  /*1af70*/  LDL.LU.64 R34, [R1+0x5c30] ;  /* 0x005c300001227983 */ /* 0x002f220000300a00 */
[----:B------:R-:W-:-:S05]  /*1af80*/  IMAD.WIDE R36, R249, 0x4, R36 ;  /* 0x00000004f9247825 */ /* 0x000fca00078e0224 */
[----:B------:R1:W-:Y:S01]  /*1af90*/  STL.64 [R1+0x2328], R36 ;  /* 0x0023282401007387 */ /* 0x0003e20000100a00 */
[----:B------:R-:W-:-:S04]  /*1afa0*/  IMAD.WIDE R38, R249, 0x4, R38 ;  /* 0x00000004f9267825 */ /* 0x000fc800078e0226 */
        /* <DEDUP_REMOVED lines=10> */
[----:B------:R2:W-:Y:S02]  /*1b050*/  STL.64 [R1+0x2348], R46 ;  /* 0x0023482e01007387 */ /* 0x0005e40000100a00 */
[----:B--2---:R-:W-:-:S05]  /*1b060*/  IMAD.WIDE R46, R249, 0x4, R84 ;  /* 0x00000004f92e7825 */ /* 0x004fca00078e0254 */
[----:B------:R1:W-:Y:S01]  /*1b070*/  STL.64 [R1+0x2350], R46 ;  /* 0x0023502e01007387 */ /* 0x0003e20000100a00 */
[----:B------:R-:W-:-:S03]  /*1b080*/  IMAD.WIDE R84, R249, 0x4, R98 ;  /* 0x00000004f9547825 */ /* 0x000fc600078e0262 */
[----:B-1----:R-:W2:Y:S04]  /*1b090*/  LDL.LU.64 R46, [R1+0x498] ;  /* 0x00049800012e7983 */ /* 0x002ea80000300a00 */
[----:B------:R-:W2:Y:S01]  /*1b0a0*/  LDL.LU.64 R98, [R1+0x490] ;  /* 0x0004900001627983 */ /* 0x000ea20000300a00 */
[----:B---3--:R-:W-:-:S03]  /*1b0b0*/  IMAD.WIDE R40, R249, 0x4, R40 ;  /* 0x00000004f9287825 */ /* 0x008fc600078e0228 */
[----:B------:R1:W-:Y:S01]  /*1b0c0*/  STL.64 [R1+0x2358], R84 ;  /* 0x0023585401007387 */ /* 0x0003e20000100a00 */
[----:B----4-:R-:W-:-:S03]  /*1b0d0*/  IMAD.WIDE R116, R249, 0x4, R116 ;  /* 0x00000004f9747825 */ /* 0x010fc600078e0274 */
[----:B-1----:R-:W3:Y:S04]  /*1b0e0*/  LDL.LU.64 R84, [R1+0x488] ;  /* 0x0004880001547983 */ /* 0x002ee80000300a00 */
[----:B------:R1:W-:Y:S01]  /*1b0f0*/  STL.64 [R1+0x2360], R40 ;  /* 0x0023602801007387 */ /* 0x0003e20000100a00 */
        /* <DEDUP_REMOVED lines=19> */
[----:B------:R1:W-:Y:S01]  /*1b230*/  STL.64 [R1+0x2398], R4 ;  /* 0x0023980401007387 */ /* 0x0003e20000100a00 */
[----:B------:R-:W-:-:S04]  /*1b240*/  IMAD.WIDE R50, R249, 0x4, R50 ;  /* 0x00000004f9327825 */ /* 0x000fc800078e0232 */
[----:B-1----:R-:W-:-:S04]  /*1b250*/  IMAD.WIDE R4, R249, 0x4, R72 ;  /* 0x00000004f9047825 */ /* 0x002fc800078e0248 */
[C---:B------:R-:W-:Y:S01]  /*1b260*/  IMAD.WIDE R72, R249.reuse, 0x4, R74 ;  /* 0x00000004f9487825 */ /* 0x040fe200078e024a */
[----:B------:R1:W-:Y:S03]  /*1b270*/  STL.64 [R1+0x23a0], R4 ;  /* 0x0023a00401007387 */ /* 0x0003e60000100a00 */
[C---:B------:R-:W-:Y:S01]  /*1b280*/  IMAD.WIDE R20, R249.reuse, 0x4, R20 ;  /* 0x00000004f9147825 */ /* 0x040fe200078e0214 */
[----:B------:R1:W-:Y:S03]  /*1b290*/  STL.64 [R1+0x23a8], R72 ;  /* 0x0023a84801007387 */ /* 0x0003e60000100a00 */
[----:B-1----:R-:W-:-:S05]  /*1b2a0*/  IMAD.WIDE R4, R249, 0x4, R76 ;  /* 0x00000004f9047825 */ /* 0x002fca00078e024c */
[----:B------:R1:W-:Y:S04]  /*1b2b0*/  STL.64 [R1+0x23b0], R4 ;  /* 0x0023b00401007387 */ /* 0x0003e80000100a00 */
[----:B------:R1:W-:Y:S04]  /*1b2c0*/  STL.64 [R1+0x23b8], R50 ;  /* 0x0023b83201007387 */ /* 0x0003e80000100a00 */
[----:B------:R-:W4:Y:S01]  /*1b2d0*/  LDL.LU.64 R72, [R1+0x440] ;  /* 0x0004400001487983 */ /* 0x000f220000300a00 */
[----:B-1----:R-:W-:-:S03]  /*1b2e0*/  IMAD.WIDE R4, R249, 0x4, R106 ;  /* 0x00000004f9047825 */ /* 0x002fc600078e026a */
[----:B------:R1:W-:Y:S04]  /*1b2f0*/  STL.64 [R1+0x23c0], R20 ;  /* 0x0023c01401007387 */ /* 0x0003e80000100a00 */
[----:B------:R-:W4:Y:S04]  /*1b300*/  LDL.LU.64 R74, [R1+0x438] ;  /* 0x00043800014a7983 */ /* 0x000f280000300a00 */
[----:B------:R1:W-:Y:S04]  /*1b310*/  STL.64 [R1+0x23c8], R4 ;  /* 0x0023c80401007387 */ /* 0x0003e80000100a00 */
[----:B------:R-:W4:Y:S04]  /*1b320*/  LDL.LU.64 R76, [R1+0x430] ;  /* 0x00043000014c7983 */ /* 0x000f280000300a00 */
[----:B------:R-:W4:Y:S04]  /*1b330*/  LDL.LU.64 R50, [R1+0x428] ;  /* 0x0004280001327983 */ /* 0x000f280000300a00 */
[----:B-1----:R-:W4:Y:S04]  /*1b340*/  LDL.LU.64 R20, [R1+0x420] ;  /* 0x0004200001147983 */ /* 0x002f280000300a00 */
[----:B------:R-:W4:Y:S01]  /*1b350*/  LDL.LU.64 R106, [R1+0x418] ;  /* 0x00041800016a7983 */ /* 0x000f220000300a00 */
[----:B------:R-:W-:-:S03]  /*1b360*/  IMAD.WIDE R4, R249, 0x4, R22 ;  /* 0x00000004f9047825 */ /* 0x000fc600078e0216 */
[----:B------:R-:W4:Y:S04]  /*1b370*/  LDL.LU.64 R22, [R1+0x408] ;  /* 0x0004080001167983 */ /* 0x000f280000300a00 */
[----:B------:R1:W-:Y:S01]  /*1b380*/  STL.64 [R1+0x23d0], R4 ;  /* 0x0023d00401007387 */ /* 0x0003e20000100a00 */
[----:B------:R-:W-:-:S03]  /*1b390*/  IMAD.WIDE R96, R249, 0x4, R96 ;  /* 0x00000004f9607825 */ /* 0x000fc600078e0260 */
[----:B-1----:R-:W4:Y:S04]  /*1b3a0*/  LDL.LU.64 R4, [R1+0x400] ;  /* 0x0004000001047983 */ /* 0x002f280000300a00 */
[----:B------:R1:W-:Y:S04]  /*1b3b0*/  STL.64 [R1+0x23d8], R96 ;  /* 0x0023d86001007387 */ /* 0x0003e80000100a00 */
[----:B-1----:R-:W4:Y:S01]  /*1b3c0*/  LDL.LU.64 R96, [R1+0x3f8] ;  /* 0x0003f80001607983 */ /* 0x002f220000300a00 */
[----:B--2---:R-:W-:-:S04]  /*1b3d0*/  IMAD.WIDE R46, R249, 0x4, R46 ;  /* 0x00000004f92e7825 */ /* 0x004fc800078e022e */
[C---:B------:R-:W-:Y:S01]  /*1b3e0*/  IMAD.WIDE R98, R249.reuse, 0x4, R98 ;  /* 0x00000004f9627825 */ /* 0x040fe200078e0262 */
[----:B------:R1:W-:Y:S04]  /*1b3f0*/  STL.64 [R1+0x23e0], R46 ;  /* 0x0023e02e01007387 */ /* 0x0003e80000100a00 */
[----:B-1----:R-:W2:Y:S04]  /*1b400*/  LDL.LU.64 R46, [R1+0x5bf8] ;  /* 0x005bf800012e7983 */ /* 0x002ea80000300a00 */
[----:B------:R1:W-:Y:S04]  /*1b410*/  STL.64 [R1+0x23e8], R98 ;  /* 0x0023e86201007387 */ /* 0x0003e80000100a00 */
[----:B-1----:R-:W2:Y:S01]  /*1b420*/  LDL.LU.64 R98, [R1+0x5bf0] ;  /* 0x005bf00001627983 */ /* 0x002ea20000300a00 */
[----:B---3--:R-:W-:-:S05]  /*1b430*/  IMAD.WIDE R84, R249, 0x4, R84 ;  /* 0x00000004f9547825 */ /* 0x008fca00078e0254 */
[----:B------:R2:W-:Y:S01]  /*1b440*/  STL.64 [R1+0x23f0], R84 ;  /* 0x0023f05401007387 */ /* 0x0005e20000100a00 */
[----:B------:R-:W-:-:S04]  /*1b450*/  IMAD.WIDE R56, R249, 0x4, R56 ;  /* 0x00000004f9387825 */ /* 0x000fc800078e0238 */
[----:B------:R-:W-:-:S04]  /*1b460*/  IMAD.WIDE R54, R249, 0x4, R54 ;  /* 0x00000004f9367825 */ /* 0x000fc800078e0236 */
[----:B------:R-:W-:-:S04]  /*1b470*/  IMAD.WIDE R44, R249, 0x4, R44 ;  /* 0x00000004f92c7825 */ /* 0x000fc800078e022c */
[----:B------:R-:W-:-:S04]  /*1b480*/  IMAD.WIDE R24, R249, 0x4, R24 ;  /* 0x00000004f9187825 */ /* 0x000fc800078e0218 */
[----:B----4-:R-:W-:-:S04]  /*1b490*/  IMAD.WIDE R72, R249, 0x4, R72 ;  /* 0x00000004f9487825 */ /* 0x010fc800078e0248 */
[----:B------:R-:W-:-:S04]  /*1b4a0*/  IMAD.WIDE R74, R249, 0x4, R74 ;  /* 0x00000004f94a7825 */ /* 0x000fc800078e024a */
[----:B------:R-:W-:-:S04]  /*1b4b0*/  IMAD.WIDE R76, R249, 0x4, R76 ;  /* 0x00000004f94c7825 */ /* 0x000fc800078e024c */
[----:B------:R-:W-:-:S04]  /*1b4c0*/  IMAD.WIDE R50, R249, 0x4, R50 ;  /* 0x00000004f9327825 */ /* 0x000fc800078e0232 */
[----:B------:R-:W-:-:S04]  /*1b4d0*/  IMAD.WIDE R20, R249, 0x4, R20 ;  /* 0x00000004f9147825 */ /* 0x000fc800078e0214 */
[----:B------:R-:W-:-:S04]  /*1b4e0*/  IMAD.WIDE R106, R249, 0x4, R106 ;  /* 0x00000004f96a7825 */ /* 0x000fc800078e026a */
[C---:B--2---:R-:W-:Y:S02]  /*1b4f0*/  IMAD.WIDE R84, R249.reuse, 0x4, R98 ;  /* 0x00000004f9547825 */ /* 0x044fe400078e0262 */
[----:B------:R-:W2:Y:S04]  /*1b500*/  LDL.LU.64 R98, [R1+0x3d0] ;  /* 0x0003d00001627983 */ /* 0x000ea80000300a00 */
[----:B------:R1:W-:Y:S02]  /*1b510*/  STL.64 [R1+0x23f8], R84 ;  /* 0x0023f85401007387 */ /* 0x0003e40000100a00 */
[----:B-1----:R-:W-:-:S05]  /*1b520*/  IMAD.WIDE R84, R249, 0x4, R116 ;  /* 0x00000004f9547825 */ /* 0x002fca00078e0274 */
[----:B------:R-:W-:Y:S04]  /*1b530*/  STL.64 [R1+0x2400], R84 ;  /* 0x0024005401007387 */ /* 0x000fe80000100a00 */
[----:B------:R-:W-:Y:S04]  /*1b540*/  STL.64 [R1+0x2408], R56 ;  /* 0x0024083801007387 */ /* 0x000fe80000100a00 */
[----:B------:R1:W-:Y:S04]  /*1b550*/  STL.64 [R1+0x2410], R54 ;  /* 0x0024103601007387 */ /* 0x0003e80000100a00 */
[----:B------:R3:W-:Y:S04]  /*1b560*/  STL.64 [R1+0x2418], R44 ;  /* 0x0024182c01007387 */ /* 0x0007e80000100a00 */
[----:B------:R4:W-:Y:S01]  /*1b570*/  STL.64 [R1+0x2420], R24 ;  /* 0x0024201801007387 */ /* 0x0009e20000100a00 */
[----:B-1----:R-:W-:-:S04]  /*1b580*/  IMAD.WIDE R54, R249, 0x4, R118 ;  /* 0x00000004f9367825 */ /* 0x002fc800078e0276 */
[C---:B---3--:R-:W-:Y:S01]  /*1b590*/  IMAD.WIDE R44, R249.reuse, 0x4, R120 ;  /* 0x00000004f92c7825 */ /* 0x048fe200078e0278 */
[----:B----4-:R-:W3:Y:S04]  /*1b5a0*/  LDL.LU.64 R24, [R1+0x3c8] ;  /* 0x0003c80001187983 */ /* 0x010ee80000300a00 */
[----:B------:R1:W-:Y:S04]  /*1b5b0*/  STL.64 [R1+0x2428], R54 ;  /* 0x0024283601007387 */ /* 0x0003e80000100a00 */
[----:B------:R-:W4:Y:S04]  /*1b5c0*/  LDL.LU.64 R84, [R1+0x3c0] ;  /* 0x0003c00001547983 */ /* 0x000f280000300a00 */
[----:B------:R1:W-:Y:S04]  /*1b5d0*/  STL.64 [R1+0x2430], R44 ;  /* 0x0024302c01007387 */ /* 0x0003e80000100a00 */
[----:B-1----:R-:W2:Y:S04]  /*1b5e0*/  LDL.LU.64 R54, [R1+0x3b8] ;  /* 0x0003b80001367983 */ /* 0x002ea80000300a00 */
[----:B------:R-:W2:Y:S04]  /*1b5f0*/  LDL.LU.64 R56, [R1+0x3b0] ;  /* 0x0003b00001387983 */ /* 0x000ea80000300a00 */
[----:B------:R-:W2:Y:S04]  /*1b600*/  LDL.LU.64 R44, [R1+0x3a8] ;  /* 0x0003a800012c7983 */ /* 0x000ea80000300a00 */
[----:B------:R-:W2:Y:S04]  /*1b610*/  LDL.LU.64 R116, [R1+0x3a0] ;  /* 0x0003a00001747983 */ /* 0x000ea80000300a00 */
[----:B------:R-:W2:Y:S04]  /*1b620*/  LDL.LU.64 R118, [R1+0x398] ;  /* 0x0003980001767983 */ /* 0x000ea80000300a00 */
[----:B------:R-:W2:Y:S04]  /*1b630*/  LDL.LU.64 R120, [R1+0x390] ;  /* 0x0003900001787983 */ /* 0x000ea80000300a00 */
        /* <DEDUP_REMOVED lines=13> */
[----:B------:R-:W-:-:S04]  /*1b710*/  IMAD.WIDE R4, R249, 0x4, R4 ;  /* 0x00000004f9047825 */ /* 0x000fc800078e0204 */
[----:B------:R-:W-:-:S04]  /*1b720*/  IMAD.WIDE R96, R249, 0x4, R96 ;  /* 0x00000004f9607825 */ /* 0x000fc800078e0260 */
[----:B------:R-:W-:-:S04]  /*1b730*/  IMAD.WIDE R94, R249, 0x4, R94 ;  /* 0x00000004f95e7825 */ /* 0x000fc800078e025e */
[----:B---3--:R-:W-:-:S04]  /*1b740*/  IMAD.WIDE R24, R249, 0x4, R24 ;  /* 0x00000004f9187825 */ /* 0x008fc800078e0218 */
[----:B----4-:R-:W-:-:S04]  /*1b750*/  IMAD.WIDE R84, R249, 0x4, R84 ;  /* 0x00000004f9547825 */ /* 0x010fc800078e0254 */
[----:B--2---:R-:W-:-:S04]  /*1b760*/  IMAD.WIDE R54, R249, 0x4, R54 ;  /* 0x00000004f9367825 */ /* 0x004fc800078e0236 */
        /* <DEDUP_REMOVED lines=11> */
[----:B------:R-:W-:Y:S04]  /*1b820*/  STL.64 [R1+0x2480], R96 ;  /* 0x0024806001007387 */ /* 0x000fe80000100a00 */
[----:B------:R-:W-:Y:S01]  /*1b830*/  STL.64 [R1+0x2488], R94 ;  /* 0x0024885e01007387 */ /* 0x000fe20000100a00 */
[----:B-1----:R-:W-:-:S04]  /*1b840*/  IMAD.WIDE R4, R249, 0x4, R92 ;  /* 0x00000004f9047825 */ /* 0x002fc800078e025c */
[C---:B------:R-:W-:Y:S01]  /*1b850*/  IMAD.WIDE R92, R249.reuse, 0x4, R90 ;  /* 0x00000004f95c7825 */ /* 0x040fe200078e025a */
[----:B------:R1:W-:Y:S03]  /*1b860*/  STL.64 [R1+0x2490], R4 ;  /* 0x0024900401007387 */ /* 0x0003e60000100a00 */
[C---:B------:R-:W-:Y:S01]  /*1b870*/  IMAD.WIDE R90, R249.reuse, 0x4, R78 ;  /* 0x00000004f95a7825 */ /* 0x040fe200078e024e */
[----:B------:R-:W-:Y:S04]  /*1b880*/  STL.64 [R1+0x2498], R92 ;  /* 0x0024985c01007387 */ /* 0x000fe80000100a00 */
[----:B------:R-:W4:Y:S01]  /*1b890*/  LDL.LU.64 R78, [R1+0x348] ;  /* 0x00034800014e7983 */ /* 0x000f220000300a00 */
[----:B-1----:R-:W-:-:S03]  /*1b8a0*/  IMAD.WIDE R4, R249, 0x4, R98 ;  /* 0x00000004f9047825 */ /* 0x002fc600078e0262 */
[----:B------:R1:W-:Y:S04]  /*1b8b0*/  STL.64 [R1+0x24a0], R90 ;  /* 0x0024a05a01007387 */ /* 0x0003e80000100a00 */
[----:B-1----:R-:W3:Y:S04]  /*1b8c0*/  LDL.LU.64 R90, [R1+0x340] ;  /* 0x00034000015a7983 */ /* 0x002ee80000300a00 */
[----:B------:R1:W-:Y:S04]  /*1b8d0*/  STL.64 [R1+0x24a8], R4 ;  /* 0x0024a80401007387 */ /* 0x0003e80000100a00 */
[----:B------:R-:W3:Y:S04]  /*1b8e0*/  LDL.LU.64 R92, [R1+0x338] ;  /* 0x00033800015c7983 */ /* 0x000ee80000300a00 */
[----:B------:R-:W3:Y:S04]  /*1b8f0*/  LDL.LU.64 R94, [R1+0x330] ;  /* 0x00033000015e7983 */ /* 0x000ee80000300a00 */
[----:B------:R-:W3:Y:S04]  /*1b900*/  LDL.LU.64 R96, [R1+0x328] ;  /* 0x0003280001607983 */ /* 0x000ee80000300a00 */
[----:B-1----:R-:W3:Y:S04]  /*1b910*/  LDL.LU.64 R4, [R1+0x320] ;  /* 0x0003200001047983 */ /* 0x002ee80000300a00 */
[----:B------:R-:W3:Y:S04]  /*1b920*/  LDL.LU.64 R98, [R1+0x318] ;  /* 0x0003180001627983 */ /* 0x000ee80000300a00 */
[----:B------:R1:W-:Y:S04]  /*1b930*/  STL.64 [R1+0x24b0], R24 ;  /* 0x0024b01801007387 */ /* 0x0003e80000100a00 */
[----:B-1----:R-:W3:Y:S04]  /*1b940*/  LDL.LU.64 R24, [R1+0x5bb0] ;  /* 0x005bb00001187983 */ /* 0x002ee80000300a00 */
        /* <DEDUP_REMOVED lines=13> */
[----:B-1----:R-:W3:Y:S01]  /*1ba20*/  LDL.LU.64 R120, [R1+0x5b78] ;  /* 0x005b780001787983 */ /* 0x002ee20000300a00 */
[----:B------:R-:W-:-:S04]  /*1ba30*/  IMAD.WIDE R114, R249, 0x4, R114 ;  /* 0x00000004f9727825 */ /* 0x000fc800078e0272 */
[----:B------:R-:W-:-:S04]  /*1ba40*/  IMAD.WIDE R112, R249, 0x4, R112 ;  /* 0x00000004f9707825 */ /* 0x000fc800078e0270 */
[----:B------:R-:W-:-:S04]  /*1ba50*/  IMAD.WIDE R110, R249, 0x4, R110 ;  /* 0x00000004f96e7825 */ /* 0x000fc800078e026e */
[----:B------:R-:W-:-:S04]  /*1ba60*/  IMAD.WIDE R108, R249, 0x4, R108 ;  /* 0x00000004f96c7825 */ /* 0x000fc800078e026c */
[----:B--2---:R-:W-:-:S04]  /*1ba70*/  IMAD.WIDE R106, R249, 0x4, R106 ;  /* 0x00000004f96a7825 */ /* 0x004fc800078e026a */
[----:B----4-:R-:W-:-:S04]  /*1ba80*/  IMAD.WIDE R78, R249, 0x4, R78 ;  /* 0x00000004f94e7825 */ /* 0x010fc800078e024e */
[----:B---3--:R-:W-:-:S04]  /*1ba90*/  IMAD.WIDE R90, R249, 0x4, R90 ;  /* 0x00000004f95a7825 */ /* 0x008fc800078e025a */
[----:B------:R-:W-:-:S04]  /*1baa0*/  IMAD.WIDE R92, R249, 0x4, R92 ;  /* 0x00000004f95c7825 */ /* 0x000fc800078e025c */
[----:B------:R-:W-:-:S04]  /*1bab0*/  IMAD.WIDE R94, R249, 0x4, R94 ;  /* 0x00000004f95e7825 */ /* 0x000fc800078e025e */
[----:B------:R-:W-:-:S04]  /*1bac0*/  IMAD.WIDE R96, R249, 0x4, R96 ;  /* 0x00000004f9607825 */ /* 0x000fc800078e0260 */
[----:B------:R-:W-:-:S04]  /*1bad0*/  IMAD.WIDE R116, R249, 0x4, R116 ;  /* 0x00000004f9747825 */ /* 0x000fc800078e0274 */
[----:B------:R-:W-:-:S04]  /*1bae0*/  IMAD.WIDE R118, R249, 0x4, R118 ;  /* 0x00000004f9767825 */ /* 0x000fc800078e0276 */
[----:B------:R-:W-:-:S05]  /*1baf0*/  IMAD.WIDE R120, R249, 0x4, R120 ;  /* 0x00000004f9787825 */ /* 0x000fca00078e0278 */
[----:B------:R1:W-:Y:S04]  /*1bb00*/  STL.64 [R1+0x24f0], R120 ;  /* 0x0024f07801007387 */ /* 0x0003e80000100a00 */
[----:B------:R2:W-:Y:S04]  /*1bb10*/  STL.64 [R1+0x24f8], R118 ;  /* 0x0024f87601007387 */ /* 0x0005e80000100a00 */
[----:B------:R3:W-:Y:S04]  /*1bb20*/  STL.64 [R1+0x2500], R116 ;  /* 0x0025007401007387 */ /* 0x0007e80000100a00 */
[----:B------:R4:W-:Y:S04]  /*1bb30*/  STL.64 [R1+0x2508], R114 ;  /* 0x0025087201007387 */ /* 0x0009e80000100a00 */
[----:B------:R2:W-:Y:S04]  /*1bb40*/  STL.64 [R1+0x2510], R112 ;  /* 0x0025107001007387 */ /* 0x0005e80000100a00 */
[----:B------:R2:W-:Y:S04]  /*1bb50*/  STL.64 [R1+0x2518], R110 ;  /* 0x0025186e01007387 */ /* 0x0005e80000100a00 */
[----:B-1----:R-:W4:Y:S04]  /*1bb60*/  LDL.LU.64 R120, [R1+0x2d0] ;  /* 0x0002d00001787983 */ /* 0x002f280000300a00 */
[----:B------:R1:W-:Y:S04]  /*1bb70*/  STL.64 [R1+0x2520], R108 ;  /* 0x0025206c01007387 */ /* 0x0003e80000100a00 */
[----:B--2---:R-:W2:Y:S04]  /*1bb80*/  LDL.LU.64 R118, [R1+0x2c8] ;  /* 0x0002c80001767983 */ /* 0x004ea80000300a00 */
[----:B------:R1:W-:Y:S04]  /*1bb90*/  STL.64 [R1+0x2528], R106 ;  /* 0x0025286a01007387 */ /* 0x0003e80000100a00 */
[----:B---3--:R-:W3:Y:S04]  /*1bba0*/  LDL.LU.64 R116, [R1+0x2c0] ;  /* 0x0002c00001747983 */ /* 0x008ee80000300a00 */
[----:B----4-:R-:W4:Y:S04]  /*1bbb0*/  LDL.LU.64 R114, [R1+0x2b8] ;  /* 0x0002b80001727983 */ /* 0x010f280000300a00 */
[----:B------:R-:W4:Y:S04]  /*1bbc0*/  LDL.LU.64 R112, [R1+0x2b0] ;  /* 0x0002b00001707983 */ /* 0x000f280000300a00 */
[----:B------:R-:W4:Y:S04]  /*1bbd0*/  LDL.LU.64 R110, [R1+0x2a8] ;  /* 0x0002a800016e7983 */ /* 0x000f280000300a00 */
[----:B-1----:R-:W4:Y:S04]  /*1bbe0*/  LDL.LU.64 R108, [R1+0x2a0] ;  /* 0x0002a000016c7983 */ /* 0x002f280000300a00 */
[----:B------:R-:W4:Y:S04]  /*1bbf0*/  LDL.LU.64 R106, [R1+0x298] ;  /* 0x00029800016a7983 */ /* 0x000f280000300a00 */
        /* <DEDUP_REMOVED lines=10> */
[----:B------:R-:W-:-:S05]  /*1bca0*/  IMAD.WIDE R4, R249, 0x4, R4 ;  /* 0x00000004f9047825 */ /* 0x000fca00078e0204 */
[----:B------:R1:W-:Y:S01]  /*1bcb0*/  STL.64 [R1+0x2558], R4 ;  /* 0x0025580401007387 */ /* 0x0003e20000100a00 */
[----:B------:R-:W-:-:S04]  /*1bcc0*/  IMAD.WIDE R88, R249, 0x4, R88 ;  /* 0x00000004f9587825 */ /* 0x000fc800078e0258 */
[----:B-1----:R-:W-:-:S05]  /*1bcd0*/  IMAD.WIDE R4, R249, 0x4, R98 ;  /* 0x00000004f9047825 */ /* 0x002fca00078e0262 */
[----:B------:R1:W-:Y:S01]  /*1bce0*/  STL.64 [R1+0x2560], R4 ;  /* 0x0025600401007387 */ /* 0x0003e20000100a00 */
[----:B------:R-:W-:-:S04]  /*1bcf0*/  IMAD.WIDE R124, R249, 0x4, R124 ;  /* 0x00000004f97c7825 */ /* 0x000fc800078e027c */
[----:B------:R-:W-:-:S04]  /*1bd00*/  IMAD.WIDE R122, R249, 0x4, R122 ;  /* 0x00000004f97a7825 */ /* 0x000fc800078e027a */
        /* <DEDUP_REMOVED lines=9> */
[----:B-1----:R-:W-:-:S04]  /*1bda0*/  IMAD.WIDE R4, R249, 0x4, R92 ;  /* 0x00000004f9047825 */ /* 0x002fc800078e025c */
[----:B------:R-:W-:-:S04]  /*1bdb0*/  IMAD.WIDE R94, R249, 0x4, R94 ;  /* 0x00000004f95e7825 */ /* 0x000fc800078e025e */
[----:B------:R-:W-:-:S05]  /*1bdc0*/  IMAD.WIDE R96, R249, 0x4, R96 ;  /* 0x00000004f9607825 */ /* 0x000fca00078e0260 */
[----:B------:R-:W-:Y:S04]  /*1bdd0*/  STL.64 [R1+0x2568], R96 ;  /* 0x0025686001007387 */ /* 0x000fe80000100a00 */
[----:B------:R-:W-:Y:S04]  /*1bde0*/  STL.64 [R1+0x2570], R94 ;  /* 0x0025705e01007387 */ /* 0x000fe80000100a00 */
[----:B------:R1:W-:Y:S04]  /*1bdf0*/  STL.64 [R1+0x2578], R4 ;  /* 0x0025780401007387 */ /* 0x0003e80000100a00 */
[----:B------:R2:W-:Y:S04]  /*1be00*/  STL.64 [R1+0x2580], R90 ;  /* 0x0025805a01007387 */ /* 0x0005e80000100a00 */
[----:B------:R-:W3:Y:S01]  /*1be10*/  LDL.LU.64 R98, [R1+0x250] ;  /* 0x0002500001627983 */ /* 0x000ee20000300a00 */
[----:B-1----:R-:W-:-:S03]  /*1be20*/  IMAD.WIDE R4, R249, 0x4, R86 ;  /* 0x00000004f9047825 */ /* 0x002fc600078e0256 */
[----:B------:R1:W-:Y:S04]  /*1be30*/  STL.64 [R1+0x2588], R88 ;  /* 0x0025885801007387 */ /* 0x0003e80000100a00 */
[----:B------:R-:W4:Y:S04]  /*1be40*/  LDL.LU.64 R96, [R1+0x248] ;  /* 0x0002480001607983 */ /* 0x000f280000300a00 */
[----:B------:R1:W-:Y:S04]  /*1be50*/  STL.64 [R1+0x2590], R4 ;  /* 0x0025900401007387 */ /* 0x0003e80000100a00 */
[----:B------:R-:W4:Y:S04]  /*1be60*/  LDL.LU.64 R94, [R1+0x240] ;  /* 0x00024000015e7983 */ /* 0x000f280000300a00 */
[----:B------:R-:W4:Y:S04]  /*1be70*/  LDL.LU.64 R92, [R1+0x238] ;  /* 0x00023800015c7983 */ /* 0x000f280000300a00 */
[----:B--2---:R-:W2:Y:S04]  /*1be80*/  LDL.LU.64 R90, [R1+0x230] ;  /* 0x00023000015a7983 */ /* 0x004ea80000300a00 */
[----:B-1----:R-:W2:Y:S04]  /*1be90*/  LDL.LU.64 R88, [R1+0x228] ;  /* 0x0002280001587983 */ /* 0x002ea80000300a00 */
[----:B------:R-:W2:Y:S04]  /*1bea0*/  LDL.LU.64 R86, [R1+0x220] ;  /* 0x0002200001567983 */ /* 0x000ea80000300a00 */
[----:B------:R-:W2:Y:S04]  /*1beb0*/  LDL.LU.64 R4, [R1+0x218] ;  /* 0x0002180001047983 */ /* 0x000ea80000300a00 */
[----:B------:R1:W-:Y:S04]  /*1bec0*/  STL.64 [R1+0x2598], R124 ;  /* 0x0025987c01007387 */ /* 0x0003e80000100a00 */
[----:B-1----:R-:W2:Y:S04]  /*1bed0*/  LDL.LU.64 R124, [R1+0x5b48] ;  /* 0x005b4800017c7983 */ /* 0x002ea80000300a00 */
[----:B------:R1:W-:Y:S04]  /*1bee0*/  STL.64 [R1+0x25a0], R122 ;  /* 0x0025a07a01007387 */ /* 0x0003e80000100a00 */
[----:B-1----:R-:W2:Y:S04]  /*1bef0*/  LDL.LU.64 R122, [R1+0x5b40] ;  /* 0x005b4000017a7983 */ /* 0x002ea80000300a00 */
[----:B------:R1:W-:Y:S01]  /*1bf00*/  STL.64 [R1+0x25a8], R120 ;  /* 0x0025a87801007387 */ /* 0x0003e20000100a00 */
[----:B------:R-:W-:-:S03]  /*1bf10*/  IMAD.WIDE R78, R249, 0x4, R78 ;  /* 0x00000004f94e7825 */ /* 0x000fc600078e024e */
        /* <DEDUP_REMOVED lines=15> */
[----:B------:R1:W-:Y:S02]  /*1c010*/  STL.64 [R1+0x25e8], R78 ;  /* 0x0025e84e01007387 */ /* 0x0003e40000100a00 */
[----:B-1----:R-:W-:-:S02]  /*1c020*/  IMAD.WIDE R78, R249, 0x4, R44 ;  /* 0x00000004f94e7825 */ /* 0x002fc400078e022c */
[----:B------:R-:W2:Y:S04]  /*1c030*/  LDL.LU.64 R44, [R1+0x1d0] ;  /* 0x0001d000012c7983 */ /* 0x000ea80000300a00 */
[----:B------:R1:W-:Y:S02]  /*1c040*/  STL.64 [R1+0x25f0], R78 ;  /* 0x0025f04e01007387 */ /* 0x0003e40000100a00 */
[----:B-1----:R-:W-:-:S04]  /*1c050*/  IMAD.WIDE R78, R249, 0x4, R56 ;  /* 0x00000004f94e7825 */ /* 0x002fc800078e0238 */
[C---:B------:R-:W-:Y:S01]  /*1c060*/  IMAD.WIDE R56, R249.reuse, 0x4, R54 ;  /* 0x00000004f9387825 */ /* 0x040fe200078e0236 */
[----:B------:R1:W-:Y:S03]  /*1c070*/  STL.64 [R1+0x25f8], R78 ;  /* 0x0025f84e01007387 */ /* 0x0003e60000100a00 */
[C---:B------:R-:W-:Y:S01]  /*1c080*/  IMAD.WIDE R54, R249.reuse, 0x4, R52 ;  /* 0x00000004f9367825 */ /* 0x040fe200078e0234 */
[----:B-1----:R-:W2:Y:S04]  /*1c090*/  LDL.LU.64 R78, [R1+0x1c8] ;  /* 0x0001c800014e7983 */ /* 0x002ea80000300a00 */
[----:B------:R-:W-:Y:S04]  /*1c0a0*/  STL.64 [R1+0x2600], R56 ;  /* 0x0026003801007387 */ /* 0x000fe80000100a00 */
[----:B------:R-:W2:Y:S04]  /*1c0b0*/  LDL.LU.64 R52, [R1+0x1c0] ;  /* 0x0001c00001347983 */ /* 0x000ea80000300a00 */
[----:B------:R1:W-:Y:S04]  /*1c0c0*/  STL.64 [R1+0x2608], R54 ;  /* 0x0026083601007387 */ /* 0x0003e80000100a00 */
[----:B-1----:R-:W2:Y:S04]  /*1c0d0*/  LDL.LU.64 R54, [R1+0x1b8] ;  /* 0x0001b80001367983 */ /* 0x002ea80000300a00 */
[----:B------:R-:W2:Y:S01]  /*1c0e0*/  LDL.LU.64 R56, [R1+0x1b0] ;  /* 0x0001b00001387983 */ /* 0x000ea20000300a00 */
[----:B------:R-:W-:-:S04]  /*1c0f0*/  IMAD.WIDE R104, R249, 0x4, R104 ;  /* 0x00000004f9687825 */ /* 0x000fc800078e0268 */
[C---:B------:R-:W-:Y:S01]  /*1c100*/  IMAD.WIDE R102, R249.reuse, 0x4, R102 ;  /* 0x00000004f9667825 */ /* 0x040fe200078e0266 */
[----:B------:R1:W-:Y:S03]  /*1c110*/  STL.64 [R1+0x2610], R104 ;  /* 0x0026106801007387 */ /* 0x0003e60000100a00 */
[C---:B------:R-:W-:Y:S01]  /*1c120*/  IMAD.WIDE R100, R249.reuse, 0x4, R100 ;  /* 0x00000004f9647825 */ /* 0x040fe200078e0264 */
[----:B-1----:R-:W2:Y:S04]  /*1c130*/  LDL.LU.64 R104, [R1+0x5af8] ;  /* 0x005af80001687983 */ /* 0x002ea80000300a00 */
[----:B------:R1:W-:Y:S01]  /*1c140*/  STL.64 [R1+0x2618], R102 ;  /* 0x0026186601007387 */ /* 0x0003e20000100a00 */
[----:B---3--:R-:W-:-:S04]  /*1c150*/  IMAD.WIDE R98, R249, 0x4, R98 ;  /* 0x00000004f9627825 */ /* 0x008fc800078e0262 */
[C---:B----4-:R-:W-:Y:S01]  /*1c160*/  IMAD.WIDE R96, R249.reuse, 0x4, R96 ;  /* 0x00000004f9607825 */ /* 0x050fe200078e0260 */
[----:B-1----:R-:W3:Y:S04]  /*1c170*/  LDL.LU.64 R102, [R1+0x5af0] ;  /* 0x005af00001667983 */ /* 0x002ee80000300a00 */
[----:B------:R1:W-:Y:S01]  /*1c180*/  STL.64 [R1+0x2620], R100 ;  /* 0x0026206401007387 */ /* 0x0003e20000100a00 */
[----:B------:R-:W-:-:S04]  /*1c190*/  IMAD.WIDE R94, R249, 0x4, R94 ;  /* 0x00000004f95e7825 */ /* 0x000fc800078e025e */
[C---:B------:R-:W-:Y:S01]  /*1c1a0*/  IMAD.WIDE R92, R249.reuse, 0x4, R92 ;  /* 0x00000004f95c7825 */ /* 0x040fe200078e025c */
[----:B-1----:R-:W4:Y:S03]  /*1c1b0*/  LDL.LU.64 R100, [R1+0x5ae8] ;  /* 0x005ae80001647983 */ /* 0x002f260000300a00 */
[C---:B--2---:R-:W-:Y:S01]  /*1c1c0*/  IMAD.WIDE R90, R249.reuse, 0x4, R90 ;  /* 0x00000004f95a7825 */ /* 0x044fe200078e025a */
[----:B------:R1:W-:Y:S03]  /*1c1d0*/  STL.64 [R1+0x2628], R98 ;  /* 0x0026286201007387 */ /* 0x0003e60000100a00 */
[----:B------:R-:W-:-:S04]  /*1c1e0*/  IMAD.WIDE R88, R249, 0x4, R88 ;  /* 0x00000004f9587825 */ /* 0x000fc800078e0258 */
        /* <DEDUP_REMOVED lines=17> */
[----:B------:R-:W-:-:S04]  /*1c300*/  IMAD.WIDE R82, R249, 0x4, R82 ;  /* 0x00000004f9527825 */ /* 0x000fc800078e0252 */
[C---:B-1----:R-:W-:Y:S02]  /*1c310*/  IMAD.WIDE R4, R249.reuse, 0x4, R84 ;  /* 0x00000004f9047825 */ /* 0x042fe400078e0254 */
[----:B------:R-:W2:Y:S04]  /*1c320*/  LDL.LU.64 R84, [R1+0x5aa8] ;  /* 0x005aa80001547983 */ /* 0x000ea80000300a00 */
[----:B------:R1:W-:Y:S04]  /*1c330*/  STL.64 [R1+0x2668], R4 ;  /* 0x0026680401007387 */ /* 0x0003e80000100a00 */
[----:B------:R-:W-:Y:S01]  /*1c340*/  STL.64 [R1+0x2670], R24 ;  /* 0x0026701801007387 */ /* 0x000fe20000100a00 */
[----:B------:R-:W-:-:S04]  /*1c350*/  IMAD.WIDE R80, R249, 0x4, R80 ;  /* 0x00000004f9507825 */ /* 0x000fc800078e0250 */
[----:B-1----:R-:W-:-:S04]  /*1c360*/  IMAD.WIDE R4, R249, 0x4, R22 ;  /* 0x00000004f9047825 */ /* 0x002fc800078e0216 */
[C---:B------:R-:W-:Y:S02]  /*1c370*/  IMAD.WIDE R22, R249.reuse, 0x4, R20 ;  /* 0x00000004f9167825 */ /* 0x040fe400078e0214 */
[----:B------:R-:W2:Y:S04]  /*1c380*/  LDL.LU.64 R20, [R1+0x150] ;  /* 0x0001500001147983 */ /* 0x000ea80000300a00 */
[----:B------:R1:W-:Y:S01]  /*1c390*/  STL.64 [R1+0x2678], R4 ;  /* 0x0026780401007387 */ /* 0x0003e20000100a00 */
[----:B------:R-:W-:-:S03]  /*1c3a0*/  IMAD.WIDE R42, R249, 0x4, R42 ;  /* 0x00000004f92a7825 */ /* 0x000fc600078e022a */
[----:B-1----:R-:W3:Y:S04]  /*1c3b0*/  LDL.LU.64 R4, [R1+0x148] ;  /* 0x0001480001047983 */ /* 0x002ee80000300a00 */
[----:B------:R1:W-:Y:S04]  /*1c3c0*/  STL.64 [R1+0x2680], R22 ;  /* 0x0026801601007387 */ /* 0x0003e80000100a00 */
[----:B------:R-:W3:Y:S04]  /*1c3d0*/  LDL.LU.64 R24, [R1+0x140] ;  /* 0x0001400001187983 */ /* 0x000ee80000300a00 */
[----:B-1----:R-:W3:Y:S04]  /*1c3e0*/  LDL.LU.64 R22, [R1+0x138] ;  /* 0x0001380001167983 */ /* 0x002ee80000300a00 */
[----:B------:R1:W-:Y:S01]  /*1c3f0*/  STL.64 [R1+0x2688], R82 ;  /* 0x0026885201007387 */ /* 0x0003e20000100a00 */
[----:B------:R-:W-:-:S03]  /*1c400*/  IMAD.WIDE R44, R249, 0x4, R44 ;  /* 0x00000004f92c7825 */ /* 0x000fc600078e022c */
[----:B-1----:R-:W3:Y:S04]  /*1c410*/  LDL.LU.64 R82, [R1+0x5aa0] ;  /* 0x005aa00001527983 */ /* 0x002ee80000300a00 */
[----:B------:R1:W-:Y:S04]  /*1c420*/  STL.64 [R1+0x2690], R80 ;  /* 0x0026905001007387 */ /* 0x0003e80000100a00 */
[----:B-1----:R-:W3:Y:S04]  /*1c430*/  LDL.LU.64 R80, [R1+0x5a98] ;  /* 0x005a980001507983 */ /* 0x002ee80000300a00 */
[----:B------:R1:W-:Y:S01]  /*1c440*/  STL.64 [R1+0x2698], R42 ;  /* 0x0026982a01007387 */ /* 0x0003e20000100a00 */
[----:B------:R-:W-:-:S04]  /*1c450*/  IMAD.WIDE R78, R249, 0x4, R78 ;  /* 0x00000004f94e7825 */ /* 0x000fc800078e024e */
[C---:B-1----:R-:W-:Y:S02]  /*1c460*/  IMAD.WIDE R42, R249.reuse, 0x4, R18 ;  /* 0x00000004f92a7825 */ /* 0x042fe400078e0212 */
[----:B------:R-:W3:Y:S02]  /*1c470*/  LDL.LU.64 R18, [R1+0x128] ;  /* 0x0001280001127983 */ /* 0x000ee40000300a00 */
[C---:B------:R-:W-:Y:S02]  /*1c480*/  IMAD.WIDE R52, R249.reuse, 0x4, R52 ;  /* 0x00000004f9347825 */ /* 0x040fe400078e0234 */
[----:B------:R1:W-:Y:S02]  /*1c490*/  STL.64 [R1+0x26a0], R42 ;  /* 0x0026a02a01007387 */ /* 0x0003e40000100a00 */
[C---:B------:R-:W-:Y:S02]  /*1c4a0*/  IMAD.WIDE R54, R249.reuse, 0x4, R54 ;  /* 0x00000004f9367825 */ /* 0x040fe400078e0236 */
[----:B-1----:R-:W3:Y:S02]  /*1c4b0*/  LDL.LU.64 R42, [R1+0x120] ;  /* 0x00012000012a7983 */ /* 0x002ee40000300a00 */
[----:B------:R-:W-:-:S02]  /*1c4c0*/  IMAD.WIDE R56, R249, 0x4, R56 ;  /* 0x00000004f9387825 */ /* 0x000fc400078e0238 */
[----:B------:R1:W-:Y:S04]  /*1c4d0*/  STL.64 [R1+0x26a8], R44 ;  /* 0x0026a82c01007387 */ /* 0x0003e80000100a00 */
[----:B-1----:R-:W3:Y:S04]  /*1c4e0*/  LDL.LU.64 R44, [R1+0x118] ;  /* 0x00011800012c7983 */ /* 0x002ee80000300a00 */
[----:B------:R1:W-:Y:S04]  /*1c4f0*/  STL.64 [R1+0x26b0], R78 ;  /* 0x0026b04e01007387 */ /* 0x0003e80000100a00 */
[----:B-1----:R-:W3:Y:S04]  /*1c500*/  LDL.LU.64 R78, [R1+0x5a90] ;  /* 0x005a9000014e7983 */ /* 0x002ee80000300a00 */
[----:B------:R1:W-:Y:S04]  /*1c510*/  STL.64 [R1+0x26b8], R52 ;  /* 0x0026b83401007387 */ /* 0x0003e80000100a00 */
[----:B-1----:R-:W3:Y:S04]  /*1c520*/  LDL.LU.64 R52, [R1+0x5a88] ;  /* 0x005a880001347983 */ /* 0x002ee80000300a00 */
[----:B------:R1:W-:Y:S04]  /*1c530*/  STL.64 [R1+0x26c0], R54 ;  /* 0x0026c03601007387 */ /* 0x0003e80000100a00 */
[----:B-1----:R-:W4:Y:S04]  /*1c540*/  LDL.LU.64 R54, [R1+0x5a80] ;  /* 0x005a800001367983 */ /* 0x002f280000300a00 */
[----:B------:R1:W-:Y:S04]  /*1c550*/  STL.64 [R1+0x26c8], R56 ;  /* 0x0026c83801007387 */ /* 0x0003e80000100a00 */
[----:B-1----:R-:W4:Y:S01]  /*1c560*/  LDL.LU.64 R56, [R1+0x5a78] ;  /* 0x005a780001387983 */ /* 0x002f220000300a00 */
        /* <DEDUP_REMOVED lines=8> */
[----:B--2---:R-:W-:-:S04]  /*1c5f0*/  IMAD.WIDE R20, R249, 0x4, R20 ;  /* 0x00000004f9147825 */ /* 0x004fc800078e0214 */
[----:B---3--:R-:W-:-:S04]  /*1c600*/  IMAD.WIDE R52, R249, 0x4, R52 ;  /* 0x00000004f9347825 */ /* 0x008fc800078e0234 */
[----:B----4-:R-:W-:-:S04]  /*1c610*/  IMAD.WIDE R54, R249, 0x4, R54 ;  /* 0x00000004f9367825 */ /* 0x010fc800078e0236 */
[----:B------:R-:W-:-:S05]  /*1c620*/  IMAD.WIDE R56, R249, 0x4, R56 ;  /* 0x00000004f9387825 */ /* 0x000fca00078e0238 */
[----:B------:R1:W-:Y:S04]  /*1c630*/  STL.64 [R1+0x26d0], R56 ;  /* 0x0026d03801007387 */ /* 0x0003e80000100a00 */
[----:B------:R2:W-:Y:S04]  /*1c640*/  STL.64 [R1+0x26d8], R54 ;  /* 0x0026d83601007387 */ /* 0x0005e80000100a00 */
[----:B-1----:R-:W3:Y:S04]  /*1c650*/  LDL.LU.64 R56, [R1+0xd0] ;  /* 0x0000d00001387983 */ /* 0x002ee80000300a00 */
[----:B------:R1:W-:Y:S04]  /*1c660*/  STL.64 [R1+0x26e0], R52 ;  /* 0x0026e03401007387 */ /* 0x0003e80000100a00 */
[----:B--2---:R-:W2:Y:S04]  /*1c670*/  LDL.LU.64 R54, [R1+0xc8] ;  /* 0x0000c80001367983 */ /* 0x004ea80000300a00 */
[----:B------:R4:W-:Y:S04]  /*1c680*/  STL.64 [R1+0x26e8], R50 ;  /* 0x0026e83201007387 */ /* 0x0009e80000100a00 */
[----:B-1----:R-:W2:Y:S04]  /*1c690*/  LDL.LU.64 R52, [R1+0xc0] ;  /* 0x0000c00001347983 */ /* 0x002ea80000300a00 */
[----:B----4-:R-:W4:Y:S04]  /*1c6a0*/  LDL.LU.64 R50, [R1+0xb8] ;  /* 0x0000b80001327983 */ /* 0x010f280000300a00 */
        /* <DEDUP_REMOVED lines=18> */
[----:B------:R-:W-:Y:S03]  /*1c7d0*/  STL.64 [R1+0x2730], R4 ;  /* 0x0027300401007387 */ /* 0x000fe60000100a00 */
[C---:B------:R-:W-:Y:S01]  /*1c7e0*/  IMAD.WIDE R22, R249.reuse, 0x4, R22 ;  /* 0x00000004f9167825 */ /* 0x040fe200078e0216 */
[----:B------:R1:W-:Y:S03]  /*1c7f0*/  STL.64 [R1+0x2738], R24 ;  /* 0x0027381801007387 */ /* 0x0003e60000100a00 */
[----:B------:R-:W-:-:S04]  /*1c800*/  IMAD.WIDE R18, R249, 0x4, R18 ;  /* 0x00000004f9127825 */ /* 0x000fc800078e0212 */
[C---:B------:R-:W-:Y:S01]  /*1c810*/  IMAD.WIDE R42, R249.reuse, 0x4, R42 ;  /* 0x00000004f92a7825 */ /* 0x040fe200078e022a */
[----:B-1----:R-:W3:Y:S04]  /*1c820*/  LDL.LU.64 R24, [R1+0x50] ;  /* 0x0000500001187983 */ /* 0x002ee80000300a00 */
[----:B------:R1:W-:Y:S01]  /*1c830*/  STL.64 [R1+0x2740], R22 ;  /* 0x0027401601007387 */ /* 0x0003e20000100a00 */
[----:B------:R-:W-:-:S04]  /*1c840*/  IMAD.WIDE R44, R249, 0x4, R44 ;  /* 0x00000004f92c7825 */ /* 0x000fc800078e022c */
[C---:B------:R-:W-:Y:S01]  /*1c850*/  IMAD.WIDE R46, R249.reuse, 0x4, R46 ;  /* 0x00000004f92e7825 */ /* 0x040fe200078e022e */
[----:B-1----:R-:W3:Y:S03]  /*1c860*/  LDL.LU.64 R22, [R1+0x48] ;  /* 0x0000480001167983 */ /* 0x002ee60000300a00 */
[----:B------:R-:W-:-:S04]  /*1c870*/  IMAD.WIDE R48, R249, 0x4, R48 ;  /* 0x00000004f9307825 */ /* 0x000fc800078e0230 */
[----:B--2---:R-:W-:-:S05]  /*1c880*/  IMAD.WIDE R4, R249, 0x4, R20 ;  /* 0x00000004f9047825 */ /* 0x004fca00078e0214 */
[----:B------:R1:W-:Y:S04]  /*1c890*/  STL.64 [R1+0x2748], R4 ;  /* 0x0027480401007387 */ /* 0x0003e80000100a00 */
[----:B------:R-:W2:Y:S04]  /*1c8a0*/  LDL.LU.64 R20, [R1+0x40] ;  /* 0x0000400001147983 */ /* 0x000ea80000300a00 */
        /* <DEDUP_REMOVED lines=16> */
[----:B-1----:R-:W2:Y:S03]  /*1c9b0*/  LDL.LU.64 R68, [R1+0x5a08] ;  /* 0x005a080001447983 */ /* 0x002ea60000300a00 */
[C---:B------:R-:W-:Y:S01]  /*1c9c0*/  IMAD.WIDE R60, R249.reuse, 0x4, R60 ;  /* 0x00000004f93c7825 */ /* 0x040fe200078e023c */
[----:B------:R1:W-:Y:S03]  /*1c9d0*/  STL.64 [R1+0x2780], R66 ;  /* 0x0027804201007387 */ /* 0x0003e60000100a00 */
[----:B------:R-:W-:-:S04]  /*1c9e0*/  IMAD.WIDE R58, R249, 0x4, R58 ;  /* 0x00000004f93a7825 */ /* 0x000fc800078e023a */
[C---:B---3--:R-:W-:Y:S01]  /*1c9f0*/  IMAD.WIDE R56, R249.reuse, 0x4, R56 ;  /* 0x00000004f9387825 */ /* 0x048fe200078e0238 */
[----:B-1----:R-:W3:Y:S04]  /*1ca00*/  LDL.LU.64 R66, [R1+0x5a00] ;  /* 0x005a000001427983 */ /* 0x002ee80000300a00 */
[----:B------:R1:W-:Y:S01]  /*1ca10*/  STL.64 [R1+0x2788], R64 ;  /* 0x0027884001007387 */ /* 0x0003e20000100a00 */
[----:B------:R-:W-:-:S04]  /*1ca20*/  IMAD.WIDE R54, R249, 0x4, R54 ;  /* 0x00000004f9367825 */ /* 0x000fc800078e0236 */
[C---:B------:R-:W-:Y:S01]  /*1ca30*/  IMAD.WIDE R52, R249.reuse, 0x4, R52 ;  /* 0x00000004f9347825 */ /* 0x040fe200078e0234 */
[----:B-1----:R-:W3:Y:S04]  /*1ca40*/  LDL.LU.64 R64, [R1+0x59f8] ;  /* 0x0059f80001407983 */ /* 0x002ee80000300a00 */
[----:B------:R1:W-:Y:S01]  /*1ca50*/  STL.64 [R1+0x2790], R62 ;  /* 0x0027903e01007387 */ /* 0x0003e20000100a00 */
[----:B----4-:R-:W-:-:S03]  /*1ca60*/  IMAD.WIDE R50, R249, 0x4, R50 ;  /* 0x00000004f9327825 */ /* 0x010fc600078e0232 */
[----:B-1----:R-:W4:Y:S04]  /*1ca70*/  LDL.LU.64 R62, [R1+0x59f0] ;  /* 0x0059f000013e7983 */ /* 0x002f280000300a00 */
[----:B------:R1:W-:Y:S04]  /*1ca80*/  STL.64 [R1+0x2798], R60 ;  /* 0x0027983c01007387 */ /* 0x0003e80000100a00 */
[----:B-1----:R-:W3:Y:S04]  /*1ca90*/  LDL.LU.64 R60, [R1+0x59e8] ;  /* 0x0059e800013c7983 */ /* 0x002ee80000300a00 */
[----:B------:R1:W-:Y:S04]  /*1caa0*/  STL.64 [R1+0x27a0], R58 ;  /* 0x0027a03a01007387 */ /* 0x0003e80000100a00 */
[----:B-1----:R-:W3:Y:S04]  /*1cab0*/  LDL.LU.64 R58, [R1+0x59e0] ;  /* 0x0059e000013a7983 */ /* 0x002ee80000300a00 */
[----:B------:R1:W-:Y:S01]  /*1cac0*/  STL.64 [R1+0x27a8], R56 ;  /* 0x0027a83801007387 */ /* 0x0003e20000100a00 */
[----:B------:R-:W-:-:S03]  /*1cad0*/  IMAD.WIDE R40, R249, 0x4, R40 ;  /* 0x00000004f9287825 */ /* 0x000fc600078e0228 */
        /* <DEDUP_REMOVED lines=9> */
[----:B-1----:R-:W3:Y:S01]  /*1cb70*/  LDL.LU.64 R50, [R1+0x59c0] ;  /* 0x0059c00001327983 */ /* 0x002ee20000300a00 */
[----:B------:R-:W-:-:S04]  /*1cb80*/  IMAD.WIDE R32, R249, 0x4, R32 ;  /* 0x00000004f9207825 */ /* 0x000fc800078e0220 */
[----:B------:R-:W-:-:S04]  /*1cb90*/  IMAD.WIDE R30, R249, 0x4, R30 ;  /* 0x00000004f91e7825 */ /* 0x000fc800078e021e */
[----:B------:R-:W-:-:S04]  /*1cba0*/  IMAD.WIDE R28, R249, 0x4, R28 ;  /* 0x00000004f91c7825 */ /* 0x000fc800078e021c */
[----:B------:R-:W-:-:S04]  /*1cbb0*/  IMAD.WIDE R26, R249, 0x4, R26 ;  /* 0x00000004f91a7825 */ /* 0x000fc800078e021a */
[----:B------:R-:W-:-:S04]  /*1cbc0*/  IMAD.WIDE R24, R249, 0x4, R24 ;  /* 0x00000004f9187825 */ /* 0x000fc800078e0218 */
[----:B------:R-:W-:-:S04]  /*1cbd0*/  IMAD.WIDE R22, R249, 0x4, R22 ;  /* 0x00000004f9167825 */ /* 0x000fc800078e0216 */
[----:B--2---:R-:W-:-:S04]  /*1cbe0*/  IMAD.WIDE R20, R249, 0x4, R20 ;  /* 0x00000004f9147825 */ /* 0x004fc800078e0214 */
        /* <DEDUP_REMOVED lines=39> */
[C---:B-1----:R-:W-:Y:S02]  /*1ce60*/  IMAD.WIDE R4, R249.reuse, 0x4, R16 ;  /* 0x00000004f9047825 */ /* 0x042fe400078e0210 */
[----:B------:R-:W2:Y:S04]  /*1ce70*/  LDL.LU.64 R16, [R1+0x5938] ;  /* 0x0059380001107983 */ /* 0x000ea80000300a00 */
[----:B------:R1:W-:Y:S02]  /*1ce80*/  STL.64 [R1+0x2850], R4 ;  /* 0x0028500401007387 */ /* 0x0003e40000100a00 */
[----:B-1----:R-:W-:-:S02]  /*1ce90*/  IMAD.WIDE R4, R249, 0x4, R14 ;  /* 0x00000004f9047825 */ /* 0x002fc400078e020e */
[----:B------:R-:W3:Y:S04]  /*1cea0*/  LDL.LU.64 R14, [R1+0x5930] ;  /* 0x00593000010e7983 */ /* 0x000ee80000300a00 */
[----:B------:R1:W-:Y:S02]  /*1ceb0*/  STL.64 [R1+0x2858], R4 ;  /* 0x0028580401007387 */ /* 0x0003e40000100a00 */
[C---:B-1----:R-:W-:Y:S02]  /*1cec0*/  IMAD.WIDE R4, R249.reuse, 0x4, R12 ;  /* 0x00000004f9047825 */ /* 0x042fe400078e020c */
[----:B------:R-:W4:Y:S04]  /*1ced0*/  LDL.LU.64 R12, [R1+0x5928] ;  /* 0x00592800010c7983 */ /* 0x000f280000300a00 */
        /* <DEDUP_REMOVED lines=8> */
[C---:B-1----:R-:W-:Y:S02]  /*1cf60*/  IMAD.WIDE R4, R249.reuse, 0x4, R10 ;  /* 0x00000004f9047825 */ /* 0x042fe400078e020a */
[----:B------:R-:W4:Y:S04]  /*1cf70*/  LDL.LU.64 R10, [R1+0x5910] ;  /* 0x00591000010a7983 */ /* 0x000f280000300a00 */
[----:B------:R1:W-:Y:S01]  /*1cf80*/  STL.64 [R1+0x2878], R4 ;  /* 0x0028780401007387 */ /* 0x0003e20000100a00 */
[----:B------:R-:W-:-:S04]  /*1cf90*/  IMAD.WIDE R184, R249, 0x4, R184 ;  /* 0x00000004f9b87825 */ /* 0x000fc800078e02b8 */
[----:B-1----:R-:W-:-:S05]  /*1cfa0*/  IMAD.WIDE R4, R249, 0x4, R250 ;  /* 0x00000004f9047825 */ /* 0x002fca00078e02fa */
[----:B------:R1:W-:Y:S04]  /*1cfb0*/  STL.64 [R1+0x2880], R4 ;  /* 0x0028800401007387 */ /* 0x0003e80000100a00 */
[----:B------:R1:W-:Y:S04]  /*1cfc0*/  STL.64 [R1+0x2888], R182 ;  /* 0x002888b601007387 */ /* 0x0003e80000100a00 */
[----:B------:R-:W-:Y:S01]  /*1cfd0*/  STL.64 [R1+0x2890], R184 ;  /* 0x002890b801007387 */ /* 0x000fe20000100a00 */
[----:B-1----:R-:W-:-:S04]  /*1cfe0*/  IMAD.WIDE R4, R249, 0x4, R186 ;  /* 0x00000004f9047825 */ /* 0x002fc800078e02ba */
[C---:B------:R-:W-:Y:S01]  /*1cff0*/  IMAD.WIDE R182, R249.reuse, 0x4, R188 ;  /* 0x00000004f9b67825 */ /* 0x040fe200078e02bc */
[----:B------:R2:W-:Y:S04]  /*1d000*/  STL.64 [R1+0x2898], R4 ;  /* 0x0028980401007387 */ /* 0x0005e80000100a00 */
[----:B------:R-:W-:Y:S01]  /*1d010*/  STL.64 [R1+0x28a0], R182 ;  /* 0x0028a0b601007387 */ /* 0x000fe20000100a00 */
[----:B--2---:R-:W-:-:S04]  /*1d020*/  IMAD.WIDE R4, R249, 0x4, R16 ;  /* 0x00000004f9047825 */ /* 0x004fc800078e0210 */
[----:B------:R-:W-:-:S04]  /*1d030*/  IMAD.WIDE R16, R249, 0x4, R18 ;  /* 0x00000004f9107825 */ /* 0x000fc800078e0212 */
[----:B---3--:R-:W-:-:S05]  /*1d040*/  IMAD.WIDE R14, R249, 0x4, R14 ;  /* 0x00000004f90e7825 */ /* 0x008fca00078e020e */
[----:B------:R1:W-:Y:S04]  /*1d050*/  STL.64 [R1+0x28a8], R14 ;  /* 0x0028a80e01007387 */ /* 0x0003e80000100a00 */
[----:B------:R2:W-:Y:S04]  /*1d060*/  STL.64 [R1+0x28b0], R4 ;  /* 0x0028b00401007387 */ /* 0x0005e80000100a00 */
[----:B------:R3:W-:Y:S01]  /*1d070*/  STL.64 [R1+0x28b8], R16 ;  /* 0x0028b81001007387 */ /* 0x0007e20000100a00 */
[----:B-1----:R-:W-:-:S04]  /*1d080*/  IMAD.WIDE R14, R249, 0x4, R20 ;  /* 0x00000004f90e7825 */ /* 0x002fc800078e0214 */
[C---:B--2---:R-:W-:Y:S01]  /*1d090*/  IMAD.WIDE R4, R249.reuse, 0x4, R70 ;  /* 0x00000004f9047825 */ /* 0x044fe200078e0246 */
[----:B------:R1:W-:Y:S03]  /*1d0a0*/  STL.64 [R1+0x28c0], R14 ;  /* 0x0028c00e01007387 */ /* 0x0003e60000100a00 */
[C---:B---3--:R-:W-:Y:S01]  /*1d0b0*/  IMAD.WIDE R16, R249.reuse, 0x4, R72 ;  /* 0x00000004f9107825 */ /* 0x048fe200078e0248 */
        /* <DEDUP_REMOVED lines=169> */
[----:B------:R-:W-:Y:S01]  /*1db50*/  STL.64 [R1+0x2b70], R16 ;  /* 0x002b701001007387 */ /* 0x000fe20000100a00 */
[----:B-1----:R-:W-:-:S04]  /*1db60*/  IMAD.WIDE R14, R249, 0x4, R170 ;  /* 0x00000004f90e7825 */ /* 0x002fc800078e02aa */
[C---:B--2---:R-:W-:Y:S01]  /*1db70*/  IMAD.WIDE R4, R249.reuse, 0x4, R172 ;  /* 0x00000004f9047825 */ /* 0x044fe200078e02ac */
[----:B------:R1:W-:Y:S04]  /*1db80*/  STL.64 [R1+0x2b78], R14 ;  /* 0x002b780e01007387 */ /* 0x0003e80000100a00 */
[----:B------:R2:W-:Y:S01]  /*1db90*/  STL.64 [R1+0x2b80], R4 ;  /* 0x002b800401007387 */ /* 0x0005e20000100a00 */
[----:B-1----:R-:W-:-:S04]  /*1dba0*/  IMAD.WIDE R14, R249, 0x4, R230 ;  /* 0x00000004f90e7825 */ /* 0x002fc800078e02e6 */
[C---:B--2---:R-:W-:Y:S01]  /*1dbb0*/  IMAD.WIDE R4, R249.reuse, 0x4, R234 ;  /* 0x00000004f9047825 */ /* 0x044fe200078e02ea */
[----:B------:R1:W-:Y:S04]  /*1dbc0*/  STL.64 [R1+0x2b88], R14 ;  /* 0x002b880e01007387 */ /* 0x0003e80000100a00 */
[----:B------:R2:W-:Y:S01]  /*1dbd0*/  STL.64 [R1+0x2b90], R4 ;  /* 0x002b900401007387 */ /* 0x0005e20000100a00 */
[----:B----4-:R-:W-:-:S04]  /*1dbe0*/  IMAD.WIDE R16, R249, 0x4, R62 ;  /* 0x00000004f9107825 */ /* 0x010fc800078e023e */
[----:B-1----:R-:W-:-:S04]  /*1dbf0*/  IMAD.WIDE R14, R249, 0x4, R238 ;  /* 0x00000004f90e7825 */ /* 0x002fc800078e02ee */
[C---:B--2---:R-:W-:Y:S01]  /*1dc00*/  IMAD.WIDE R4, R249.reuse, 0x4, R242 ;  /* 0x00000004f9047825 */ /* 0x044fe200078e02f2 */
        /* <DEDUP_REMOVED lines=28> */
[----:B------:R2:W-:Y:S04]  /*1ddd0*/  STL.64 [R1+0x2c10], R4 ;  /* 0x002c100401007387 */ /* 0x0005e80000100a00 */
[----:B------:R-:W3:Y:S01]  /*1dde0*/  LDL.LU R251, [R1+0xd68] ;  /* 0x000d680001fb7983 */ /* 0x000ee20000300800 */
[----:B-1----:R-:W-:-:S04]  /*1ddf0*/  IMAD.WIDE R14, R249, 0x4, R244 ;  /* 0x00000004f90e7825 */ /* 0x002fc800078e02f4 */
[----:B--2---:R-:W-:-:S05]  /*1de00*/  IMAD.WIDE R4, R249, 0x4, R240 ;  /* 0x00000004f9047825 */ /* 0x004fca00078e02f0 */
[----:B------:R1:W-:Y:S04]  /*1de10*/  STL.64 [R1+0x2c18], R4 ;  /* 0x002c180401007387 */ /* 0x0003e80000100a00 */
[----:B------:R-:W-:Y:S04]  /*1de20*/  STL [R1+0x5884], R0 ;  /* 0x0058840001007387 */ /* 0x000fe80000100800 */
[----:B------:R2:W-:Y:S01]  /*1de30*/  STL.64 [R1+0x2c20], R14 ;  /* 0x002c200e01007387 */ /* 0x0005e20000100a00 */
[----:B-1----:R-:W1:Y:S03]  /*1de40*/  LDC R5, c[0x0][0x3a0] ;  /* 0x0000e800ff057b82 */ /* 0x002e660000000800 */
[----:B------:R-:W4:Y:S04]  /*1de50*/  LDL.LU R74, [R1+0xd64] ;  /* 0x000d6400014a7983 */ /* 0x000f280000300800 */
        /* <DEDUP_REMOVED lines=11> */
[----:B--2---:R-:W2:Y:S04]  /*1df10*/  LDL.LU R14, [R1+0xd34] ;  /* 0x000d3400010e7983 */ /* 0x004ea80000300800 */
[----:B------:R-:W2:Y:S04]  /*1df20*/  LDL.LU R15, [R1+0xd30] ;  /* 0x000d3000010f7983 */ /* 0x000ea80000300800 */
[----:B------:R-:W2:Y:S01]  /*1df30*/  LDL.LU R188, [R1+0xd2c] ;  /* 0x000d2c0001bc7983 */ /* 0x000ea20000300800 */
[----:B-1----:R-:W-:-:S03]  /*1df40*/  VIADD R5, R5, 0xffffff80 ;  /* 0xffffff8005057836 */ /* 0x002fc60000000000 */
[----:B------:R-:W2:Y:S04]  /*1df50*/  LDL.LU R189, [R1+0xd28] ;  /* 0x000d280001bd7983 */ /* 0x000ea80000300800 */
[----:B------:R-:W2:Y:S04]  /*1df60*/  LDL.LU R186, [R1+0xd24] ;  /* 0x000d240001ba7983 */ /* 0x000ea80000300800 */
[----:B------:R-:W2:Y:S04]  /*1df70*/  LDL.LU R187, [R1+0xd20] ;  /* 0x000d200001bb7983 */ /* 0x000ea80000300800 */
[----:B------:R-:W2:Y:S04]  /*1df80*/  LDL.LU R184, [R1+0xd1c] ;  /* 0x000d1c0001b87983 */ /* 0x000ea80000300800 */
[----:B------:R-:W2:Y:S01]  /*1df90*/  LDL.LU R185, [R1+0xd18] ;  /* 0x000d180001b97983 */ /* 0x000ea20000300800 */
[----:B------:R-:W-:-:S03]  /*1dfa0*/  ISETP.GE.AND P5, PT, R248, R5, PT ;  /* 0x00000005f800720c */ /* 0x000fc60003fa6270 */
[----:B------:R-:W2:Y:S04]  /*1dfb0*/  LDL.LU R182, [R1+0xd14] ;  /* 0x000d140001b67983 */ /* 0x000ea80000300800 */
[----:B------:R-:W2:Y:S04]  /*1dfc0*/  LDL.LU R183, [R1+0xd10] ;  /* 0x000d100001b77983 */ /* 0x000ea80000300800 */
[----:B------:R-:W2:Y:S04]  /*1dfd0*/  LDL.LU R250, [R1+0xd0c] ;  /* 0x000d0c0001fa7983 */ /* 0x000ea80000300800 */
[----:B------:R-:W2:Y:S04]  /*1dfe0*/  LDL.LU R4, [R1+0xd08] ;  /* 0x000d080001047983 */ /* 0x000ea80000300800 */
[----:B------:R-:W2:Y:S04]  /*1dff0*/  LDL.LU R5, [R1+0xd04] ;  /* 0x000d040001057983 */ /* 0x000ea80000300800 */
[----:B------:R-:W2:Y:S01]  /*1e000*/  LDL.LU R248, [R1+0xd00] ;  /* 0x000d000001f87983 */ /* 0x000ea20000300800 */
[----:B---3--:R-:W-:Y:S01]  /*1e010*/  IMAD R126, R251, UR9, RZ ;  /* 0x00000009fb7e7c24 */ /* 0x008fe2000f8e02ff */
[----:B------:R-:W-:Y:S01]  /*1e020*/  SEL R251, RZ, 0x4, P5 ;  /* 0x00000004fffb7807 */ /* 0x000fe20002800000 */
[----:B------:R-:W-:Y:S01]  /*1e030*/  IMAD R28, R10, UR25, RZ ;  /* 0x000000190a1c7c24 */ /* 0x000fe2000f8e02ff */
[----:B------:R-:W-:Y:S01]  /*1e040*/  UISETP.GT.AND UP0, UPT, UR4, 0xff, UPT ;  /* 0x000000ff0400788c */ /* 0x000fe2000bf04270 */
[----:B------:R-:W-:Y:S01]  /*1e050*/  IMAD R26, R11, UR24, RZ ;  /* 0x000000180b1a7c24 */ /* 0x000fe2000f8e02ff */
[----:B------:R-:W1:Y:S01]  /*1e060*/  LDCU UR9, c[0x0][0x3ac] ;  /* 0x00007580ff0977ac */ /* 0x000e620008000800 */
[----:B------:R-:W-:Y:S04]  /*1e070*/  STL [R1+0x5888], R251 ;  /* 0x005888fb01007387 */ /* 0x000fe80000100800 */
[----:B------:R-:W3:Y:S04]  /*1e080*/  LDL.LU R131, [R1+0xcfc] ;  /* 0x000cfc0001837983 */ /* 0x000ee80000300800 */
[----:B------:R-:W3:Y:S04]  /*1e090*/  LDL.LU R128, [R1+0xcf8] ;  /* 0x000cf80001807983 */ /* 0x000ee80000300800 */
[----:B------:R-:W3:Y:S01]  /*1e0a0*/  LDL.LU R76, [R1+0xcf4] ;  /* 0x000cf400014c7983 */ /* 0x000ee20000300800 */
[----:B----4-:R-:W-:-:S03]  /*1e0b0*/  IMAD R124, R74, UR8, RZ ;  /* 0x000000084a7c7c24 */ /* 0x010fc6000f8e02ff */
[----:B------:R-:W4:Y:S01]  /*1e0c0*/  LDL.LU R74, [R1+0xcf0] ;  /* 0x000cf000014a7983 */ /* 0x000f220000300800 */
[----:B------:R-:W-:-:S03]  /*1e0d0*/  IMAD R120, R72, UR7, RZ ;  /* 0x0000000748787c24 */ /* 0x000fc6000f8e02ff */
[----:B------:R-:W3:Y:S01]  /*1e0e0*/  LDL.LU R72, [R1+0xcec] ;  /* 0x000cec0001487983 */ /* 0x000ee20000300800 */
        /* <DEDUP_REMOVED lines=16> */
[----:B------:R-:W-:Y:S02]  /*1e1f0*/  IMAD R224, R16, UR67, RZ ;  /* 0x0000004310e07c24 */ /* 0x000fe4000f8e02ff */
[----:B------:R-:W-:Y:S02]  /*1e200*/  IMAD R106, R17, UR66, RZ ;  /* 0x00000042116a7c24 */ /* 0x000fe4000f8e02ff */
[----:B--2---:R-:W-:Y:S02]  /*1e210*/  IMAD R102, R15, UR64, RZ ;  /* 0x000000400f667c24 */ /* 0x004fe4000f8e02ff */
[----:B------:R-:W2:Y:S04]  /*1e220*/  LDL.LU R15, [R1+0xcc8] ;  /* 0x000cc800010f7983 */ /* 0x000ea80000300800 */
[----:B------:R-:W2:Y:S01]  /*1e230*/  LDL.LU R21, [R1+0xcc4] ;  /* 0x000cc40001157983 */ /* 0x000ea20000300800 */
[----:B------:R-:W-:-:S03]  /*1e240*/  IMAD R100, R188, UR63, RZ ;  /* 0x0000003fbc647c24 */ /* 0x000fc6000f8e02ff */
[----:B------:R-:W2:Y:S01]  /*1e250*/  LDL.LU R18, [R1+0xcc0] ;  /* 0x000cc00001127983 */ /* 0x000ea20000300800 */
[----:B------:R-:W-:-:S03]  /*1e260*/  IMAD R98, R189, UR74, RZ ;  /* 0x0000004abd627c24 */ /* 0x000fc6000f8e02ff */
[----:B------:R-:W2:Y:S01]  /*1e270*/  LDL.LU R19, [R1+0xcbc] ;  /* 0x000cbc0001137983 */ /* 0x000ea20000300800 */
[----:B------:R-:W-:-:S03]  /*1e280*/  IMAD R96, R186, UR40, RZ ;  /* 0x00000028ba607c24 */ /* 0x000fc6000f8e02ff */
[----:B------:R-:W2:Y:S01]  /*1e290*/  LDL.LU R16, [R1+0xcb8] ;  /* 0x000cb80001107983 */ /* 0x000ea20000300800 */
[----:B------:R-:W-:-:S03]  /*1e2a0*/  IMAD R222, R187, UR41, RZ ;  /* 0x00000029bbde7c24 */ /* 0x000fc6000f8e02ff */
[----:B------:R-:W4:Y:S01]  /*1e2b0*/  LDL.LU R17, [R1+0xcb4] ;  /* 0x000cb40001117983 */ /* 0x000f220000300800 */
        /* <DEDUP_REMOVED lines=17> */
[----:B------:R-:W4:Y:S04]  /*1e3d0*/  LDL.LU R250, [R1+0xc90] ;  /* 0x000c900001fa7983 */ /* 0x000f280000300800 */
[----:B------:R-:W4:Y:S04]  /*1e3e0*/  LDL.LU R4, [R1+0xc8c] ;  /* 0x000c8c0001047983 */ /* 0x000f280000300800 */
[----:B------:R-:W4:Y:S04]  /*1e3f0*/  LDL.LU R5, [R1+0xc88] ;  /* 0x000c880001057983 */ /* 0x000f280000300800 */
[----:B------:R-:W4:Y:S01]  /*1e400*/  LDL.LU R248, [R1+0xc84] ;  /* 0x000c840001f87983 */ /* 0x000f220000300800 */
[----:B------:R-:W-:-:S03]  /*1e410*/  IMAD R24, R8, UR19, RZ ;  /* 0x0000001308187c24 */ /* 0x000fc6000f8e02ff */
[----:B------:R-:W4:Y:S04]  /*1e420*/  LDL.LU R10, [R1+0x590c] ;  /* 0x00590c00010a7983 */ /* 0x000f280000300800 */
[----:B------:R-:W4:Y:S04]  /*1e430*/  LDL.LU R11, [R1+0x5908] ;  /* 0x00590800010b7983 */ /* 0x000f280000300800 */
[----:B------:R-:W4:Y:S01]  /*1e440*/  LDL.LU R8, [R1+0x5904] ;  /* 0x0059040001087983 */ /* 0x000f220000300800 */
[----:B------:R-:W-:Y:S02]  /*1e450*/  IMAD R216, R9, UR18, RZ ;  /* 0x0000001209d87c24 */ /* 0x000fe4000f8e02ff */
[----:B------:R-:W-:-:S02]  /*1e460*/  IMAD R22, R7, UR16, RZ ;  /* 0x0000001007167c24 */ /* 0x000fc4000f8e02ff */
[----:B---3--:R-:W-:Y:S02]  /*1e470*/  IMAD R60, R20, UR47, RZ ;  /* 0x0000002f143c7c24 */ /* 0x008fe4000f8e02ff */
[----:B------:R-:W-:Y:S02]  /*1e480*/  IMAD R20, R12, UR15, RZ ;  /* 0x0000000f0c147c24 */ /* 0x000fe4000f8e02ff */
[----:B--2---:R-:W-:Y:S02]  /*1e490*/  IMAD R52, R16, UR39, RZ ;  /* 0x0000002710347c24 */ /* 0x004fe4000f8e02ff */
[----:B----4-:R-:W-:Y:S02]  /*1e4a0*/  IMAD R44, R187, UR34, RZ ;  /* 0x00000022bb2c7c24 */ /* 0x010fe4000f8e02ff */
[----:B------:R-:W2:Y:S01]  /*1e4b0*/  LDL.LU R187, [R1+0xc60] ;  /* 0x000c600001bb7983 */ /* 0x000ea20000300800 */
[----:B------:R-:W-:Y:S02]  /*1e4c0*/  IMAD R42, R184, UR33, RZ ;  /* 0x00000021b82a7c24 */ /* 0x000fe4000f8e02ff */
[----:B------:R-:W-:-:S02]  /*1e4d0*/  IMAD R40, R185, UR32, RZ ;  /* 0x00000020b9287c24 */ /* 0x000fc4000f8e02ff */
[----:B------:R-:W-:Y:S02]  /*1e4e0*/  IMAD R38, R182, UR31, RZ ;  /* 0x0000001fb6267c24 */ /* 0x000fe4000f8e02ff */
[----:B------:R-:W-:Y:S02]  /*1e4f0*/  IMAD R36, R183, UR30, RZ ;  /* 0x0000001eb7247c24 */ /* 0x000fe4000f8e02ff */
[----:B------:R-:W-:Y:S02]  /*1e500*/  IMAD R16, R250, UR29, RZ ;  /* 0x0000001dfa107c24 */ /* 0x000fe4000f8e02ff */
[----:B------:R-:W-:Y:S02]  /*1e510*/  IMAD R250, R6, UR17, RZ ;  /* 0x0000001106fa7c24 */ /* 0x000fe4000f8e02ff */
[----:B------:R-:W-:Y:S02]  /*1e520*/  IMAD R34, R4, UR28, RZ ;  /* 0x0000001c04227c24 */ /* 0x000fe4000f8e02ff */
[----:B------:R-:W-:-:S02]  /*1e530*/  IMAD R30, R248, UR26, RZ ;  /* 0x0000001af81e7c24 */ /* 0x000fc4000f8e02ff */
[----:B------:R-:W3:Y:S04]  /*1e540*/  LDL.LU R248, [R1+0xc5c] ;  /* 0x000c5c0001f87983 */ /* 0x000ee80000300800 */
[----:B------:R-:W4:Y:S01]  /*1e550*/  LDL.LU R184, [R1+0xd6c] ;  /* 0x000d6c0001b87983 */ /* 0x000f220000300800 */
[----:B------:R-:W-:-:S03]  /*1e560*/  IMAD R32, R5, UR27, RZ ;  /* 0x0000001b05207c24 */ /* 0x000fc6000f8e02ff */
[----:B------:R-:W2:Y:S04]  /*1e570*/  LDL.LU R185, [R1+0xc58] ;  /* 0x000c580001b97983 */ /* 0x000ea80000300800 */
[----:B------:R-:W2:Y:S04]  /*1e580*/  LDL.LU R9, [R1+0x5900] ;  /* 0x0059000001097983 */ /* 0x000ea80000300800 */
[----:B------:R-:W3:Y:S04]  /*1e590*/  LDL.LU R6, [R1+0x58fc] ;  /* 0x0058fc0001067983 */ /* 0x000ee80000300800 */
[----:B------:R-:W3:Y:S04]  /*1e5a0*/  LDL.LU R7, [R1+0x58f8] ;  /* 0x0058f80001077983 */ /* 0x000ee80000300800 */
[----:B------:R-:W4:Y:S04]  /*1e5b0*/  LDL R182, [R1+0x2ca4] ;  /* 0x002ca40001b67983 */ /* 0x000f280000100800 */
[----:B------:R-:W4:Y:S04]  /*1e5c0*/  LDL R183, [R1+0x2ca0] ;  /* 0x002ca00001b77983 */ /* 0x000f280000100800 */
[----:B------:R-:W4:Y:S04]  /*1e5d0*/  LDL R4, [R1+0x2c9c] ;  /* 0x002c9c0001047983 */ /* 0x000f280000100800 */
[----:B------:R-:W4:Y:S04]  /*1e5e0*/  LDL R5, [R1+0x2c98] ;  /* 0x002c980001057983 */ /* 0x000f280000100800 */
        /* <DEDUP_REMOVED lines=13> */
[----:B------:R-:W4:Y:S01]  /*1e6c0*/  LDL.LU R225, [R1+0x2c5c] ;  /* 0x002c5c0001e17983 */ /* 0x000f220000300800 */
[----:B------:R-:W-:-:S03]  /*1e6d0*/  IMAD R56, R18, UR75, RZ ;  /* 0x0000004b12387c24 */ /* 0x000fc6000f8e02ff */
[----:B------:R-:W4:Y:S01]  /*1e6e0*/  LDL.LU R223, [R1+0x2c58] ;  /* 0x002c580001df7983 */ /* 0x000f220000300800 */
[----:B------:R-:W-:-:S03]  /*1e6f0*/  IMAD R18, R13, UR14, RZ ;  /* 0x0000000e0d127c24 */ /* 0x000fc6000f8e02ff */
[----:B------:R-:W4:Y:S04]  /*1e700*/  LDL.LU R221, [R1+0x2c54] ;  /* 0x002c540001dd7983 */ /* 0x000f280000300800 */
[----:B------:R-:W4:Y:S04]  /*1e710*/  LDL.LU R219, [R1+0x2c50] ;  /* 0x002c500001db7983 */ /* 0x000f280000300800 */
[----:B------:R-:W4:Y:S04]  /*1e720*/  LDL.LU R217, [R1+0x2c4c] ;  /* 0x002c4c0001d97983 */ /* 0x000f280000300800 */
[----:B------:R-:W4:Y:S04]  /*1e730*/  LDL.LU R12, [R1+0x58f4] ;  /* 0x0058f400010c7983 */ /* 0x000f280000300800 */
[----:B------:R-:W4:Y:S01]  /*1e740*/  LDL.LU R13, [R1+0x58f0] ;  /* 0x0058f000010d7983 */ /* 0x000f220000300800 */
[----:B------:R-:W-:-:S02]  /*1e750*/  IMAD R78, R128, UR58, RZ ;  /* 0x0000003a804e7c24 */ /* 0x000fc4000f8e02ff */
[----:B------:R-:W-:Y:S02]  /*1e760*/  IMAD R220, R129, UR54, RZ ;  /* 0x0000003681dc7c24 */ /* 0x000fe4000f8e02ff */
[----:B------:R-:W-:Y:S02]  /*1e770*/  IMAD R80, R131, UR59, RZ ;  /* 0x0000003b83507c24 */ /* 0x000fe4000f8e02ff */
[----:B--2---:R-:W-:-:S04]  /*1e780*/  IMAD.WIDE R128, R185, 0x4, R8 ;  /* 0x00000004b9807825 */ /* 0x004fc800078e0208 */
[C---:B---3--:R-:W-:Y:S01]  /*1e790*/  IMAD.WIDE R130, R185.reuse, 0x4, R6 ;  /* 0x00000004b9827825 */ /* 0x048fe200078e0206 */
[----:B------:R-:W-:Y:S04]  /*1e7a0*/  STL.64 [R1+0x58e8], R6 ;  /* 0x0058e80601007387 */ /* 0x000fe80000100a00 */
[----:B------:R2:W-:Y:S04]  /*1e7b0*/  STL.64 [R1+0x1b90], R128 ;  /* 0x001b908001007387 */ /* 0x0005e80000100a00 */
[----:B------:R-:W-:Y:S04]  /*1e7c0*/  STL.64 [R1+0x1b88], R130 ;  /* 0x001b888201007387 */ /* 0x000fe80000100a00 */
[----:B------:R4:W-:Y:S01]  /*1e7d0*/  STL.64 [R1+0x58d0], R10 ;  /* 0x0058d00a01007387 */ /* 0x0009e20000100a00 */
[----:B--2---:R-:W-:-:S05]  /*1e7e0*/  IMAD.WIDE R128, R185, 0x4, R10 ;  /* 0x00000004b9807825 */ /* 0x004fca00078e020a */
[----:B------:R-:W-:Y:S01]  /*1e7f0*/  STL.64 [R1+0x1b70], R128 ;  /* 0x001b708001007387 */ /* 0x000fe20000100a00 */
[----:B----4-:R-:W-:-:S04]  /*1e800*/  IMAD.WIDE R10, R182, 0x4, R8 ;  /* 0x00000004b60a7825 */ /* 0x010fc800078e0208 */
[----:B------:R-:W-:Y:S01]  /*1e810*/  IMAD.WIDE R130, R224, 0x4, R8 ;  /* 0x00000004e0827825 */ /* 0x000fe200078e0208 */
[----:B------:R-:W-:Y:S03]  /*1e820*/  STL [R1+0x58bc], R12 ;  /* 0x0058bc0c01007387 */ /* 0x000fe60000100800 */
[----:B------:R-:W-:Y:S01]  /*1e830*/  IMAD.WIDE R6, R185, 0x4, R12 ;  /* 0x00000004b9067825 */ /* 0x000fe200078e020c */
[----:B------:R2:W-:Y:S04]  /*1e840*/  STL [R1+0x58b8], R13 ;  /* 0x0058b80d01007387 */ /* 0x0005e80000100800 */
[----:B------:R3:W-:Y:S01]  /*1e850*/  STL.64 [R1+0x1b68], R6 ;  /* 0x001b680601007387 */ /* 0x0007e20000100a00 */
[----:B--2---:R-:W-:-:S03]  /*1e860*/  IMAD.WIDE R12, R4, 0x4, R8 ;  /* 0x00000004040c7825 */ /* 0x004fc600078e0208 */
[----:B------:R2:W-:Y:S01]  /*1e870*/  STL.64 [R1+0x1ad8], R10 ;  /* 0x001ad80a01007387 */ /* 0x0005e20000100a00 */
[----:B---3--:R-:W-:-:S05]  /*1e880*/  IMAD.WIDE R6, R183, 0x4, R8 ;  /* 0x00000004b7067825 */ /* 0x008fca00078e0208 */
[----:B------:R3:W-:Y:S01]  /*1e890*/  STL.64 [R1+0x1aa0], R6 ;  /* 0x001aa00601007387 */ /* 0x0007e20000100a00 */
[----:B--2---:R-:W-:-:S03]  /*1e8a0*/  IMAD.WIDE R10, R5, 0x4, R8 ;  /* 0x00000004050a7825 */ /* 0x004fc600078e0208 */
[----:B------:R2:W-:Y:S04]  /*1e8b0*/  STL.64 [R1+0x1a70], R12 ;  /* 0x001a700c01007387 */ /* 0x0005e80000100a00 */
[----:B------:R-:W4:Y:S01]  /*1e8c0*/  LDL R4, [R1+0x2cb8] ;  /* 0x002cb80001047983 */ /* 0x000f220000100800 */
[----:B---3--:R-:W-:-:S03]  /*1e8d0*/  IMAD.WIDE R6, R236, 0x4, R8 ;  /* 0x00000004ec067825 */ /* 0x008fc600078e0208 */
[----:B------:R3:W-:Y:S04]  /*1e8e0*/  STL.64 [R1+0x1a40], R10 ;  /* 0x001a400a01007387 */ /* 0x0007e80000100a00 */
[----:B------:R1:W-:Y:S01]  /*1e8f0*/  STL.64 [R1+0x1a10], R6 ;  /* 0x001a100601007387 */ /* 0x0003e20000100a00 */
[----:B--2---:R-:W-:-:S03]  /*1e900*/  IMAD.WIDE R12, R233, 0x4, R8 ;  /* 0x00000004e90c7825 */ /* 0x004fc600078e0208 */
[----:B------:R-:W2:Y:S01]  /*1e910*/  LDL R5, [R1+0x2cb4] ;  /* 0x002cb40001057983 */ /* 0x000ea20000100800 */
[----:B---3--:R-:W-:-:S04]  /*1e920*/  IMAD.WIDE R10, R237, 0x4, R8 ;  /* 0x00000004ed0a7825 */ /* 0x008fc800078e0208 */
[--C-:B-1----:R-:W-:Y:S01]  /*1e930*/  IMAD.WIDE R6, R232, 0x4, R8.reuse ;  /* 0x00000004e8067825 */ /* 0x102fe200078e0208 */
[----:B------:R1:W-:Y:S04]  /*1e940*/  STL.64 [R1+0x1ad0], R10 ;  /* 0x001ad00a01007387 */ /* 0x0003e80000100a00 */
[----:B------:R3:W-:Y:S04]  /*1e950*/  STL.64 [R1+0x1ae0], R6 ;  /* 0x001ae00601007387 */ /* 0x0007e80000100a00 */
[----:B------:R3:W-:Y:S01]  /*1e960*/  STL.64 [R1+0x1ae8], R12 ;  /* 0x001ae80c01007387 */ /* 0x0007e20000100a00 */
[----:B-1----:R-:W-:-:S04]  /*1e970*/  IMAD.WIDE R10, R238, 0x4, R8 ;  /* 0x00000004ee0a7825 */ /* 0x002fc800078e0208 */
[--C-:B---3--:R-:W-:Y:S01]  /*1e980*/  IMAD.WIDE R6, R239, 0x4, R8.reuse ;  /* 0x00000004ef067825 */ /* 0x108fe200078e0208 */
[----:B------:R1:W-:Y:S03]  /*1e990*/  STL.64 [R1+0x1af0], R10 ;  /* 0x001af00a01007387 */ /* 0x0003e60000100a00 */
[--C-:B------:R-:W-:Y:S01]  /*1e9a0*/  IMAD.WIDE R12, R234, 0x4, R8.reuse ;  /* 0x00000004ea0c7825 */ /* 0x100fe200078e0208 */
        /* <DEDUP_REMOVED lines=18> */
[----:B-1----:R-:W3:Y:S04]  /*1ead0*/  LDL R10, [R1+0x2cb0] ;  /* 0x002cb000010a7983 */ /* 0x002ee80000100800 */
[----:B------:R1:W-:Y:S01]  /*1eae0*/  STL.64 [R1+0x1718], R6 ;  /* 0x0017180601007387 */ /* 0x0003e20000100a00 */
[----:B------:R-:W-:-:S03]  /*1eaf0*/  IMAD.WIDE R128, R217, 0x4, R8 ;  /* 0x00000004d9807825 */ /* 0x000fc600078e0208 */
[----:B------:R1:W-:Y:S02]  /*1eb00*/  STL.64 [R1+0x16e0], R12 ;  /* 0x0016e00c01007387 */ /* 0x0003e40000100a00 */
[--C-:B-1----:R-:W-:Y:S02]  /*1eb10*/  IMAD.WIDE R6, R219, 0x4, R8.reuse ;  /* 0x00000004db067825 */ /* 0x102fe400078e0208 */
[----:B------:R-:W3:Y:S04]  /*1eb20*/  LDL R12, [R1+0x2cac] ;  /* 0x002cac00010c7983 */ /* 0x000ee80000100800 */
[----:B------:R1:W-:Y:S04]  /*1eb30*/  STL.64 [R1+0x1b28], R6 ;  /* 0x001b280601007387 */ /* 0x0003e80000100a00 */
[----:B------:R1:W-:Y:S02]  /*1eb40*/  STL.64 [R1+0x1b30], R128 ;  /* 0x001b308001007387 */ /* 0x0003e40000100a00 */
[----:B-1----:R-:W-:-:S04]  /*1eb50*/  IMAD.WIDE R6, R226, 0x4, R8 ;  /* 0x00000004e2067825 */ /* 0x002fc800078e0208 */
[--C-:B------:R-:W-:Y:S01]  /*1eb60*/  IMAD.WIDE R128, R222, 0x4, R8.reuse ;  /* 0x00000004de807825 */ /* 0x100fe200078e0208 */
[----:B------:R1:W-:Y:S04]  /*1eb70*/  STL.64 [R1+0x1b38], R6 ;  /* 0x001b380601007387 */ /* 0x0003e80000100a00 */
[----:B------:R1:W-:Y:S04]  /*1eb80*/  STL.64 [R1+0x1b48], R130 ;  /* 0x001b488201007387 */ /* 0x0003e80000100a00 */
[----:B------:R1:W-:Y:S02]  /*1eb90*/  STL.64 [R1+0x1b50], R128 ;  /* 0x001b508001007387 */ /* 0x0003e40000100a00 */
[----:B-1----:R-:W-:-:S04]  /*1eba0*/  IMAD.WIDE R6, R14, 0x4, R8 ;  /* 0x000000040e067825 */ /* 0x002fc800078e0208 */
[----:B------:R-:W-:Y:S01]  /*1ebb0*/  IMAD.WIDE R130, R220, 0x4, R8 ;  /* 0x00000004dc827825 */ /* 0x000fe200078e0208 */
[----:B------:R1:W-:Y:S04]  /*1ebc0*/  STL.64 [R1+0x1590], R6 ;  /* 0x0015900601007387 */ /* 0x0003e80000100a00 */
[----:B------:R1:W-:Y:S04]  /*1ebd0*/  STL.64 [R1+0x1580], R130 ;  /* 0x0015808201007387 */ /* 0x0003e80000100a00 */
[----:B------:R-:W3:Y:S01]  /*1ebe0*/  LDL R13, [R1+0x2ca8] ;  /* 0x002ca800010d7983 */ /* 0x000ee20000100800 */
[----:B------:R-:W-:-:S02]  /*1ebf0*/  IMAD R15, R15, UR62, RZ ;  /* 0x0000003e0f0f7c24 */ /* 0x000fc4000f8e02ff */
[----:B------:R-:W-:Y:S02]  /*1ec00*/  IMAD R218, R189, UR36, RZ ;  /* 0x00000024bdda7c24 */ /* 0x000fe4000f8e02ff */
[----:B------:R-:W-:-:S04]  /*1ec10*/  IMAD.WIDE R128, R15, 0x4, R8 ;  /* 0x000000040f807825 */ /* 0x000fc800078e0208 */
[--C-:B-1----:R-:W-:Y:S01]  /*1ec20*/  IMAD.WIDE R6, R218, 0x4, R8.reuse ;  /* 0x00000004da067825 */ /* 0x102fe200078e0208 */
[----:B------:R1:W-:Y:S03]  /*1ec30*/  STL.64 [R1+0x1578], R128 ;  /* 0x0015788001007387 */ /* 0x0003e60000100a00 */
[--C-:B------:R-:W-:Y:S01]  /*1ec40*/  IMAD.WIDE R130, R16, 0x4, R8.reuse ;  /* 0x0000000410827825 */ /* 0x100fe200078e0208 */
[----:B------:R4:W-:Y:S04]  /*1ec50*/  STL.64 [R1+0x1570], R6 ;  /* 0x0015700601007387 */ /* 0x0009e80000100a00 */
[----:B------:R-:W-:Y:S01]  /*1ec60*/  STL.64 [R1+0x1568], R130 ;  /* 0x0015688201007387 */ /* 0x000fe20000100a00 */
[----:B-1----:R-:W-:-:S03]  /*1ec70*/  IMAD.WIDE R128, R216, 0x4, R8 ;  /* 0x00000004d8807825 */ /* 0x002fc600078e0208 */
[----:B------:R-:W3:Y:S04]  /*1ec80*/  LDL R240, [R1+0x2cbc] ;  /* 0x002cbc0001f07983 */ /* 0x000ee80000100800 */
[----:B------:R-:W-:Y:S01]  /*1ec90*/  STL.64 [R1+0x1560], R128 ;  /* 0x0015608001007387 */ /* 0x000fe20000100a00 */
[----:B----4-:R-:W-:-:S05]  /*1eca0*/  IMAD.WIDE R6, R4, 0x4, R8 ;  /* 0x0000000404067825 */ /* 0x010fca00078e0208 */
[----:B------:R-:W-:Y:S04]  /*1ecb0*/  STL.64 [R1+0x1b58], R6 ;  /* 0x001b580601007387 */ /* 0x000fe80000100a00 */
[----:B------:R-:W4:Y:S01]  /*1ecc0*/  LDL R241, [R1+0x2cc0] ;  /* 0x002cc00001f17983 */ /* 0x000f220000100800 */
[----:B--2---:R-:W-:-:S03]  /*1ecd0*/  IMAD.WIDE R4, R5, 0x4, R8 ;  /* 0x0000000405047825 */ /* 0x004fc600078e0208 */
[----:B------:R-:W2:Y:S04]  /*1ece0*/  LDL R11, [R1+0x2cc4] ;  /* 0x002cc400010b7983 */ /* 0x000ea80000100800 */
[----:B------:R3:W-:Y:S04]  /*1ecf0*/  STL.64 [R1+0x1b60], R4 ;  /* 0x001b600401007387 */ /* 0x0007e80000100a00 */
        /* <DEDUP_REMOVED lines=14> */
[----:B---3--:R-:W-:-:S05]  /*1ede0*/  IMAD.WIDE R4, R10, 0x4, R8 ;  /* 0x000000040a047825 */ /* 0x008fca00078e0208 */
[----:B------:R1:W-:Y:S04]  /*1edf0*/  STL.64 [R1+0x1b78], R4 ;  /* 0x001b780401007387 */ /* 0x0003e80000100a00 */
[----:B------:R-:W3:Y:S04]  /*1ee00*/  LDL.LU R202, [R1+0x2c6c] ;  /* 0x002c6c0001ca7983 */ /* 0x000ee80000300800 */
[----:B------:R-:W3:Y:S01]  /*1ee10*/  LDL.LU R203, [R1+0x2dcc] ;  /* 0x002dcc0001cb7983 */ /* 0x000ee20000300800 */
[----:B-1----:R-:W-:-:S05]  /*1ee20*/  IMAD.WIDE R4, R12, 0x4, R8 ;  /* 0x000000040c047825 */ /* 0x002fca00078e0208 */
[----:B------:R1:W-:Y:S04]  /*1ee30*/  STL.64 [R1+0x1b80], R4 ;  /* 0x001b800401007387 */ /* 0x0003e80000100a00 */
[----:B------:R-:W3:Y:S04]  /*1ee40*/  LDL.LU R200, [R1+0x2eac] ;  /* 0x002eac0001c87983 */ /* 0x000ee80000300800 */
[----:B------:R-:W3:Y:S04]  /*1ee50*/  LDL.LU R201, [R1+0x2eec] ;  /* 0x002eec0001c97983 */ /* 0x000ee80000300800 */
[----:B------:R-:W3:Y:S04]  /*1ee60*/  LDL.LU R199, [R1+0x2ef0] ;  /* 0x002ef00001c77983 */ /* 0x000ee80000300800 */
[----:B------:R-:W3:Y:S04]  /*1ee70*/  LDL.LU R196, [R1+0x2ef4] ;  /* 0x002ef40001c47983 */ /* 0x000ee80000300800 */
[----:B------:R-:W3:Y:S04]  /*1ee80*/  LDL.LU R197, [R1+0x2ef8] ;  /* 0x002ef80001c57983 */ /* 0x000ee80000300800 */
[----:B------:R-:W3:Y:S01]  /*1ee90*/  LDL.LU R61, [R1+0x2f20] ;  /* 0x002f2000013d7983 */ /* 0x000ee20000300800 */
[----:B-1----:R-:W-:-:S03]  /*1eea0*/  IMAD.WIDE R4, R13, 0x4, R8 ;  /* 0x000000040d047825 */ /* 0x002fc600078e0208 */
[----:B------:R-:W-:Y:S04]  /*1eeb0*/  STL.64 [R1+0x58d8], R12 ;  /* 0x0058d80c01007387 */ /* 0x000fe80000100a00 */
[----:B------:R-:W3:Y:S04]  /*1eec0*/  LDL.LU R194, [R1+0x2efc] ;  /* 0x002efc0001c27983 */ /* 0x000ee80000300800 */
[----:B------:R1:W-:Y:S04]  /*1eed0*/  STL.64 [R1+0x1b98], R4 ;  /* 0x001b980401007387 */ /* 0x0003e80000100a00 */
[----:B------:R-:W3:Y:S04]  /*1eee0*/  LDL.LU R195, [R1+0x2f00] ;  /* 0x002f000001c37983 */ /* 0x000ee80000300800 */
[----:B------:R-:W3:Y:S04]  /*1eef0*/  LDL.LU R166, [R1+0x2f1c] ;  /* 0x002f1c0001a67983 */ /* 0x000ee80000300800 */
[----:B------:R-:W3:Y:S04]  /*1ef00*/  LDL R183, [R1+0x2f04] ;  /* 0x002f040001b77983 */ /* 0x000ee80000100800 */
[----:B------:R-:W3:Y:S01]  /*1ef10*/  LDL.LU R172, [R1+0x2f18] ;  /* 0x002f180001ac7983 */ /* 0x000ee20000300800 */
[----:B-1----:R-:W-:-:S05]  /*1ef20*/  IMAD.WIDE R4, R240, 0x4, R8 ;  /* 0x00000004f0047825 */ /* 0x002fca00078e0208 */
[----:B------:R4:W-:Y:S01]  /*1ef30*/  STL.64 [R1+0x1ba0], R4 ;  /* 0x001ba00401007387 */ /* 0x0009e20000100a00 */
[----:B------:R-:W-:Y:S02]  /*1ef40*/  IMAD R198, R127, UR53, RZ ;  /* 0x000000357fc67c24 */ /* 0x000fe4000f8e02ff */
[--C-:B----4-:R-:W-:Y:S01]  /*1ef50*/  IMAD.WIDE R4, R241, 0x4, R8.reuse ;  /* 0x00000004f1047825 */ /* 0x110fe200078e0208 */
[----:B------:R-:W-:Y:S03]  /*1ef60*/  STL.64 [R1+0x58e0], R240 ;  /* 0x0058e0f001007387 */ /* 0x000fe60000100a00 */
[--C-:B--2---:R-:W-:Y:S01]  /*1ef70*/  IMAD.WIDE R12, R11, 0x4, R8.reuse ;  /* 0x000000040b0c7825 */ /* 0x104fe200078e0208 */
[----:B------:R1:W-:Y:S04]  /*1ef80*/  STL.64 [R1+0x1ba8], R4 ;  /* 0x001ba80401007387 */ /* 0x0003e80000100a00 */
[----:B------:R2:W-:Y:S01]  /*1ef90*/  STL.64 [R1+0x1bb0], R12 ;  /* 0x001bb00c01007387 */ /* 0x0005e20000100a00 */
[----:B-1----:R-:W-:-:S04]  /*1efa0*/  IMAD.WIDE R4, R214, 0x4, R8 ;  /* 0x00000004d6047825 */ /* 0x002fc800078e0208 */
[--C-:B------:R-:W-:Y:S01]  /*1efb0*/  IMAD.WIDE R6, R215, 0x4, R8.reuse ;  /* 0x00000004d7067825 */ /* 0x100fe200078e0208 */
[----:B------:R1:W-:Y:S03]  /*1efc0*/  STL.64 [R1+0x1bb8], R4 ;  /* 0x001bb80401007387 */ /* 0x0003e60000100a00 */
[--C-:B--2---:R-:W-:Y:S01]  /*1efd0*/  IMAD.WIDE R12, R212, 0x4, R8.reuse ;  /* 0x00000004d40c7825 */ /* 0x104fe200078e0208 */
[----:B------:R2:W-:Y:S04]  /*1efe0*/  STL.64 [R1+0x1bc0], R6 ;  /* 0x001bc00601007387 */ /* 0x0005e80000100a00 */
[----:B------:R4:W-:Y:S01]  /*1eff0*/  STL.64 [R1+0x1bc8], R12 ;  /* 0x001bc80c01007387 */ /* 0x0009e20000100a00 */
[----:B-1----:R-:W-:-:S04]  /*1f000*/  IMAD.WIDE R4, R213, 0x4, R8 ;  /* 0x00000004d5047825 */ /* 0x002fc800078e0208 */
[--C-:B--2---:R-:W-:Y:S01]  /*1f010*/  IMAD.WIDE R6, R210, 0x4, R8.reuse ;  /* 0x00000004d2067825 */ /* 0x104fe200078e0208 */
[----:B------:R1:W-:Y:S03]  /*1f020*/  STL.64 [R1+0x1bd0], R4 ;  /* 0x001bd00401007387 */ /* 0x0003e60000100a00 */
[--C-:B----4-:R-:W-:Y:S01]  /*1f030*/  IMAD.WIDE R12, R211, 0x4, R8.reuse ;  /* 0x00000004d30c7825 */ /* 0x110fe200078e0208 */
[----:B------:R2:W-:Y:S04]  /*1f040*/  STL.64 [R1+0x1bd8], R6 ;  /* 0x001bd80601007387 */ /* 0x0005e80000100a00 */
[----:B------:R4:W-:Y:S01]  /*1f050*/  STL.64 [R1+0x1be0], R12 ;  /* 0x001be00c01007387 */ /* 0x0009e20000100a00 */
[----:B-1----:R-:W-:-:S04]  /*1f060*/  IMAD.WIDE R4, R208, 0x4, R8 ;  /* 0x00000004d0047825 */ /* 0x002fc800078e0208 */
[--C-:B--2---:R-:W-:Y:S01]  /*1f070*/  IMAD.WIDE R6, R209, 0x4, R8.reuse ;  /* 0x00000004d1067825 */ /* 0x104fe200078e0208 */
[----:B------:R1:W-:Y:S03]  /*1f080*/  STL.64 [R1+0x1850], R4 ;  /* 0x0018500401007387 */ /* 0x0003e60000100a00 */
[--C-:B----4-:R-:W-:Y:S01]  /*1f090*/  IMAD.WIDE R12, R206, 0x4, R8.reuse ;  /* 0x00000004ce0c7825 */ /* 0x110fe200078e0208 */
[----:B------:R2:W-:Y:S04]  /*1f0a0*/  STL.64 [R1+0x1810], R6 ;  /* 0x0018100601007387 */ /* 0x0005e80000100a00 */
[----:B------:R-:W-:Y:S01]  /*1f0b0*/  STL.64 [R1+0x17d0], R12 ;  /* 0x0017d00c01007387 */ /* 0x000fe20000100a00 */
[----:B-1----:R-:W-:-:S03]  /*1f0c0*/  IMAD.WIDE R4, R207, 0x4, R8 ;  /* 0x00000004cf047825 */ /* 0x002fc600078e0208 */
[----:B------:R-:W4:Y:S01]  /*1f0d0*/  LDL.LU R69, [R1+0x2f14] ;  /* 0x002f140001457983 */ /* 0x000f220000300800 */
[----:B--2---:R-:W-:-:S03]  /*1f0e0*/  IMAD.WIDE R6, R204, 0x4, R8 ;  /* 0x00000004cc067825 */ /* 0x004fc600078e0208 */
[----:B------:R1:W-:Y:S04]  /*1f0f0*/  STL.64 [R1+0x1790], R4 ;  /* 0x0017900401007387 */ /* 0x0003e80000100a00 */
[----:B------:R3:W-:Y:S01]  /*1f100*/  STL.64 [R1+0x1750], R6 ;  /* 0x0017500601007387 */ /* 0x0007e20000100a00 */
[----:B-1----:R-:W-:-:S05]  /*1f110*/  IMAD.WIDE R4, R205, 0x4, R8 ;  /* 0x00000004cd047825 */ /* 0x002fca00078e0208 */
[----:B------:R-:W-:Y:S04]  /*1f120*/  STL [R1+0x5890], R4 ;  /* 0x0058900401007387 */ /* 0x000fe80000100800 */
[----:B------:R1:W-:Y:S01]  /*1f130*/  STL [R1+0x588c], R5 ;  /* 0x00588c0501007387 */ /* 0x0003e20000100800 */
[----:B---3--:R-:W-:-:S04]  /*1f140*/  IMAD.WIDE R6, R202, 0x4, R8 ;  /* 0x00000004ca067825 */ /* 0x008fc800078e0208 */
[--C-:B-1----:R-:W-:Y:S01]  /*1f150*/  IMAD.WIDE R4, R203, 0x4, R8.reuse ;  /* 0x00000004cb047825 */ /* 0x102fe200078e0208 */
[----:B------:R1:W-:Y:S04]  /*1f160*/  STL.64 [R1+0x16d8], R6 ;  /* 0x0016d80601007387 */ /* 0x0003e80000100a00 */
[----:B------:R2:W-:Y:S01]  /*1f170*/  STL.64 [R1+0x16a0], R4 ;  /* 0x0016a00401007387 */ /* 0x0005e20000100a00 */
[----:B------:R-:W-:-:S04]  /*1f180*/  IMAD.WIDE R12, R200, 0x4, R8 ;  /* 0x00000004c80c7825 */ /* 0x000fc800078e0208 */
[--C-:B-1----:R-:W-:Y:S01]  /*1f190*/  IMAD.WIDE R6, R201, 0x4, R8.reuse ;  /* 0x00000004c9067825 */ /* 0x102fe200078e0208 */
[----:B------:R1:W-:Y:S03]  /*1f1a0*/  STL.64 [R1+0x1668], R12 ;  /* 0x0016680c01007387 */ /* 0x0003e60000100a00 */
[--C-:B--2---:R-:W-:Y:S01]  /*1f1b0*/  IMAD.WIDE R4, R199, 0x4, R8.reuse ;  /* 0x00000004c7047825 */ /* 0x104fe200078e0208 */
[----:B------:R-:W2:Y:S04]  /*1f1c0*/  LDL.LU R174, [R1+0x2f10] ;  /* 0x002f100001ae7983 */ /* 0x000ea80000300800 */
[----:B------:R3:W-:Y:S01]  /*1f1d0*/  STL.64 [R1+0x1630], R6 ;  /* 0x0016300601007387 */ /* 0x0007e20000100a00 */
[----:B-1----:R-:W-:-:S03]  /*1f1e0*/  IMAD.WIDE R12, R196, 0x4, R8 ;  /* 0x00000004c40c7825 */ /* 0x002fc600078e0208 */
[----:B------:R1:W-:Y:S04]  /*1f1f0*/  STL.64 [R1+0x15f8], R4 ;  /* 0x0015f80401007387 */ /* 0x0003e80000100a00 */
[----:B------:R3:W-:Y:S02]  /*1f200*/  STL.64 [R1+0x15c0], R12 ;  /* 0x0015c00c01007387 */ /* 0x0007e40000100a00 */
[----:B---3--:R-:W-:-:S04]  /*1f210*/  IMAD.WIDE R6, R198, 0x4, R8 ;  /* 0x00000004c6067825 */ /* 0x008fc800078e0208 */
[----:B-1----:R-:W-:-:S05]  /*1f220*/  IMAD.WIDE R4, R197, 0x4, R8 ;  /* 0x00000004c5047825 */ /* 0x002fca00078e0208 */
[----:B------:R1:W-:Y:S01]  /*1f230*/  STL.64 [R1+0x1558], R4 ;  /* 0x0015580401007387 */ /* 0x0003e20000100a00 */
[----:B------:R-:W-:-:S03]  /*1f240*/  IMAD.WIDE R12, R194, 0x4, R8 ;  /* 0x00000004c20c7825 */ /* 0x000fc600078e0208 */
[----:B------:R3:W-:Y:S04]  /*1f250*/  STL.64 [R1+0x1520], R6 ;  /* 0x0015200601007387 */ /* 0x0007e80000100a00 */
[----:B------:R3:W-:Y:S01]  /*1f260*/  STL.64 [R1+0x1be8], R12 ;  /* 0x001be80c01007387 */ /* 0x0007e20000100a00 */
[----:B-1----:R-:W-:-:S03]  /*1f270*/  IMAD.WIDE R4, R195, 0x4, R8 ;  /* 0x00000004c3047825 */ /* 0x002fc600078e0208 */
[----:B------:R-:W2:Y:S04]  /*1f280*/  LDL.LU R180, [R1+0x2f0c] ;  /* 0x002f0c0001b47983 */ /* 0x000ea80000300800 */
[----:B------:R1:W-:Y:S01]  /*1f290*/  STL.64 [R1+0x1bf0], R4 ;  /* 0x001bf00401007387 */ /* 0x0003e20000100a00 */
[----:B---3--:R-:W-:-:S04]  /*1f2a0*/  IMAD.WIDE R6, R183, 0x4, R8 ;  /* 0x00000004b7067825 */ /* 0x008fc800078e0208 */
[--C-:B------:R-:W-:Y:S01]  /*1f2b0*/  IMAD.WIDE R12, R109, 0x4, R8.reuse ;  /* 0x000000046d0c7825 */ /* 0x100fe200078e0208 */
[----:B------:R3:W-:Y:S03]  /*1f2c0*/  STL.64 [R1+0x1bf8], R6 ;  /* 0x001bf80601007387 */ /* 0x0007e60000100a00 */
[----:B-1----:R-:W-:-:S05]  /*1f2d0*/  IMAD.WIDE R4, R250, 0x4, R8 ;  /* 0x00000004fa047825 */ /* 0x002fca00078e0208 */
[----:B------:R1:W-:Y:S01]  /*1f2e0*/  STL.64 [R1+0x1470], R4 ;  /* 0x0014700401007387 */ /* 0x0003e20000100a00 */
[----:B---3--:R-:W-:-:S03]  /*1f2f0*/  IMAD.WIDE R6, R162, 0x4, R8 ;  /* 0x00000004a2067825 */ /* 0x008fc600078e0208 */
[----:B------:R3:W-:Y:S04]  /*1f300*/  STL.64 [R1+0x1c40], R12 ;  /* 0x001c400c01007387 */ /* 0x0007e80000100a00 */
[----:B------:R3:W-:Y:S01]  /*1f310*/  STL.64 [R1+0x1c38], R6 ;  /* 0x001c380601007387 */ /* 0x0007e20000100a00 */
[----:B-1----:R-:W-:-:S04]  /*1f320*/  IMAD.WIDE R4, R61, 0x4, R8 ;  /* 0x000000043d047825 */ /* 0x002fc800078e0208 */
[--C-:B---3--:R-:W-:Y:S01]  /*1f330*/  IMAD.WIDE R12, R166, 0x4, R8.reuse ;  /* 0x00000004a60c7825 */ /* 0x108fe200078e0208 */
[----:B------:R1:W-:Y:S03]  /*1f340*/  STL.64 [R1+0x1c30], R4 ;  /* 0x001c300401007387 */ /* 0x0003e60000100a00 */
[--C-:B------:R-:W-:Y:S01]  /*1f350*/  IMAD.WIDE R6, R172, 0x4, R8.reuse ;  /* 0x00000004ac067825 */ /* 0x100fe200078e0208 */
[----:B-1----:R-:W3:Y:S04]  /*1f360*/  LDL.LU R4, [R1+0x2f08] ;  /* 0x002f080001047983 */ /* 0x002ee80000300800 */
[----:B------:R-:W-:Y:S04]  /*1f370*/  STL.64 [R1+0x1c28], R12 ;  /* 0x001c280c01007387 */ /* 0x000fe80000100a00 */
[----:B------:R-:W3:Y:S04]  /*1f380*/  LDL.LU R5, [R1+0x2d10] ;  /* 0x002d100001057983 */ /* 0x000ee80000300800 */
[----:B------:R4:W-:Y:S04]  /*1f390*/  STL.64 [R1+0x1c20], R6 ;  /* 0x001c200601007387 */ /* 0x0009e80000100a00 */
[----:B------:R-:W3:Y:S04]  /*1f3a0*/  LDL.LU R251, [R1+0x2d0c] ;  /* 0x002d0c0001fb7983 */ /* 0x000ee80000300800 */
        /* <DEDUP_REMOVED lines=24> */
[----:B------:R-:W3:Y:S01]  /*1f530*/  LDL.LU R117, [R1+0x2d80] ;  /* 0x002d800001757983 */ /* 0x000ee20000300800 */
[----:B----4-:R-:W-:-:S05]  /*1f540*/  IMAD.WIDE R6, R69, 0x4, R8 ;  /* 0x0000000445067825 */ /* 0x010fca00078e0208 */
[----:B------:R3:W-:Y:S01]  /*1f550*/  STL.64 [R1+0x1c18], R6 ;  /* 0x001c180601007387 */ /* 0x0007e20000100a00 */
[----:B--2---:R-:W-:-:S05]  /*1f560*/  IMAD.WIDE R128, R174, 0x4, R8 ;  /* 0x00000004ae807825 */ /* 0x004fca00078e0208 */
[----:B------:R1:W-:Y:S01]  /*1f570*/  STL.64 [R1+0x1c10], R128 ;  /* 0x001c108001007387 */ /* 0x0003e20000100a00 */
[----:B------:R-:W-:-:S05]  /*1f580*/  IMAD.WIDE R12, R180, 0x4, R8 ;  /* 0x00000004b40c7825 */ /* 0x000fca00078e0208 */
[----:B------:R2:W-:Y:S01]  /*1f590*/  STL.64 [R1+0x1c08], R12 ;  /* 0x001c080c01007387 */ /* 0x0005e20000100a00 */
[----:B---3--:R-:W-:-:S05]  /*1f5a0*/  IMAD.WIDE R6, R4, 0x4, R8 ;  /* 0x0000000404067825 */ /* 0x008fca00078e0208 */
[----:B------:R3:W-:Y:S01]  /*1f5b0*/  STL.64 [R1+0x1c00], R6 ;  /* 0x001c000601007387 */ /* 0x0007e20000100a00 */
[----:B-1----:R-:W-:-:S05]  /*1f5c0*/  IMAD.WIDE R128, R5, 0x4, R8 ;  /* 0x0000000405807825 */ /* 0x002fca00078e0208 */
[----:B------:R1:W-:Y:S01]  /*1f5d0*/  STL.64 [R1+0x1b40], R128 ;  /* 0x001b408001007387 */ /* 0x0003e20000100a00 */
[----:B--2---:R-:W-:-:S04]  /*1f5e0*/  IMAD.WIDE R12, R251, 0x4, R8 ;  /* 0x00000004fb0c7825 */ /* 0x004fc800078e0208 */
[--C-:B---3--:R-:W-:Y:S01]  /*1f5f0*/  IMAD.WIDE R6, R0, 0x4, R8.reuse ;  /* 0x0000000400067825 */ /* 0x108fe200078e0208 */
[----:B------:R2:W-:Y:S03]  /*1f600*/  STL.64 [R1+0x1b20], R12 ;  /* 0x001b200c01007387 */ /* 0x0005e60000100a00 */
[--C-:B-1----:R-:W-:Y:S01]  /*1f610*/  IMAD.WIDE R128, R244, 0x4, R8.reuse ;  /* 0x00000004f4807825 */ /* 0x102fe200078e0208 */
[----:B------:R1:W-:Y:S04]  /*1f620*/  STL.64 [R1+0x1b18], R6 ;  /* 0x001b180601007387 */ /* 0x0003e80000100a00 */
[----:B------:R3:W-:Y:S01]  /*1f630*/  STL.64 [R1+0x1b10], R128 ;  /* 0x001b108001007387 */ /* 0x0007e20000100a00 */
[----:B--2---:R-:W-:-:S04]  /*1f640*/  IMAD.WIDE R12, R245, 0x4, R8 ;  /* 0x00000004f50c7825 */ /* 0x004fc800078e0208 */
[--C-:B-1----:R-:W-:Y:S01]  /*1f650*/  IMAD.WIDE R6, R181, 0x4, R8.reuse ;  /* 0x00000004b5067825 */ /* 0x102fe200078e0208 */
[----:B------:R1:W-:Y:S03]  /*1f660*/  STL.64 [R1+0x1af8], R12 ;  /* 0x001af80c01007387 */ /* 0x0003e60000100a00 */
[--C-:B---3--:R-:W-:Y:S01]  /*1f670*/  IMAD.WIDE R128, R178, 0x4, R8.reuse ;  /* 0x00000004b2807825 */ /* 0x108fe200078e0208 */
[----:B------:R2:W-:Y:S04]  /*1f680*/  STL.64 [R1+0x1ac8], R6 ;  /* 0x001ac80601007387 */ /* 0x0005e80000100a00 */
[----:B------:R3:W-:Y:S01]  /*1f690*/  STL.64 [R1+0x1ac0], R128 ;  /* 0x001ac08001007387 */ /* 0x0007e20000100a00 */
[----:B-1----:R-:W-:-:S04]  /*1f6a0*/  IMAD.WIDE R12, R179, 0x4, R8 ;  /* 0x00000004b30c7825 */ /* 0x002fc800078e0208 */
[--C-:B--2---:R-:W-:Y:S01]  /*1f6b0*/  IMAD.WIDE R6, R176, 0x4, R8.reuse ;  /* 0x00000004b0067825 */ /* 0x104fe200078e0208 */
        /* <DEDUP_REMOVED lines=33> */
[----:B------:R-:W-:Y:S01]  /*1f8d0*/  STL.64 [R1+0x1a18], R128 ;  /* 0x001a188001007387 */ /* 0x000fe20000100a00 */
[----:B-1----:R-:W-:-:S03]  /*1f8e0*/  IMAD.WIDE R12, R167, 0x4, R8 ;  /* 0x00000004a70c7825 */ /* 0x002fc600078e0208 */
[----:B------:R-:W3:Y:S01]  /*1f8f0*/  LDL.LU R115, [R1+0x2d7c] ;  /* 0x002d7c0001737983 */ /* 0x000ee20000300800 */
[----:B--2---:R-:W-:-:S03]  /*1f900*/  IMAD.WIDE R6, R117, 0x4, R8 ;  /* 0x0000000475067825 */ /* 0x004fc600078e0208 */
[----:B------:R-:W-:Y:S04]  /*1f910*/  STL.64 [R1+0x1a08], R12 ;  /* 0x001a080c01007387 */ /* 0x000fe80000100a00 */
[----:B------:R-:W2:Y:S04]  /*1f920*/  LDL.LU R113, [R1+0x2d78] ;  /* 0x002d780001717983 */ /* 0x000ea80000300800 */
[----:B------:R3:W-:Y:S04]  /*1f930*/  STL.64 [R1+0x1a00], R6 ;  /* 0x001a000601007387 */ /* 0x0007e80000100a00 */
        /* <DEDUP_REMOVED lines=29> */
[----:B---3--:R-:W-:-:S05]  /*1fb10*/  IMAD.WIDE R6, R115, 0x4, R8 ;  /* 0x0000000473067825 */ /* 0x008fca00078e0208 */
[----:B------:R1:W-:Y:S01]  /*1fb20*/  STL.64 [R1+0x19f8], R6 ;  /* 0x0019f80601007387 */ /* 0x0003e20000100a00 */
[----:B--2---:R-:W-:-:S05]  /*1fb30*/  IMAD.WIDE R128, R113, 0x4, R8 ;  /* 0x0000000471807825 */ /* 0x004fca00078e0208 */
[----:B------:R2:W-:Y:S01]  /*1fb40*/  STL.64 [R1+0x19f0], R128 ;  /* 0x0019f08001007387 */ /* 0x0005e20000100a00 */
[----:B----4-:R-:W-:-:S04]  /*1fb50*/  IMAD.WIDE R12, R111, 0x4, R8 ;  /* 0x000000046f0c7825 */ /* 0x010fc800078e0208 */
[--C-:B-1----:R-:W-:Y:S01]  /*1fb60*/  IMAD.WIDE R6, R59, 0x4, R8.reuse ;  /* 0x000000043b067825 */ /* 0x102fe200078e0208 */
[----:B------:R1:W-:Y:S03]  /*1fb70*/  STL.64 [R1+0x19e8], R12 ;  /* 0x0019e80c01007387 */ /* 0x0003e60000100a00 */
[--C-:B--2---:R-:W-:Y:S01]  /*1fb80*/  IMAD.WIDE R128, R57, 0x4, R8.reuse ;  /* 0x0000000439807825 */ /* 0x104fe200078e0208 */
        /* <DEDUP_REMOVED lines=88> */
[----:B------:R-:W-:Y:S02]  /*20110*/  IMAD R17, R187, UR13, RZ ;  /* 0x0000000dbb117c24 */ /* 0x000fe4000f8e02ff */
[----:B------:R-:W-:Y:S02]  /*20120*/  IMAD R249, R184, UR10, RZ ;  /* 0x0000000ab8f97c24 */ /* 0x000fe4000f8e02ff */
[----:B------:R-:W-:Y:S02]  /*20130*/  IMAD R68, R77, UR51, RZ ;  /* 0x000000334d447c24 */ /* 0x000fe4000f8e02ff */
[----:B------:R-:W-:-:S02]  /*20140*/  IMAD R66, R75, UR48, RZ ;  /* 0x000000304b427c24 */ /* 0x000fc4000f8e02ff */
[----:B------:R-:W-:Y:S02]  /*20150*/  IMAD R64, R73, UR49, RZ ;  /* 0x0000003149407c24 */ /* 0x000fe4000f8e02ff */
[----:B------:R-:W-:Y:S02]  /*20160*/  IMAD R62, R71, UR52, RZ ;  /* 0x00000034473e7c24 */ /* 0x000fe4000f8e02ff */
[----:B------:R-:W-:Y:S02]  /*20170*/  IMAD R58, R21, UR46, RZ ;  /* 0x0000002e153a7c24 */ /* 0x000fe4000f8e02ff */
[----:B------:R-:W-:Y:S02]  /*20180*/  IMAD R54, R19, UR44, RZ ;  /* 0x0000002c13367c24 */ /* 0x000fe4000f8e02ff */
        /* <DEDUP_REMOVED lines=58> */
[----:B-1----:R-:W-:-:S03]  /*20530*/  IMAD.WIDE R12, R193, 0x4, R8 ;  /* 0x00000004c10c7825 */ /* 0x002fc600078e0208 */
[----:B------:R-:W4:Y:S01]  /*20540*/  LDL.LU R191, [R1+0x2e30] ;  /* 0x002e300001bf7983 */ /* 0x000f220000300800 */
[----:B--2---:R-:W-:-:S03]  /*20550*/  IMAD.WIDE R6, R190, 0x4, R8 ;  /* 0x00000004be067825 */ /* 0x004fc600078e0208 */
[----:B------:R-:W-:Y:S04]  /*20560*/  STL.64 [R1+0x17c8], R12 ;  /* 0x0017c80c01007387 */ /* 0x000fe80000100a00 */
[----:B------:R-:W2:Y:S04]  /*20570*/  LDL.LU R188, [R1+0x2ec0] ;  /* 0x002ec00001bc7983 */ /* 0x000ea80000300800 */
        /* <DEDUP_REMOVED lines=21> */
[----:B---3--:R-:W3:Y:S04]  /*206d0*/  LDL.LU R128, [R1+0x2da0] ;  /* 0x002da00001807983 */ /* 0x008ee80000300800 */
        /* <DEDUP_REMOVED lines=8> */
[----:B------:R-:W-:-:S02]  /*20760*/  IMAD R76, R76, UR57, RZ ;  /* 0x000000394c4c7c24 */ /* 0x000fc4000f8e02ff */
[----:B------:R-:W-:Y:S02]  /*20770*/  IMAD R74, R74, UR56, RZ ;  /* 0x000000384a4a7c24 */ /* 0x000fe4000f8e02ff */
[----:B------:R-:W-:Y:S02]  /*20780*/  IMAD R72, R72, UR55, RZ ;  /* 0x0000003748487c24 */ /* 0x000fe4000f8e02ff */
[----:B------:R-:W-:Y:S02]  /*20790*/  IMAD R70, R70, UR50, RZ ;  /* 0x0000003246467c24 */ /* 0x000fe4000f8e02ff */
[----:B----4-:R-:W-:-:S05]  /*207a0*/  IMAD.WIDE R6, R191, 0x4, R8 ;  /* 0x00000004bf067825 */ /* 0x010fca00078e0208 */
[----:B------:R1:W-:Y:S01]  /*207b0*/  STL.64 [R1+0x17b8], R6 ;  /* 0x0017b80601007387 */ /* 0x0003e20000100a00 */
[----:B--2---:R-:W-:-:S05]  /*207c0*/  IMAD.WIDE R240, R188, 0x4, R8 ;  /* 0x00000004bcf07825 */ /* 0x004fca00078e0208 */
[----:B------:R2:W-:Y:S01]  /*207d0*/  STL.64 [R1+0x17b0], R240 ;  /* 0x0017b0f001007387 */ /* 0x0005e20000100a00 */
[----:B------:R-:W-:-:S04]  /*207e0*/  IMAD.WIDE R12, R189, 0x4, R8 ;  /* 0x00000004bd0c7825 */ /* 0x000fc800078e0208 */
        /* <DEDUP_REMOVED lines=127> */
[----:B---3--:R-:W2:Y:S04]  /*20fe0*/  LDL R240, [R1+0x2ca4] ;  /* 0x002ca40001f07983 */ /* 0x008ea80000100800 */
[----:B------:R1:W-:Y:S04]  /*20ff0*/  STL.64 [R1+0x1510], R12 ;  /* 0x0015100c01007387 */ /* 0x0003e80000100a00 */
[----:B-1----:R-:W3:Y:S04]  /*21000*/  LDL R13, [R1+0x2ca0] ;  /* 0x002ca000010d7983 */ /* 0x002ee80000100800 */
[----:B------:R1:W-:Y:S02]  /*21010*/  STL.64 [R1+0x1508], R6 ;  /* 0x0015080601007387 */ /* 0x0003e40000100a00 */
[----:B-1----:R-:W-:-:S05]  /*21020*/  IMAD.WIDE R6, R64, 0x4, R8 ;  /* 0x0000000440067825 */ /* 0x002fca00078e0208 */
[----:B------:R1:W-:Y:S04]  /*21030*/  STL.64 [R1+0x1500], R6 ;  /* 0x0015000601007387 */ /* 0x0003e80000100a00 */
[----:B------:R-:W4:Y:S04]  /*21040*/  LDL R241, [R1+0x2c9c] ;  /* 0x002c9c0001f17983 */ /* 0x000f280000100800 */
[----:B------:R-:W2:Y:S01]  /*21050*/  LDL R12, [R1+0x2c98] ;  /* 0x002c9800010c7983 */ /* 0x000ea20000100800 */
[----:B-1----:R-:W-:-:S05]  /*21060*/  IMAD.WIDE R6, R62, 0x4, R8 ;  /* 0x000000043e067825 */ /* 0x002fca00078e0208 */
[----:B------:R1:W-:Y:S02]  /*21070*/  STL.64 [R1+0x14f8], R6 ;  /* 0x0014f80601007387 */ /* 0x0003e40000100a00 */
        /* <DEDUP_REMOVED lines=41> */
[----:B------:R1:W-:Y:S01]  /*21310*/  STL.64 [R1+0x1448], R6 ;  /* 0x0014480601007387 */ /* 0x0003e20000100a00 */
[----:B------:R-:W-:Y:S02]  /*21320*/  IMAD R248, R248, UR12, RZ ;  /* 0x0000000cf8f87c24 */ /* 0x000fe4000f8e02ff */
[----:B-1----:R-:W-:-:S05]  /*21330*/  IMAD.WIDE R6, R18, 0x4, R8 ;  /* 0x0000000412067825 */ /* 0x002fca00078e0208 */
[----:B------:R1:W-:Y:S02]  /*21340*/  STL.64 [R1+0x1440], R6 ;  /* 0x0014400601007387 */ /* 0x0003e40000100a00 */
[----:B-1----:R-:W-:-:S05]  /*21350*/  IMAD.WIDE R6, R17, 0x4, R8 ;  /* 0x0000000411067825 */ /* 0x002fca00078e0208 */
[----:B------:R1:W-:Y:S02]  /*21360*/  STL.64 [R1+0x1438], R6 ;  /* 0x0014380601007387 */ /* 0x0003e40000100a00 */
[----:B-1----:R-:W-:-:S05]  /*21370*/  IMAD.WIDE R6, R248, 0x4, R8 ;  /* 0x00000004f8067825 */ /* 0x002fca00078e0208 */
[----:B------:R1:W-:Y:S04]  /*21380*/  STL.64 [R1+0x1430], R6 ;  /* 0x0014300601007387 */ /* 0x0003e80000100a00 */
[----:B-1----:R-:W2:Y:S01]  /*21390*/  LDL.LU.64 R6, [R1+0x58e8] ;  /* 0x0058e80001067983 */ /* 0x002ea20000300a00 */
[----:B------:R-:W-:-:S05]  /*213a0*/  IMAD.WIDE R8, R249, 0x4, R8 ;  /* 0x00000004f9087825 */ /* 0x000fca00078e0208 */
[----:B------:R2:W-:Y:S02]  /*213b0*/  STL.64 [R1+0xc40], R8 ;  /* 0x000c400801007387 */ /* 0x0005e40000100a00 */
[----:B--2---:R-:W-:-:S05]  /*213c0*/  IMAD.WIDE R8, R240, 0x4, R6 ;  /* 0x00000004f0087825 */ /* 0x004fca00078e0206 */
[----:B------:R3:W-:Y:S02]  /*213d0*/  STL.64 [R1+0x13e8], R8 ;  /* 0x0013e80801007387 */ /* 0x0007e40000100a00 */
[--C-:B---3--:R-:W-:Y:S02]  /*213e0*/  IMAD.WIDE R8, R13, 0x4, R6.reuse ;  /* 0x000000040d087825 */ /* 0x108fe400078e0206 */
[----:B------:R-:W2:Y:S02]  /*213f0*/  LDL R13, [R1+0x2cb8] ;  /* 0x002cb800010d7983 */ /* 0x000ea40000100800 */
[--C-:B----4-:R-:W-:Y:S02]  /*21400*/  IMAD.WIDE R240, R241, 0x4, R6.reuse ;  /* 0x00000004f1f07825 */ /* 0x110fe400078e0206 */
[----:B------:R1:W-:Y:S04]  /*21410*/  STL.64 [R1+0x13a8], R8 ;  /* 0x0013a80801007387 */ /* 0x0003e80000100a00 */
[----:B-1----:R-:W3:Y:S04]  /*21420*/  LDL R9, [R1+0x2cb4] ;  /* 0x002cb40001097983 */ /* 0x002ee80000100800 */
        /* <DEDUP_REMOVED lines=53> */
[----:B--2---:R-:W-:-:S04]  /*21780*/  IMAD.WIDE R12, R13, 0x4, R6 ;  /* 0x000000040d0c7825 */ /* 0x004fc800078e0206 */
[----:B-1----:R-:W-:-:S05]  /*21790*/  IMAD.WIDE R240, R16, 0x4, R6 ;  /* 0x0000000410f07825 */ /* 0x002fca00078e0206 */
[----:B------:R1:W-:Y:S02]  /*217a0*/  STL.64 [R1+0xd98], R240 ;  /* 0x000d98f001007387 */ /* 0x0003e40000100a00 */
[----:B-1----:R-:W-:-:S05]  /*217b0*/  IMAD.WIDE R240, R216, 0x4, R6 ;  /* 0x00000004d8f07825 */ /* 0x002fca00078e0206 */
[----:B------:R1:W-:Y:S04]  /*217c0*/  STL.64 [R1+0xd90], R240 ;  /* 0x000d90f001007387 */ /* 0x0003e80000100a00 */
[----:B-1----:R-:W2:Y:S04]  /*217d0*/  LDL.LU.64 R240, [R1+0x58e0] ;  /* 0x0058e00001f07983 */ /* 0x002ea80000300a00 */
[----:B------:R1:W-:Y:S04]  /*217e0*/  STL.64 [R1+0x1420], R12 ;  /* 0x0014200c01007387 */ /* 0x0003e80000100a00 */
[----:B-1----:R-:W4:Y:S01]  /*217f0*/  LDL.LU.64 R12, [R1+0x58d8] ;  /* 0x0058d800010c7983 */ /* 0x002f220000300a00 */
[----:B---3--:R-:W-:-:S05]  /*21800*/  IMAD.WIDE R8, R9, 0x4, R6 ;  /* 0x0000000409087825 */ /* 0x008fca00078e0206 */
[----:B------:R1:W-:Y:S02]  /*21810*/  STL.64 [R1+0x13e0], R8 ;  /* 0x0013e00801007387 */ /* 0x0003e40000100a00 */
[----:B-1----:R-:W-:-:S05]  /*21820*/  IMAD.WIDE R8, R10, 0x4, R6 ;  /* 0x000000040a087825 */ /* 0x002fca00078e0206 */
[----:B------:R4:W-:Y:S02]  /*21830*/  STL.64 [R1+0x13a0], R8 ;  /* 0x0013a00801007387 */ /* 0x0009e40000100a00 */
[----:B----4-:R-:W-:-:S05]  /*21840*/  IMAD.WIDE R8, R12, 0x4, R6 ;  /* 0x000000040c087825 */ /* 0x010fca00078e0206 */
[----:B------:R1:W-:Y:S04]  /*21850*/  STL.64 [R1+0x1360], R8 ;  /* 0x0013600801007387 */ /* 0x0003e80000100a00 */
[----:B------:R2:W-:Y:S01]  /*21860*/  STL.64 [R1+0x58c0], R12 ;  /* 0x0058c00c01007387 */ /* 0x0005e20000100a00 */
[----:B-1----:R-:W-:-:S05]  /*21870*/  IMAD.WIDE R8, R13, 0x4, R6 ;  /* 0x000000040d087825 */ /* 0x002fca00078e0206 */
[----:B------:R1:W-:Y:S01]  /*21880*/  STL.64 [R1+0x1320], R8 ;  /* 0x0013200801007387 */ /* 0x0003e20000100a00 */
[----:B--2---:R-:W-:-:S03]  /*21890*/  IMAD.WIDE R12, R241, 0x4, R6 ;  /* 0x00000004f10c7825 */ /* 0x004fc600078e0206 */
[----:B------:R-:W-:Y:S01]  /*218a0*/  STL.64 [R1+0x58c8], R240 ;  /* 0x0058c8f001007387 */ /* 0x000fe20000100a00 */
[----:B-1----:R-:W-:-:S05]  /*218b0*/  IMAD.WIDE R8, R240, 0x4, R6 ;  /* 0x00000004f0087825 */ /* 0x002fca00078e0206 */
[----:B------:R1:W-:Y:S04]  /*218c0*/  STL.64 [R1+0x12e0], R8 ;  /* 0x0012e00801007387 */ /* 0x0003e80000100a00 */
[----:B------:R2:W-:Y:S01]  /*218d0*/  STL.64 [R1+0x12a0], R12 ;  /* 0x0012a00c01007387 */ /* 0x0005e20000100a00 */
[----:B-1----:R-:W-:-:S04]  /*218e0*/  IMAD.WIDE R8, R11, 0x4, R6 ;  /* 0x000000040b087825 */ /* 0x002fc800078e0206 */
[--C-:B--2---:R-:W-:Y:S01]  /*218f0*/  IMAD.WIDE R12, R214, 0x4, R6.reuse ;  /* 0x00000004d60c7825 */ /* 0x104fe200078e0206 */
[----:B------:R1:W-:Y:S03]  /*21900*/  STL.64 [R1+0x1260], R8 ;  /* 0x0012600801007387 */ /* 0x0003e60000100a00 */
[--C-:B------:R-:W-:Y:S01]  /*21910*/  IMAD.WIDE R10, R215, 0x4, R6.reuse ;  /* 0x00000004d70a7825 */ /* 0x100fe200078e0206 */
        /* <DEDUP_REMOVED lines=18> */
[----:B------:R-:W-:Y:S03]  /*21a40*/  STL.64 [R1+0xfe8], R12 ;  /* 0x000fe80c01007387 */ /* 0x000fe60000100a00 */
[----:B-1----:R-:W-:-:S05]  /*21a50*/  IMAD.WIDE R8, R205, 0x4, R6 ;  /* 0x00000004cd087825 */ /* 0x002fca00078e0206 */
[----:B------:R-:W-:Y:S04]  /*21a60*/  STL [R1+0x5898], R8 ;  /* 0x0058980801007387 */ /* 0x000fe80000100800 */
[----:B------:R-:W-:Y:S04]  /*21a70*/  STL.64 [R1+0xfa8], R10 ;  /* 0x000fa80a01007387 */ /* 0x000fe80000100a00 */
[----:B------:R1:W-:Y:S04]  /*21a80*/  STL [R1+0x5894], R9 ;  /* 0x0058940901007387 */ /* 0x0003e80000100800 */
[----:B-1----:R-:W2:Y:S01]  /*21a90*/  LDL.LU R9, [R1+0x2f04] ;  /* 0x002f040001097983 */ /* 0x002ea20000300800 */
[----:B------:R-:W-:-:S04]  /*21aa0*/  IMAD.WIDE R240, R202, 0x4, R6 ;  /* 0x00000004caf07825 */ /* 0x000fc800078e0206 */
[--C-:B------:R-:W-:Y:S01]  /*21ab0*/  IMAD.WIDE R12, R203, 0x4, R6.reuse ;  /* 0x00000004cb0c7825 */ /* 0x100fe200078e0206 */
[----:B------:R1:W-:Y:S03]  /*21ac0*/  STL.64 [R1+0xf30], R240 ;  /* 0x000f30f001007387 */ /* 0x0003e60000100a00 */
[--C-:B------:R-:W-:Y:S01]  /*21ad0*/  IMAD.WIDE R10, R200, 0x4, R6.reuse ;  /* 0x00000004c80a7825 */ /* 0x100fe200078e0206 */
[----:B------:R3:W-:Y:S04]  /*21ae0*/  STL.64 [R1+0xef0], R12 ;  /* 0x000ef00c01007387 */ /* 0x0007e80000100a00 */
[----:B------:R4:W-:Y:S01]  /*21af0*/  STL.64 [R1+0xeb0], R10 ;  /* 0x000eb00a01007387 */ /* 0x0009e20000100a00 */
[----:B-1----:R-:W-:-:S04]  /*21b00*/  IMAD.WIDE R240, R201, 0x4, R6 ;  /* 0x00000004c9f07825 */ /* 0x002fc800078e0206 */
[--C-:B---3--:R-:W-:Y:S01]  /*21b10*/  IMAD.WIDE R12, R199, 0x4, R6.reuse ;  /* 0x00000004c70c7825 */ /* 0x108fe200078e0206 */
[----:B------:R1:W-:Y:S03]  /*21b20*/  STL.64 [R1+0xe70], R240 ;  /* 0x000e70f001007387 */ /* 0x0003e60000100a00 */
[--C-:B----4-:R-:W-:Y:S01]  /*21b30*/  IMAD.WIDE R10, R196, 0x4, R6.reuse ;  /* 0x00000004c40a7825 */ /* 0x110fe200078e0206 */
[----:B------:R3:W-:Y:S04]  /*21b40*/  STL.64 [R1+0xe30], R12 ;  /* 0x000e300c01007387 */ /* 0x0007e80000100a00 */
[----:B------:R4:W-:Y:S01]  /*21b50*/  STL.64 [R1+0xdf0], R10 ;  /* 0x000df00a01007387 */ /* 0x0009e20000100a00 */
[----:B-1----:R-:W-:-:S04]  /*21b60*/  IMAD.WIDE R240, R197, 0x4, R6 ;  /* 0x00000004c5f07825 */ /* 0x002fc800078e0206 */
[--C-:B---3--:R-:W-:Y:S01]  /*21b70*/  IMAD.WIDE R12, R198, 0x4, R6.reuse ;  /* 0x00000004c60c7825 */ /* 0x108fe200078e0206 */
[----:B------:R1:W-:Y:S03]  /*21b80*/  STL.64 [R1+0xd88], R240 ;  /* 0x000d88f001007387 */ /* 0x0003e60000100a00 */
[--C-:B----4-:R-:W-:Y:S01]  /*21b90*/  IMAD.WIDE R10, R194, 0x4, R6.reuse ;  /* 0x00000004c20a7825 */ /* 0x110fe200078e0206 */
[----:B------:R-:W-:Y:S04]  /*21ba0*/  STL.64 [R1+0xd50], R12 ;  /* 0x000d500c01007387 */ /* 0x000fe80000100a00 */
[----:B------:R3:W-:Y:S01]  /*21bb0*/  STL.64 [R1+0xd18], R10 ;  /* 0x000d180a01007387 */ /* 0x0007e20000100a00 */
[----:B-1----:R-:W-:-:S05]  /*21bc0*/  IMAD.WIDE R240, R195, 0x4, R6 ;  /* 0x00000004c3f07825 */ /* 0x002fca00078e0206 */
[----:B------:R1:W-:Y:S01]  /*21bd0*/  STL.64 [R1+0xce0], R240 ;  /* 0x000ce0f001007387 */ /* 0x0003e20000100a00 */
[----:B---3--:R-:W-:-:S04]  /*21be0*/  IMAD.WIDE R10, R250, 0x4, R6 ;  /* 0x00000004fa0a7825 */ /* 0x008fc800078e0206 */
[----:B-1----:R-:W-:-:S04]  /*21bf0*/  IMAD.WIDE R240, R49, 0x4, R6 ;  /* 0x0000000431f07825 */ /* 0x002fc800078e0206 */
[----:B--2---:R-:W-:-:S05]  /*21c00*/  IMAD.WIDE R12, R9, 0x4, R6 ;  /* 0x00000004090c7825 */ /* 0x004fca00078e0206 */
[----:B------:R1:W-:Y:S04]  /*21c10*/  STL.64 [R1+0xca8], R12 ;  /* 0x000ca80c01007387 */ /* 0x0003e80000100a00 */
        /* <DEDUP_REMOVED lines=330> */
[----:B------:R-:W3:Y:S04]  /*230c0*/  LDL R241, [R1+0x2ca0] ;  /* 0x002ca00001f17983 */ /* 0x000ee80000100800 */
[----:B------:R4:W-:Y:S04]  /*230d0*/  STL.64 [R1+0xd38], R10 ;  /* 0x000d380a01007387 */ /* 0x0009e80000100a00 */
[----:B-1----:R-:W2:Y:S04]  /*230e0*/  LDL R12, [R1+0x2c9c] ;  /* 0x002c9c00010c7983 */ /* 0x002ea80000100800 */
[----:B------:R-:W2:Y:S01]  /*230f0*/  LDL R13, [R1+0x2c98] ;  /* 0x002c9800010d7983 */ /* 0x000ea20000100800 */
[----:B----4-:R-:W-:-:S05]  /*23100*/  IMAD.WIDE R10, R64, 0x4, R6 ;  /* 0x00000004400a7825 */ /* 0x010fca00078e0206 */
        /* <DEDUP_REMOVED lines=56> */
[----:B---3--:R-:W-:-:S04]  /*23490*/  IMAD.WIDE R6, R241, 0x4, R10 ;  /* 0x00000004f1067825 */ /* 0x008fc800078e020a */
[--C-:B------:R-:W-:Y:S01]  /*234a0*/  IMAD.WIDE R240, R12, 0x4, R10.reuse ;  /* 0x000000040cf07825 */ /* 0x100fe200078e020a */
[----:B------:R1:W-:Y:S04]  /*234b0*/  STL.64 [R1+0xb80], R6 ;  /* 0x000b800601007387 */ /* 0x0003e80000100a00 */
[----:B------:R-:W2:Y:S04]  /*234c0*/  LDL R12, [R1+0x2cb8] ;  /* 0x002cb800010c7983 */ /* 0x000ea80000100800 */
[----:B------:R3:W-:Y:S01]  /*234d0*/  STL.64 [R1+0xb90], R240 ;  /* 0x000b90f001007387 */ /* 0x0007e20000100a00 */
[----:B-1----:R-:W-:-:S03]  /*234e0*/  IMAD.WIDE R6, R13, 0x4, R10 ;  /* 0x000000040d067825 */ /* 0x002fc600078e020a */
[----:B------:R-:W4:Y:S01]  /*234f0*/  LDL R13, [R1+0x2cb4] ;  /* 0x002cb400010d7983 */ /* 0x000f220000100800 */
[----:B---3--:R-:W-:-:S03]  /*23500*/  IMAD.WIDE R240, R236, 0x4, R10 ;  /* 0x00000004ecf07825 */ /* 0x008fc600078e020a */
[----:B------:R1:W-:Y:S04]  /*23510*/  STL.64 [R1+0xad0], R6 ;  /* 0x000ad00601007387 */ /* 0x0003e80000100a00 */
[----:B-1----:R-:W3:Y:S04]  /*23520*/  LDL R7, [R1+0x2cb0] ;  /* 0x002cb00001077983 */ /* 0x002ee80000100800 */
[----:B------:R1:W-:Y:S02]  /*23530*/  STL.64 [R1+0xa90], R240 ;  /* 0x000a90f001007387 */ /* 0x0003e40000100a00 */
[----:B-1----:R-:W-:-:S05]  /*23540*/  IMAD.WIDE R240, R237, 0x4, R10 ;  /* 0x00000004edf07825 */ /* 0x002fca00078e020a */
[----:B------:R1:W-:Y:S02]  /*23550*/  STL.64 [R1+0xa50], R240 ;  /* 0x000a50f001007387 */ /* 0x0003e40000100a00 */
[----:B-1----:R-:W-:-:S05]  /*23560*/  IMAD.WIDE R240, R232, 0x4, R10 ;  /* 0x00000004e8f07825 */ /* 0x002fca00078e020a */
[----:B------:R1:W-:Y:S04]  /*23570*/  STL.64 [R1+0xa10], R240 ;  /* 0x000a10f001007387 */ /* 0x0003e80000100a00 */
[----:B------:R-:W2:Y:S01]  /*23580*/  LDL.LU R8, [R1+0x2cc4] ;  /* 0x002cc40001087983 */ /* 0x000ea20000300800 */
        /* <DEDUP_REMOVED lines=48> */
[----:B--2---:R-:W-:-:S04]  /*23890*/  IMAD.WIDE R240, R12, 0x4, R10 ;  /* 0x000000040cf07825 */ /* 0x004fc800078e020a */
[--C-:B----4-:R-:W-:Y:S01]  /*238a0*/  IMAD.WIDE R12, R13, 0x4, R10.reuse ;  /* 0x000000040d0c7825 */ /* 0x110fe200078e020a */
[----:B------:R1:W-:Y:S04]  /*238b0*/  STL.64 [R1+0xc00], R240 ;  /* 0x000c00f001007387 */ /* 0x0003e80000100a00 */
[----:B-1----:R-:W2:Y:S04]  /*238c0*/  LDL.LU.64 R240, [R1+0x58c8] ;  /* 0x0058c80001f07983 */ /* 0x002ea80000300a00 */
[----:B------:R1:W-:Y:S04]  /*238d0*/  STL.64 [R1+0xb78], R12 ;  /* 0x000b780c01007387 */ /* 0x0003e80000100a00 */
[----:B-1----:R-:W4:Y:S01]  /*238e0*/  LDL.LU.64 R12, [R1+0x58c0] ;  /* 0x0058c000010c7983 */ /* 0x002f220000300a00 */
[----:B---3--:R-:W-:-:S05]  /*238f0*/  IMAD.WIDE R6, R7, 0x4, R10 ;  /* 0x0000000407067825 */ /* 0x008fca00078e020a */
[----:B------:R4:W-:Y:S02]  /*23900*/  STL.64 [R1+0xb40], R6 ;  /* 0x000b400601007387 */ /* 0x0009e40000100a00 */
[--C-:B----4-:R-:W-:Y:S02]  /*23910*/  IMAD.WIDE R6, R12, 0x4, R10.reuse ;  /* 0x000000040c067825 */ /* 0x110fe400078e020a */
[----:B------:R-:W3:Y:S04]  /*23920*/  LDL.LU R12, [R1+0x58bc] ;  /* 0x0058bc00010c7983 */ /* 0x000ee80000300800 */
[----:B------:R1:W-:Y:S02]  /*23930*/  STL.64 [R1+0xb08], R6 ;  /* 0x000b080601007387 */ /* 0x0003e40000100a00 */
[----:B-1----:R-:W-:-:S02]  /*23940*/  IMAD.WIDE R6, R13, 0x4, R10 ;  /* 0x000000040d067825 */ /* 0x002fc400078e020a */
[----:B------:R-:W3:Y:S04]  /*23950*/  LDL.LU R13, [R1+0x58b8] ;  /* 0x0058b800010d7983 */ /* 0x000ee80000300800 */
[----:B------:R2:W-:Y:S02]  /*23960*/  STL.64 [R1+0xac8], R6 ;  /* 0x000ac80601007387 */ /* 0x0005e40000100a00 */
[----:B--2---:R-:W-:-:S04]  /*23970*/  IMAD.WIDE R6, R240, 0x4, R10 ;  /* 0x00000004f0067825 */ /* 0x004fc800078e020a */
[--C-:B------:R-:W-:Y:S01]  /*23980*/  IMAD.WIDE R240, R241, 0x4, R10.reuse ;  /* 0x00000004f1f07825 */ /* 0x100fe200078e020a */
[----:B------:R1:W-:Y:S04]  /*23990*/  STL.64 [R1+0xa88], R6 ;  /* 0x000a880601007387 */ /* 0x0003e80000100a00 */
[----:B------:R2:W-:Y:S01]  /*239a0*/  STL.64 [R1+0xa48], R240 ;  /* 0x000a48f001007387 */ /* 0x0005e20000100a00 */
[----:B-1----:R-:W-:-:S04]  /*239b0*/  IMAD.WIDE R6, R8, 0x4, R10 ;  /* 0x0000000408067825 */ /* 0x002fc800078e020a */
[--C-:B--2---:R-:W-:Y:S01]  /*239c0*/  IMAD.WIDE R240, R214, 0x4, R10.reuse ;  /* 0x00000004d6f07825 */ /* 0x104fe200078e020a */
[----:B------:R1:W-:Y:S04]  /*239d0*/  STL.64 [R1+0xa08], R6 ;  /* 0x000a080601007387 */ /* 0x0003e80000100a00 */
[----:B------:R2:W-:Y:S04]  /*239e0*/  STL.64 [R1+0x58a0], R214 ;  /* 0x0058a0d601007387 */ /* 0x0005e80000100a00 */
[----:B------:R-:W-:Y:S01]  /*239f0*/  STL.64 [R1+0x9c8], R240 ;  /* 0x0009c8f001007387 */ /* 0x000fe20000100a00 */
        /* <DEDUP_REMOVED lines=9> */
[----:B------:R4:W-:Y:S01]  /*23a90*/  STL.64 [R1+0x8d0], R212 ;  /* 0x0008d0d401007387 */ /* 0x0009e20000100a00 */
[----:B-1----:R-:W-:-:S04]  /*23aa0*/  IMAD.WIDE R6, R211, 0x4, R10 ;  /* 0x00000004d3067825 */ /* 0x002fc800078e020a */
[----:B--2---:R-:W-:-:S04]  /*23ab0*/  IMAD.WIDE R210, R209, 0x4, R10 ;  /* 0x00000004d1d27825 */ /* 0x004fc800078e020a */
[--C-:B----4-:R-:W-:Y:S01]  /*23ac0*/  IMAD.WIDE R212, R208, 0x4, R10.reuse ;  /* 0x00000004d0d47825 */ /* 0x110fe200078e020a */
[----:B------:R1:W-:Y:S04]  /*23ad0*/  STL.64 [R1+0x898], R6 ;  /* 0x0008980601007387 */ /* 0x0003e80000100a00 */
[----:B------:R2:W-:Y:S04]  /*23ae0*/  STL.64 [R1+0x860], R212 ;  /* 0x000860d401007387 */ /* 0x0005e80000100a00 */
[----:B------:R4:W-:Y:S01]  /*23af0*/  STL.64 [R1+0x828], R210 ;  /* 0x000828d201007387 */ /* 0x0009e20000100a00 */
[----:B-1----:R-:W-:-:S04]  /*23b00*/  IMAD.WIDE R6, R206, 0x4, R10 ;  /* 0x00000004ce067825 */ /* 0x002fc800078e020a */
[--C-:B--2---:R-:W-:Y:S01]  /*23b10*/  IMAD.WIDE R212, R207, 0x4, R10.reuse ;  /* 0x00000004cfd47825 */ /* 0x104fe200078e020a */
[----:B------:R-:W-:Y:S03]  /*23b20*/  STL.64 [R1+0x7f0], R6 ;  /* 0x0007f00601007387 */ /* 0x000fe60000100a00 */
[--C-:B----4-:R-:W-:Y:S01]  /*23b30*/  IMAD.WIDE R210, R204, 0x4, R10.reuse ;  /* 0x00000004ccd27825 */ /* 0x110fe200078e020a */
[----:B------:R1:W-:Y:S03]  /*23b40*/  STL.64 [R1+0x7b8], R212 ;  /* 0x0007b8d401007387 */ /* 0x0003e60000100a00 */
[--C-:B------:R-:W-:Y:S01]  /*23b50*/  IMAD.WIDE R214, R203, 0x4, R10.reuse ;  /* 0x00000004cbd67825 */ /* 0x100fe200078e020a */
[----:B------:R2:W-:Y:S03]  /*23b60*/  STL.64 [R1+0x780], R210 ;  /* 0x000780d201007387 */ /* 0x0005e60000100a00 */
[----:B-1----:R-:W-:-:S04]  /*23b70*/  IMAD.WIDE R212, R202, 0x4, R10 ;  /* 0x00000004cad47825 */ /* 0x002fc800078e020a */
[--C-:B--2---:R-:W-:Y:S01]  /*23b80*/  IMAD.WIDE R210, R200, 0x4, R10.reuse ;  /* 0x00000004c8d27825 */ /* 0x104fe200078e020a */
[----:B------:R1:W-:Y:S04]  /*23b90*/  STL.64 [R1+0x708], R212 ;  /* 0x000708d401007387 */ /* 0x0003e80000100a00 */
        /* <DEDUP_REMOVED lines=348> */
[----:B-1----:R-:W3:Y:S04]  /*25160*/  LDL.LU R212, [R1+0x2ca4] ;  /* 0x002ca40001d47983 */ /* 0x002ee80000300800 */
[----:B------:R1:W-:Y:S04]  /*25170*/  STL.64 [R1+0x550], R214 ;  /* 0x000550d601007387 */ /* 0x0003e80000100a00 */
[----:B------:R-:W2:Y:S04]  /*25180*/  LDL.LU R213, [R1+0x2ca0] ;  /* 0x002ca00001d57983 */ /* 0x000ea80000300800 */
[----:B------:R4:W-:Y:S04]  /*25190*/  STL.64 [R1+0x548], R210 ;  /* 0x000548d201007387 */ /* 0x0009e80000100a00 */
[----:B-1----:R-:W2:Y:S04]  /*251a0*/  LDL.LU R214, [R1+0x2c9c] ;  /* 0x002c9c0001d67983 */ /* 0x002ea80000300800 */
[----:B------:R-:W2:Y:S01]  /*251b0*/  LDL.LU R215, [R1+0x2c98] ;  /* 0x002c980001d77983 */ /* 0x000ea20000300800 */
[----:B------:R-:W-:-:S04]  /*251c0*/  IMAD.WIDE R240, R64, 0x4, R10 ;  /* 0x0000000440f07825 */ /* 0x000fc800078e020a */
[--C-:B----4-:R-:W-:Y:S01]  /*251d0*/  IMAD.WIDE R210, R62, 0x4, R10.reuse ;  /* 0x000000043ed27825 */ /* 0x110fe200078e020a */
[----:B------:R1:W-:Y:S04]  /*251e0*/  STL.64 [R1+0x540], R240 ;  /* 0x000540f001007387 */ /* 0x0003e80000100a00 */
[----:B------:R4:W-:Y:S01]  /*251f0*/  STL.64 [R1+0x538], R210 ;  /* 0x000538d201007387 */ /* 0x0009e20000100a00 */
[----:B-1----:R-:W-:-:S04]  /*25200*/  IMAD.WIDE R240, R60, 0x4, R10 ;  /* 0x000000043cf07825 */ /* 0x002fc800078e020a */
        /* <DEDUP_REMOVED lines=43> */
[----:B------:R-:W-:-:S04]  /*254c0*/  IMAD.WIDE R6, R205, 0x4, R10 ;  /* 0x00000004cd067825 */ /* 0x000fc800078e020a */
[----:B-1----:R-:W-:-:S04]  /*254d0*/  IMAD.WIDE R240, R17, 0x4, R10 ;  /* 0x0000000411f07825 */ /* 0x002fc800078e020a */
[--C-:B----4-:R-:W-:Y:S01]  /*254e0*/  IMAD.WIDE R210, R248, 0x4, R10.reuse ;  /* 0x00000004f8d27825 */ /* 0x110fe200078e020a */
[----:B------:R1:W-:Y:S04]  /*254f0*/  STL.64 [R1+0x460], R240 ;  /* 0x000460f001007387 */ /* 0x0003e80000100a00 */
[----:B------:R4:W-:Y:S01]  /*25500*/  STL.64 [R1+0x458], R210 ;  /* 0x000458d201007387 */ /* 0x0009e20000100a00 */
[----:B-1----:R-:W-:-:S04]  /*25510*/  IMAD.WIDE R240, R249, 0x4, R10 ;  /* 0x00000004f9f07825 */ /* 0x002fc800078e020a */
[----:B---3--:R-:W-:-:S04]  /*25520*/  IMAD.WIDE R10, R212, 0x4, R12 ;  /* 0x00000004d40a7825 */ /* 0x008fc800078e020c */
[--C-:B--2---:R-:W-:Y:S01]  /*25530*/  IMAD.WIDE R212, R213, 0x4, R12.reuse ;  /* 0x00000004d5d47825 */ /* 0x104fe200078e020c */
[----:B------:R1:W-:Y:S04]  /*25540*/  STL.64 [R1+0x3c8], R10 ;  /* 0x0003c80a01007387 */ /* 0x0003e80000100a00 */
        /* <DEDUP_REMOVED lines=9> */
[----:B---3--:R-:W2:Y:S04]  /*255e0*/  LDL.LU R212, [R1+0x2cb8] ;  /* 0x002cb80001d47983 */ /* 0x008ea80000300800 */
[----:B------:R-:W-:Y:S04]  /*255f0*/  STL.64 [R1+0x288], R210 ;  /* 0x000288d201007387 */ /* 0x000fe80000100a00 */
[----:B------:R-:W3:Y:S04]  /*25600*/  LDL.LU R213, [R1+0x2cb4] ;  /* 0x002cb40001d57983 */ /* 0x000ee80000300800 */
[----:B------:R1:W-:Y:S04]  /*25610*/  STL.64 [R1+0x248], R10 ;  /* 0x0002480a01007387 */ /* 0x0003e80000100a00 */
[----:B------:R-:W4:Y:S04]  /*25620*/  LDL.LU R214, [R1+0x2cb0] ;  /* 0x002cb00001d67983 */ /* 0x000f280000300800 */
[----:B------:R-:W4:Y:S01]  /*25630*/  LDL.LU R215, [R1+0x2cac] ;  /* 0x002cac0001d77983 */ /* 0x000f220000300800 */
[----:B------:R-:W-:-:S03]  /*25640*/  IMAD.WIDE R232, R233, 0x4, R12 ;  /* 0x00000004e9e87825 */ /* 0x000fc600078e020c */
[----:B-1----:R-:W4:Y:S01]  /*25650*/  LDL.LU R10, [R1+0x2cbc] ;  /* 0x002cbc00010a7983 */ /* 0x002f220000300800 */
[----:B------:R-:W-:-:S03]  /*25660*/  IMAD.WIDE R236, R238, 0x4, R12 ;  /* 0x00000004eeec7825 */ /* 0x000fc600078e020c */
[----:B------:R-:W4:Y:S01]  /*25670*/  LDL.LU R11, [R1+0x2cc0] ;  /* 0x002cc000010b7983 */ /* 0x000f220000300800 */
[----:B------:R-:W-:-:S03]  /*25680*/  IMAD.WIDE R210, R239, 0x4, R12 ;  /* 0x00000004efd27825 */ /* 0x000fc600078e020c */
[----:B------:R1:W-:Y:S04]  /*25690*/  STL.64 [R1+0x208], R232 ;  /* 0x000208e801007387 */ /* 0x0003e80000100a00 */
[----:B------:R-:W-:Y:S04]  /*256a0*/  STL.64 [R1+0x1c8], R236 ;  /* 0x0001c8ec01007387 */ /* 0x000fe80000100a00 */
[----:B------:R1:W-:Y:S02]  /*256b0*/  STL.64 [R1+0x188], R210 ;  /* 0x000188d201007387 */ /* 0x0003e40000100a00 */
[----:B-1----:R-:W-:-:S04]  /*256c0*/  IMAD.WIDE R232, R234, 0x4, R12 ;  /* 0x00000004eae87825 */ /* 0x002fc800078e020c */
[--C-:B------:R-:W-:Y:S01]  /*256d0*/  IMAD.WIDE R234, R235, 0x4, R12.reuse ;  /* 0x00000004ebea7825 */ /* 0x100fe200078e020c */
[----:B------:R1:W-:Y:S03]  /*256e0*/  STL.64 [R1+0x148], R232 ;  /* 0x000148e801007387 */ /* 0x0003e60000100a00 */
[--C-:B------:R-:W-:Y:S01]  /*256f0*/  IMAD.WIDE R210, R230, 0x4, R12.reuse ;  /* 0x00000004e6d27825 */ /* 0x100fe200078e020c */
[----:B------:R-:W-:Y:S04]  /*25700*/  STL.64 [R1+0x108], R234 ;  /* 0x000108ea01007387 */ /* 0x000fe80000100a00 */
[----:B------:R1:W-:Y:S02]  /*25710*/  STL.64 [R1+0xc8], R210 ;  /* 0x0000c8d201007387 */ /* 0x0003e40000100a00 */
[----:B-1----:R-:W-:-:S04]  /*25720*/  IMAD.WIDE R232, R231, 0x4, R12 ;  /* 0x00000004e7e87825 */ /* 0x002fc800078e020c */
[--C-:B------:R-:W-:Y:S01]  /*25730*/  IMAD.WIDE R230, R228, 0x4, R12.reuse ;  /* 0x00000004e4e67825 */ /* 0x100fe200078e020c */
[----:B------:R-:W-:Y:S03]  /*25740*/  STL.64 [R1+0x88], R232 ;  /* 0x000088e801007387 */ /* 0x000fe60000100a00 */
[--C-:B------:R-:W-:Y:S01]  /*25750*/  IMAD.WIDE R210, R229, 0x4, R12.reuse ;  /* 0x00000004e5d27825 */ /* 0x100fe200078e020c */
[----:B------:R-:W-:Y:S04]  /*25760*/  STL.64 [R1+0x50], R230 ;  /* 0x000050e601007387 */ /* 0x000fe80000100a00 */
[----:B------:R1:W-:Y:S02]  /*25770*/  STL.64 [R1+0x18], R210 ;  /* 0x000018d201007387 */ /* 0x0003e40000100a00 */
[----:B-1----:R-:W-:-:S02]  /*25780*/  IMAD.WIDE R210, R14, 0x4, R12 ;  /* 0x000000040ed27825 */ /* 0x002fc400078e020c */
[----:B------:R-:W4:Y:S04]  /*25790*/  LDL.LU R14, [R1+0x2ca8] ;  /* 0x002ca800010e7983 */ /* 0x000f280000300800 */
[----:B------:R1:W-:Y:S02]  /*257a0*/  STL.64 [R1+0x400], R210 ;  /* 0x000400d201007387 */ /* 0x0003e40000100a00 */
[----:B-1----:R-:W-:-:S05]  /*257b0*/  IMAD.WIDE R210, R15, 0x4, R12 ;  /* 0x000000040fd27825 */ /* 0x002fca00078e020c */
[----:B------:R1:W-:Y:S02]  /*257c0*/  STL.64 [R1+0x408], R210 ;  /* 0x000408d201007387 */ /* 0x0003e40000100a00 */
[----:B-1----:R-:W-:-:S05]  /*257d0*/  IMAD.WIDE R210, R16, 0x4, R12 ;  /* 0x0000000410d27825 */ /* 0x002fca00078e020c */
[----:B------:R2:W-:Y:S02]  /*257e0*/  STL.64 [R1+0x418], R210 ;  /* 0x000418d201007387 */ /* 0x0005e40000100a00 */
[----:B--2---:R-:W-:-:S05]  /*257f0*/  IMAD.WIDE R210, R212, 0x4, R12 ;  /* 0x00000004d4d27825 */ /* 0x004fca00078e020c */
[----:B------:R1:W-:Y:S01]  /*25800*/  STL.64 [R1+0x410], R210 ;  /* 0x000410d201007387 */ /* 0x0003e20000100a00 */
[----:B---3--:R-:W-:-:S03]  /*25810*/  IMAD.WIDE R212, R213, 0x4, R12 ;  /* 0x00000004d5d47825 */ /* 0x008fc600078e020c */
[----:B-1----:R-:W2:Y:S04]  /*25820*/  LDL.LU.64 R210, [R1+0x58b0] ;  /* 0x0058b00001d27983 */ /* 0x002ea80000300a00 */
[----:B------:R4:W-:Y:S02]  /*25830*/  STL.64 [R1+0x3c0], R212 ;  /* 0x0003c0d401007387 */ /* 0x0009e40000100a00 */
[----:B----4-:R-:W-:-:S04]  /*25840*/  IMAD.WIDE R212, R214, 0x4, R12 ;  /* 0x00000004d6d47825 */ /* 0x010fc800078e020c */
[--C-:B------:R-:W-:Y:S01]  /*25850*/  IMAD.WIDE R214, R215, 0x4, R12.reuse ;  /* 0x00000004d7d67825 */ /* 0x100fe200078e020c */
[----:B------:R1:W-:Y:S04]  /*25860*/  STL.64 [R1+0x380], R212 ;  /* 0x000380d401007387 */ /* 0x0003e80000100a00 */
[----:B-1----:R-:W3:Y:S04]  /*25870*/  LDL.LU.64 R212, [R1+0x58a8] ;  /* 0x0058a80001d47983 */ /* 0x002ee80000300a00 */
[----:B------:R1:W-:Y:S04]  /*25880*/  STL.64 [R1+0x340], R214 ;  /* 0x000340d601007387 */ /* 0x0003e80000100a00 */
[----:B-1----:R-:W4:Y:S01]  /*25890*/  LDL.LU.64 R214, [R1+0x58a0] ;  /* 0x0058a00001d67983 */ /* 0x002f220000300a00 */
[----:B------:R-:W-:-:S05]  /*258a0*/  IMAD.WIDE R14, R14, 0x4, R12 ;  /* 0x000000040e0e7825 */ /* 0x000fca00078e020c */
[----:B------:R1:W-:Y:S02]  /*258b0*/  STL.64 [R1+0x300], R14 ;  /* 0x0003000e01007387 */ /* 0x0003e40000100a00 */
[----:B-1----:R-:W-:-:S05]  /*258c0*/  IMAD.WIDE R14, R10, 0x4, R12 ;  /* 0x000000040a0e7825 */ /* 0x002fca00078e020c */
[----:B------:R1:W-:Y:S02]  /*258d0*/  STL.64 [R1+0x2c0], R14 ;  /* 0x0002c00e01007387 */ /* 0x0003e40000100a00 */
[----:B-1----:R-:W-:-:S04]  /*258e0*/  IMAD.WIDE R14, R11, 0x4, R12 ;  /* 0x000000040b0e7825 */ /* 0x002fc800078e020c */
[--C-:B------:R-:W-:Y:S02]  /*258f0*/  IMAD.WIDE R10, R8, 0x4, R12.reuse ;  /* 0x00000004080a7825 */ /* 0x100fe400078e020c */
[----:B------:R-:W2:Y:S04]  /*25900*/  LDL.LU R8, [R1+0x5898] ;  /* 0x0058980001087983 */ /* 0x000ea80000300800 */
[----:B------:R4:W-:Y:S04]  /*25910*/  STL.64 [R1+0x280], R14 ;  /* 0x0002800e01007387 */ /* 0x0009e80000100a00 */
[----:B------:R1:W-:Y:S01]  /*25920*/  STL.64 [R1+0x240], R10 ;  /* 0x0002400a01007387 */ /* 0x0003e20000100a00 */
[----:B----4-:R-:W-:-:S04]  /*25930*/  IMAD.WIDE R14, R214, 0x4, R12 ;  /* 0x00000004d60e7825 */ /* 0x010fc800078e020c */
[--C-:B-1----:R-:W-:Y:S01]  /*25940*/  IMAD.WIDE R10, R215, 0x4, R12.reuse ;  /* 0x00000004d70a7825 */ /* 0x102fe200078e020c */
[----:B------:R1:W-:Y:S03]  /*25950*/  STL.64 [R1+0x200], R14 ;  /* 0x0002000e01007387 */ /* 0x0003e60000100a00 */
[--C-:B---3--:R-:W-:Y:S01]  /*25960*/  IMAD.WIDE R214, R212, 0x4, R12.reuse ;  /* 0x00000004d4d67825 */ /* 0x108fe200078e020c */
[----:B------:R2:W-:Y:S04]  /*25970*/  STL.64 [R1+0x1c0], R10 ;  /* 0x0001c00a01007387 */ /* 0x0005e80000100a00 */
[----:B------:R-:W-:Y:S01]  /*25980*/  STL.64 [R1+0x180], R214 ;  /* 0x000180d601007387 */ /* 0x000fe20000100a00 */
[----:B-1----:R-:W-:-:S04]  /*25990*/  IMAD.WIDE R14, R213, 0x4, R12 ;  /* 0x00000004d50e7825 */ /* 0x002fc800078e020c */
[--C-:B--2---:R-:W-:Y:S01]  /*259a0*/  IMAD.WIDE R10, R210, 0x4, R12.reuse ;  /* 0x00000004d20a7825 */ /* 0x104fe200078e020c */
[----:B------:R1:W-:Y:S03]  /*259b0*/  STL.64 [R1+0x140], R14 ;  /* 0x0001400e01007387 */ /* 0x0003e60000100a00 */
[--C-:B------:R-:W-:Y:S01]  /*259c0*/  IMAD.WIDE R210, R211, 0x4, R12.reuse ;  /* 0x00000004d3d27825 */ /* 0x100fe200078e020c */
        /* <DEDUP_REMOVED lines=10> */
[----:B------:R1:W-:Y:S04]  /*25a70*/  STL.64 [R1+0x438], R14 ;  /* 0x0004380e01007387 */ /* 0x0003e80000100a00 */
[----:B------:R2:W-:Y:S01]  /*25a80*/  STL.64 [R1+0x440], R10 ;  /* 0x0004400a01007387 */ /* 0x0005e20000100a00 */
[----:B-1----:R-:W-:-:S04]  /*25a90*/  IMAD.WIDE R14, R4, 0x4, R12 ;  /* 0x00000004040e7825 */ /* 0x002fc800078e020c */
[--C-:B--2---:R-:W-:Y:S02]  /*25aa0*/  IMAD.WIDE R10, R9, 0x4, R12.reuse ;  /* 0x00000004090a7825 */ /* 0x104fe400078e020c */
[----:B------:R-:W2:Y:S04]  /*25ab0*/  LDL.LU R9, [R1+0x5894] ;  /* 0x0058940001097983 */ /* 0x000ea80000300800 */
[----:B------:R-:W3:Y:S04]  /*25ac0*/  LDL.LU R4, [R1+0x5890] ;  /* 0x0058900001047983 */ /* 0x000ee80000300800 */
[----:B------:R1:W-:Y:S02]  /*25ad0*/  STL.64 [R1+0x448], R10 ;  /* 0x0004480a01007387 */ /* 0x0003e40000100a00 */
[----:B-1----:R-:W-:-:S02]  /*25ae0*/  IMAD.WIDE R10, R5, 0x4, R12 ;  /* 0x00000004050a7825 */ /* 0x002fc400078e020c */
[----:B------:R-:W3:Y:S04]  /*25af0*/  LDL.LU R5, [R1+0x588c] ;  /* 0x00588c0001057983 */ /* 0x000ee80000300800 */
[----:B------:R1:W-:Y:S02]  /*25b00*/  STL.64 [R1+0x3f8], R14 ;  /* 0x0003f80e01007387 */ /* 0x0003e40000100a00 */
[--C-:B-1----:R-:W-:Y:S02]  /*25b10*/  IMAD.WIDE R14, R251, 0x4, R12.reuse ;  /* 0x00000004fb0e7825 */ /* 0x102fe400078e020c */
[----:B------:R-:W4:Y:S04]  /*25b20*/  LDL.LU R251, [R1+0x5888] ;  /* 0x0058880001fb7983 */ /* 0x000f280000300800 */
[----:B------:R1:W-:Y:S02]  /*25b30*/  STL.64 [R1+0x3f0], R10 ;  /* 0x0003f00a01007387 */ /* 0x0003e40000100a00 */
[----:B-1----:R-:W-:-:S02]  /*25b40*/  IMAD.WIDE R10, R0, 0x4, R12 ;  /* 0x00000004000a7825 */ /* 0x002fc400078e020c */
[----:B------:R-:W2:Y:S04]  /*25b50*/  LDL.LU R0, [R1+0x5884] ;  /* 0x0058840001007983 */ /* 0x000ea80000300800 */
[----:B------:R1:W-:Y:S04]  /*25b60*/  STL.64 [R1+0x3e8], R14 ;  /* 0x0003e80e01007387 */ /* 0x0003e80000100a00 */
[----:B------:R1:W-:Y:S02]  /*25b70*/  STL.64 [R1+0x3e0], R10 ;  /* 0x0003e00a01007387 */ /* 0x0003e40000100a00 */
[----:B-1----:R-:W-:-:S04]  /*25b80*/  IMAD.WIDE R14, R244, 0x4, R12 ;  /* 0x00000004f40e7825 */ /* 0x002fc800078e020c */
[--C-:B------:R-:W-:Y:S01]  /*25b90*/  IMAD.WIDE R10, R245, 0x4, R12.reuse ;  /* 0x00000004f50a7825 */ /* 0x100fe200078e020c */
[----:B------:R1:W-:Y:S03]  /*25ba0*/  STL.64 [R1+0x3d8], R14 ;  /* 0x0003d80e01007387 */ /* 0x0003e60000100a00 */
[--C-:B------:R-:W-:Y:S01]  /*25bb0*/  IMAD.WIDE R244, R180, 0x4, R12.reuse ;  /* 0x00000004b4f47825 */ /* 0x100fe200078e020c */
[----:B------:R1:W-:Y:S04]  /*25bc0*/  STL.64 [R1+0x3d0], R10 ;  /* 0x0003d00a01007387 */ /* 0x0003e80000100a00 */
[----:B------:R-:W-:Y:S01]  /*25bd0*/  STL.64 [R1+0x3b8], R244 ;  /* 0x0003b8f401007387 */ /* 0x000fe20000100a00 */
        /* <DEDUP_REMOVED lines=17> */
[----:B------:R1:W-:Y:S02]  /*25cf0*/  STL.64 [R1+0x360], R174 ;  /* 0x000360ae01007387 */ /* 0x0003e40000100a00 */
        /* <DEDUP_REMOVED lines=76> */
[----:B------:R3:W-:Y:S04]  /*261c0*/  STL.64 [R1+0x1d0], R10 ;  /* 0x0001d00a01007387 */ /* 0x0007e80000100a00 */
[----:B------:R-:W-:Y:S01]  /*261d0*/  STL.64 [R1+0x1b8], R158 ;  /* 0x0001b89e01007387 */ /* 0x000fe20000100a00 */
[----:B-1----:R-:W-:-:S04]  /*261e0*/  IMAD.WIDE R14, R47, 0x4, R12 ;  /* 0x000000042f0e7825 */ /* 0x002fc800078e020c */
[--C-:B---3--:R-:W-:Y:S01]  /*261f0*/  IMAD.WIDE R10, R156, 0x4, R12.reuse ;  /* 0x000000049c0a7825 */ /* 0x108fe200078e020c */
[----:B------:R1:W-:Y:S03]  /*26200*/  STL.64 [R1+0x1b0], R14 ;  /* 0x0001b00e01007387 */ /* 0x0003e60000100a00 */
[--C-:B------:R-:W-:Y:S01]  /*26210*/  IMAD.WIDE R156, R157, 0x4, R12.reuse ;  /* 0x000000049d9c7825 */ /* 0x100fe200078e020c */
        /* <DEDUP_REMOVED lines=80> */
[----:B-1----:R-:W-:-:S05]  /*26720*/  IMAD.WIDE R14, R190, 0x4, R12 ;  /* 0x00000004be0e7825 */ /* 0x002fca00078e020c */
[----:B------:R1:W-:Y:S01]  /*26730*/  STL.64 [R1+0x8], R14 ;  /* 0x0000080e01007387 */ /* 0x0003e20000100a00 */
[----:B---3--:R-:W-:-:S04]  /*26740*/  IMAD.WIDE R10, R191, 0x4, R12 ;  /* 0x00000004bf0a7825 */ /* 0x008fc800078e020c */
[----:B------:R-:W-:-:S04]  /*26750*/  IMAD.WIDE R212, R202, 0x4, R12 ;  /* 0x00000004cad47825 */ /* 0x000fc800078e020c */
[--C-:B-1----:R-:W-:Y:S02]  /*26760*/  IMAD.WIDE R14, R248, 0x4, R12.reuse ;  /* 0x00000004f80e7825 */ /* 0x102fe400078e020c */
[----:B------:R-:W1:Y:S02]  /*26770*/  S2R R248, SR_TID.X ;  /* 0x0000000000f87919 */ /* 0x000e640000002100 */
[--C-:B------:R-:W-:Y:S01]  /*26780*/  IMAD.WIDE R210, R203, 0x4, R12.reuse ;  /* 0x00000004cbd27825 */ /* 0x100fe200078e020c */
[----:B------:R3:W-:Y:S03]  /*26790*/  STL.64 [R1], R10 ;  /* 0x0000000a01007387 */ /* 0x0007e60000100a00 */
        /* <DEDUP_REMOVED lines=51> */
[--C-:B------:R-:W-:Y:S01]  /*26ad0*/  IMAD.WIDE R136, R2, 0x4, R12.reuse ;  /* 0x0000000402887825 */ /* 0x100fe200078e020c */
[----:B------:R-:W-:Y:S01]  /*26ae0*/  PLOP3.LUT P3, PT, PT, PT, UP0, 0x80, 0x8 ;  /* 0x000000000008781c */ /* 0x000fe20003f6f008 */
[----:B------:R-:W4:Y:S02]  /*26af0*/  LDL.LU R2, [R1+0x5880] ;  /* 0x0058800001027983 */ /* 0x000f240000300800 */
[--C-:B------:R-:W-:Y:S02]  /*26b00*/  IMAD.WIDE R134, R3, 0x4, R12.reuse ;  /* 0x0000000403867825 */ /* 0x100fe400078e020c */
[----:B------:R-:W2:Y:S02]  /*26b10*/  LDL.LU R3, [R1+0x587c] ;  /* 0x00587c0001037983 */ /* 0x000ea40000300800 */
[--C-:B------:R-:W-:Y:S02]  /*26b20*/  IMAD.WIDE R132, R246, 0x4, R12.reuse ;  /* 0x00000004f6847825 */ /* 0x100fe400078e020c */
[----:B------:R-:W2:Y:S02]  /*26b30*/  LDL.LU R246, [R1+0x5878] ;  /* 0x0058780001f67983 */ /* 0x000ea40000300800 */
[----:B------:R-:W-:-:S02]  /*26b40*/  IMAD.WIDE R130, R252, 0x4, R12 ;  /* 0x00000004fc827825 */ /* 0x000fc400078e020c */
[----:B------:R-:W5:Y:S02]  /*26b50*/  LDL.LU R252, [R1+0x5874] ;  /* 0x0058740001fc7983 */ /* 0x000f640000300800 */
        /* <DEDUP_REMOVED lines=57> */
[--C-:B---3--:R-:W-:Y:S01]  /*26ef0*/  IMAD.WIDE R10, R249, 0x4, R12.reuse ;  /* 0x00000004f90a7825 */ /* 0x108fe200078e020c */
[----:B------:R-:W3:Y:S03]  /*26f00*/  S2R R247, SR_TID.X ;  /* 0x0000000000f77919 */ /* 0x000ee60000002100 */
[----:B------:R-:W-:Y:S02]  /*26f10*/  IMAD.WIDE R12, R250, 0x4, R12 ;  /* 0x00000004fa0c7825 */ /* 0x000fe400078e020c */
[----:B------:R-:W3:Y:S01]  /*26f20*/  LDC R250, c[0x0][0x3a0] ;  /* 0x0000e800fffa7b82 */ /* 0x000ee20000000800 */
[----:B-1----:R-:W-:-:S04]  /*26f30*/  LOP3.LUT R249, R248, 0x1f, RZ, 0xc0, !PT ;  /* 0x0000001ff8f97812 */ /* 0x002fc800078ec0ff */
[C---:B------:R-:W-:Y:S02]  /*26f40*/  LOP3.LUT R248, R249.reuse, 0x20, RZ, 0xfc, !PT ;  /* 0x00000020f9f87812 */ /* 0x040fe400078efcff */
[----:B------:R-:W-:Y:S01]  /*26f50*/  LOP3.LUT R249, R249, 0x60, RZ, 0xfc, !PT ;  /* 0x00000060f9f97812 */ /* 0x000fe200078efcff */
[----:B---3--:R-:W-:-:S05]  /*26f60*/  VIADD R250, R250, 0xffffff80 ;  /* 0xffffff80fafa7836 */ /* 0x008fca0000000000 */
[----:B------:R-:W-:Y:S02]  /*26f70*/  ISETP.GE.AND P5, PT, R248, R250, PT ;  /* 0x000000faf800720c */ /* 0x000fe40003fa6270 */
[----:B------:R-:W-:Y:S02]  /*26f80*/  SEL R248, R251, RZ, P3 ;  /* 0x000000fffbf87207 */ /* 0x000fe40001800000 */
[----:B------:R-:W-:Y:S02]  /*26f90*/  SEL R251, RZ, 0x4, P4 ;  /* 0x00000004fffb7807 */ /* 0x000fe40002000000 */
[----:B------:R-:W-:-:S03]  /*26fa0*/  LOP3.LUT R247, R247, 0x1f, RZ, 0xc0, !PT ;  /* 0x0000001ff7f77812 */ /* 0x000fc600078ec0ff */
[----:B------:R1:W-:Y:S01]  /*26fb0*/  STL [R1+0x2c48], R251 ;  /* 0x002c48fb01007387 */ /* 0x0003e20000100800 */
[----:B------:R-:W-:Y:S02]  /*26fc0*/  SHF.L.U32 R247, R247, 0x2, RZ ;  /* 0x00000002f7f77819 */ /* 0x000fe400000006ff */
[----:B------:R-:W-:Y:S01]  /*26fd0*/  ISETP.GE.AND P4, PT, R249, R250, PT ;  /* 0x000000faf900720c */ /* 0x000fe20003f86270 */
[----:B------:R-:W-:Y:S01]  /*26fe0*/  USHF.L.U32 UR8, UR9, 0x7, URZ ;  /* 0x0000000709087899 */ /* 0x000fe200080006ff */
[----:B-1----:R-:W-:Y:S02]  /*26ff0*/  SEL R251, RZ, 0x4, P5 ;  /* 0x00000004fffb7807 */ /* 0x002fe40002800000 */
[----:B------:R-:W-:Y:S01]  /*27000*/  ISETP.NE.U32.AND P5, PT, R248, RZ, PT ;  /* 0x000000fff800720c */ /* 0x000fe20003fa5070 */
[----:B------:R1:W-:Y:S04]  /*27010*/  STL.64 [R1+0x6100], R62 ;  /* 0x0061003e01007387 */ /* 0x0003e80000100a00 */
[----:B------:R-:W0:Y:S04]  /*27020*/  LDGDEPBAR ;  /* 0x00000000000079af */ /* 0x000e280000000000 */
[----:B-1----:R-:W3:Y:S04]  /*27030*/  LDL.64 R62, [R1+0xb88] ;  /* 0x000b8800013e7983 */ /* 0x002ee80000100a00 */
[----:B------:R1:W-:Y:S04]  /*27040*/  STL.64 [R1+0x60f8], R50 ;  /* 0x0060f83201007387 */ /* 0x0003e80000100a00 */
[----:B-1----:R-:W2:Y:S04]  /*27050*/  LDL.64 R50, [R1+0x1b68] ;  /* 0x001b680001327983 */ /* 0x002ea80000100a00 */
        /* <DEDUP_REMOVED lines=9> */
[----:B-1----:R-:W2:Y:S04]  /*270f0*/  LDL.LU R181, [R1+0x2c48] ;  /* 0x002c480001b57983 */ /* 0x002ea80000300800 */
[----:B------:R1:W-:Y:S04]  /*27100*/  STL.64 [R1+0x60c8], R168 ;  /* 0x0060c8a801007387 */ /* 0x0003e80000100a00 */
[----:B-1----:R-:W3:Y:S04]  /*27110*/  LDL.64 R168, [R1+0x1b90] ;  /* 0x001b900001a87983 */ /* 0x002ee80000100a00 */
[----:B------:R1:W-:Y:S04]  /*27120*/  STL.64 [R1+0x60c0], R156 ;  /* 0x0060c09c01007387 */ /* 0x0003e80000100a00 */
[----:B-1----:R-:W4:Y:S04]  /*27130*/  LDL.64 R156, [R1+0x1aa0] ;  /* 0x001aa000019c7983 */ /* 0x002f280000100a00 */
[----:B------:R-:W-:Y:S04]  /*27140*/  STL.64 [R1+0x60b8], R144 ;  /* 0x0060b89001007387 */ /* 0x000fe80000100a00 */
[----:B------:R-:W-:Y:S04]  /*27150*/  STL.64 [R1+0x60b0], R132 ;  /* 0x0060b08401007387 */ /* 0x000fe80000100a00 */
[----:B------:R1:W-:Y:S04]  /*27160*/  STL.64 [R1+0x60a8], R120 ;  /* 0x0060a87801007387 */ /* 0x0003e80000100a00 */
[----:B-1----:R-:W4:Y:S04]  /*27170*/  LDL.64 R120, [R1+0x3c8] ;  /* 0x0003c80001787983 */ /* 0x002f280000100a00 */
[----:B------:R1:W-:Y:S04]  /*27180*/  STL.64 [R1+0x60a0], R108 ;  /* 0x0060a06c01007387 */ /* 0x0003e80000100a00 */
[----:B-1----:R-:W4:Y:S04]  /*27190*/  LDL.64 R108, [R1+0x13e8] ;  /* 0x0013e800016c7983 */ /* 0x002f280000100a00 */
[----:B------:R1:W-:Y:S04]  /*271a0*/  STL.64 [R1+0x6098], R96 ;  /* 0x0060986001007387 */ /* 0x0003e80000100a00 */
[----:B-1----:R-:W4:Y:S04]  /*271b0*/  LDL.64 R96, [R1+0x1ad8] ;  /* 0x001ad80001607983 */ /* 0x002f280000100a00 */
[----:B------:R1:W-:Y:S04]  /*271c0*/  STL.64 [R1+0x6090], R84 ;  /* 0x0060905401007387 */ /* 0x0003e80000100a00 */
[----:B-1----:R-:W4:Y:S01]  /*271d0*/  LDL.64 R84, [R1+0x1b70] ;  /* 0x001b700001547983 */ /* 0x002f220000100a00 */
[----:B------:R-:W-:-:S02]  /*271e0*/  LOP3.LUT R248, R247, 0x10, RZ, 0x3c, !PT ;  /* 0x00000010f7f87812 */ /* 0x000fc400078e3cff */
[C---:B------:R-:W-:Y:S01]  /*271f0*/  LOP3.LUT R249, R247.reuse, 0x30, RZ, 0x3c, !PT ;  /* 0x00000030f7f97812 */ /* 0x040fe200078e3cff */
[----:B------:R-:W-:Y:S01]  /*27200*/  STL.64 [R1+0x6088], R72 ;  /* 0x0060884801007387 */ /* 0x000fe20000100a00 */
[C---:B------:R-:W-:Y:S01]  /*27210*/  LOP3.LUT R250, R247.reuse, 0x50, RZ, 0x3c, !PT ;  /* 0x00000050f7fa7812 */ /* 0x040fe200078e3cff */
[----:B------:R-:W-:Y:S01]  /*27220*/  VIADD R248, R248, UR45 ;  /* 0x0000002df8f87c36 */ /* 0x000fe20008000000 */
[----:B------:R-:W-:Y:S01]  /*27230*/  LOP3.LUT R247, R247, 0x70, RZ, 0x3c, !PT ;  /* 0x00000070f7f77812 */ /* 0x000fe200078e3cff */
[----:B------:R-:W-:Y:S01]  /*27240*/  STL.64 [R1+0x6080], R60 ;  /* 0x0060803c01007387 */ /* 0x000fe20000100a00 */
[----:B------:R-:W-:Y:S01]  /*27250*/  VIADD R249, R249, UR45 ;  /* 0x0000002df9f97c36 */ /* 0x000fe20008000000 */
[----:B------:R-:W-:Y:S02]  /*27260*/  IADD3 R250, PT, PT, R250, UR45, RZ ;  /* 0x0000002dfafa7c10 */ /* 0x000fe4000fffe0ff */
[----:B------:R-:W-:Y:S01]  /*27270*/  STL.64 [R1+0x6078], R48 ;  /* 0x0060783001007387 */ /* 0x000fe20000100a00 */
[----:B------:R-:W-:-:S03]  /*27280*/  VIADD R247, R247, UR45 ;  /* 0x0000002df7f77c36 */ /* 0x000fc60008000000 */
[----:B------:R-:W-:Y:S04]  /*27290*/  STL.64 [R1+0x6070], R36 ;  /* 0x0060702401007387 */ /* 0x000fe80000100a00 */
[----:B------:R-:W-:Y:S04]  /*272a0*/  STL.64 [R1+0x6068], R24 ;  /* 0x0060681801007387 */ /* 0x000fe80000100a00 */
[----:B------:R-:W-:Y:S04]  /*272b0*/  STL.64 [R1+0x5b00], R240 ;  /* 0x005b00f001007387 */ /* 0x000fe80000100a00 */
[----:B------:R2:W-:Y:S04]  /*272c0*/  STL.64 [R1+0x5878], R10 ;  /* 0x0058780a01007387 */ /* 0x0005e80000100a00 */
[----:B------:R-:W4:Y:S04]  /*272d0*/  LDL.64 R132, [R1+0x1a70] ;  /* 0x001a700001847983 */ /* 0x000f280000100a00 */
[----:B------:R-:W4:Y:S01]  /*272e0*/  LDL.64 R144, [R1+0x1368] ;  /* 0x0013680001907983 */ /* 0x000f220000100a00 */
[----:B--2---:R-:W-:-:S05]  /*272f0*/  SEL R10, R181, RZ, P3 ;  /* 0x000000ffb50a7207 */ /* 0x004fca0001800000 */
[----:B------:R1:W-:Y:S04]  /*27300*/  STL [R1+0x2c48], R10 ;  /* 0x002c480a01007387 */ /* 0x0003e80000100800 */
[----:B------:R-:W2:Y:S04]  /*27310*/  LDL.64 R180, [R1+0xb90] ;  /* 0x000b900001b47983 */ /* 0x000ea80000100a00 */
[----:B-1----:R-:W2:Y:S04]  /*27320*/  LDL.LU.64 R10, [R1] ;  /* 0x00000000010a7983 */ /* 0x002ea80000300a00 */
[----:B---3--:R-:W-:Y:S04]  /*27330*/  LDGSTS.E [R246], desc[UR76][R168.64], P6 ;  /* 0x00000000a8f67fae */ /* 0x008fe8000b1a104c */
[----:B------:R-:W-:Y:S04]  /*27340*/  LDGSTS.E [R246+0x80], desc[UR76][R38.64], P1 ;  /* 0x0008000026f67fae */ /* 0x000fe800089a104c */
[----:B------:R-:W3:Y:S04]  /*27350*/  LDL.64 R240, [R1+0x308] ;  /* 0x0003080001f07983 */ /* 0x000ee80000100a00 */
[----:B------:R-:W3:Y:S04]  /*27360*/  LDL.64 R168, [R1+0x348] ;  /* 0x0003480001a87983 */ /* 0x000ee80000100a00 */
[----:B------:R-:W3:Y:S04]  /*27370*/  LDL.64 R38, [R1+0x1a40] ;  /* 0x001a400001267983 */ /* 0x000ee80000100a00 */
[----:B------:R-:W3:Y:S04]  /*27380*/  LDL.64 R24, [R1+0x1a10] ;  /* 0x001a100001187983 */ /* 0x000ee80000100a00 */
[----:B------:R-:W3:Y:S04]  /*27390*/  LDL.64 R36, [R1+0x12e8] ;  /* 0x0012e80001247983 */ /* 0x000ee80000100a00 */
[----:B------:R-:W3:Y:S04]  /*273a0*/  LDL.64 R48, [R1+0x1ae0] ;  /* 0x001ae00001307983 */ /* 0x000ee80000100a00 */
[----:B------:R-:W3:Y:S04]  /*273b0*/  LDL.64 R60, [R1+0x1268] ;  /* 0x00126800013c7983 */ /* 0x000ee80000100a00 */
[----:B------:R-:W3:Y:S04]  /*273c0*/  LDL.64 R72, [R1+0xa10] ;  /* 0x000a100001487983 */ /* 0x000ee80000100a00 */
[----:B----4-:R-:W-:Y:S04]  /*273d0*/  LDGSTS.E [R246+0x100], desc[UR76][R84.64], P0 ;  /* 0x0010000054f67fae */ /* 0x010fe800081a104c */
[----:B------:R-:W-:Y:S04]  /*273e0*/  LDGSTS.E [R246+0x180], desc[UR76][R50.64], P2 ;  /* 0x0018000032f67fae */ /* 0x000fe800091a104c */
[----:B------:R-:W-:Y:S04]  /*273f0*/  LDGSTS.E [R246+0x1000], desc[UR76][R96.64], P6 ;  /* 0x0100000060f67fae */ /* 0x000fe8000b1a104c */
[----:B------:R-:W-:Y:S04]  /*27400*/  LDGSTS.E [R246+0x1080], desc[UR76][R108.64], P1 ;  /* 0x010800006cf67fae */ /* 0x000fe800089a104c */
[----:B------:R-:W4:Y:S04]  /*27410*/  LDL.64 R50, [R1+0x1328] ;  /* 0x0013280001327983 */ /* 0x000f280000100a00 */
[----:B------:R-:W-:Y:S04]  /*27420*/  LDGSTS.E [R246+0x1100], desc[UR76][R62.64], P0 ;  /* 0x011000003ef67fae */ /* 0x000fe800081a104c */
[----:B------:R-:W-:Y:S04]  /*27430*/  LDGSTS.E [R246+0x1180], desc[UR76][R120.64], P2 ;  /* 0x0118000078f67fae */ /* 0x000fe800091a104c */
[----:B------:R-:W-:Y:S04]  /*27440*/  LDGSTS.E [R246+0x2000], desc[UR76][R156.64], P6 ;  /* 0x020000009cf67fae */ /* 0x000fe8000b1a104c */
[----:B------:R-:W4:Y:S04]  /*27450*/  LDL.64 R62, [R1+0xad0] ;  /* 0x000ad000013e7983 */ /* 0x000f280000100a00 */
[----:B------:R-:W4:Y:S04]  /*27460*/  LDL.64 R108, [R1+0x2c8] ;  /* 0x0002c800016c7983 */ /* 0x000f280000100a00 */
[----:B------:R-:W4:Y:S04]  /*27470*/  LDL.64 R156, [R1+0xa90] ;  /* 0x000a9000019c7983 */ /* 0x000f280000100a00 */
[----:B------:R-:W-:Y:S04]  /*27480*/  LDGSTS.E [R246+0x2080], desc[UR76][R192.64], P1 ;  /* 0x02080000c0f67fae */ /* 0x000fe800089a104c */
        /* <DEDUP_REMOVED lines=9> */
[----:B------:R-:W4:Y:S04]  /*27520*/  LDL.64 R84, [R1+0x1228] ;  /* 0x0012280001547983 */ /* 0x000f280000100a00 */
[----:B------:R-:W4:Y:S04]  /*27530*/  LDL.64 R96, [R1+0x208] ;  /* 0x0002080001607983 */ /* 0x000f280000100a00 */
[----:B------:R-:W4:Y:S04]  /*27540*/  LDL.64 R144, [R1+0x1af0] ;  /* 0x001af00001907983 */ /* 0x000f280000100a00 */
[----:B--2---:R-:W-:Y:S04]  /*27550*/  LDGSTS.E [R246+0x3100], desc[UR76][R180.64], P0 ;  /* 0x03100000b4f67fae */ /* 0x004fe800081a104c */
[----:B------:R-:W2:Y:S04]  /*27560*/  LDL.64 R180, [R1+0x1ae8] ;  /* 0x001ae80001b47983 */ /* 0x000ea80000100a00 */
[----:B---3--:R-:W-:Y:S04]  /*27570*/  LDGSTS.E [R246+0x3180], desc[UR76][R168.64], P2 ;  /* 0x03180000a8f67fae */ /* 0x008fe800091a104c */
[----:B------:R-:W-:Y:S04]  /*27580*/  LDGSTS.E [R246+0x4000], desc[UR76][R38.64], P6 ;  /* 0x0400000026f67fae */ /* 0x000fe8000b1a104c */
[----:B------:R-:W3:Y:S04]  /*27590*/  LDL.64 R168, [R1+0x9d0] ;  /* 0x0009d00001a87983 */ /* 0x000ee80000100a00 */
[----:B------:R-:W3:Y:S04]  /*275a0*/  LDL.64 R38, [R1+0x11e8] ;  /* 0x0011e80001267983 */ /* 0x000ee80000100a00 */
[----:B----4-:R-:W-:Y:S04]  /*275b0*/  LDGSTS.E [R246+0x4080], desc[UR76][R50.64], P1 ;  /* 0x0408000032f67fae */ /* 0x010fe800089a104c */
[----:B------:R-:W4:Y:S04]  /*275c0*/  LDL.64 R50, [R1+0x990] ;  /* 0x0009900001327983 */ /* 0x000f280000100a00 */
[----:B------:R-:W-:Y:S04]  /*275d0*/  LDGSTS.E [R246+0x4100], desc[UR76][R62.64], P0 ;  /* 0x041000003ef67fae */ /* 0x000fe800081a104c */
[----:B------:R-:W-:Y:S04]  /*275e0*/  LDGSTS.E [R246+0x4180], desc[UR76][R240.64], P2 ;  /* 0x04180000f0f67fae */ /* 0x000fe800091a104c */
[----:B------:R-:W-:Y:S04]  /*275f0*/  LDGSTS.E [R246+0x5000], desc[UR76][R24.64], P6 ;  /* 0x0500000018f67fae */ /* 0x000fe8000b1a104c */
[----:B------:R-:W4:Y:S04]  /*27600*/  LDL.64 R62, [R1+0x1c8] ;  /* 0x0001c800013e7983 */ /* 0x000f280000100a00 */
[----:B------:R-:W-:Y:S04]  /*27610*/  LDGSTS.E [R246+0x5080], desc[UR76][R36.64], P1 ;  /* 0x0508000024f67fae */ /* 0x000fe800089a104c */
[----:B------:R-:W-:Y:S04]  /*27620*/  LDGSTS.E [R246+0x5100], desc[UR76][R156.64], P0 ;  /* 0x051000009cf67fae */ /* 0x000fe800081a104c */
[----:B------:R-:W-:Y:S04]  /*27630*/  LDGSTS.E [R246+0x5180], desc[UR76][R108.64], P2 ;  /* 0x051800006cf67fae */ /* 0x000fe800091a104c */
[----:B------:R-:W-:Y:S04]  /*27640*/  LDGSTS.E [R246+0x6000], desc[UR76][R120.64], P6 ;  /* 0x0600000078f67fae */ /* 0x000fe8000b1a104c */
[----:B------:R-:W4:Y:S04]  /*27650*/  LDL.64 R156, [R1+0x1b00] ;  /* 0x001b0000019c7983 */ /* 0x000f280000100a00 */
[----:B------:R-:W4:Y:S04]  /*27660*/  LDL.64 R108, [R1+0x11b0] ;  /* 0x0011b000016c7983 */ /* 0x000f280000100a00 */
        /* <DEDUP_REMOVED lines=14> */
[----:B------:R-:W4:Y:S04]  /*27750*/  LDL.64 R36, [R1+0x10b0] ;  /* 0x0010b00001247983 */ /* 0x000f280000100a00 */
[----:B------:R-:W4:Y:S04]  /*27760*/  LDL.64 R72, [R1+0xbb8] ;  /* 0x000bb80001487983 */ /* 0x000f280000100a00 */
[----:B------:R-:W4:Y:S04]  /*27770*/  LDL.64 R48, [R1+0x18] ;  /* 0x0000180001307983 */ /* 0x000f280000100a00 */
[----:B------:R-:W4:Y:S04]  /*27780*/  LDL.64 R60, [R1+0xff0] ;  /* 0x000ff000013c7983 */ /* 0x000f280000100a00 */
[----:B--2---:R-:W-:Y:S04]  /*27790*/  LDGSTS.E [R246+0x8000], desc[UR76][R180.64], P6 ;  /* 0x08000000b4f67fae */ /* 0x004fe8000b1a104c */
[----:B------:R-:W-:Y:S04]  /*277a0*/  LDGSTS.E [R246+0x8080], desc[UR76][R84.64], P1 ;  /* 0x0808000054f67fae */ /* 0x000fe800089a104c */
[----:B------:R-:W2:Y:S04]  /*277b0*/  LDL.64 R180, [R1+0x148] ;  /* 0x0001480001b47983 */ /* 0x000ea80000100a00 */
[----:B------:R-:W2:Y:S04]  /*277c0*/  LDL.64 R84, [R1+0xbc0] ;  /* 0x000bc00001547983 */ /* 0x000ea80000100a00 */
[----:B---3--:R-:W-:Y:S04]  /*277d0*/  LDGSTS.E [R246+0x8100], desc[UR76][R168.64], P0 ;  /* 0x08100000a8f67fae */ /* 0x008fe800081a104c */
[----:B------:R-:W-:Y:S04]  /*277e0*/  LDGSTS.E [R246+0x8180], desc[UR76][R96.64], P2 ;  /* 0x0818000060f67fae */ /* 0x000fe800091a104c */
[----:B------:R-:W-:Y:S04]  /*277f0*/  LDGSTS.E [R246+0x9000], desc[UR76][R144.64], P6 ;  /* 0x0900000090f67fae */ /* 0x000fe8000b1a104c */
[----:B------:R-:W3:Y:S04]  /*27800*/  LDL.64 R168, [R1+0x18c8] ;  /* 0x0018c80001a87983 */ /* 0x000ee80000100a00 */
[----:B------:R-:W-:Y:S04]  /*27810*/  LDGSTS.E [R246+0x9080], desc[UR76][R38.64], P1 ;  /* 0x0908000026f67fae */ /* 0x000fe800089a104c */
[----:B------:R-:W3:Y:S04]  /*27820*/  LDL.64 R144, [R1+0x1130] ;  /* 0x0011300001907983 */ /* 0x000ee80000100a00 */
[----:B------:R-:W3:Y:S04]  /*27830*/  LDL.64 R96, [R1+0x10f0] ;  /* 0x0010f00001607983 */ /* 0x000ee80000100a00 */
[----:B------:R-:W3:Y:S04]  /*27840*/  LDL.64 R38, [R1+0x1890] ;  /* 0x0018900001267983 */ /* 0x000ee80000100a00 */
[----:B----4-:R-:W-:Y:S04]  /*27850*/  LDGSTS.E [R246+0x9100], desc[UR76][R50.64], P0 ;  /* 0x0910000032f67fae */ /* 0x010fe800081a104c */
[----:B------:R-:W4:Y:S04]  /*27860*/  LDL.64 R50, [R1+0x108] ;  /* 0x0001080001327983 */ /* 0x000f280000100a00 */
        /* <DEDUP_REMOVED lines=23> */
[----:B------:R-:W-:Y:S04]  /*279e0*/  LDGSTS.E [R246+0xc180], desc[UR76][R50.64], P2 ;  /* 0x0c18000032f67fae */ /* 0x000fe800091a104c */
[----:B------:R-:W-:Y:S04]  /*279f0*/  LDGSTS.E [R246+0xd000], desc[UR76][R38.64], P6 ;  /* 0x0d00000026f67fae */ /* 0x000fe8000b1a104c */
[----:B------:R-:W4:Y:S04]  /*27a00*/  LDL.LU.64 R62, [R1+0x6100] ;  /* 0x00610000013e7983 */ /* 0x000f280000300a00 */
[----:B------:R-:W4:Y:S04]  /*27a10*/  LDL.LU.64 R50, [R1+0x60f8] ;  /* 0x0060f80001327983 */ /* 0x000f280000300a00 */
[----:B------:R-:W4:Y:S04]  /*27a20*/  LDL.LU.64 R38, [R1+0x60f0] ;  /* 0x0060f00001267983 */ /* 0x000f280000300a00 */
        /* <DEDUP_REMOVED lines=15> */
[----:B------:R-:W4:Y:S04]  /*27b20*/  LDL.LU.64 R26, [R1+0x60e8] ;  /* 0x0060e800011a7983 */ /* 0x000f280000300a00 */
[----:B------:R-:W4:Y:S04]  /*27b30*/  LDL.LU.64 R14, [R1+0x60e0] ;  /* 0x0060e000010e7983 */ /* 0x000f280000300a00 */
[----:B------:R-:W4:Y:S04]  /*27b40*/  LDL.LU.64 R192, [R1+0x60d8] ;  /* 0x0060d80001c07983 */ /* 0x000f280000300a00 */
[----:B------:R-:W-:Y:S04]  /*27b50*/  LDGSTS.E [R246+0xf100], desc[UR76][R84.64], P0 ;  /* 0x0f10000054f67fae */ /* 0x000fe800081a104c */
[----:B------:R-:W-:Y:S04]  /*27b60*/  LDGSTS.E [R246+0xf180], desc[UR76][R108.64], P2 ;  /* 0x0f1800006cf67fae */ /* 0x000fe800091a104c */
[----:B------:R-:W4:Y:S04]  /*27b70*/  LDL.64 R84, [R1+0x16e0] ;  /* 0x0016e00001547983 */ /* 0x000f280000100a00 */
[----:B------:R-:W4:Y:S04]  /*27b80*/  LDL.64 R108, [R1+0xf38] ;  /* 0x000f3800016c7983 */ /* 0x000f280000100a00 */
[----:B--2---:R-:W-:Y:S04]  /*27b90*/  LDGSTS.E [R246+0x10000], desc[UR76][R180.64], P6 ;  /* 0x10000000b4f67fae */ /* 0x004fe8000b1a104c */
[----:B------:R-:W-:Y:S04]  /*27ba0*/  LDGSTS.E [R246+0x10080], desc[UR76][R120.64], P1 ;  /* 0x1008000078f67fae */ /* 0x000fe800089a104c */
[----:B------:R-:W2:Y:S04]  /*27bb0*/  LDL.LU.64 R180, [R1+0x60d0] ;  /* 0x0060d00001b47983 */ /* 0x000ea80000300a00 */
[----:B------:R-:W2:Y:S04]  /*27bc0*/  LDL.64 R120, [R1+0x710] ;  /* 0x0007100001787983 */ /* 0x000ea80000100a00 */
[----:B---3--:R-:W-:Y:S04]  /*27bd0*/  LDGSTS.E [R246+0x10100], desc[UR76][R168.64], P0 ;  /* 0x10100000a8f67fae */ /* 0x008fe800081a104c */
[----:B------:R-:W-:Y:S04]  /*27be0*/  LDGSTS.E [R246+0x10180], desc[UR76][R48.64], P2 ;  /* 0x1018000030f67fae */ /* 0x000fe800091a104c */
[----:B------:R-:W-:Y:S04]  /*27bf0*/  LDGSTS.E [R246+0x11000], desc[UR76][R132.64], P6 ;  /* 0x1100000084f67fae */ /* 0x000fe8000b1a104c */
[----:B------:R-:W3:Y:S04]  /*27c00*/  LDL.LU.64 R168, [R1+0x60c8] ;  /* 0x0060c80001a87983 */ /* 0x000ee80000300a00 */
[----:B------:R-:W-:Y:S04]  /*27c10*/  LDGSTS.E [R246+0x11080], desc[UR76][R60.64], P1 ;  /* 0x110800003cf67fae */ /* 0x000fe800089a104c */
[----:B------:R-:W3:Y:S04]  /*27c20*/  LDL.64 R132, [R1+0x1b28] ;  /* 0x001b280001847983 */ /* 0x000ee80000100a00 */
[----:B------:R-:W-:Y:S04]  /*27c30*/  LDGSTS.E [R246+0x11100], desc[UR76][R144.64], P0 ;  /* 0x1110000090f67fae */ /* 0x000fe800081a104c */
[----:B------:R-:W3:Y:S04]  /*27c40*/  LDL.64 R48, [R1+0xef8] ;  /* 0x000ef80001307983 */ /* 0x000ee80000100a00 */
[----:B------:R-:W-:Y:S04]  /*27c50*/  LDGSTS.E [R246+0x11180], desc[UR76][R238.64], P2 ;  /* 0x11180000eef67fae */ /* 0x000fe800091a104c */
[----:B------:R-:W3:Y:S04]  /*27c60*/  LDL.64 R144, [R1+0x6d0] ;  /* 0x0006d00001907983 */ /* 0x000ee80000100a00 */
[----:B------:R-:W-:Y:S04]  /*27c70*/  STL.64 [R1+0x5ae8], R238 ;  /* 0x005ae8ee01007387 */ /* 0x000fe80000100a00 */
[----:B------:R-:W3:Y:S04]  /*27c80*/  LDL.64 R60, [R1+0x1b30] ;  /* 0x001b3000013c7983 */ /* 0x000ee80000100a00 */
[----:B----4-:R-:W-:Y:S04]  /*27c90*/  LDGSTS.E [R246+0x12000], desc[UR76][R96.64], P6 ;  /* 0x1200000060f67fae */ /* 0x010fe8000b1a104c */
[----:B------:R-:W-:Y:S04]  /*27ca0*/  LDGSTS.E [R246+0x12080], desc[UR76][R240.64], P1 ;  /* 0x12080000f0f67fae */ /* 0x000fe800089a104c */
[----:B------:R-:W-:Y:S04]  /*27cb0*/  LDGSTS.E [R246+0x12100], desc[UR76][R156.64], P0 ;  /* 0x121000009cf67fae */ /* 0x000fe800081a104c */
[----:B------:R-:W4:Y:S04]  /*27cc0*/  LDL.64 R96, [R1+0xeb8] ;  /* 0x000eb80001607983 */ /* 0x000f280000100a00 */
[----:B------:R-:W-:Y:S04]  /*27cd0*/  LDGSTS.E [R246+0x12180], desc[UR76][R236.64], P2 ;  /* 0x12180000ecf67fae */ /* 0x000fe800091a104c */
[----:B------:R-:W4:Y:S04]  /*27ce0*/  LDL.64 R156, [R1+0x698] ;  /* 0x00069800019c7983 */ /* 0x000f280000100a00 */
[----:B------:R-:W-:Y:S04]  /*27cf0*/  LDGSTS.E [R246+0x13000], desc[UR76][R24.64], P6 ;  /* 0x1300000018f67fae */ /* 0x000fe8000b1a104c */
[----:B------:R1:W-:Y:S04]  /*27d00*/  STL.64 [R1+0x5af0], R236 ;  /* 0x005af0ec01007387 */ /* 0x0003e80000100a00 */
[----:B------:R-:W-:Y:S04]  /*27d10*/  LDGSTS.E [R246+0x13080], desc[UR76][R36.64], P1 ;  /* 0x1308000024f67fae */ /* 0x000fe800089a104c */
[----:B------:R-:W-:Y:S04]  /*27d20*/  LDGSTS.E [R246+0x13100], desc[UR76][R72.64], P0 ;  /* 0x1310000048f67fae */ /* 0x000fe800081a104c */
[----:B-1----:R-:W4:Y:S04]  /*27d30*/  LDL.64 R236, [R1+0xe78] ;  /* 0x000e780001ec7983 */ /* 0x002f280000100a00 */
[----:B------:R-:W4:Y:S04]  /*27d40*/  LDL.64 R238, [R1+0x660] ;  /* 0x0006600001ee7983 */ /* 0x000f280000100a00 */
[----:B------:R-:W-:Y:S04]  /*27d50*/  LDGSTS.E [R246+0x13180], desc[UR76][R234.64], P2 ;  /* 0x13180000eaf67fae */ /* 0x000fe800091a104c */
[----:B------:R1:W-:Y:S04]  /*27d60*/  STL.64 [R1+0x5af8], R234 ;  /* 0x005af8ea01007387 */ /* 0x0003e80000100a00 */
[----:B------:R-:W4:Y:S04]  /*27d70*/  LDL.64 R72, [R1+0x1b48] ;  /* 0x001b480001487983 */ /* 0x000f280000100a00 */
[----:B-1----:R-:W4:Y:S04]  /*27d80*/  LDL.64 R234, [R1+0x1b38] ;  /* 0x001b380001ea7983 */ /* 0x002f280000100a00 */
[----:B------:R-:W-:Y:S04]  /*27d90*/  LDGSTS.E [R246+0x14000], desc[UR76][R84.64], P6 ;  /* 0x1400000054f67fae */ /* 0x000fe8000b1a104c */
[----:B------:R-:W-:Y:S04]  /*27da0*/  LDGSTS.E [R246+0x14080], desc[UR76][R108.64], P1 ;  /* 0x140800006cf67fae */ /* 0x000fe800089a104c */
[----:B------:R-:W4:Y:S04]  /*27db0*/  LDL.64 R108, [R1+0xe38] ;  /* 0x000e3800016c7983 */ /* 0x000f280000100a00 */
[----:B--2---:R-:W-:Y:S04]  /*27dc0*/  LDGSTS.E [R246+0x14100], desc[UR76][R120.64], P0 ;  /* 0x1410000078f67fae */ /* 0x004fe800081a104c */
[----:B------:R-:W-:Y:S04]  /*27dd0*/  LDGSTS.E [R246+0x14180], desc[UR76][R232.64], P2 ;  /* 0x14180000e8f67fae */ /* 0x000fe800091a104c */
[----:B------:R-:W2:Y:S04]  /*27de0*/  LDL.64 R120, [R1+0x628] ;  /* 0x0006280001787983 */ /* 0x000ea80000100a00 */
[----:B------:R-:W-:Y:S04]  /*27df0*/  STL.64 [R1+0x5b08], R232 ;  /* 0x005b08e801007387 */ /* 0x000fe80000100a00 */
[----:B------:R-:W2:Y:S04]  /*27e00*/  LDL.64 R84, [R1+0x1b50] ;  /* 0x001b500001547983 */ /* 0x000ea80000100a00 */
[----:B---3--:R-:W-:Y:S04]  /*27e10*/  LDGSTS.E [R246+0x15000], desc[UR76][R132.64], P6 ;  /* 0x1500000084f67fae */ /* 0x008fe8000b1a104c */
[----:B------:R-:W-:Y:S04]  /*27e20*/  LDGSTS.E [R246+0x15080], desc[UR76][R48.64], P1 ;  /* 0x1508000030f67fae */ /* 0x000fe800089a104c */
[----:B------:R-:W3:Y:S04]  /*27e30*/  LDL.64 R132, [R1+0xdf8] ;  /* 0x000df80001847983 */ /* 0x000ee80000100a00 */
[----:B------:R-:W-:Y:S04]  /*27e40*/  LDGSTS.E [R246+0x15100], desc[UR76][R144.64], P0 ;  /* 0x1510000090f67fae */ /* 0x000fe800081a104c */
[----:B------:R-:W-:Y:S04]  /*27e50*/  LDGSTS.E [R246+0x15180], desc[UR76][R230.64], P2 ;  /* 0x15180000e6f67fae */ /* 0x000fe800091a104c */
[----:B------:R-:W-:Y:S04]  /*27e60*/  LDGSTS.E [R246+0x16000], desc[UR76][R60.64], P6 ;  /* 0x160000003cf67fae */ /* 0x000fe8000b1a104c */
[----:B------:R-:W3:Y:S04]  /*27e70*/  LDL.64 R144, [R1+0x5f0] ;  /* 0x0005f00001907983 */ /* 0x000ee80000100a00 */
[----:B------:R-:W-:Y:S04]  /*27e80*/  STL.64 [R1+0x5b10], R230 ;  /* 0x005b10e601007387 */ /* 0x000fe80000100a00 */
[----:B------:R-:W3:Y:S04]  /*27e90*/  LDL.64 R240, [R1+0x1590] ;  /* 0x0015900001f07983 */ /* 0x000ee80000100a00 */
[----:B------:R-:W3:Y:S04]  /*27ea0*/  LDL.64 R24, [R1+0xdc0] ;  /* 0x000dc00001187983 */ /* 0x000ee80000100a00 */
[----:B------:R-:W3:Y:S04]  /*27eb0*/  LDL.64 R36, [R1+0x400] ;  /* 0x0004000001247983 */ /* 0x000ee80000100a00 */
[----:B------:R-:W3:Y:S04]  /*27ec0*/  LDL.64 R48, [R1+0x1580] ;  /* 0x0015800001307983 */ /* 0x000ee80000100a00 */
[----:B------:R-:W3:Y:S04]  /*27ed0*/  LDL.64 R60, [R1+0xdb8] ;  /* 0x000db800013c7983 */ /* 0x000ee80000100a00 */
[----:B----4-:R-:W-:Y:S04]  /*27ee0*/  LDGSTS.E [R246+0x16080], desc[UR76][R96.64], P1 ;  /* 0x1608000060f67fae */ /* 0x010fe800089a104c */
[----:B------:R-:W-:Y:S04]  /*27ef0*/  LDGSTS.E [R246+0x16100], desc[UR76][R156.64], P0 ;  /* 0x161000009cf67fae */ /* 0x000fe800081a104c */
[----:B------:R-:W4:Y:S04]  /*27f00*/  LDL.64 R96, [R1+0xbf8] ;  /* 0x000bf80001607983 */ /* 0x000f280000100a00 */
[----:B------:R-:W-:Y:S04]  /*27f10*/  LDGSTS.E [R246+0x16180], desc[UR76][R228.64], P2 ;  /* 0x16180000e4f67fae */ /* 0x000fe800091a104c */
[----:B------:R-:W4:Y:S04]  /*27f20*/  LDL.64 R156, [R1+0x5c0] ;  /* 0x0005c000019c7983 */ /* 0x000f280000100a00 */
[----:B------:R-:W-:Y:S04]  /*27f30*/  STL.64 [R1+0x5b18], R228 ;  /* 0x005b18e401007387 */ /* 0x000fe80000100a00 */
[----:B------:R1:W-:Y:S04]  /*27f40*/  STL.64 [R1+0x5b20], R226 ;  /* 0x005b20e201007387 */ /* 0x0003e80000100a00 */
[----:B------:R-:W-:Y:S04]  /*27f50*/  LDGSTS.E [R246+0x17000], desc[UR76][R234.64], P6 ;  /* 0x17000000eaf67fae */ /* 0x000fe8000b1a104c */
[----:B------:R-:W-:Y:S04]  /*27f60*/  LDGSTS.E [R246+0x17080], desc[UR76][R236.64], P1 ;  /* 0x17080000ecf67fae */ /* 0x000fe800089a104c */
[----:B------:R-:W-:Y:S04]  /*27f70*/  LDGSTS.E [R246+0x17100], desc[UR76][R238.64], P0 ;  /* 0x17100000eef67fae */ /* 0x000fe800081a104c */
[----:B------:R-:W-:Y:S04]  /*27f80*/  LDGSTS.E [R246+0x17180], desc[UR76][R226.64], P2 ;  /* 0x17180000e2f67fae */ /* 0x000fe800091a104c */
[----:B------:R-:W-:Y:S04]  /*27f90*/  LDGSTS.E [R246+0x18000], desc[UR76][R72.64], P6 ;  /* 0x1800000048f67fae */ /* 0x000fe8000b1a104c */
[----:B------:R-:W-:Y:S04]  /*27fa0*/  LDGSTS.E [R246+0x18080], desc[UR76][R108.64], P1 ;  /* 0x180800006cf67fae */ /* 0x000fe800089a104c */
[----:B------:R-:W4:Y:S04]  /*27fb0*/  LDL.64 R108, [R1+0x1578] ;  /* 0x00157800016c7983 */ /* 0x000f280000100a00 */
[----:B--2---:R-:W-:Y:S04]  /*27fc0*/  LDGSTS.E [R246+0x18100], desc[UR76][R120.64], P0 ;  /* 0x1810000078f67fae */ /* 0x004fe800081a104c */
[----:B------:R-:W-:Y:S04]  /*27fd0*/  LDGSTS.E [R246+0x18180], desc[UR76][R224.64], P2 ;  /* 0x18180000e0f67fae */ /* 0x000fe800091a104c */
[----:B------:R-:W-:Y:S04]  /*27fe0*/  LDGSTS.E [R246+0x19000], desc[UR76][R84.64], P6 ;  /* 0x1900000054f67fae */ /* 0x000fe8000b1a104c */
[----:B------:R-:W2:Y:S04]  /*27ff0*/  LDL.64 R120, [R1+0xdb0] ;  /* 0x000db00001787983 */ /* 0x000ea80000100a00 */
[----:B------:R-:W-:Y:S04]  /*28000*/  STL.64 [R1+0x5b28], R224 ;  /* 0x005b28e001007387 */ /* 0x000fe80000100a00 */
[----:B------:R-:W2:Y:S04]  /*28010*/  LDL.64 R72, [R1+0x5b8] ;  /* 0x0005b80001487983 */ /* 0x000ea80000100a00 */
[----:B------:R-:W2:Y:S04]  /*28020*/  LDL.64 R84, [R1+0x1570] ;  /* 0x0015700001547983 */ /* 0x000ea80000100a00 */
[----:B---3--:R-:W-:Y:S04]  /*28030*/  LDGSTS.E [R246+0x19080], desc[UR76][R132.64], P1 ;  /* 0x1908000084f67fae */ /* 0x008fe800089a104c */
[----:B------:R-:W3:Y:S04]  /*28040*/  LDL.64 R132, [R1+0x408] ;  /* 0x0004080001847983 */ /* 0x000ee80000100a00 */
[----:B------:R-:W-:Y:S04]  /*28050*/  LDGSTS.E [R246+0x19100], desc[UR76][R144.64], P0 ;  /* 0x1910000090f67fae */ /* 0x000fe800081a104c */
[----:B------:R-:W-:Y:S04]  /*28060*/  LDGSTS.E [R246+0x19180], desc[UR76][R222.64], P2 ;  /* 0x19180000def67fae */ /* 0x000fe800091a104c */
[----:B------:R-:W-:Y:S04]  /*28070*/  LDGSTS.E [R246+0x1a000], desc[UR76][R240.64], P6 ;  /* 0x1a000000f0f67fae */ /* 0x000fe8000b1a104c */
[----:B------:R-:W3:Y:S04]  /*28080*/  LDL.64 R144, [R1+0xda0] ;  /* 0x000da00001907983 */ /* 0x000ee80000100a00 */
[----:B------:R-:W-:Y:S04]  /*28090*/  LDGSTS.E [R246+0x1a080], desc[UR76][R24.64], P1 ;  /* 0x1a08000018f67fae */ /* 0x000fe800089a104c */
[----:B------:R-:W-:Y:S04]  /*280a0*/  STL.64 [R1+0x5b30], R222 ;  /* 0x005b30de01007387 */ /* 0x000fe80000100a00 */
[----:B-1----:R-:W3:Y:S04]  /*280b0*/  LDL.64 R226, [R1+0xd98] ;  /* 0x000d980001e27983 */ /* 0x002ee80000100a00 */
        /* <DEDUP_REMOVED lines=8> */
[----:B------:R-:W4:Y:S04]  /*28140*/  LDL.64 R96, [R1+0x5b0] ;  /* 0x0005b00001607983 */ /* 0x000f280000100a00 */
[----:B------:R-:W-:Y:S04]  /*28150*/  LDGSTS.E [R246+0x1b080], desc[UR76][R60.64], P1 ;  /* 0x1b0800003cf67fae */ /* 0x000fe800089a104c */
[----:B------:R-:W-:Y:S04]  /*28160*/  LDGSTS.E [R246+0x1b100], desc[UR76][R156.64], P0 ;  /* 0x1b1000009cf67fae */ /* 0x000fe800081a104c */
[----:B------:R-:W-:Y:S04]  /*28170*/  LDGSTS.E [R246+0x1b180], desc[UR76][R220.64], P2 ;  /* 0x1b180000dcf67fae */ /* 0x000fe800091a104c */
[----:B------:R-:W4:Y:S04]  /*28180*/  LDL.64 R156, [R1+0x1568] ;  /* 0x00156800019c7983 */ /* 0x000f280000100a00 */
[----:B------:R-:W-:Y:S04]  /*28190*/  STL.64 [R1+0x5b38], R220 ;  /* 0x005b38dc01007387 */ /* 0x000fe80000100a00 */
[----:B------:R-:W4:Y:S04]  /*281a0*/  LDL.64 R238, [R1+0x1b58] ;  /* 0x001b580001ee7983 */ /* 0x000f280000100a00 */
[----:B------:R-:W4:Y:S04]  /*281b0*/  LDL.64 R240, [R1+0x1420] ;  /* 0x0014200001f07983 */ /* 0x000f280000100a00 */
[----:B------:R-:W4:Y:S04]  /*281c0*/  LDL.64 R60, [R1+0x410] ;  /* 0x00041000013c7983 */ /* 0x000f280000100a00 */
[----:B------:R-:W4:Y:S04]  /*281d0*/  LDL.64 R24, [R1+0x13e0] ;  /* 0x0013e00001187983 */ /* 0x000f280000100a00 */
[----:B------:R-:W4:Y:S04]  /*281e0*/  LDL.64 R36, [R1+0x1b78] ;  /* 0x001b780001247983 */ /* 0x000f280000100a00 */
[----:B------:R-:W4:Y:S04]  /*281f0*/  LDL.64 R48, [R1+0x13a0] ;  /* 0x0013a00001307983 */ /* 0x000f280000100a00 */
[----:B------:R-:W-:Y:S04]  /*28200*/  LDGSTS.E [R246+0x1c000], desc[UR76][R108.64], P6 ;  /* 0x1c0000006cf67fae */ /* 0x000fe8000b1a104c */
[----:B------:R-:W4:Y:S04]  /*28210*/  LDL.64 R108, [R1+0xc00] ;  /* 0x000c0000016c7983 */ /* 0x000f280000100a00 */
[----:B--2---:R-:W-:Y:S04]  /*28220*/  LDGSTS.E [R246+0x1c080], desc[UR76][R120.64], P1 ;  /* 0x1c08000078f67fae */ /* 0x004fe800089a104c */
[----:B------:R-:W-:Y:S04]  /*28230*/  LDGSTS.E [R246+0x1c100], desc[UR76][R72.64], P0 ;  /* 0x1c10000048f67fae */ /* 0x000fe800081a104c */
[----:B------:R-:W2:Y:S04]  /*28240*/  LDL.64 R120, [R1+0x1b60] ;  /* 0x001b600001787983 */ /* 0x000ea80000100a00 */
[----:B------:R-:W2:Y:S04]  /*28250*/  LDL.64 R72, [R1+0xb78] ;  /* 0x000b780001487983 */ /* 0x000ea80000100a00 */
[----:B---3--:R-:W-:Y:S04]  /*28260*/  LDGSTS.E [R246+0x1c180], desc[UR76][R132.64], P2 ;  /* 0x1c18000084f67fae */ /* 0x008fe800091a104c */
[----:B------:R-:W-:Y:S04]  /*28270*/  LDGSTS.E [R246+0x1d000], desc[UR76][R84.64], P6 ;  /* 0x1d00000054f67fae */ /* 0x000fe8000b1a104c */
[----:B------:R-:W3:Y:S04]  /*28280*/  LDL.64 R132, [R1+0x3c0] ;  /* 0x0003c00001847983 */ /* 0x000ee80000100a00 */
[----:B------:R-:W-:Y:S04]  /*28290*/  LDGSTS.E [R246+0x1d080], desc[UR76][R144.64], P1 ;  /* 0x1d08000090f67fae */ /* 0x000fe800089a104c */
[----:B------:R-:W3:Y:S04]  /*282a0*/  LDL.64 R84, [R1+0x380] ;  /* 0x0003800001547983 */ /* 0x000ee80000100a00 */
[----:B------:R-:W3:Y:S04]  /*282b0*/  LDL.64 R144, [R1+0xb40] ;  /* 0x000b400001907983 */ /* 0x000ee80000100a00 */
[----:B----4-:R-:W-:Y:S04]  /*282c0*/  LDGSTS.E [R246+0x1d100], desc[UR76][R96.64], P0 ;  /* 0x1d10000060f67fae */ /* 0x010fe800081a104c */
[----:B------:R-:W-:Y:S04]  /*282d0*/  LDGSTS.E [R246+0x1d180], desc[UR76][R218.64], P2 ;  /* 0x1d180000daf67fae */ /* 0x000fe800091a104c */
[----:B------:R-:W4:Y:S04]  /*282e0*/  LDL.64 R96, [R1+0x1b80] ;  /* 0x001b800001607983 */ /* 0x000f280000100a00 */
[----:B------:R1:W-:Y:S04]  /*282f0*/  STL.64 [R1+0x5b40], R218 ;  /* 0x005b40da01007387 */ /* 0x0003e80000100a00 */
        /* <DEDUP_REMOVED lines=8> */
[----:B------:R-:W-:Y:S04]  /*28380*/  LDGSTS.E [R246+0x1f180], desc[UR76][R216.64], P2 ;  /* 0x1f180000d8f67fae */ /* 0x000fe800091a104c */
[----:B------:R-:W-:Y:S04]  /*28390*/  LDGSTS.E [R248+0x200], desc[UR76][R238.64], P6 ;  /* 0x00200000eef87fae */ /* 0x000fe8000b1a104c */
[----:B------:R-:W-:Y:S04]  /*283a0*/  LDGSTS.E [R248+0x280], desc[UR76][R240.64], P1 ;  /* 0x00280000f0f87fae */ /* 0x000fe800089a104c */
[----:B------:R-:W-:Y:S04]  /*283b0*/  STL.64 [R1+0x5b48], R216 ;  /* 0x005b48d801007387 */ /* 0x000fe80000100a00 */
[----:B-1----:R-:W4:Y:S04]  /*283c0*/  LDL.64 R218, [R1+0x1ba0] ;  /* 0x001ba00001da7983 */ /* 0x002f280000100a00 */
[----:B------:R-:W4:Y:S04]  /*283d0*/  LDL.64 R220, [R1+0x12e0] ;  /* 0x0012e00001dc7983 */ /* 0x000f280000100a00 */
        /* <DEDUP_REMOVED lines=16> */
[----:B------:R-:W-:Y:S04]  /*284e0*/  LDGSTS.E [R248+0x1300], desc[UR76][R72.64], P0 ;  /* 0x0130000048f87fae */ /* 0x000fe800081a104c */
[----:B------:R-:W2:Y:S04]  /*284f0*/  LDL.64 R120, [R1+0x1b98] ;  /* 0x001b980001787983 */ /* 0x000ea80000100a00 */
[----:B------:R-:W2:Y:S04]  /*28500*/  LDL.64 R24, [R1+0x1bc0] ;  /* 0x001bc00001187983 */ /* 0x000ea80000100a00 */
[----:B------:R-:W2:Y:S04]  /*28510*/  LDL.64 R72, [R1+0x1320] ;  /* 0x0013200001487983 */ /* 0x000ea80000100a00 */
[----:B---3--:R-:W-:Y:S04]  /*28520*/  LDGSTS.E [R248+0x1380], desc[UR76][R132.64], P2 ;  /* 0x0138000084f87fae */ /* 0x008fe800091a104c */
[----:B------:R-:W-:Y:S04]  /*28530*/  LDGSTS.E [R248+0x2200], desc[UR76][R36.64], P6 ;  /* 0x0220000024f87fae */ /* 0x000fe8000b1a104c */
[----:B------:R-:W-:Y:S04]  /*28540*/  LDGSTS.E [R248+0x2280], desc[UR76][R48.64], P1 ;  /* 0x0228000030f87fae */ /* 0x000fe800089a104c */
[----:B------:R-:W3:Y:S04]  /*28550*/  LDL.64 R132, [R1+0xac8] ;  /* 0x000ac80001847983 */ /* 0x000ee80000100a00 */
[----:B------:R-:W-:Y:S04]  /*28560*/  LDGSTS.E [R248+0x2300], desc[UR76][R144.64], P0 ;  /* 0x0230000090f87fae */ /* 0x000fe800081a104c */
[----:B------:R-:W-:Y:S04]  /*28570*/  LDGSTS.E [R248+0x2380], desc[UR76][R84.64], P2 ;  /* 0x0238000054f87fae */ /* 0x000fe800091a104c */
[----:B------:R-:W3:Y:S04]  /*28580*/  LDL.64 R36, [R1+0x1c0] ;  /* 0x0001c00001247983 */ /* 0x000ee80000100a00 */
        /* <DEDUP_REMOVED lines=9> */
[----:B------:R-:W4:Y:S04]  /*28620*/  LDL.64 R108, [R1+0x200] ;  /* 0x00020000016c7983 */ /* 0x000f280000100a00 */
[----:B------:R-:W4:Y:S04]  /*28630*/  LDL.64 R60, [R1+0x11e0] ;  /* 0x0011e000013c7983 */ /* 0x000f280000100a00 */
[----:B--2---:R-:W-:Y:S04]  /*28640*/  LDGSTS.E [R248+0x4200], desc[UR76][R120.64], P6 ;  /* 0x0420000078f87fae */ /* 0x004fe8000b1a104c */
[----:B------:R-:W-:Y:S04]  /*28650*/  LDGSTS.E [R248+0x4280], desc[UR76][R72.64], P1 ;  /* 0x0428000048f87fae */ /* 0x000fe800089a104c */
        /* <DEDUP_REMOVED lines=54> */
[----:B------:R-:W-:Y:S04]  /*289c0*/  LDGSTS.E [R248+0xb200], desc[UR76][R84.64], P6 ;  /* 0x0b20000054f87fae */ /* 0x000fe8000b1a104c */
[----:B------:R-:W3:Y:S04]  /*289d0*/  LDL.64 R84, [R1+0x1028] ;  /* 0x0010280001547983 */ /* 0x000ee80000100a00 */
[----:B----4-:R-:W-:Y:S04]  /*289e0*/  LDGSTS.E [R248+0xb280], desc[UR76][R156.64], P1 ;  /* 0x0b2800009cf87fae */ /* 0x010fe800089a104c */
[----:B------:R-:W-:Y:S04]  /*289f0*/  LDGSTS.E [R248+0xb300], desc[UR76][R96.64], P0 ;  /* 0x0b30000060f87fae */ /* 0x000fe800081a104c */
[----:B------:R-:W4:Y:S04]  /*28a00*/  LDL.64 R156, [R1+0x7f0] ;  /* 0x0007f000019c7983 */ /* 0x000f280000100a00 */
[----:B------:R-:W4:Y:S04]  /*28a10*/  LDL.64 R96, [R1+0x1790] ;  /* 0x0017900001607983 */ /* 0x000f280000100a00 */
[----:B------:R-:W-:Y:S04]  /*28a20*/  LDGSTS.E [R248+0xb380], desc[UR76][R108.64], P2 ;  /* 0x0b3800006cf87fae */ /* 0x000fe800091a104c */
[----:B------:R-:W-:Y:S04]  /*28a30*/  LDGSTS.E [R248+0xc200], desc[UR76][R60.64], P6 ;  /* 0x0c2000003cf87fae */ /* 0x000fe8000b1a104c */
[----:B------:R-:W4:Y:S04]  /*28a40*/  LDL.64 R108, [R1+0xfe8] ;  /* 0x000fe800016c7983 */ /* 0x000f280000100a00 */
[----:B------:R-:W4:Y:S04]  /*28a50*/  LDL.64 R60, [R1+0x1750] ;  /* 0x00175000013c7983 */ /* 0x000f280000100a00 */
[----:B--2---:R-:W-:Y:S04]  /*28a60*/  LDGSTS.E [R248+0xc280], desc[UR76][R120.64], P1 ;  /* 0x0c28000078f87fae */ /* 0x004fe800089a104c */
[----:B------:R-:W2:Y:S04]  /*28a70*/  LDL.64 R120, [R1+0xfa8] ;  /* 0x000fa80001787983 */ /* 0x000ea80000100a00 */
[----:B---3--:R-:W-:Y:S04]  /*28a80*/  LDGSTS.E [R248+0xc300], desc[UR76][R132.64], P0 ;  /* 0x0c30000084f87fae */ /* 0x008fe800081a104c */
[----:B------:R-:W-:Y:S04]  /*28a90*/  LDGSTS.E [R248+0xc380], desc[UR76][R218.64], P2 ;  /* 0x0c380000daf87fae */ /* 0x000fe800091a104c */
[----:B------:R-:W-:Y:S04]  /*28aa0*/  LDGSTS.E [R248+0xd200], desc[UR76][R220.64], P6 ;  /* 0x0d200000dcf87fae */ /* 0x000fe8000b1a104c */
        /* <DEDUP_REMOVED lines=18> */
[----:B----4-:R-:W-:Y:S04]  /*28bd0*/  LDGSTS.E [R248+0x10300], desc[UR76][R156.64], P0 ;  /* 0x103000009cf87fae */ /* 0x010fe800081a104c */
        /* <DEDUP_REMOVED lines=9> */
[----:B------:R-:W-:Y:S04]  /*28c70*/  LDGSTS.E [R248+0x12200], desc[UR76][R60.64], P6 ;  /* 0x122000003cf87fae */ /* 0x000fe8000b1a104c */
[----:B------:R-:W4:Y:S04]  /*28c80*/  LDL.64 R36, [R1+0xeb0] ;  /* 0x000eb00001247983 */ /* 0x000f280000100a00 */
[----:B------:R-:W4:Y:S04]  /*28c90*/  LDL.64 R48, [R1+0xc18] ;  /* 0x000c180001307983 */ /* 0x000f280000100a00 */
[----:B--2---:R-:W-:Y:S04]  /*28ca0*/  LDGSTS.E [R248+0x12280], desc[UR76][R120.64], P1 ;  /* 0x1228000078f87fae */ /* 0x004fe800089a104c */
[----:B------:R-:W2:Y:S04]  /*28cb0*/  LDL.64 R120, [R1+0xc10] ;  /* 0x000c100001787983 */ /* 0x000ea80000100a00 */
[----:B---3--:R-:W-:Y:S04]  /*28cc0*/  LDGSTS.E [R248+0x12300], desc[UR76][R132.64], P0 ;  /* 0x1230000084f87fae */ /* 0x008fe800081a104c */
[----:B------:R-:W3:Y:S04]  /*28cd0*/  LDL.64 R132, [R1+0x1630] ;  /* 0x0016300001847983 */ /* 0x000ee80000100a00 */
[----:B------:R-:W-:Y:S04]  /*28ce0*/  LDGSTS.E [R248+0x12380], desc[UR76][R144.64], P2 ;  /* 0x1238000090f87fae */ /* 0x000fe800091a104c */
[----:B------:R-:W-:Y:S04]  /*28cf0*/  LDGSTS.E [R248+0x13200], desc[UR76][R4.64], P6 ;  /* 0x1320000004f87fae */ /* 0x000fe8000b1a104c */
[----:B------:R-:W-:Y:S04]  /*28d00*/  LDGSTS.E [R248+0x13280], desc[UR76][R8.64], P1 ;  /* 0x1328000008f87fae */ /* 0x000fe800089a104c */
[----:B------:R-:W3:Y:S04]  /*28d10*/  LDL.64 R144, [R1+0xe70] ;  /* 0x000e700001907983 */ /* 0x000ee80000100a00 */
[----:B------:R-:W-:Y:S04]  /*28d20*/  STL.64 [R1+0x5ff0], R4 ;  /* 0x005ff00401007387 */ /* 0x000fe80000100a00 */
[----:B------:R-:W-:Y:S04]  /*28d30*/  STL.64 [R1+0x5ea0], R8 ;  /* 0x005ea00801007387 */ /* 0x000fe80000100a00 */
[----:B------:R-:W-:Y:S04]  /*28d40*/  LDGSTS.E [R248+0x13300], desc[UR76][R6.64], P0 ;  /* 0x1330000006f87fae */ /* 0x000fe800081a104c */
[----:B------:R-:W-:Y:S04]  /*28d50*/  STL.64 [R1+0x5cb0], R6 ;  /* 0x005cb00601007387 */ /* 0x000fe80000100a00 */
[----:B------:R-:W-:Y:S04]  /*28d60*/  LDGSTS.E [R248+0x13380], desc[UR76][R214.64], P2 ;  /* 0x13380000d6f87fae */ /* 0x000fe800091a104c */
[----:B------:R-:W-:Y:S04]  /*28d70*/  STL.64 [R1+0x58d8], R214 ;  /* 0x0058d8d601007387 */ /* 0x000fe80000100a00 */
[----:B------:R-:W3:Y:S04]  /*28d80*/  LDL.64 R60, [R1+0x15f8] ;  /* 0x0015f800013c7983 */ /* 0x000ee80000100a00 */
[----:B------:R-:W-:Y:S04]  /*28d90*/  LDGSTS.E [R248+0x14200], desc[UR76][R72.64], P6 ;  /* 0x1420000048f87fae */ /* 0x000fe8000b1a104c */
[----:B------:R-:W-:Y:S04]  /*28da0*/  LDGSTS.E [R248+0x14280], desc[UR76][R84.64], P1 ;  /* 0x1428000054f87fae */ /* 0x000fe800089a104c */
[----:B------:R-:W3:Y:S04]  /*28db0*/  LDL.64 R72, [R1+0xe30] ;  /* 0x000e300001487983 */ /* 0x000ee80000100a00 */
[----:B----4-:R-:W-:Y:S04]  /*28dc0*/  LDGSTS.E [R248+0x14300], desc[UR76][R156.64], P0 ;  /* 0x143000009cf87fae */ /* 0x010fe800081a104c */
[----:B------:R-:W-:Y:S04]  /*28dd0*/  LDGSTS.E [R248+0x14380], desc[UR76][R212.64], P2 ;  /* 0x14380000d4f87fae */ /* 0x000fe800091a104c */
[----:B------:R-:W-:Y:S04]  /*28de0*/  LDGSTS.E [R248+0x15200], desc[UR76][R96.64], P6 ;  /* 0x1520000060f87fae */ /* 0x000fe8000b1a104c */
[----:B------:R-:W4:Y:S04]  /*28df0*/  LDL.64 R156, [R1+0xc20] ;  /* 0x000c2000019c7983 */ /* 0x000f280000100a00 */
[----:B------:R-:W-:Y:S04]  /*28e00*/  STL.64 [R1+0x58e0], R212 ;  /* 0x0058e0d401007387 */ /* 0x000fe80000100a00 */
[----:B------:R-:W4:Y:S04]  /*28e10*/  LDL.64 R84, [R1+0x15c0] ;  /* 0x0015c00001547983 */ /* 0x000f280000100a00 */
[----:B------:R-:W4:Y:S04]  /*28e20*/  LDL.64 R96, [R1+0xdf0] ;  /* 0x000df00001607983 */ /* 0x000f280000100a00 */
[----:B------:R-:W-:Y:S04]  /*28e30*/  LDGSTS.E [R248+0x15280], desc[UR76][R108.64], P1 ;  /* 0x152800006cf87fae */ /* 0x000fe800089a104c */
[----:B------:R-:W-:Y:S04]  /*28e40*/  LDGSTS.E [R248+0x15300], desc[UR76][R240.64], P0 ;  /* 0x15300000f0f87fae */ /* 0x000fe800081a104c */
[----:B------:R-:W-:Y:S04]  /*28e50*/  LDGSTS.E [R248+0x15380], desc[UR76][R210.64], P2 ;  /* 0x15380000d2f87fae */ /* 0x000fe800091a104c */
[----:B------:R-:W4:Y:S04]  /*28e60*/  LDL.64 R108, [R1+0xc28] ;  /* 0x000c2800016c7983 */ /* 0x000f280000100a00 */
[----:B------:R-:W-:Y:S04]  /*28e70*/  STL.64 [R1+0x58e8], R210 ;  /* 0x0058e8d201007387 */ /* 0x000fe80000100a00 */
[----:B------:R-:W-:Y:S04]  /*28e80*/  LDGSTS.E [R248+0x16200], desc[UR76][R24.64], P6 ;  /* 0x1620000018f87fae */ /* 0x000fe8000b1a104c */
[----:B------:R-:W4:Y:S04]  /*28e90*/  LDL.64 R234, [R1+0x1558] ;  /* 0x0015580001ea7983 */ /* 0x000f280000100a00 */
[----:B------:R-:W-:Y:S04]  /*28ea0*/  LDGSTS.E [R248+0x16280], desc[UR76][R36.64], P1 ;  /* 0x1628000024f87fae */ /* 0x000fe800089a104c */
[----:B------:R-:W4:Y:S04]  /*28eb0*/  LDL.64 R236, [R1+0xd88] ;  /* 0x000d880001ec7983 */ /* 0x000f280000100a00 */
[----:B------:R-:W4:Y:S04]  /*28ec0*/  LDL.64 R238, [R1+0xc30] ;  /* 0x000c300001ee7983 */ /* 0x000f280000100a00 */
[----:B------:R-:W-:Y:S04]  /*28ed0*/  STL.64 [R1+0x58f0], R208 ;  /* 0x0058f0d001007387 */ /* 0x000fe80000100a00 */
[----:B--2---:R-:W-:Y:S04]  /*28ee0*/  LDGSTS.E [R248+0x16300], desc[UR76][R120.64], P0 ;  /* 0x1630000078f87fae */ /* 0x004fe800081a104c */
[----:B------:R-:W-:Y:S04]  /*28ef0*/  LDGSTS.E [R248+0x16380], desc[UR76][R208.64], P2 ;  /* 0x16380000d0f87fae */ /* 0x000fe800091a104c */
        /* <DEDUP_REMOVED lines=8> */
[----:B------:R-:W3:Y:S04]  /*28f80*/  LDL.64 R48, [R1+0x1be8] ;  /* 0x001be80001307983 */ /* 0x000ee80000100a00 */
[----:B------:R-:W-:Y:S04]  /*28f90*/  LDGSTS.E [R248+0x18200], desc[UR76][R60.64], P6 ;  /* 0x182000003cf87fae */ /* 0x000fe8000b1a104c */
[----:B------:R-:W3:Y:S04]  /*28fa0*/  LDL.64 R60, [R1+0xd18] ;  /* 0x000d1800013c7983 */ /* 0x000ee80000100a00 */
[----:B------:R-:W-:Y:S04]  /*28fb0*/  LDGSTS.E [R248+0x18280], desc[UR76][R72.64], P1 ;  /* 0x1828000048f87fae */ /* 0x000fe800089a104c */
[----:B------:R-:W3:Y:S04]  /*28fc0*/  LDL.64 R72, [R1+0x528] ;  /* 0x0005280001487983 */ /* 0x000ee80000100a00 */
[----:B----4-:R-:W-:Y:S04]  /*28fd0*/  LDGSTS.E [R248+0x18300], desc[UR76][R156.64], P0 ;  /* 0x183000009cf87fae */ /* 0x010fe800081a104c */
[----:B------:R-:W-:Y:S04]  /*28fe0*/  LDGSTS.E [R248+0x18380], desc[UR76][R204.64], P2 ;  /* 0x18380000ccf87fae */ /* 0x000fe800091a104c */
[----:B------:R-:W-:Y:S04]  /*28ff0*/  LDGSTS.E [R248+0x19200], desc[UR76][R84.64], P6 ;  /* 0x1920000054f87fae */ /* 0x000fe8000b1a104c */
[----:B------:R-:W4:Y:S04]  /*29000*/  LDL.64 R156, [R1+0x1bf0] ;  /* 0x001bf000019c7983 */ /* 0x000f280000100a00 */
[----:B------:R1:W-:Y:S04]  /*29010*/  STL.64 [R1+0x5900], R204 ;  /* 0x005900cc01007387 */ /* 0x0003e80000100a00 */
[----:B------:R-:W4:Y:S04]  /*29020*/  LDL.64 R240, [R1+0xce0] ;  /* 0x000ce00001f07983 */ /* 0x000f280000100a00 */
[----:B------:R-:W-:Y:S04]  /*29030*/  LDGSTS.E [R248+0x19280], desc[UR76][R96.64], P1 ;  /* 0x1928000060f87fae */ /* 0x000fe800089a104c */
[----:B------:R-:W4:Y:S04]  /*29040*/  LDL.64 R24, [R1+0x4f0] ;  /* 0x0004f00001187983 */ /* 0x000f280000100a00 */
        /* <DEDUP_REMOVED lines=10> */
[----:B------:R-:W-:Y:S04]  /*290f0*/  STL.64 [R1+0x5908], R202 ;  /* 0x005908ca01007387 */ /* 0x000fe80000100a00 */
[----:B------:R-:W-:Y:S04]  /*29100*/  STL.64 [R1+0x5910], R200 ;  /* 0x005910c801007387 */ /* 0x000fe80000100a00 */
[----:B--2---:R-:W-:Y:S04]  /*29110*/  LDGSTS.E [R248+0x1b200], desc[UR76][R120.64], P6 ;  /* 0x1b20000078f87fae */ /* 0x004fe8000b1a104c */
[----:B------:R-:W2:Y:S04]  /*29120*/  LDL.64 R120, [R1+0xc88] ;  /* 0x000c880001787983 */ /* 0x000ea80000100a00 */
[----:B---3--:R-:W-:Y:S04]  /*29130*/  LDGSTS.E [R248+0x1b280], desc[UR76][R132.64], P1 ;  /* 0x1b28000084f87fae */ /* 0x008fe800089a104c */
[----:B------:R-:W3:Y:S04]  /*29140*/  LDL.64 R132, [R1+0x1470] ;  /* 0x0014700001847983 */ /* 0x000ee80000100a00 */
[----:B------:R-:W-:Y:S04]  /*29150*/  LDGSTS.E [R248+0x1b300], desc[UR76][R144.64], P0 ;  /* 0x1b30000090f87fae */ /* 0x000fe800081a104c */
[----:B------:R-:W-:Y:S04]  /*29160*/  LDGSTS.E [R248+0x1b380], desc[UR76][R198.64], P2 ;  /* 0x1b380000c6f87fae */ /* 0x000fe800091a104c */
[----:B------:R-:W-:Y:S04]  /*29170*/  LDGSTS.E [R248+0x1c200], desc[UR76][R48.64], P6 ;  /* 0x1c20000030f87fae */ /* 0x000fe8000b1a104c */
[----:B------:R-:W2:Y:S04]  /*29180*/  LDL.64 R144, [R1+0x498] ;  /* 0x0004980001907983 */ /* 0x000ea80000100a00 */
[----:B------:R-:W-:Y:S04]  /*29190*/  STL.64 [R1+0x5918], R198 ;  /* 0x005918c601007387 */ /* 0x000fe80000100a00 */
[----:B------:R-:W-:Y:S04]  /*291a0*/  STL.64 [R1+0x5920], R196 ;  /* 0x005920c401007387 */ /* 0x000fe80000100a00 */
[----:B------:R-:W2:Y:S04]  /*291b0*/  LDL.64 R48, [R1+0x1c00] ;  /* 0x001c000001307983 */ /* 0x000ea80000100a00 */
[----:B------:R-:W-:Y:S04]  /*291c0*/  LDGSTS.E [R248+0x1c280], desc[UR76][R60.64], P1 ;  /* 0x1c2800003cf87fae */ /* 0x000fe800089a104c */
[----:B------:R-:W2:Y:S04]  /*291d0*/  LDL.64 R60, [R1+0x1418] ;  /* 0x00141800013c7983 */ /* 0x000ea80000100a00 */
[----:B------:R-:W-:Y:S04]  /*291e0*/  LDGSTS.E [R248+0x1c300], desc[UR76][R72.64], P0 ;  /* 0x1c30000048f87fae */ /* 0x000fe800081a104c */
[----:B------:R-:W-:Y:S04]  /*291f0*/  LDGSTS.E [R248+0x1c380], desc[UR76][R196.64], P2 ;  /* 0x1c380000c4f87fae */ /* 0x000fe800091a104c */
[----:B------:R-:W2:Y:S04]  /*29200*/  LDL.64 R72, [R1+0xbf0] ;  /* 0x000bf00001487983 */ /* 0x000ea80000100a00 */
[----:B----4-:R-:W-:Y:S04]  /*29210*/  LDGSTS.E [R248+0x1d200], desc[UR76][R156.64], P6 ;  /* 0x1d2000009cf87fae */ /* 0x010fe8000b1a104c */
[----:B------:R-:W-:Y:S04]  /*29220*/  LDGSTS.E [R248+0x1d280], desc[UR76][R240.64], P1 ;  /* 0x1d280000f0f87fae */ /* 0x000fe800089a104c */
[----:B------:R-:W4:Y:S04]  /*29230*/  LDL.64 R156, [R1+0x3f8] ;  /* 0x0003f800019c7983 */ /* 0x000f280000100a00 */
[----:B------:R-:W-:Y:S04]  /*29240*/  LDGSTS.E [R248+0x1d300], desc[UR76][R24.64], P0 ;  /* 0x1d30000018f87fae */ /* 0x000fe800081a104c */
[----:B------:R-:W-:Y:S04]  /*29250*/  STL.64 [R1+0x5928], R194 ;  /* 0x005928c201007387 */ /* 0x000fe80000100a00 */
        /* <DEDUP_REMOVED lines=12> */
[----:B-1----:R-:W4:Y:S04]  /*29320*/  LDL.LU.64 R204, [R1+0x178] ;  /* 0x0001780001cc7983 */ /* 0x002f280000300a00 */
[----:B------:R-:W4:Y:S04]  /*29330*/  LDL.LU.64 R206, [R1+0x80] ;  /* 0x0000800001ce7983 */ /* 0x000f280000300a00 */
[----:B------:R-:W4:Y:S04]  /*29340*/  LDL.64 R108, [R1+0x1358] ;  /* 0x00135800016c7983 */ /* 0x000f280000100a00 */
[----:B---3--:R-:W-:Y:S04]  /*29350*/  LDGSTS.E [R248+0x1f200], desc[UR76][R132.64], P6 ;  /* 0x1f20000084f87fae */ /* 0x008fe8000b1a104c */
[----:B--2---:R-:W-:Y:S04]  /*29360*/  LDGSTS.E [R248+0x1f280], desc[UR76][R120.64], P1 ;  /* 0x1f28000078f87fae */ /* 0x004fe800089a104c */
[----:B------:R-:W2:Y:S04]  /*29370*/  LDL.64 R132, [R1+0x378] ;  /* 0x0003780001847983 */ /* 0x000ea80000100a00 */
[----:B------:R-:W-:Y:S04]  /*29380*/  LDGSTS.E [R248+0x1f300], desc[UR76][R144.64], P0 ;  /* 0x1f30000090f87fae */ /* 0x000fe800081a104c */
[----:B------:R-:W3:Y:S04]  /*29390*/  LDL.64 R120, [R1+0xb00] ;  /* 0x000b000001787983 */ /* 0x000ee80000100a00 */
[----:B------:R-:W-:Y:S04]  /*293a0*/  LDGSTS.E [R248+0x1f380], desc[UR76][R12.64], P2 ;  /* 0x1f3800000cf87fae */ /* 0x000fe800091a104c */
[----:B------:R-:W3:Y:S04]  /*293b0*/  LDL.64 R144, [R1+0x1c18] ;  /* 0x001c180001907983 */ /* 0x000ee80000100a00 */
[----:B------:R1:W-:Y:S04]  /*293c0*/  STL.64 [R1+0x5930], R12 ;  /* 0x0059300c01007387 */ /* 0x0003e80000100a00 */
[----:B------:R-:W-:Y:S04]  /*293d0*/  LDGSTS.E [R3+0x400], desc[UR76][R48.64], P6 ;  /* 0x0040000030037fae */ /* 0x000fe8000b1a104c */
[----:B-1----:R-:W3:Y:S04]  /*293e0*/  LDL.LU.64 R12, [R1+0xb8] ;  /* 0x0000b800010c7983 */ /* 0x002ee80000300a00 */
[----:B------:R-:W3:Y:S04]  /*293f0*/  LDL.64 R226, [R1+0x338] ;  /* 0x0003380001e27983 */ /* 0x000ee80000100a00 */
[----:B------:R-:W3:Y:S04]  /*29400*/  LDL.64 R228, [R1+0x1c20] ;  /* 0x001c200001e47983 */ /* 0x000ee80000100a00 */
[----:B------:R-:W3:Y:S04]  /*29410*/  LDL.64 R230, [R1+0x1318] ;  /* 0x0013180001e67983 */ /* 0x000ee80000100a00 */
[----:B------:R-:W3:Y:S04]  /*29420*/  LDL.64 R24, [R1+0xac0] ;  /* 0x000ac00001187983 */ /* 0x000ee80000100a00 */
[----:B------:R-:W3:Y:S04]  /*29430*/  LDL.64 R36, [R1+0x2f8] ;  /* 0x0002f80001247983 */ /* 0x000ee80000100a00 */
[----:B------:R-:W-:Y:S04]  /*29440*/  LDGSTS.E [R3+0x480], desc[UR76][R60.64], P1 ;  /* 0x004800003c037fae */ /* 0x000fe800089a104c */
[----:B------:R-:W3:Y:S04]  /*29450*/  LDL.64 R48, [R1+0x1c28] ;  /* 0x001c280001307983 */ /* 0x000ee80000100a00 */
[----:B------:R-:W-:Y:S04]  /*29460*/  LDGSTS.E [R3+0x500], desc[UR76][R72.64], P0 ;  /* 0x0050000048037fae */ /* 0x000fe800081a104c */
[----:B------:R-:W3:Y:S04]  /*29470*/  LDL.64 R60, [R1+0x12d8] ;  /* 0x0012d800013c7983 */ /* 0x000ee80000100a00 */
[----:B------:R-:W3:Y:S04]  /*29480*/  LDL.64 R72, [R1+0xa80] ;  /* 0x000a800001487983 */ /* 0x000ee80000100a00 */
[----:B----4-:R-:W-:Y:S04]  /*29490*/  LDGSTS.E [R3+0x580], desc[UR76][R156.64], P2 ;  /* 0x005800009c037fae */ /* 0x010fe800091a104c */
[----:B------:R-:W4:Y:S04]  /*294a0*/  LDL.64 R156, [R1+0x2b8] ;  /* 0x0002b800019c7983 */ /* 0x000f280000100a00 */
[----:B------:R-:W-:Y:S04]  /*294b0*/  LDGSTS.E [R3+0x1400], desc[UR76][R232.64], P6 ;  /* 0x01400000e8037fae */ /* 0x000fe8000b1a104c */
[----:B------:R-:W-:Y:S04]  /*294c0*/  LDGSTS.E [R3+0x1480], desc[UR76][R234.64], P1 ;  /* 0x01480000ea037fae */ /* 0x000fe800089a104c */
[----:B------:R-:W4:Y:S04]  /*294d0*/  LDL.64 R232, [R1+0xa40] ;  /* 0x000a400001e87983 */ /* 0x000f280000100a00 */
[----:B------:R-:W-:Y:S04]  /*294e0*/  LDGSTS.E [R3+0x1500], desc[UR76][R236.64], P0 ;  /* 0x01500000ec037fae */ /* 0x000fe800081a104c */
        /* <DEDUP_REMOVED lines=16> */
[----:B------:R-:W3:Y:S04]  /*295f0*/  LDL.64 R108, [R1+0x1218] ;  /* 0x00121800016c7983 */ /* 0x000ee80000100a00 */
[----:B------:R-:W-:Y:S04]  /*29600*/  LDGSTS.E [R3+0x3580], desc[UR76][R226.64], P2 ;  /* 0x03580000e2037fae */ /* 0x000fe800091a104c */
[----:B------:R-:W-:Y:S04]  /*29610*/  LDGSTS.E [R3+0x4400], desc[UR76][R228.64], P6 ;  /* 0x04400000e4037fae */ /* 0x000fe8000b1a104c */
[----:B------:R-:W-:Y:S04]  /*29620*/  LDGSTS.E [R3+0x4480], desc[UR76][R230.64], P1 ;  /* 0x04480000e6037fae */ /* 0x000fe800089a104c */
[----:B------:R-:W-:Y:S04]  /*29630*/  LDGSTS.E [R3+0x4500], desc[UR76][R24.64], P0 ;  /* 0x0450000018037fae */ /* 0x000fe800081a104c */
[----:B------:R-:W-:Y:S04]  /*29640*/  LDGSTS.E [R3+0x4580], desc[UR76][R36.64], P2 ;  /* 0x0458000024037fae */ /* 0x000fe800091a104c */
[----:B------:R-:W3:Y:S04]  /*29650*/  LDL.64 R120, [R1+0x9c0] ;  /* 0x0009c00001787983 */ /* 0x000ee80000100a00 */
[----:B------:R-:W-:Y:S04]  /*29660*/  LDGSTS.E [R3+0x5400], desc[UR76][R48.64], P6 ;  /* 0x0540000030037fae */ /* 0x000fe8000b1a104c */
[----:B------:R-:W3:Y:S04]  /*29670*/  LDL.64 R24, [R1+0x1f8] ;  /* 0x0001f80001187983 */ /* 0x000ee80000100a00 */
        /* <DEDUP_REMOVED lines=14> */
[----:B------:R-:W4:Y:S04]  /*29760*/  LDL.LU.64 R4, [R1+0x1848] ;  /* 0x0018480001047983 */ /* 0x000f280000300a00 */
        /* <DEDUP_REMOVED lines=17> */
[----:B------:R-:W-:Y:S04]  /*29880*/  LDGSTS.E [R3+0x8580], desc[UR76][R24.64], P2 ;  /* 0x0858000018037fae */ /* 0x000fe800091a104c */
[----:B------:R-:W3:Y:S04]  /*29890*/  LDL.64 R120, [R1+0x890] ;  /* 0x0008900001787983 */ /* 0x000ee80000100a00 */
        /* <DEDUP_REMOVED lines=28> */
[----:B------:R1:W-:Y:S04]  /*29a60*/  STL.64 [R1+0x5950], R12 ;  /* 0x0059500c01007387 */ /* 0x0003e80000100a00 */
[----:B------:R-:W-:Y:S04]  /*29a70*/  LDGSTS.E [R3+0xd480], desc[UR76][R108.64], P1 ;  /* 0x0d4800006c037fae */ /* 0x000fe800089a104c */
[----:B------:R-:W-:Y:S04]  /*29a80*/  STL.64 [R1+0x5ff8], R4 ;  /* 0x005ff80401007387 */ /* 0x000fe80000100a00 */
[----:B------:R-:W-:Y:S04]  /*29a90*/  LDGSTS.E [R3+0xd500], desc[UR76][R120.64], P0 ;  /* 0x0d50000078037fae */ /* 0x000fe800081a104c */
        /* <DEDUP_REMOVED lines=8> */
[----:B------:R1:W-:Y:S04]  /*29b20*/  STL.64 [R1+0x5938], R206 ;  /* 0x005938ce01007387 */ /* 0x0003e80000100a00 */
        /* <DEDUP_REMOVED lines=14> */
[----:B------:R-:W2:Y:S04]  /*29c10*/  LDL.64 R132, [R1+0x740] ;  /* 0x0007400001847983 */ /* 0x000ea80000100a00 */
[----:B---3--:R-:W-:Y:S04]  /*29c20*/  LDGSTS.E [R3+0x10580], desc[UR76][R144.64], P2 ;  /* 0x1058000090037fae */ /* 0x008fe800091a104c */
[----:B------:R-:W3:Y:S04]  /*29c30*/  LDL.64 R144, [R1+0x700] ;  /* 0x0007000001907983 */ /* 0x000ee80000100a00 */
[----:B------:R-:W3:Y:S04]  /*29c40*/  LDL.LU.64 R208, [R1+0x170] ;  /* 0x0001700001d07983 */ /* 0x000ee80000300a00 */
[----:B-1----:R-:W3:Y:S04]  /*29c50*/  LDL.LU.64 R12, [R1+0xe8] ;  /* 0x0000e800010c7983 */ /* 0x002ee80000300a00 */
[----:B------:R-:W3:Y:S04]  /*29c60*/  LDL.LU.64 R206, [R1+0xd0] ;  /* 0x0000d00001ce7983 */ /* 0x000ee80000300a00 */
[----:B------:R-:W3:Y:S04]  /*29c70*/  LDL.LU.64 R194, [R1+0xb0] ;  /* 0x0000b00001c27983 */ /* 0x000ee80000300a00 */
[----:B------:R-:W3:Y:S04]  /*29c80*/  LDL.LU.64 R196, [R1+0xa8] ;  /* 0x0000a80001c47983 */ /* 0x000ee80000300a00 */
[----:B------:R-:W3:Y:S04]  /*29c90*/  LDL.LU.64 R198, [R1+0xa0] ;  /* 0x0000a00001c67983 */ /* 0x000ee80000300a00 */
[----:B------:R-:W3:Y:S04]  /*29ca0*/  LDL.LU.64 R200, [R1+0x98] ;  /* 0x0000980001c87983 */ /* 0x000ee80000300a00 */
[----:B------:R-:W3:Y:S04]  /*29cb0*/  LDL.LU.64 R202, [R1+0x90] ;  /* 0x0000900001ca7983 */ /* 0x000ee80000300a00 */
[----:B------:R-:W-:Y:S04]  /*29cc0*/  LDGSTS.E [R3+0x11400], desc[UR76][R108.64], P6 ;  /* 0x114000006c037fae */ /* 0x000fe8000b1a104c */
        /* <DEDUP_REMOVED lines=9> */
[----:B-1----:R-:W4:Y:S04]  /*29d60*/  LDL.LU.64 R190, [R1+0x30] ;  /* 0x0000300001be7983 */ /* 0x002f280000300a00 */
[----:B------:R-:W4:Y:S04]  /*29d70*/  LDL.64 R36, [R1+0x1660] ;  /* 0x0016600001247983 */ /* 0x000f280000100a00 */
[----:B------:R-:W4:Y:S04]  /*29d80*/  LDL.64 R48, [R1+0xea8] ;  /* 0x000ea80001307983 */ /* 0x000f280000100a00 */
[----:B------:R-:W-:Y:S04]  /*29d90*/  LDGSTS.E [R3+0x12500], desc[UR76][R84.64], P0 ;  /* 0x1250000054037fae */ /* 0x000fe800081a104c */
[----:B------:R-:W-:Y:S04]  /*29da0*/  LDGSTS.E [R3+0x12580], desc[UR76][R178.64], P2 ;  /* 0x12580000b2037fae */ /* 0x000fe800091a104c */
[----:B------:R-:W-:Y:S04]  /*29db0*/  LDGSTS.E [R3+0x13400], desc[UR76][R24.64], P6 ;  /* 0x1340000018037fae */ /* 0x000fe8000b1a104c */
[----:B------:R-:W4:Y:S04]  /*29dc0*/  LDL.64 R84, [R1+0x690] ;  /* 0x0006900001547983 */ /* 0x000f280000100a00 */
[----:B------:R1:W-:Y:S04]  /*29dd0*/  STL.64 [R1+0x58a0], R178 ;  /* 0x0058a0b201007387 */ /* 0x0003e80000100a00 */
[----:B------:R-:W-:Y:S04]  /*29de0*/  LDGSTS.E [R3+0x13480], desc[UR76][R96.64], P1 ;  /* 0x1348000060037fae */ /* 0x000fe800089a104c */
[----:B-1----:R-:W4:Y:S04]  /*29df0*/  LDL.LU.64 R178, [R1+0x38] ;  /* 0x0000380001b27983 */ /* 0x002f280000300a00 */
[----:B------:R-:W4:Y:S04]  /*29e00*/  LDL.64 R96, [R1+0x1628] ;  /* 0x0016280001607983 */ /* 0x000f280000100a00 */
[----:B--2---:R-:W-:Y:S04]  /*29e10*/  LDGSTS.E [R3+0x13500], desc[UR76][R132.64], P0 ;  /* 0x1350000084037fae */ /* 0x004fe800081a104c */
[----:B------:R-:W-:Y:S04]  /*29e20*/  LDGSTS.E [R3+0x13580], desc[UR76][R166.64], P2 ;  /* 0x13580000a6037fae */ /* 0x000fe800091a104c */
[----:B------:R-:W-:Y:S04]  /*29e30*/  LDGSTS.E [R3+0x14400], desc[UR76][R60.64], P6 ;  /* 0x144000003c037fae */ /* 0x000fe8000b1a104c */
[----:B------:R-:W2:Y:S04]  /*29e40*/  LDL.64 R132, [R1+0xe68] ;  /* 0x000e680001847983 */ /* 0x000ea80000100a00 */
[----:B------:R1:W-:Y:S04]  /*29e50*/  STL.64 [R1+0x5890], R166 ;  /* 0x005890a601007387 */ /* 0x0003e80000100a00 */
[----:B------:R-:W-:Y:S04]  /*29e60*/  LDGSTS.E [R3+0x14480], desc[UR76][R72.64], P1 ;  /* 0x1448000048037fae */ /* 0x000fe800089a104c */
[----:B---3--:R-:W-:Y:S04]  /*29e70*/  LDGSTS.E [R3+0x14500], desc[UR76][R144.64], P0 ;  /* 0x1450000090037fae */ /* 0x008fe800081a104c */
[----:B-1----:R-:W3:Y:S04]  /*29e80*/  LDL.LU.64 R166, [R1+0x28] ;  /* 0x0000280001a67983 */ /* 0x002ee80000300a00 */
[----:B------:R-:W3:Y:S04]  /*29e90*/  LDL.64 R60, [R1+0x658] ;  /* 0x00065800013c7983 */ /* 0x000ee80000100a00 */
[----:B------:R-:W3:Y:S04]  /*29ea0*/  LDL.64 R72, [R1+0x15f0] ;  /* 0x0015f00001487983 */ /* 0x000ee80000100a00 */
[----:B------:R-:W3:Y:S04]  /*29eb0*/  LDL.64 R144, [R1+0xe28] ;  /* 0x000e280001907983 */ /* 0x000ee80000100a00 */
[----:B------:R-:W-:Y:S04]  /*29ec0*/  LDGSTS.E [R3+0x14580], desc[UR76][R154.64], P2 ;  /* 0x145800009a037fae */ /* 0x000fe800091a104c */
[----:B------:R1:W-:Y:S04]  /*29ed0*/  STL.64 [R1+0x58a8], R154 ;  /* 0x0058a89a01007387 */ /* 0x0003e80000100a00 */
[----:B-1----:R-:W3:Y:S04]  /*29ee0*/  LDL.LU.64 R154, [R1+0x40] ;  /* 0x00004000019a7983 */ /* 0x002ee80000300a00 */
        /* <DEDUP_REMOVED lines=14> */
[----:B------:R-:W4:Y:S04]  /*29fd0*/  LDL.64 R36, [R1+0xd80] ;  /* 0x000d800001247983 */ /* 0x000f280000100a00 */
[----:B------:R-:W4:Y:S04]  /*29fe0*/  LDL.64 R48, [R1+0x590] ;  /* 0x0005900001307983 */ /* 0x000f280000100a00 */
[----:B------:R-:W-:Y:S04]  /*29ff0*/  LDGSTS.E [R3+0x16580], desc[UR76][R130.64], P2 ;  /* 0x1658000082037fae */ /* 0x000fe800091a104c */
[----:B------:R1:W-:Y:S04]  /*2a000*/  STL.64 [R1+0x58b0], R130 ;  /* 0x0058b08201007387 */ /* 0x0003e80000100a00 */
[----:B------:R-:W-:Y:S04]  /*2a010*/  LDGSTS.E [R3+0x17400], desc[UR76][R96.64], P6 ;  /* 0x1740000060037fae */ /* 0x000fe8000b1a104c */
[----:B-1----:R-:W4:Y:S04]  /*2a020*/  LDL.LU.64 R130, [R1+0x58] ;  /* 0x0000580001827983 */ /* 0x002f280000300a00 */
[----:B------:R-:W4:Y:S04]  /*2a030*/  LDL.64 R84, [R1+0x1518] ;  /* 0x0015180001547983 */ /* 0x000f280000100a00 */
[----:B------:R-:W4:Y:S04]  /*2a040*/  LDL.64 R96, [R1+0xd48] ;  /* 0x000d480001607983 */ /* 0x000f280000100a00 */
[----:B--2---:R-:W-:Y:S04]  /*2a050*/  LDGSTS.E [R3+0x17480], desc[UR76][R132.64], P1 ;  /* 0x1748000084037fae */ /* 0x004fe800089a104c */
[----:B------:R-:W2:Y:S04]  /*2a060*/  LDL.64 R132, [R1+0x558] ;  /* 0x0005580001847983 */ /* 0x000ea80000100a00 */
[----:B------:R1:W-:Y:S04]  /*2a070*/  STL.64 [R1+0x58b8], R118 ;  /* 0x0058b87601007387 */ /* 0x0003e80000100a00 */
[----:B---3--:R-:W-:Y:S04]  /*2a080*/  LDGSTS.E [R3+0x17500], desc[UR76][R60.64], P0 ;  /* 0x175000003c037fae */ /* 0x008fe800081a104c */
[----:B------:R-:W-:Y:S04]  /*2a090*/  LDGSTS.E [R3+0x17580], desc[UR76][R118.64], P2 ;  /* 0x1758000076037fae */ /* 0x000fe800091a104c */
[----:B------:R-:W-:Y:S04]  /*2a0a0*/  LDGSTS.E [R3+0x18400], desc[UR76][R72.64], P6 ;  /* 0x1840000048037fae */ /* 0x000fe8000b1a104c */
[----:B------:R-:W-:Y:S04]  /*2a0b0*/  LDGSTS.E [R3+0x18480], desc[UR76][R144.64], P1 ;  /* 0x1848000090037fae */ /* 0x000fe800089a104c */
[----:B-1----:R-:W3:Y:S04]  /*2a0c0*/  LDL.LU.64 R118, [R1+0x60] ;  /* 0x0000600001767983 */ /* 0x002ee80000300a00 */
[----:B------:R-:W3:Y:S04]  /*2a0d0*/  LDL.64 R60, [R1+0x14e8] ;  /* 0x0014e800013c7983 */ /* 0x000ee80000100a00 */
[----:B------:R-:W3:Y:S04]  /*2a0e0*/  LDL.64 R72, [R1+0xd10] ;  /* 0x000d100001487983 */ /* 0x000ee80000100a00 */
[----:B------:R-:W3:Y:S04]  /*2a0f0*/  LDL.64 R144, [R1+0x520] ;  /* 0x0005200001907983 */ /* 0x000ee80000100a00 */
[----:B------:R-:W-:Y:S04]  /*2a100*/  LDGSTS.E [R3+0x18500], desc[UR76][R108.64], P0 ;  /* 0x185000006c037fae */ /* 0x000fe800081a104c */
[----:B------:R-:W-:Y:S04]  /*2a110*/  LDGSTS.E [R3+0x18580], desc[UR76][R106.64], P2 ;  /* 0x185800006a037fae */ /* 0x000fe800091a104c */
[----:B------:R-:W-:Y:S04]  /*2a120*/  LDGSTS.E [R3+0x19400], desc[UR76][R120.64], P6 ;  /* 0x1940000078037fae */ /* 0x000fe8000b1a104c */
[----:B------:R-:W3:Y:S04]  /*2a130*/  LDL.64 R108, [R1+0x14b8] ;  /* 0x0014b800016c7983 */ /* 0x000ee80000100a00 */
[----:B------:R1:W-:Y:S04]  /*2a140*/  STL.64 [R1+0x58c0], R106 ;  /* 0x0058c06a01007387 */ /* 0x0003e80000100a00 */
[----:B-1----:R-:W3:Y:S04]  /*2a150*/  LDL.LU.64 R106, [R1+0x68] ;  /* 0x00006800016a7983 */ /* 0x002ee80000300a00 */
[----:B------:R-:W3:Y:S04]  /*2a160*/  LDL.64 R120, [R1+0xcd8] ;  /* 0x000cd80001787983 */ /* 0x000ee80000100a00 */
[----:B----4-:R-:W-:Y:S04]  /*2a170*/  LDGSTS.E [R3+0x19480], desc[UR76][R156.64], P1 ;  /* 0x194800009c037fae */ /* 0x010fe800089a104c */
[----:B------:R-:W4:Y:S04]  /*2a180*/  LDL.64 R156, [R1+0x4e8] ;  /* 0x0004e800019c7983 */ /* 0x000f280000100a00 */
[----:B------:R1:W-:Y:S04]  /*2a190*/  STL.64 [R1+0x58c8], R94 ;  /* 0x0058c85e01007387 */ /* 0x0003e80000100a00 */
[----:B------:R-:W-:Y:S04]  /*2a1a0*/  LDGSTS.E [R3+0x19500], desc[UR76][R240.64], P0 ;  /* 0x19500000f0037fae */ /* 0x000fe800081a104c */
[----:B------:R-:W-:Y:S04]  /*2a1b0*/  LDGSTS.E [R3+0x19580], desc[UR76][R94.64], P2 ;  /* 0x195800005e037fae */ /* 0x000fe800091a104c */
[----:B------:R-:W-:Y:S04]  /*2a1c0*/  LDGSTS.E [R3+0x1a400], desc[UR76][R24.64], P6 ;  /* 0x1a40000018037fae */ /* 0x000fe8000b1a104c */
[----:B------:R-:W-:Y:S04]  /*2a1d0*/  LDGSTS.E [R3+0x1a480], desc[UR76][R36.64], P1 ;  /* 0x1a48000024037fae */ /* 0x000fe800089a104c */
[----:B-1----:R-:W4:Y:S04]  /*2a1e0*/  LDL.LU.64 R94, [R1+0x70] ;  /* 0x00007000015e7983 */ /* 0x002f280000300a00 */
[----:B------:R-:W-:Y:S04]  /*2a1f0*/  LDGSTS.E [R3+0x1a500], desc[UR76][R48.64], P0 ;  /* 0x1a50000030037fae */ /* 0x000fe800081a104c */
[----:B------:R-:W-:Y:S04]  /*2a200*/  LDGSTS.E [R3+0x1a580], desc[UR76][R82.64], P2 ;  /* 0x1a58000052037fae */ /* 0x000fe800091a104c */
[----:B------:R1:W-:Y:S04]  /*2a210*/  STL.64 [R1+0x5880], R82 ;  /* 0x0058805201007387 */ /* 0x0003e80000100a00 */
[----:B-1----:R-:W4:Y:S04]  /*2a220*/  LDL.LU.64 R82, [R1+0x8] ;  /* 0x0000080001527983 */ /* 0x002f280000300a00 */
[----:B------:R-:W-:Y:S04]  /*2a230*/  LDGSTS.E [R3+0x1b400], desc[UR76][R84.64], P6 ;  /* 0x1b40000054037fae */ /* 0x000fe8000b1a104c */
[----:B------:R-:W-:Y:S04]  /*2a240*/  LDGSTS.E [R3+0x1b480], desc[UR76][R96.64], P1 ;  /* 0x1b48000060037fae */ /* 0x000fe800089a104c */
[----:B------:R-:W4:Y:S04]  /*2a250*/  LDL.64 R84, [R1+0x1488] ;  /* 0x0014880001547983 */ /* 0x000f280000100a00 */
[----:B------:R-:W4:Y:S04]  /*2a260*/  LDL.64 R96, [R1+0xca0] ;  /* 0x000ca00001607983 */ /* 0x000f280000100a00 */
[----:B--2---:R-:W-:Y:S04]  /*2a270*/  LDGSTS.E [R3+0x1b500], desc[UR76][R132.64], P0 ;  /* 0x1b50000084037fae */ /* 0x004fe800081a104c */
[----:B------:R-:W-:Y:S04]  /*2a280*/  LDGSTS.E [R3+0x1b580], desc[UR76][R70.64], P2 ;  /* 0x1b58000046037fae */ /* 0x000fe800091a104c */
[----:B------:R-:W2:Y:S04]  /*2a290*/  LDL.64 R132, [R1+0x4b0] ;  /* 0x0004b00001847983 */ /* 0x000ea80000100a00 */
[----:B------:R1:W-:Y:S04]  /*2a2a0*/  STL.64 [R1+0x58d0], R70 ;  /* 0x0058d04601007387 */ /* 0x0003e80000100a00 */
[----:B---3--:R-:W-:Y:S04]  /*2a2b0*/  LDGSTS.E [R3+0x1c400], desc[UR76][R60.64], P6 ;  /* 0x1c4000003c037fae */ /* 0x008fe8000b1a104c */
[----:B------:R-:W-:Y:S04]  /*2a2c0*/  LDGSTS.E [R3+0x1c480], desc[UR76][R72.64], P1 ;  /* 0x1c48000048037fae */ /* 0x000fe800089a104c */
[----:B-1----:R-:W3:Y:S04]  /*2a2d0*/  LDL.LU.64 R70, [R1+0x78] ;  /* 0x0000780001467983 */ /* 0x002ee80000300a00 */
[----:B------:R-:W-:Y:S04]  /*2a2e0*/  LDGSTS.E [R3+0x1c500], desc[UR76][R144.64], P0 ;  /* 0x1c50000090037fae */ /* 0x000fe800081a104c */
        /* <DEDUP_REMOVED lines=21> */
[----:B------:R1:W-:Y:S04]  /*2a440*/  STL.64 [R1+0x5948], R46 ;  /* 0x0059482e01007387 */ /* 0x0003e80000100a00 */
[----:B-1----:R-:W4:Y:S04]  /*2a450*/  LDL.LU.64 R46, [R1+0xe0] ;  /* 0x0000e000012e7983 */ /* 0x002f280000300a00 */
[----:B------:R-:W4:Y:S04]  /*2a460*/  LDL.64 R36, [R1+0x1a68] ;  /* 0x001a680001247983 */ /* 0x000f280000100a00 */
        /* <DEDUP_REMOVED lines=9> */
[----:B-1----:R-:W2:Y:S04]  /*2a500*/  LDL.LU.64 R34, [R1+0xf0] ;  /* 0x0000f00001227983 */ /* 0x002ea80000300a00 */
[----:B---3--:R-:W-:Y:S04]  /*2a510*/  LDGSTS.E [R3+0x1f400], desc[UR76][R144.64], P6 ;  /* 0x1f40000090037fae */ /* 0x008fe8000b1a104c */
[----:B------:R-:W3:Y:S04]  /*2a520*/  LDL.64 R144, [R1+0x1a38] ;  /* 0x001a380001907983 */ /* 0x000ee80000100a00 */
[----:B------:R1:W-:Y:S04]  /*2a530*/  STL.64 [R1+0x5960], R22 ;  /* 0x0059601601007387 */ /* 0x0003e80000100a00 */
[----:B------:R-:W-:Y:S04]  /*2a540*/  LDGSTS.E [R3+0x1f480], desc[UR76][R228.64], P1 ;  /* 0x1f480000e4037fae */ /* 0x000fe800089a104c */
[----:B------:R-:W-:Y:S04]  /*2a550*/  LDGSTS.E [R3+0x1f500], desc[UR76][R230.64], P0 ;  /* 0x1f500000e6037fae */ /* 0x000fe800081a104c */
[----:B------:R-:W-:Y:S04]  /*2a560*/  LDGSTS.E [R3+0x1f580], desc[UR76][R22.64], P2 ;  /* 0x1f58000016037fae */ /* 0x000fe800091a104c */
[----:B------:R-:W-:Y:S04]  /*2a570*/  LDGSTS.E [R249+0x600], desc[UR76][R232.64], P6 ;  /* 0x00600000e8f97fae */ /* 0x000fe8000b1a104c */
[----:B------:R-:W-:Y:S04]  /*2a580*/  LDGSTS.E [R249+0x680], desc[UR76][R108.64], P1 ;  /* 0x006800006cf97fae */ /* 0x000fe800089a104c */
[----:B-1----:R-:W3:Y:S04]  /*2a590*/  LDL.LU.64 R22, [R1+0x110] ;  /* 0x0001100001167983 */ /* 0x002ee80000300a00 */
        /* <DEDUP_REMOVED lines=30> */
[----:B------:R-:W-:Y:S04]  /*2a780*/  LDGSTS.E [R249+0x3700], desc[UR76][R84.64], P0 ;  /* 0x0370000054f97fae */ /* 0x000fe800081a104c */
[----:B------:R-:W-:Y:S04]  /*2a790*/  LDGSTS.E [R249+0x3780], desc[UR76][R96.64], P2 ;  /* 0x0378000060f97fae */ /* 0x000fe800091a104c */
[----:B------:R-:W2:Y:S04]  /*2a7a0*/  LDL.64 R36, [R1+0x980] ;  /* 0x0009800001247983 */ /* 0x000ea80000100a00 */
[----:B------:R-:W2:Y:S04]  /*2a7b0*/  LDL.64 R84, [R1+0x1290] ;  /* 0x0012900001547983 */ /* 0x000ea80000100a00 */
[----:B------:R-:W2:Y:S04]  /*2a7c0*/  LDL.64 R96, [R1+0x1990] ;  /* 0x0019900001607983 */ /* 0x000ea80000100a00 */
[----:B------:R-:W2:Y:S04]  /*2a7d0*/  LDL.64 R48, [R1+0x1b0] ;  /* 0x0001b00001307983 */ /* 0x000ea80000100a00 */
[----:B---3--:R-:W-:Y:S04]  /*2a7e0*/  LDGSTS.E [R249+0x4600], desc[UR76][R144.64], P6 ;  /* 0x0460000090f97fae */ /* 0x008fe8000b1a104c */
[----:B------:R-:W3:Y:S04]  /*2a7f0*/  LDL.64 R144, [R1+0x1210] ;  /* 0x0012100001907983 */ /* 0x000ee80000100a00 */
[----:B------:R-:W-:Y:S04]  /*2a800*/  LDGSTS.E [R249+0x4680], desc[UR76][R108.64], P1 ;  /* 0x046800006cf97fae */ /* 0x000fe800089a104c */
[----:B------:R-:W3:Y:S04]  /*2a810*/  LDL.64 R108, [R1+0x1920] ;  /* 0x00192000016c7983 */ /* 0x000ee80000100a00 */
[----:B----4-:R-:W-:Y:S04]  /*2a820*/  LDGSTS.E [R249+0x4700], desc[UR76][R156.64], P0 ;  /* 0x047000009cf97fae */ /* 0x010fe800081a104c */
        /* <DEDUP_REMOVED lines=10> */
[----:B------:R-:W2:Y:S04]  /*2a8d0*/  LDL.64 R132, [R1+0x900] ;  /* 0x0009000001847983 */ /* 0x000ea80000100a00 */
        /* <DEDUP_REMOVED lines=8> */
[----:B------:R-:W2:Y:S04]  /*2a960*/  LDL.LU.64 R6, [R1+0x8c0] ;  /* 0x0008c00001067983 */ /* 0x000ea80000300a00 */
[----:B---3--:R-:W-:Y:S04]  /*2a970*/  LDGSTS.E [R249+0x8680], desc[UR76][R144.64], P1 ;  /* 0x0868000090f97fae */ /* 0x008fe800089a104c */
[----:B------:R-:W3:Y:S04]  /*2a980*/  LDL.64 R84, [R1+0x130] ;  /* 0x0001300001547983 */ /* 0x000ee80000100a00 */
[----:B------:R-:W-:Y:S04]  /*2a990*/  LDGSTS.E [R249+0x8700], desc[UR76][R236.64], P0 ;  /* 0x08700000ecf97fae */ /* 0x000fe800081a104c */
[----:B------:R-:W3:Y:S04]  /*2a9a0*/  LDL.64 R96, [R1+0x18b8] ;  /* 0x0018b80001607983 */ /* 0x000ee80000100a00 */
[----:B------:R-:W-:Y:S04]  /*2a9b0*/  LDGSTS.E [R249+0x8780], desc[UR76][R238.64], P2 ;  /* 0x08780000eef97fae */ /* 0x000fe800091a104c */
[----:B------:R-:W3:Y:S04]  /*2a9c0*/  LDL.64 R144, [R1+0x1118] ;  /* 0x0011180001907983 */ /* 0x000ee80000100a00 */
[----:B------:R-:W-:Y:S04]  /*2a9d0*/  LDGSTS.E [R249+0x9600], desc[UR76][R240.64], P6 ;  /* 0x09600000f0f97fae */ /* 0x000fe8000b1a104c */
[----:B------:R-:W-:Y:S04]  /*2a9e0*/  LDGSTS.E [R249+0x9680], desc[UR76][R24.64], P1 ;  /* 0x0968000018f97fae */ /* 0x000fe800089a104c */
[----:B------:R-:W-:Y:S04]  /*2a9f0*/  LDGSTS.E [R249+0x9700], desc[UR76][R36.64], P0 ;  /* 0x0970000024f97fae */ /* 0x000fe800081a104c */
[----:B------:R-:W-:Y:S04]  /*2aa00*/  LDGSTS.E [R249+0x9780], desc[UR76][R48.64], P2 ;  /* 0x0978000030f97fae */ /* 0x000fe800091a104c */
[----:B------:R-:W-:Y:S04]  /*2aa10*/  LDGSTS.E [R249+0xa600], desc[UR76][R108.64], P6 ;  /* 0x0a6000006cf97fae */ /* 0x000fe8000b1a104c */
[----:B------:R-:W3:Y:S04]  /*2aa20*/  LDL.64 R36, [R1+0x1880] ;  /* 0x0018800001247983 */ /* 0x000ee80000100a00 */
[----:B------:R-:W3:Y:S04]  /*2aa30*/  LDL.64 R108, [R1+0x10d8] ;  /* 0x0010d800016c7983 */ /* 0x000ee80000100a00 */
[----:B----4-:R-:W-:Y:S04]  /*2aa40*/  LDGSTS.E [R249+0xa680], desc[UR76][R156.64], P1 ;  /* 0x0a6800009cf97fae */ /* 0x010fe800089a104c */
[----:B------:R-:W4:Y:S04]  /*2aa50*/  LDL.64 R156, [R1+0x888] ;  /* 0x00088800019c7983 */ /* 0x000f280000100a00 */
[----:B------:R1:W-:Y:S04]  /*2aa60*/  STL.64 [R1+0x59a8], R208 ;  /* 0x0059a8d001007387 */ /* 0x0003e80000100a00 */
        /* <DEDUP_REMOVED lines=11> */
[----:B------:R-:W2:Y:S04]  /*2ab20*/  LDL.LU.64 R204, [R1+0x268] ;  /* 0x0002680001cc7983 */ /* 0x000ea80000300a00 */
[----:B-1----:R-:W2:Y:S04]  /*2ab30*/  LDL.LU.64 R208, [R1+0x190] ;  /* 0x0001900001d07983 */ /* 0x002ea80000300a00 */
[----:B------:R-:W2:Y:S04]  /*2ab40*/  LDL.LU.64 R210, [R1+0x168] ;  /* 0x0001680001d27983 */ /* 0x000ea80000300a00 */
[----:B------:R-:W2:Y:S04]  /*2ab50*/  LDL.LU.64 R212, [R1+0x160] ;  /* 0x0001600001d47983 */ /* 0x000ea80000300a00 */
[----:B------:R-:W2:Y:S04]  /*2ab60*/  LDL.LU.64 R214, [R1+0x158] ;  /* 0x0001580001d67983 */ /* 0x000ea80000300a00 */
[----:B---3--:R-:W-:Y:S04]  /*2ab70*/  LDGSTS.E [R249+0xb780], desc[UR76][R84.64], P2 ;  /* 0x0b78000054f97fae */ /* 0x008fe800091a104c */
[----:B------:R-:W-:Y:S04]  /*2ab80*/  LDGSTS.E [R249+0xc600], desc[UR76][R96.64], P6 ;  /* 0x0c60000060f97fae */ /* 0x000fe8000b1a104c */
[----:B------:R-:W3:Y:S04]  /*2ab90*/  LDL.64 R84, [R1+0x17c0] ;  /* 0x0017c00001547983 */ /* 0x000ee80000100a00 */
[----:B------:R-:W-:Y:S04]  /*2aba0*/  LDGSTS.E [R249+0xc680], desc[UR76][R144.64], P1 ;  /* 0x0c68000090f97fae */ /* 0x000fe800089a104c */
[----:B------:R-:W3:Y:S04]  /*2abb0*/  LDL.64 R96, [R1+0x1018] ;  /* 0x0010180001607983 */ /* 0x000ee80000100a00 */
[----:B------:R-:W-:Y:S04]  /*2abc0*/  LDGSTS.E [R249+0xc700], desc[UR76][R6.64], P0 ;  /* 0x0c70000006f97fae */ /* 0x000fe800081a104c */
[----:B------:R-:W3:Y:S04]  /*2abd0*/  LDL.64 R144, [R1+0x7e0] ;  /* 0x0007e00001907983 */ /* 0x000ee80000100a00 */
[----:B------:R-:W-:Y:S04]  /*2abe0*/  STL.64 [R1+0x5ce8], R6 ;  /* 0x005ce80601007387 */ /* 0x000fe80000100a00 */
[----:B------:R-:W-:Y:S04]  /*2abf0*/  LDGSTS.E [R249+0xc780], desc[UR76][R34.64], P2 ;  /* 0x0c78000022f97fae */ /* 0x000fe800091a104c */
[----:B------:R1:W-:Y:S04]  /*2ac00*/  STL.64 [R1+0x5968], R34 ;  /* 0x0059682201007387 */ /* 0x0003e80000100a00 */
[----:B------:R-:W-:Y:S04]  /*2ac10*/  LDGSTS.E [R249+0xd600], desc[UR76][R36.64], P6 ;  /* 0x0d60000024f97fae */ /* 0x000fe8000b1a104c */
[----:B------:R-:W-:Y:S04]  /*2ac20*/  LDGSTS.E [R249+0xd680], desc[UR76][R108.64], P1 ;  /* 0x0d6800006cf97fae */ /* 0x000fe800089a104c */
[----:B-1----:R-:W3:Y:S04]  /*2ac30*/  LDL.LU.64 R34, [R1+0x118] ;  /* 0x0001180001227983 */ /* 0x002ee80000300a00 */
[----:B------:R-:W3:Y:S04]  /*2ac40*/  LDL.64 R36, [R1+0x1780] ;  /* 0x0017800001247983 */ /* 0x000ee80000100a00 */
[----:B------:R-:W3:Y:S04]  /*2ac50*/  LDL.64 R108, [R1+0xfd8] ;  /* 0x000fd800016c7983 */ /* 0x000ee80000100a00 */
[----:B----4-:R-:W-:Y:S04]  /*2ac60*/  LDGSTS.E [R249+0xd700], desc[UR76][R156.64], P0 ;  /* 0x0d7000009cf97fae */ /* 0x010fe800081a104c */
[----:B------:R-:W-:Y:S04]  /*2ac70*/  LDGSTS.E [R249+0xd780], desc[UR76][R194.64], P2 ;  /* 0x0d780000c2f97fae */ /* 0x000fe800091a104c */
[----:B------:R-:W-:Y:S04]  /*2ac80*/  LDGSTS.E [R249+0xe600], desc[UR76][R24.64], P6 ;  /* 0x0e60000018f97fae */ /* 0x000fe8000b1a104c */
[----:B------:R-:W4:Y:S04]  /*2ac90*/  LDL.64 R156, [R1+0x7a8] ;  /* 0x0007a800019c7983 */ /* 0x000f280000100a00 */
[----:B------:R1:W-:Y:S04]  /*2aca0*/  STL.64 [R1+0x5970], R194 ;  /* 0x005970c201007387 */ /* 0x0003e80000100a00 */
[----:B-1----:R-:W4:Y:S04]  /*2acb0*/  LDL.LU.64 R194, [R1+0x120] ;  /* 0x0001200001c27983 */ /* 0x002f280000300a00 */
[----:B------:R-:W-:Y:S04]  /*2acc0*/  LDGSTS.E [R249+0xe680], desc[UR76][R120.64], P1 ;  /* 0x0e68000078f97fae */ /* 0x000fe800089a104c */
[----:B------:R-:W4:Y:S04]  /*2acd0*/  LDL.64 R120, [R1+0x1740] ;  /* 0x0017400001787983 */ /* 0x000f280000100a00 */
[----:B--2---:R-:W-:Y:S04]  /*2ace0*/  LDGSTS.E [R249+0xe700], desc[UR76][R132.64], P0 ;  /* 0x0e70000084f97fae */ /* 0x004fe800081a104c */
[----:B------:R-:W-:Y:S04]  /*2acf0*/  LDGSTS.E [R249+0xe780], desc[UR76][R70.64], P2 ;  /* 0x0e78000046f97fae */ /* 0x000fe800091a104c */
[----:B------:R-:W-:Y:S04]  /*2ad00*/  LDGSTS.E [R249+0xf600], desc[UR76][R48.64], P6 ;  /* 0x0f60000030f97fae */ /* 0x000fe8000b1a104c */
[----:B------:R-:W2:Y:S04]  /*2ad10*/  LDL.64 R132, [R1+0xf98] ;  /* 0x000f980001847983 */ /* 0x000ea80000100a00 */
[----:B------:R1:W-:Y:S04]  /*2ad20*/  STL.64 [R1+0x5978], R70 ;  /* 0x0059784601007387 */ /* 0x0003e80000100a00 */
[----:B------:R-:W-:Y:S04]  /*2ad30*/  LDGSTS.E [R249+0xf680], desc[UR76][R60.64], P1 ;  /* 0x0f6800003cf97fae */ /* 0x000fe800089a104c */
[----:B------:R-:W-:Y:S04]  /*2ad40*/  LDGSTS.E [R249+0xf700], desc[UR76][R72.64], P0 ;  /* 0x0f70000048f97fae */ /* 0x000fe800081a104c */
[----:B-1----:R-:W2:Y:S04]  /*2ad50*/  LDL.LU.64 R70, [R1+0x128] ;  /* 0x0001280001467983 */ /* 0x002ea80000300a00 */
[----:B------:R-:W2:Y:S04]  /*2ad60*/  LDL.64 R48, [R1+0x770] ;  /* 0x0007700001307983 */ /* 0x000ea80000100a00 */
[----:B------:R-:W2:Y:S04]  /*2ad70*/  LDL.64 R60, [R1+0x1708] ;  /* 0x00170800013c7983 */ /* 0x000ea80000100a00 */
[----:B------:R-:W2:Y:S04]  /*2ad80*/  LDL.64 R72, [R1+0xf60] ;  /* 0x000f600001487983 */ /* 0x000ea80000100a00 */
[----:B------:R-:W-:Y:S04]  /*2ad90*/  LDGSTS.E [R249+0xf780], desc[UR76][R154.64], P2 ;  /* 0x0f7800009af97fae */ /* 0x000fe800091a104c */
[----:B------:R1:W-:Y:S04]  /*2ada0*/  STL.64 [R1+0x5980], R154 ;  /* 0x0059809a01007387 */ /* 0x0003e80000100a00 */
[----:B---3--:R-:W-:Y:S04]  /*2adb0*/  LDGSTS.E [R249+0x10600], desc[UR76][R84.64], P6 ;  /* 0x1060000054f97fae */ /* 0x008fe8000b1a104c */
[----:B------:R-:W-:Y:S04]  /*2adc0*/  LDGSTS.E [R249+0x10680], desc[UR76][R96.64], P1 ;  /* 0x1068000060f97fae */ /* 0x000fe800089a104c */
[----:B-1----:R-:W3:Y:S04]  /*2add0*/  LDL.LU.64 R154, [R1+0x2e8] ;  /* 0x0002e800019a7983 */ /* 0x002ee80000300a00 */
[----:B------:R-:W3:Y:S04]  /*2ade0*/  LDL.64 R84, [R1+0x738] ;  /* 0x0007380001547983 */ /* 0x000ee80000100a00 */
[----:B------:R-:W-:Y:S04]  /*2adf0*/  LDGSTS.E [R249+0x10700], desc[UR76][R144.64], P0 ;  /* 0x1070000090f97fae */ /* 0x000fe800081a104c */
[----:B------:R-:W3:Y:S04]  /*2ae00*/  LDL.64 R24, [R1+0x16c8] ;  /* 0x0016c80001187983 */ /* 0x000ee80000100a00 */
[----:B------:R-:W3:Y:S04]  /*2ae10*/  LDL.64 R96, [R1+0xf20] ;  /* 0x000f200001607983 */ /* 0x000ee80000100a00 */
[----:B------:R-:W3:Y:S04]  /*2ae20*/  LDL.64 R144, [R1+0x6f8] ;  /* 0x0006f80001907983 */ /* 0x000ee80000100a00 */
        /* <DEDUP_REMOVED lines=9> */
[----:B------:R-:W4:Y:S04]  /*2aec0*/  LDL.64 R156, [R1+0xee0] ;  /* 0x000ee000019c7983 */ /* 0x000f280000100a00 */
[----:B------:R1:W-:Y:S04]  /*2aed0*/  STL.64 [R1+0x5990], R188 ;  /* 0x005990bc01007387 */ /* 0x0003e80000100a00 */
[----:B-1----:R-:W4:Y:S04]  /*2aee0*/  LDL.LU.64 R188, [R1+0x218] ;  /* 0x0002180001bc7983 */ /* 0x002f280000300a00 */
[----:B------:R-:W-:Y:S04]  /*2aef0*/  LDGSTS.E [R249+0x12600], desc[UR76][R120.64], P6 ;  /* 0x1260000078f97fae */ /* 0x000fe8000b1a104c */
[----:B------:R-:W4:Y:S04]  /*2af00*/  LDL.64 R120, [R1+0x1658] ;  /* 0x0016580001787983 */ /* 0x000f280000100a00 */
[----:B--2---:R-:W-:Y:S04]  /*2af10*/  LDGSTS.E [R249+0x12680], desc[UR76][R132.64], P1 ;  /* 0x1268000084f97fae */ /* 0x004fe800089a104c */
[----:B------:R-:W2:Y:S04]  /*2af20*/  LDL.64 R132, [R1+0xea0] ;  /* 0x000ea00001847983 */ /* 0x000ea80000100a00 */
[----:B------:R-:W-:Y:S04]  /*2af30*/  LDGSTS.E [R249+0x12700], desc[UR76][R48.64], P0 ;  /* 0x1270000030f97fae */ /* 0x000fe800081a104c */
[----:B------:R-:W-:Y:S04]  /*2af40*/  LDGSTS.E [R249+0x12780], desc[UR76][R176.64], P2 ;  /* 0x12780000b0f97fae */ /* 0x000fe800091a104c */
[----:B------:R-:W-:Y:S04]  /*2af50*/  LDGSTS.E [R249+0x13600], desc[UR76][R60.64], P6 ;  /* 0x136000003cf97fae */ /* 0x000fe8000b1a104c */
[----:B------:R-:W2:Y:S04]  /*2af60*/  LDL.64 R48, [R1+0x688] ;  /* 0x0006880001307983 */ /* 0x000ea80000100a00 */
[----:B------:R1:W-:Y:S04]  /*2af70*/  STL.64 [R1+0x5998], R176 ;  /* 0x005998b001007387 */ /* 0x0003e80000100a00 */
[----:B------:R-:W-:Y:S04]  /*2af80*/  LDGSTS.E [R249+0x13680], desc[UR76][R72.64], P1 ;  /* 0x1368000048f97fae */ /* 0x000fe800089a104c */
[----:B-1----:R-:W2:Y:S04]  /*2af90*/  LDL.LU.64 R176, [R1+0x150] ;  /* 0x0001500001b07983 */ /* 0x002ea80000300a00 */
[----:B------:R-:W2:Y:S04]  /*2afa0*/  LDL.64 R60, [R1+0x1620] ;  /* 0x00162000013c7983 */ /* 0x000ea80000100a00 */
[----:B------:R-:W2:Y:S04]  /*2afb0*/  LDL.64 R72, [R1+0xe60] ;  /* 0x000e600001487983 */ /* 0x000ea80000100a00 */
[----:B---3--:R-:W-:Y:S04]  /*2afc0*/  LDGSTS.E [R249+0x13700], desc[UR76][R84.64], P0 ;  /* 0x1370000054f97fae */ /* 0x008fe800081a104c */
[----:B------:R-:W-:Y:S04]  /*2afd0*/  LDGSTS.E [R249+0x13780], desc[UR76][R164.64], P2 ;  /* 0x13780000a4f97fae */ /* 0x000fe800091a104c */
[----:B------:R-:W-:Y:S04]  /*2afe0*/  LDGSTS.E [R249+0x14600], desc[UR76][R24.64], P6 ;  /* 0x1460000018f97fae */ /* 0x000fe8000b1a104c */
[----:B------:R-:W3:Y:S04]  /*2aff0*/  LDL.64 R84, [R1+0x650] ;  /* 0x0006500001547983 */ /* 0x000ee80000100a00 */
[----:B------:R1:W-:Y:S04]  /*2b000*/  STL.64 [R1+0x59b0], R164 ;  /* 0x0059b0a401007387 */ /* 0x0003e80000100a00 */
[----:B------:R-:W-:Y:S04]  /*2b010*/  LDGSTS.E [R249+0x14680], desc[UR76][R96.64], P1 ;  /* 0x1468000060f97fae */ /* 0x000fe800089a104c */
[----:B------:R-:W-:Y:S04]  /*2b020*/  LDGSTS.E [R249+0x14700], desc[UR76][R144.64], P0 ;  /* 0x1470000090f97fae */ /* 0x000fe800081a104c */
[----:B-1----:R-:W3:Y:S04]  /*2b030*/  LDL.LU.64 R164, [R1+0x198] ;  /* 0x0001980001a47983 */ /* 0x002ee80000300a00 */
[----:B------:R-:W3:Y:S04]  /*2b040*/  LDL.64 R96, [R1+0x15e8] ;  /* 0x0015e80001607983 */ /* 0x000ee80000100a00 */
[----:B------:R-:W3:Y:S04]  /*2b050*/  LDL.64 R144, [R1+0xe20] ;  /* 0x000e200001907983 */ /* 0x000ee80000100a00 */
[----:B------:R-:W-:Y:S04]  /*2b060*/  LDGSTS.E [R249+0x14780], desc[UR76][R152.64], P2 ;  /* 0x1478000098f97fae */ /* 0x000fe800091a104c */
[----:B------:R1:W-:Y:S04]  /*2b070*/  STL.64 [R1+0x59b8], R152 ;  /* 0x0059b89801007387 */ /* 0x0003e80000100a00 */
[----:B------:R-:W-:Y:S04]  /*2b080*/  LDGSTS.E [R249+0x15600], desc[UR76][R36.64], P6 ;  /* 0x1560000024f97fae */ /* 0x000fe8000b1a104c */
[----:B-1----:R-:W3:Y:S04]  /*2b090*/  LDL.LU.64 R152, [R1+0x1a0] ;  /* 0x0001a00001987983 */ /* 0x002ee80000300a00 */
[----:B----4-:R-:W-:Y:S04]  /*2b0a0*/  LDGSTS.E [R249+0x15680], desc[UR76][R156.64], P1 ;  /* 0x156800009cf97fae */ /* 0x010fe800089a104c */
[----:B------:R-:W-:Y:S04]  /*2b0b0*/  LDGSTS.E [R249+0x15700], desc[UR76][R108.64], P0 ;  /* 0x157000006cf97fae */ /* 0x000fe800081a104c */
[----:B------:R-:W-:Y:S04]  /*2b0c0*/  LDGSTS.E [R249+0x15780], desc[UR76][R140.64], P2 ;  /* 0x157800008cf97fae */ /* 0x000fe800091a104c */
[----:B------:R-:W4:Y:S04]  /*2b0d0*/  LDL.64 R156, [R1+0x618] ;  /* 0x00061800019c7983 */ /* 0x000f280000100a00 */
[----:B------:R1:W-:Y:S04]  /*2b0e0*/  STL.64 [R1+0x59c0], R140 ;  /* 0x0059c08c01007387 */ /* 0x0003e80000100a00 */
[----:B-1----:R-:W4:Y:S04]  /*2b0f0*/  LDL.LU.64 R140, [R1+0x1a8] ;  /* 0x0001a800018c7983 */ /* 0x002f280000300a00 */
[----:B------:R-:W4:Y:S04]  /*2b100*/  LDL.64 R108, [R1+0x15b0] ;  /* 0x0015b000016c7983 */ /* 0x000f280000100a00 */
[----:B------:R-:W-:Y:S04]  /*2b110*/  LDGSTS.E [R249+0x16600], desc[UR76][R120.64], P6 ;  /* 0x1660000078f97fae */ /* 0x000fe8000b1a104c */
[----:B------:R-:W4:Y:S04]  /*2b120*/  LDL.64 R120, [R1+0xde0] ;  /* 0x000de00001787983 */ /* 0x000f280000100a00 */
[----:B--2---:R-:W-:Y:S04]  /*2b130*/  LDGSTS.E [R249+0x16680], desc[UR76][R132.64], P1 ;  /* 0x1668000084f97fae */ /* 0x004fe800089a104c */
        /* <DEDUP_REMOVED lines=9> */
[----:B------:R-:W-:Y:S04]  /*2b1d0*/  LDGSTS.E [R249+0x17680], desc[UR76][R72.64], P1 ;  /* 0x1768000048f97fae */ /* 0x000fe800089a104c */
[----:B------:R-:W2:Y:S04]  /*2b1e0*/  LDL.64 R24, [R1+0x1510] ;  /* 0x0015100001187983 */ /* 0x000ea80000100a00 */
[----:B---3--:R-:W-:Y:S04]  /*2b1f0*/  LDGSTS.E [R249+0x17700], desc[UR76][R84.64], P0 ;  /* 0x1770000054f97fae */ /* 0x008fe800081a104c */
        /* <DEDUP_REMOVED lines=16> */
[----:B------:R-:W-:Y:S04]  /*2b300*/  LDGSTS.E [R249+0x19600], desc[UR76][R108.64], P6 ;  /* 0x196000006cf97fae */ /* 0x000fe8000b1a104c */
[----:B-1----:R-:W4:Y:S04]  /*2b310*/  LDL.LU.64 R104, [R1+0x1d0] ;  /* 0x0001d00001687983 */ /* 0x002f280000300a00 */
[----:B------:R-:W4:Y:S04]  /*2b320*/  LDL.64 R108, [R1+0x1480] ;  /* 0x00148000016c7983 */ /* 0x000f280000100a00 */
[----:B------:R-:W-:Y:S04]  /*2b330*/  LDGSTS.E [R249+0x19680], desc[UR76][R120.64], P1 ;  /* 0x1968000078f97fae */ /* 0x000fe800089a104c */
[----:B------:R-:W4:Y:S04]  /*2b340*/  LDL.64 R120, [R1+0xc98] ;  /* 0x000c980001787983 */ /* 0x000f280000100a00 */
[----:B--2---:R-:W-:Y:S04]  /*2b350*/  LDGSTS.E [R249+0x19700], desc[UR76][R132.64], P0 ;  /* 0x1970000084f97fae */ /* 0x004fe800081a104c */
[----:B------:R-:W-:Y:S04]  /*2b360*/  LDGSTS.E [R249+0x19780], desc[UR76][R92.64], P2 ;  /* 0x197800005cf97fae */ /* 0x000fe800091a104c */
[----:B------:R-:W2:Y:S04]  /*2b370*/  LDL.64 R132, [R1+0x4a8] ;  /* 0x0004a80001847983 */ /* 0x000ea80000100a00 */
[----:B------:R1:W-:Y:S04]  /*2b380*/  STL.64 [R1+0x59e0], R92 ;  /* 0x0059e05c01007387 */ /* 0x0003e80000100a00 */
[----:B------:R-:W-:Y:S04]  /*2b390*/  LDGSTS.E [R249+0x1a600], desc[UR76][R236.64], P6 ;  /* 0x1a600000ecf97fae */ /* 0x000fe8000b1a104c */
[----:B------:R-:W-:Y:S04]  /*2b3a0*/  LDGSTS.E [R249+0x1a680], desc[UR76][R238.64], P1 ;  /* 0x1a680000eef97fae */ /* 0x000fe800089a104c */
[----:B------:R-:W-:Y:S04]  /*2b3b0*/  LDGSTS.E [R249+0x1a700], desc[UR76][R240.64], P0 ;  /* 0x1a700000f0f97fae */ /* 0x000fe800081a104c */
[----:B------:R-:W-:Y:S04]  /*2b3c0*/  LDGSTS.E [R249+0x1a780], desc[UR76][R80.64], P2 ;  /* 0x1a78000050f97fae */ /* 0x000fe800091a104c */
[----:B-1----:R-:W2:Y:S04]  /*2b3d0*/  LDL.LU.64 R92, [R1+0x1d8] ;  /* 0x0001d800015c7983 */ /* 0x002ea80000300a00 */
[----:B------:R-:W-:Y:S04]  /*2b3e0*/  LDGSTS.E [R249+0x1b600], desc[UR76][R24.64], P6 ;  /* 0x1b60000018f97fae */ /* 0x000fe8000b1a104c */
[----:B------:R1:W-:Y:S04]  /*2b3f0*/  STL.64 [R1+0x59e8], R80 ;  /* 0x0059e85001007387 */ /* 0x0003e80000100a00 */
[----:B---3--:R-:W-:Y:S04]  /*2b400*/  LDGSTS.E [R249+0x1b680], desc[UR76][R36.64], P1 ;  /* 0x1b68000024f97fae */ /* 0x008fe800089a104c */
[----:B------:R-:W-:Y:S04]  /*2b410*/  LDGSTS.E [R249+0x1b700], desc[UR76][R48.64], P0 ;  /* 0x1b70000030f97fae */ /* 0x000fe800081a104c */
[----:B------:R-:W-:Y:S04]  /*2b420*/  LDGSTS.E [R249+0x1b780], desc[UR76][R68.64], P2 ;  /* 0x1b78000044f97fae */ /* 0x000fe800091a104c */
[----:B-1----:R-:W3:Y:S04]  /*2b430*/  LDL.LU.64 R80, [R1+0x1e0] ;  /* 0x0001e00001507983 */ /* 0x002ee80000300a00 */
[----:B------:R1:W-:Y:S04]  /*2b440*/  STL.64 [R1+0x59f0], R68 ;  /* 0x0059f04401007387 */ /* 0x0003e80000100a00 */
[----:B------:R-:W-:Y:S04]  /*2b450*/  LDGSTS.E [R249+0x1c600], desc[UR76][R60.64], P6 ;  /* 0x1c6000003cf97fae */ /* 0x000fe8000b1a104c */
[----:B------:R-:W-:Y:S04]  /*2b460*/  LDGSTS.E [R249+0x1c680], desc[UR76][R72.64], P1 ;  /* 0x1c68000048f97fae */ /* 0x000fe800089a104c */
[----:B------:R-:W-:Y:S04]  /*2b470*/  LDGSTS.E [R249+0x1c700], desc[UR76][R84.64], P0 ;  /* 0x1c70000054f97fae */ /* 0x000fe800081a104c */
[----:B-1----:R-:W3:Y:S04]  /*2b480*/  LDL.LU.64 R68, [R1+0x1e8] ;  /* 0x0001e80001447983 */ /* 0x002ee80000300a00 */
        /* <DEDUP_REMOVED lines=37> */
[----:B------:R-:W-:Y:S04]  /*2b6e0*/  STL.64 [R1+0x5a08], R32 ;  /* 0x005a082001007387 */ /* 0x000fe80000100a00 */
[----:B---3--:R-:W-:Y:S04]  /*2b6f0*/  LDGSTS.E [R249+0x1f600], desc[UR76][R218.64], P6 ;  /* 0x1f600000daf97fae */ /* 0x008fe8000b1a104c */
        /* <DEDUP_REMOVED lines=22> */
[----:B------:R-:W-:Y:S04]  /*2b860*/  LDGSTS.E [R2+0x4800], desc[UR76][R84.64], P6 ;  /* 0x0480000054027fae */ /* 0x000fe8000b1a104c */
[----:B------:R-:W-:Y:S04]  /*2b870*/  STL.64 [R1+0x5a10], R20 ;  /* 0x005a101401007387 */ /* 0x000fe80000100a00 */
[----:B------:R-:W-:Y:S04]  /*2b880*/  LDGSTS.E [R2+0x4880], desc[UR76][R96.64], P1 ;  /* 0x0488000060027fae */ /* 0x000fe800089a104c */
[----:B------:R-:W-:Y:S04]  /*2b890*/  LDGSTS.E [R2+0x4900], desc[UR76][R108.64], P0 ;  /* 0x049000006c027fae */ /* 0x000fe800081a104c */
[----:B------:R1:W-:Y:S04]  /*2b8a0*/  STL.64 [R1+0x5a88], R154 ;  /* 0x005a889a01007387 */ /* 0x0003e80000100a00 */
[----:B------:R-:W-:Y:S04]  /*2b8b0*/  LDGSTS.E [R2+0x4980], desc[UR76][R154.64], P2 ;  /* 0x049800009a027fae */ /* 0x000fe800091a104c */
[----:B------:R-:W4:Y:S04]  /*2b8c0*/  LDL.64 R72, [R1+0x19d8] ;  /* 0x0019d80001487983 */ /* 0x000f280000100a00 */
        /* <DEDUP_REMOVED lines=10> */
[----:B------:R-:W2:Y:S04]  /*2b970*/  LDL.64 R132, [R1+0x9f0] ;  /* 0x0009f00001847983 */ /* 0x000ea80000100a00 */
[----:B---3--:R-:W-:Y:S04]  /*2b980*/  LDGSTS.E [R2+0x5900], desc[UR76][R144.64], P0 ;  /* 0x0590000090027fae */ /* 0x008fe800081a104c */
[----:B------:R-:W3:Y:S04]  /*2b990*/  LDL.64 R144, [R1+0x9b0] ;  /* 0x0009b00001907983 */ /* 0x000ee80000100a00 */
[----:B----4-:R-:W-:Y:S04]  /*2b9a0*/  LDGSTS.E [R2+0x5980], desc[UR76][R156.64], P2 ;  /* 0x059800009c027fae */ /* 0x010fe800091a104c */
[----:B------:R-:W4:Y:S04]  /*2b9b0*/  LDL.64 R156, [R1+0x978] ;  /* 0x00097800019c7983 */ /* 0x000f280000100a00 */
[----:B------:R-:W4:Y:S04]  /*2b9c0*/  LDL.LU.64 R216, [R1+0x5d0] ;  /* 0x0005d00001d87983 */ /* 0x000f280000300a00 */
[----:B------:R-:W4:Y:S04]  /*2b9d0*/  LDL.LU.64 R218, [R1+0x578] ;  /* 0x0005780001da7983 */ /* 0x000f280000300a00 */
[----:B------:R-:W4:Y:S04]  /*2b9e0*/  LDL.LU.64 R234, [R1+0x460] ;  /* 0x0004600001ea7983 */ /* 0x000f280000300a00 */
[----:B------:R-:W4:Y:S04]  /*2b9f0*/  LDL.LU.64 R236, [R1+0x600] ;  /* 0x0006000001ec7983 */ /* 0x000f280000300a00 */
[----:B------:R-:W4:Y:S04]  /*2ba00*/  LDL.LU.64 R238, [R1+0x5f8] ;  /* 0x0005f80001ee7983 */ /* 0x000f280000300a00 */
[----:B-1----:R-:W4:Y:S04]  /*2ba10*/  LDL.LU.64 R154, [R1+0x538] ;  /* 0x00053800019a7983 */ /* 0x002f280000300a00 */
[----:B------:R-:W4:Y:S04]  /*2ba20*/  LDL.LU.64 R220, [R1+0x530] ;  /* 0x0005300001dc7983 */ /* 0x000f280000300a00 */
        /* <DEDUP_REMOVED lines=10> */
[----:B------:R-:W-:Y:S04]  /*2bad0*/  LDGSTS.E [R2+0x6800], desc[UR76][R72.64], P6 ;  /* 0x0680000048027fae */ /* 0x000fe8000b1a104c */
[----:B------:R-:W-:Y:S04]  /*2bae0*/  LDGSTS.E [R2+0x6880], desc[UR76][R108.64], P1 ;  /* 0x068800006c027fae */ /* 0x000fe800089a104c */
[----:B------:R-:W4:Y:S04]  /*2baf0*/  LDL.64 R72, [R1+0x1918] ;  /* 0x0019180001487983 */ /* 0x000f280000100a00 */
[----:B------:R-:W-:Y:S04]  /*2bb00*/  LDGSTS.E [R2+0x6900], desc[UR76][R120.64], P0 ;  /* 0x0690000078027fae */ /* 0x000fe800081a104c */
[----:B------:R-:W4:Y:S04]  /*2bb10*/  LDL.64 R108, [R1+0x1190] ;  /* 0x00119000016c7983 */ /* 0x000f280000100a00 */
        /* <DEDUP_REMOVED lines=8> */
[----:B--2---:R-:W-:Y:S04]  /*2bba0*/  LDGSTS.E [R2+0x7900], desc[UR76][R132.64], P0 ;  /* 0x0790000084027fae */ /* 0x004fe800081a104c */
[----:B------:R-:W-:Y:S04]  /*2bbb0*/  LDGSTS.E [R2+0x7980], desc[UR76][R44.64], P2 ;  /* 0x079800002c027fae */ /* 0x000fe800091a104c */
[----:B------:R-:W-:Y:S04]  /*2bbc0*/  LDGSTS.E [R2+0x8800], desc[UR76][R36.64], P6 ;  /* 0x0880000024027fae */ /* 0x000fe8000b1a104c */
[----:B------:R-:W2:Y:S04]  /*2bbd0*/  LDL.64 R132, [R1+0x8f8] ;  /* 0x0008f80001847983 */ /* 0x000ea80000100a00 */
[----:B------:R-:W2:Y:S04]  /*2bbe0*/  LDL.LU.64 R4, [R1+0x1878] ;  /* 0x0018780001047983 */ /* 0x000ea80000300a00 */
        /* <DEDUP_REMOVED lines=11> */
[----:B----4-:R-:W-:Y:S04]  /*2bca0*/  LDGSTS.E [R2+0x9900], desc[UR76][R156.64], P0 ;  /* 0x099000009c027fae */ /* 0x010fe800081a104c */
[----:B-1----:R-:W4:Y:S04]  /*2bcb0*/  LDL.LU.64 R68, [R1+0x258] ;  /* 0x0002580001447983 */ /* 0x002f280000300a00 */
[----:B------:R-:W4:Y:S04]  /*2bcc0*/  LDL.64 R60, [R1+0x10d0] ;  /* 0x0010d000013c7983 */ /* 0x000f280000100a00 */
[----:B------:R-:W4:Y:S04]  /*2bcd0*/  LDL.64 R156, [R1+0x880] ;  /* 0x00088000019c7983 */ /* 0x000f280000100a00 */
[----:B------:R-:W-:Y:S04]  /*2bce0*/  LDGSTS.E [R2+0x9980], desc[UR76][R140.64], P2 ;  /* 0x099800008c027fae */ /* 0x000fe800091a104c */
[----:B------:R1:W-:Y:S04]  /*2bcf0*/  STL.64 [R1+0x5a30], R140 ;  /* 0x005a308c01007387 */ /* 0x0003e80000100a00 */
[----:B-1----:R-:W4:Y:S04]  /*2bd00*/  LDL.LU.64 R140, [R1+0x260] ;  /* 0x00026000018c7983 */ /* 0x002f280000300a00 */
        /* <DEDUP_REMOVED lines=15> */
[----:B------:R-:W2:Y:S04]  /*2be00*/  LDL.64 R132, [R1+0x810] ;  /* 0x0008100001847983 */ /* 0x000ea80000100a00 */
[----:B------:R1:W-:Y:S04]  /*2be10*/  STL.64 [R1+0x5a48], R70 ;  /* 0x005a484601007387 */ /* 0x0003e80000100a00 */
[----:B------:R-:W-:Y:S04]  /*2be20*/  LDGSTS.E [R2+0xc800], desc[UR76][R36.64], P6 ;  /* 0x0c80000024027fae */ /* 0x000fe8000b1a104c */
[----:B-1----:R-:W2:Y:S04]  /*2be30*/  LDL.LU.64 R70, [R1+0x350] ;  /* 0x0003500001467983 */ /* 0x002ea80000300a00 */
[----:B------:R-:W-:Y:S04]  /*2be40*/  LDGSTS.E [R2+0xc880], desc[UR76][R48.64], P1 ;  /* 0x0c88000030027fae */ /* 0x000fe800089a104c */
[----:B------:R-:W2:Y:S04]  /*2be50*/  LDL.64 R36, [R1+0x17b8] ;  /* 0x0017b80001247983 */ /* 0x000ea80000100a00 */
[----:B------:R-:W2:Y:S04]  /*2be60*/  LDL.64 R48, [R1+0x1010] ;  /* 0x0010100001307983 */ /* 0x000ea80000100a00 */
[----:B---3--:R-:W-:Y:S04]  /*2be70*/  LDGSTS.E [R2+0xc900], desc[UR76][R144.64], P0 ;  /* 0x0c90000090027fae */ /* 0x008fe800081a104c */
[----:B------:R-:W-:Y:S04]  /*2be80*/  LDGSTS.E [R2+0xc980], desc[UR76][R12.64], P2 ;  /* 0x0c9800000c027fae */ /* 0x000fe800091a104c */
[----:B------:R-:W-:Y:S04]  /*2be90*/  LDGSTS.E [R2+0xd800], desc[UR76][R4.64], P6 ;  /* 0x0d80000004027fae */ /* 0x000fe8000b1a104c */
[----:B------:R-:W3:Y:S04]  /*2bea0*/  LDL.64 R144, [R1+0x7d8] ;  /* 0x0007d80001907983 */ /* 0x000ee80000100a00 */
[----:B------:R1:W-:Y:S04]  /*2beb0*/  STL.64 [R1+0x5a50], R12 ;  /* 0x005a500c01007387 */ /* 0x0003e80000100a00 */
[----:B----4-:R-:W-:Y:S04]  /*2bec0*/  LDGSTS.E [R2+0xd880], desc[UR76][R60.64], P1 ;  /* 0x0d8800003c027fae */ /* 0x010fe800089a104c */
[----:B------:R-:W-:Y:S04]  /*2bed0*/  LDGSTS.E [R2+0xd900], desc[UR76][R156.64], P0 ;  /* 0x0d9000009c027fae */ /* 0x000fe800081a104c */
[----:B-1----:R-:W4:Y:S04]  /*2bee0*/  LDL.LU.64 R12, [R1+0x290] ;  /* 0x00029000010c7983 */ /* 0x002f280000300a00 */
[----:B------:R-:W-:Y:S04]  /*2bef0*/  STL.64 [R1+0x6000], R4 ;  /* 0x0060000401007387 */ /* 0x000fe80000100a00 */
[----:B------:R-:W4:Y:S04]  /*2bf00*/  LDL.64 R24, [R1+0x1778] ;  /* 0x0017780001187983 */ /* 0x000f280000100a00 */
        /* <DEDUP_REMOVED lines=29> */
[----:B------:R-:W3:Y:S04]  /*2c0e0*/  LDL.64 R144, [R1+0x6f0] ;  /* 0x0006f00001907983 */ /* 0x000ee80000100a00 */
[----:B------:R1:W-:Y:S04]  /*2c0f0*/  STL.64 [R1+0x5a70], R10 ;  /* 0x005a700a01007387 */ /* 0x0003e80000100a00 */
[----:B----4-:R-:W-:Y:S04]  /*2c100*/  LDGSTS.E [R2+0x11800], desc[UR76][R24.64], P6 ;  /* 0x1180000018027fae */ /* 0x010fe8000b1a104c */
[----:B-1----:R-:W4:Y:S04]  /*2c110*/  LDL.LU.64 R10, [R1+0x2d0] ;  /* 0x0002d000010a7983 */ /* 0x002f280000300a00 */
[----:B------:R-:W-:Y:S04]  /*2c120*/  LDGSTS.E [R2+0x11880], desc[UR76][R60.64], P1 ;  /* 0x118800003c027fae */ /* 0x000fe800089a104c */
[----:B------:R-:W4:Y:S04]  /*2c130*/  LDL.64 R24, [R1+0x1688] ;  /* 0x0016880001187983 */ /* 0x000f280000100a00 */
[----:B------:R-:W-:Y:S04]  /*2c140*/  LDGSTS.E [R2+0x11900], desc[UR76][R156.64], P0 ;  /* 0x119000009c027fae */ /* 0x000fe800081a104c */
[----:B------:R-:W4:Y:S04]  /*2c150*/  LDL.64 R60, [R1+0xed8] ;  /* 0x000ed800013c7983 */ /* 0x000f280000100a00 */
[----:B------:R-:W-:Y:S04]  /*2c160*/  LDGSTS.E [R2+0x11980], desc[UR76][R186.64], P2 ;  /* 0x11980000ba027fae */ /* 0x000fe800091a104c */
[----:B------:R-:W4:Y:S04]  /*2c170*/  LDL.64 R156, [R1+0x6b8] ;  /* 0x0006b800019c7983 */ /* 0x000f280000100a00 */
        /* <DEDUP_REMOVED lines=39> */
[----:B------:R-:W-:Y:S04]  /*2c3f0*/  LDGSTS.E [R2+0x16900], desc[UR76][R108.64], P0 ;  /* 0x169000006c027fae */ /* 0x000fe800081a104c */
[----:B------:R-:W4:Y:S04]  /*2c400*/  LDL.64 R120, [R1+0x5d8] ;  /* 0x0005d80001787983 */ /* 0x000f280000100a00 */
[----:B------:R-:W4:Y:S04]  /*2c410*/  LDL.64 R72, [R1+0x1540] ;  /* 0x0015400001487983 */ /* 0x000f280000100a00 */
[----:B------:R-:W4:Y:S04]  /*2c420*/  LDL.64 R108, [R1+0xd70] ;  /* 0x000d7000016c7983 */ /* 0x000f280000100a00 */
[----:B------:R-:W-:Y:S04]  /*2c430*/  LDGSTS.E [R2+0x16980], desc[UR76][R126.64], P2 ;  /* 0x169800007e027fae */ /* 0x000fe800091a104c */
        /* <DEDUP_REMOVED lines=10> */
[----:B-1----:R-:W2:Y:S04]  /*2c4e0*/  LDL.LU.64 R114, [R1+0x540] ;  /* 0x0005400001727983 */ /* 0x002ea80000300a00 */
[----:B------:R-:W2:Y:S04]  /*2c4f0*/  LDL.64 R24, [R1+0x14d8] ;  /* 0x0014d80001187983 */ /* 0x000ea80000100a00 */
[----:B---3--:R-:W-:Y:S04]  /*2c500*/  LDGSTS.E [R2+0x18800], desc[UR76][R144.64], P6 ;  /* 0x1880000090027fae */ /* 0x008fe8000b1a104c */
[----:B------:R-:W-:Y:S04]  /*2c510*/  LDGSTS.E [R2+0x18880], desc[UR76][R36.64], P1 ;  /* 0x1888000024027fae */ /* 0x000fe800089a104c */
[----:B------:R-:W-:Y:S04]  /*2c520*/  LDGSTS.E [R2+0x18900], desc[UR76][R48.64], P0 ;  /* 0x1890000030027fae */ /* 0x000fe800081a104c */
[----:B------:R-:W3:Y:S04]  /*2c530*/  LDL.64 R144, [R1+0x548] ;  /* 0x0005480001907983 */ /* 0x000ee80000100a00 */
[----:B------:R-:W3:Y:S04]  /*2c540*/  LDL.64 R36, [R1+0xd00] ;  /* 0x000d000001247983 */ /* 0x000ee80000100a00 */
[----:B------:R-:W3:Y:S04]  /*2c550*/  LDL.64 R48, [R1+0x510] ;  /* 0x0005100001307983 */ /* 0x000ee80000100a00 */
[----:B------:R-:W-:Y:S04]  /*2c560*/  LDGSTS.E [R2+0x18980], desc[UR76][R102.64], P2 ;  /* 0x1898000066027fae */ /* 0x000fe800091a104c */
[----:B------:R1:W-:Y:S04]  /*2c570*/  STL.64 [R1+0x5ab8], R102 ;  /* 0x005ab86601007387 */ /* 0x0003e80000100a00 */
[----:B----4-:R-:W-:Y:S04]  /*2c580*/  LDGSTS.E [R2+0x19800], desc[UR76][R60.64], P6 ;  /* 0x198000003c027fae */ /* 0x010fe8000b1a104c */
[----:B-1----:R-:W4:Y:S04]  /*2c590*/  LDL.LU.64 R102, [R1+0x390] ;  /* 0x0003900001667983 */ /* 0x002f280000300a00 */
[----:B------:R-:W-:Y:S04]  /*2c5a0*/  LDGSTS.E [R2+0x19880], desc[UR76][R156.64], P1 ;  /* 0x198800009c027fae */ /* 0x000fe800089a104c */
        /* <DEDUP_REMOVED lines=16> */
[----:B--2---:R-:W-:Y:S04]  /*2c6b0*/  LDGSTS.E [R2+0x1b880], desc[UR76][R132.64], P1 ;  /* 0x1b88000084027fae */ /* 0x004fe800089a104c */
        /* <DEDUP_REMOVED lines=11> */
[----:B------:R-:W-:Y:S04]  /*2c770*/  LDGSTS.E [R2+0x1c980], desc[UR76][R54.64], P2 ;  /* 0x1c98000036027fae */ /* 0x000fe800091a104c */
[----:B------:R1:W-:Y:S04]  /*2c780*/  STL.64 [R1+0x5ad8], R54 ;  /* 0x005ad83601007387 */ /* 0x0003e80000100a00 */
[----:B----4-:R-:W-:Y:S04]  /*2c790*/  LDGSTS.E [R2+0x1d800], desc[UR76][R60.64], P6 ;  /* 0x1d8000003c027fae */ /* 0x010fe8000b1a104c */
[----:B------:R-:W-:Y:S04]  /*2c7a0*/  LDGSTS.E [R2+0x1d880], desc[UR76][R156.64], P1 ;  /* 0x1d8800009c027fae */ /* 0x000fe800089a104c */
[----:B-1----:R-:W4:Y:S04]  /*2c7b0*/  LDL.LU.64 R54, [R1+0x3d8] ;  /* 0x0003d80001367983 */ /* 0x002f280000300a00 */
[----:B------:R-:W4:Y:S04]  /*2c7c0*/  LDL.64 R48, [R1+0x1b18] ;  /* 0x001b180001307983 */ /* 0x000f280000100a00 */
[----:B------:R-:W4:Y:S04]  /*2c7d0*/  LDL.64 R156, [R1+0x1400] ;  /* 0x00140000019c7983 */ /* 0x000f280000100a00 */
[----:B------:R-:W-:Y:S04]  /*2c7e0*/  LDGSTS.E [R2+0x1d900], desc[UR76][R120.64], P0 ;  /* 0x1d90000078027fae */ /* 0x000fe800081a104c */
        /* <DEDUP_REMOVED lines=8> */
[----:B------:R-:W4:Y:S04]  /*2c870*/  LDL.64 R108, [R1+0xb58] ;  /* 0x000b5800016c7983 */ /* 0x000f280000100a00 */
[----:B------:R-:W-:Y:S04]  /*2c880*/  LDGSTS.E [R2+0x1e900], desc[UR76][R84.64], P0 ;  /* 0x1e90000054027fae */ /* 0x000fe800081a104c */
[----:B------:R-:W-:Y:S04]  /*2c890*/  LDGSTS.E [R2+0x1e980], desc[UR76][R30.64], P2 ;  /* 0x1e9800001e027fae */ /* 0x000fe800091a104c */
[----:B------:R1:W-:Y:S04]  /*2c8a0*/  STL.64 [R1+0x5b50], R30 ;  /* 0x005b501e01007387 */ /* 0x0003e80000100a00 */
[----:B--2---:R-:W-:Y:S04]  /*2c8b0*/  LDGSTS.E [R2+0x1f800], desc[UR76][R96.64], P6 ;  /* 0x1f80000060027fae */ /* 0x004fe8000b1a104c */
[----:B-1----:R-:W2:Y:S04]  /*2c8c0*/  LDL.LU.64 R30, [R1+0x608] ;  /* 0x00060800011e7983 */ /* 0x002ea80000300a00 */
[----:B------:R-:W2:Y:S04]  /*2c8d0*/  LDL.64 R24, [R1+0x1a88] ;  /* 0x001a880001187983 */ /* 0x000ea80000100a00 */
[----:B------:R-:W2:Y:S04]  /*2c8e0*/  LDL.64 R84, [R1+0x1380] ;  /* 0x0013800001547983 */ /* 0x000ea80000100a00 */
[----:B------:R-:W2:Y:S04]  /*2c8f0*/  LDL.64 R96, [R1+0xb20] ;  /* 0x000b200001607983 */ /* 0x000ea80000100a00 */
[----:B------:R-:W-:Y:S04]  /*2c900*/  LDGSTS.E [R2+0x1f880], desc[UR76][R132.64], P1 ;  /* 0x1f88000084027fae */ /* 0x000fe800089a104c */
[----:B------:R-:W2:Y:S04]  /*2c910*/  LDL.64 R36, [R1+0x1a58] ;  /* 0x001a580001247983 */ /* 0x000ea80000100a00 */
[----:B------:R-:W2:Y:S04]  /*2c920*/  LDL.64 R132, [R1+0x1340] ;  /* 0x0013400001847983 */ /* 0x000ea80000100a00 */
[----:B---3--:R-:W-:Y:S04]  /*2c930*/  LDGSTS.E [R2+0x1f900], desc[UR76][R144.64], P0 ;  /* 0x1f90000090027fae */ /* 0x008fe800081a104c */
[----:B------:R-:W-:Y:S04]  /*2c940*/  LDGSTS.E [R2+0x1f980], desc[UR76][R18.64], P2 ;  /* 0x1f98000012027fae */ /* 0x000fe800091a104c */
[----:B------:R-:W3:Y:S04]  /*2c950*/  LDL.64 R144, [R1+0xae8] ;  /* 0x000ae80001907983 */ /* 0x000ee80000100a00 */
[----:B------:R-:W3:Y:S04]  /*2c960*/  LDL.LU.64 R6, [R1+0x8f0] ;  /* 0x0008f00001067983 */ /* 0x000ee80000300a00 */
[----:B------:R1:W-:Y:S04]  /*2c970*/  STL.64 [R1+0x5b60], R2 ;  /* 0x005b600201007387 */ /* 0x0003e80000100a00 */
[----:B-1----:R-:W3:Y:S04]  /*2c980*/  LDL.LU.64 R2, [R1+0x638] ;  /* 0x0006380001027983 */ /* 0x002ee80000300a00 */
[----:B------:R1:W-:Y:S04]  /*2c990*/  STL.64 [R1+0x5b58], R18 ;  /* 0x005b581201007387 */ /* 0x0003e80000100a00 */
[----:B----4-:R-:W-:Y:S04]  /*2c9a0*/  LDGSTS.E [R250+0xa00], desc[UR76][R48.64], P6 ;  /* 0x00a0000030fa7fae */ /* 0x010fe8000b1a104c */
[----:B------:R-:W-:Y:S04]  /*2c9b0*/  LDGSTS.E [R250+0xa80], desc[UR76][R156.64], P1 ;  /* 0x00a800009cfa7fae */ /* 0x000fe800089a104c */
[----:B-1----:R-:W4:Y:S04]  /*2c9c0*/  LDL.LU.64 R18, [R1+0x630] ;  /* 0x0006300001127983 */ /* 0x002f280000300a00 */
[----:B------:R-:W4:Y:S04]  /*2c9d0*/  LDL.64 R48, [R1+0x1300] ;  /* 0x0013000001307983 */ /* 0x000f280000100a00 */
[----:B------:R-:W4:Y:S04]  /*2c9e0*/  LDL.64 R156, [R1+0x1a28] ;  /* 0x001a2800019c7983 */ /* 0x000f280000100a00 */
[----:B------:R-:W-:Y:S04]  /*2c9f0*/  LDGSTS.E [R250+0xb00], desc[UR76][R120.64], P0 ;  /* 0x00b0000078fa7fae */ /* 0x000fe800081a104c */
[----:B------:R-:W4:Y:S04]  /*2ca00*/  LDL.64 R120, [R1+0xaa8] ;  /* 0x000aa80001787983 */ /* 0x000f280000100a00 */
[----:B------:R-:W-:Y:S04]  /*2ca10*/  LDGSTS.E [R250+0xb80], desc[UR76][R42.64], P2 ;  /* 0x00b800002afa7fae */ /* 0x000fe800091a104c */
[----:B------:R1:W-:Y:S04]  /*2ca20*/  STL.64 [R1+0x5b68], R42 ;  /* 0x005b682a01007387 */ /* 0x0003e80000100a00 */
[----:B------:R-:W-:Y:S04]  /*2ca30*/  LDGSTS.E [R250+0x1a00], desc[UR76][R60.64], P6 ;  /* 0x01a000003cfa7fae */ /* 0x000fe8000b1a104c */
[----:B------:R-:W-:Y:S04]  /*2ca40*/  LDGSTS.E [R250+0x1a80], desc[UR76][R72.64], P1 ;  /* 0x01a8000048fa7fae */ /* 0x000fe800089a104c */
[----:B-1----:R-:W4:Y:S04]  /*2ca50*/  LDL.LU.64 R42, [R1+0x640] ;  /* 0x00064000012a7983 */ /* 0x002f280000300a00 */
[----:B------:R-:W4:Y:S04]  /*2ca60*/  LDL.64 R60, [R1+0x19f8] ;  /* 0x0019f800013c7983 */ /* 0x000f280000100a00 */
[----:B------:R-:W-:Y:S04]  /*2ca70*/  LDGSTS.E [R250+0x1b00], desc[UR76][R108.64], P0 ;  /* 0x01b000006cfa7fae */ /* 0x000fe800081a104c */
[----:B------:R-:W4:Y:S04]  /*2ca80*/  LDL.64 R72, [R1+0x12c0] ;  /* 0x0012c00001487983 */ /* 0x000f280000100a00 */
[----:B------:R-:W-:Y:S04]  /*2ca90*/  LDGSTS.E [R250+0x1b80], desc[UR76][R78.64], P2 ;  /* 0x01b800004efa7fae */ /* 0x000fe800091a104c */
[----:B------:R-:W4:Y:S04]  /*2caa0*/  LDL.64 R108, [R1+0xa68] ;  /* 0x000a6800016c7983 */ /* 0x000f280000100a00 */
[----:B------:R1:W-:Y:S04]  /*2cab0*/  STL.64 [R1+0x5b70], R78 ;  /* 0x005b704e01007387 */ /* 0x0003e80000100a00 */
[----:B--2---:R-:W-:Y:S04]  /*2cac0*/  LDGSTS.E [R250+0x2a00], desc[UR76][R24.64], P6 ;  /* 0x02a0000018fa7fae */ /* 0x004fe8000b1a104c */
[----:B------:R-:W-:Y:S04]  /*2cad0*/  LDGSTS.E [R250+0x2a80], desc[UR76][R84.64], P1 ;  /* 0x02a8000054fa7fae */ /* 0x000fe800089a104c */
[----:B-1----:R-:W2:Y:S04]  /*2cae0*/  LDL.LU.64 R78, [R1+0x668] ;  /* 0x00066800014e7983 */ /* 0x002ea80000300a00 */
[----:B------:R-:W-:Y:S04]  /*2caf0*/  LDGSTS.E [R250+0x2b00], desc[UR76][R96.64], P0 ;  /* 0x02b0000060fa7fae */ /* 0x000fe800081a104c */
[----:B------:R-:W2:Y:S04]  /*2cb00*/  LDL.64 R84, [R1+0x19d0] ;  /* 0x0019d00001547983 */ /* 0x000ea80000100a00 */
[----:B------:R-:W-:Y:S04]  /*2cb10*/  LDGSTS.E [R250+0x2b80], desc[UR76][R126.64], P2 ;  /* 0x02b800007efa7fae */ /* 0x000fe800091a104c */
[----:B------:R-:W2:Y:S04]  /*2cb20*/  LDL.64 R96, [R1+0x1280] ;  /* 0x0012800001607983 */ /* 0x000ea80000100a00 */
[----:B------:R1:W-:Y:S04]  /*2cb30*/  STL.64 [R1+0x5b78], R126 ;  /* 0x005b787e01007387 */ /* 0x0003e80000100a00 */
[----:B------:R-:W-:Y:S04]  /*2cb40*/  LDGSTS.E [R250+0x3a00], desc[UR76][R36.64], P6 ;  /* 0x03a0000024fa7fae */ /* 0x000fe8000b1a104c */
[----:B------:R-:W-:Y:S04]  /*2cb50*/  LDGSTS.E [R250+0x3a80], desc[UR76][R132.64], P1 ;  /* 0x03a8000084fa7fae */ /* 0x000fe800089a104c */
[----:B-1----:R-:W2:Y:S04]  /*2cb60*/  LDL.LU.64 R126, [R1+0x670] ;  /* 0x00067000017e7983 */ /* 0x002ea80000300a00 */
[----:B------:R-:W2:Y:S04]  /*2cb70*/  LDL.64 R8, [R1+0xa28] ;  /* 0x000a280001087983 */ /* 0x000ea80000100a00 */
[----:B------:R1:W-:Y:S04]  /*2cb80*/  STL.64 [R1+0x5b80], R20 ;  /* 0x005b801401007387 */ /* 0x0003e80000100a00 */
[----:B---3--:R-:W-:Y:S04]  /*2cb90*/  LDGSTS.E [R250+0x3b00], desc[UR76][R144.64], P0 ;  /* 0x03b0000090fa7fae */ /* 0x008fe800081a104c */
[----:B------:R-:W-:Y:S04]  /*2cba0*/  LDGSTS.E [R250+0x3b80], desc[UR76][R20.64], P2 ;  /* 0x03b8000014fa7fae */ /* 0x000fe800091a104c */
[----:B-1----:R-:W3:Y:S04]  /*2cbb0*/  LDL.LU.64 R20, [R1+0x678] ;  /* 0x0006780001147983 */ /* 0x002ee80000300a00 */
[----:B------:R-:W3:Y:S04]  /*2cbc0*/  LDL.64 R144, [R1+0x1240] ;  /* 0x0012400001907983 */ /* 0x000ee80000100a00 */
[----:B------:R-:W3:Y:S04]  /*2cbd0*/  LDL.64 R132, [R1+0x9e8] ;  /* 0x0009e80001847983 */ /* 0x000ee80000100a00 */
[----:B------:R-:W3:Y:S04]  /*2cbe0*/  LDL.64 R36, [R1+0x1200] ;  /* 0x0012000001247983 */ /* 0x000ee80000100a00 */
[----:B----4-:R-:W-:Y:S04]  /*2cbf0*/  LDGSTS.E [R250+0x4a00], desc[UR76][R156.64], P6 ;  /* 0x04a000009cfa7fae */ /* 0x010fe8000b1a104c */
[----:B------:R-:W-:Y:S04]  /*2cc00*/  LDGSTS.E [R250+0x4a80], desc[UR76][R48.64], P1 ;  /* 0x04a8000030fa7fae */ /* 0x000fe800089a104c */
[----:B------:R-:W4:Y:S04]  /*2cc10*/  LDL.64 R156, [R1+0x19a8] ;  /* 0x0019a800019c7983 */ /* 0x000f280000100a00 */
[----:B------:R-:W3:Y:S04]  /*2cc20*/  LDL.64 R48, [R1+0x9a8] ;  /* 0x0009a80001307983 */ /* 0x000ee80000100a00 */
[----:B------:R-:W-:Y:S04]  /*2cc30*/  LDGSTS.E [R250+0x4b00], desc[UR76][R120.64], P0 ;  /* 0x04b0000078fa7fae */ /* 0x000fe800081a104c */
[----:B------:R-:W-:Y:S04]  /*2cc40*/  LDGSTS.E [R250+0x4b80], desc[UR76][R174.64], P2 ;  /* 0x04b80000aefa7fae */ /* 0x000fe800091a104c */
[----:B------:R-:W3:Y:S04]  /*2cc50*/  LDL.64 R120, [R1+0x1980] ;  /* 0x0019800001787983 */ /* 0x000ee80000100a00 */
[----:B------:R1:W-:Y:S04]  /*2cc60*/  STL.64 [R1+0x5b88], R174 ;  /* 0x005b88ae01007387 */ /* 0x0003e80000100a00 */
[----:B------:R-:W-:Y:S04]  /*2cc70*/  LDGSTS.E [R250+0x5a00], desc[UR76][R60.64], P6 ;  /* 0x05a000003cfa7fae */ /* 0x000fe8000b1a104c */
[----:B-1----:R-:W3:Y:S04]  /*2cc80*/  LDL.LU.64 R174, [R1+0x6a0] ;  /* 0x0006a00001ae7983 */ /* 0x002ee80000300a00 */
[----:B------:R-:W-:Y:S04]  /*2cc90*/  LDGSTS.E [R250+0x5a80], desc[UR76][R72.64], P1 ;  /* 0x05a8000048fa7fae */ /* 0x000fe800089a104c */
[----:B------:R-:W3:Y:S04]  /*2cca0*/  LDL.64 R24, [R1+0x11c8] ;  /* 0x0011c80001187983 */ /* 0x000ee80000100a00 */
[----:B------:R-:W-:Y:S04]  /*2ccb0*/  LDGSTS.E [R250+0x5b00], desc[UR76][R108.64], P0 ;  /* 0x05b000006cfa7fae */ /* 0x000fe800081a104c */
[----:B------:R-:W3:Y:S04]  /*2ccc0*/  LDL.64 R60, [R1+0x970] ;  /* 0x00097000013c7983 */ /* 0x000ee80000100a00 */
[----:B------:R-:W3:Y:S04]  /*2ccd0*/  LDL.64 R72, [R1+0x1910] ;  /* 0x0019100001487983 */ /* 0x000ee80000100a00 */
[----:B------:R-:W3:Y:S04]  /*2cce0*/  LDL.64 R108, [R1+0x1940] ;  /* 0x00194000016c7983 */ /* 0x000ee80000100a00 */
[----:B------:R-:W-:Y:S04]  /*2ccf0*/  LDGSTS.E [R250+0x5b80], desc[UR76][R116.64], P2 ;  /* 0x05b8000074fa7fae */ /* 0x000fe800091a104c */
[----:B------:R1:W-:Y:S04]  /*2cd00*/  STL.64 [R1+0x5b90], R116 ;  /* 0x005b907401007387 */ /* 0x0003e80000100a00 */
[----:B--2---:R-:W-:Y:S04]  /*2cd10*/  LDGSTS.E [R250+0x6a00], desc[UR76][R84.64], P6 ;  /* 0x06a0000054fa7fae */ /* 0x004fe8000b1a104c */
[----:B-1----:R-:W2:Y:S04]  /*2cd20*/  LDL.LU.64 R116, [R1+0x6a8] ;  /* 0x0006a80001747983 */ /* 0x002ea80000300a00 */
[----:B------:R-:W-:Y:S04]  /*2cd30*/  LDGSTS.E [R250+0x6a80], desc[UR76][R96.64], P1 ;  /* 0x06a8000060fa7fae */ /* 0x000fe800089a104c */
[----:B------:R-:W2:Y:S04]  /*2cd40*/  LDL.64 R84, [R1+0x1188] ;  /* 0x0011880001547983 */ /* 0x000ea80000100a00 */
[----:B------:R-:W2:Y:S04]  /*2cd50*/  LDL.64 R96, [R1+0x930] ;  /* 0x0009300001607983 */ /* 0x000ea80000100a00 */
[----:B------:R-:W-:Y:S04]  /*2cd60*/  LDGSTS.E [R250+0x6b00], desc[UR76][R8.64], P0 ;  /* 0x06b0000008fa7fae */ /* 0x000fe800081a104c */
[----:B------:R-:W-:Y:S04]  /*2cd70*/  LDGSTS.E [R250+0x6b80], desc[UR76][R140.64], P2 ;  /* 0x06b800008cfa7fae */ /* 0x000fe800091a104c */
[----:B------:R-:W2:Y:S04]  /*2cd80*/  LDL.64 R8, [R1+0x1148] ;  /* 0x0011480001087983 */ /* 0x000ea80000100a00 */
[----:B------:R-:W2:Y:S04]  /*2cd90*/  LDL.LU.64 R4, [R1+0x18a8] ;  /* 0x0018a80001047983 */ /* 0x000ea80000300a00 */
[----:B------:R1:W-:Y:S04]  /*2cda0*/  STL.64 [R1+0x5b98], R140 ;  /* 0x005b988c01007387 */ /* 0x0003e80000100a00 */
[----:B-1----:R-:W2:Y:S04]  /*2cdb0*/  LDL.LU.64 R140, [R1+0x6b0] ;  /* 0x0006b000018c7983 */ /* 0x002ea80000300a00 */
[----:B----4-:R-:W-:Y:S04]  /*2cdc0*/  LDGSTS.E [R250+0x7a00], desc[UR76][R156.64], P6 ;  /* 0x07a000009cfa7fae */ /* 0x010fe8000b1a104c */
[----:B---3--:R-:W-:Y:S04]  /*2cdd0*/  LDGSTS.E [R250+0x7a80], desc[UR76][R144.64], P1 ;  /* 0x07a8000090fa7fae */ /* 0x008fe800089a104c */
[----:B------:R-:W-:Y:S04]  /*2cde0*/  LDGSTS.E [R250+0x7b00], desc[UR76][R132.64], P0 ;  /* 0x07b0000084fa7fae */ /* 0x000fe800081a104c */
[----:B------:R-:W3:Y:S04]  /*2cdf0*/  LDL.LU.64 R156, [R1+0x60c0] ;  /* 0x0060c000019c7983 */ /* 0x000ee80000300a00 */
[----:B------:R-:W4:Y:S04]  /*2ce00*/  LDL.LU.64 R144, [R1+0x60b8] ;  /* 0x0060b80001907983 */ /* 0x000f280000300a00 */
[----:B------:R-:W3:Y:S04]  /*2ce10*/  LDL.LU.64 R132, [R1+0x60b0] ;  /* 0x0060b00001847983 */ /* 0x000ee80000300a00 */
[----:B------:R-:W-:Y:S04]  /*2ce20*/  LDGSTS.E [R250+0x7b80], desc[UR76][R56.64], P2 ;  /* 0x07b8000038fa7fae */ /* 0x000fe800091a104c */
[----:B------:R1:W-:Y:S04]  /*2ce30*/  STL.64 [R1+0x5ba0], R56 ;  /* 0x005ba03801007387 */ /* 0x0003e80000100a00 */
[----:B-1----:R-:W3:Y:S04]  /*2ce40*/  LDL.64 R56, [R1+0x18e0] ;  /* 0x0018e00001387983 */ /* 0x002ee80000100a00 */
[----:B------:R-:W-:Y:S04]  /*2ce50*/  LDGSTS.E [R250+0x8a00], desc[UR76][R120.64], P6 ;  /* 0x08a0000078fa7fae */ /* 0x000fe8000b1a104c */
[----:B------:R-:W-:Y:S04]  /*2ce60*/  LDGSTS.E [R250+0x8a80], desc[UR76][R36.64], P1 ;  /* 0x08a8000024fa7fae */ /* 0x000fe800089a104c */
[----:B------:R-:W-:Y:S04]  /*2ce70*/  LDGSTS.E [R250+0x8b00], desc[UR76][R48.64], P0 ;  /* 0x08b0000030fa7fae */ /* 0x000fe800081a104c */
[----:B------:R-:W4:Y:S04]  /*2ce80*/  LDL.LU.64 R120, [R1+0x60a8] ;  /* 0x0060a80001787983 */ /* 0x000f280000300a00 */
[----:B------:R-:W4:Y:S04]  /*2ce90*/  LDL.64 R36, [R1+0x1108] ;  /* 0x0011080001247983 */ /* 0x000f280000100a00 */
[----:B------:R-:W4:Y:S04]  /*2cea0*/  LDL.64 R48, [R1+0x8b0] ;  /* 0x0008b00001307983 */ /* 0x000f280000100a00 */
[----:B------:R-:W-:Y:S04]  /*2ceb0*/  LDGSTS.E [R250+0x8b80], desc[UR76][R80.64], P2 ;  /* 0x08b8000050fa7fae */ /* 0x000fe800091a104c */
[----:B------:R1:W-:Y:S04]  /*2cec0*/  STL.64 [R1+0x5ba8], R80 ;  /* 0x005ba85001007387 */ /* 0x0003e80000100a00 */
[----:B-1----:R-:W4:Y:S04]  /*2ced0*/  LDL.LU.64 R80, [R1+0x840] ;  /* 0x0008400001507983 */ /* 0x002f280000300a00 */
[----:B------:R-:W-:Y:S04]  /*2cee0*/  LDGSTS.E [R250+0x9a00], desc[UR76][R108.64], P6 ;  /* 0x09a000006cfa7fae */ /* 0x000fe8000b1a104c */
[----:B------:R-:W-:Y:S04]  /*2cef0*/  LDGSTS.E [R250+0x9a80], desc[UR76][R24.64], P1 ;  /* 0x09a8000018fa7fae */ /* 0x000fe800089a104c */
[----:B------:R-:W-:Y:S04]  /*2cf00*/  LDGSTS.E [R250+0x9b00], desc[UR76][R60.64], P0 ;  /* 0x09b000003cfa7fae */ /* 0x000fe800081a104c */
[----:B------:R-:W4:Y:S04]  /*2cf10*/  LDL.LU.64 R108, [R1+0x60a0] ;  /* 0x0060a000016c7983 */ /* 0x000f280000300a00 */
[----:B------:R-:W-:Y:S04]  /*2cf20*/  STL.64 [R1+0x5bb0], R152 ;  /* 0x005bb09801007387 */ /* 0x000fe80000100a00 */
[----:B------:R-:W4:Y:S04]  /*2cf30*/  LDL.64 R24, [R1+0x1870] ;  /* 0x0018700001187983 */ /* 0x000f280000100a00 */
[----:B------:R-:W4:Y:S04]  /*2cf40*/  LDL.64 R60, [R1+0x10c8] ;  /* 0x0010c800013c7983 */ /* 0x000f280000100a00 */
[----:B------:R-:W-:Y:S04]  /*2cf50*/  LDGSTS.E [R250+0x9b80], desc[UR76][R152.64], P2 ;  /* 0x09b8000098fa7fae */ /* 0x000fe800091a104c */
[----:B------:R-:W-:Y:S04]  /*2cf60*/  LDGSTS.E [R250+0xaa00], desc[UR76][R72.64], P6 ;  /* 0x0aa0000048fa7fae */ /* 0x000fe8000b1a104c */
[----:B--2---:R-:W-:Y:S04]  /*2cf70*/  LDGSTS.E [R250+0xaa80], desc[UR76][R84.64], P1 ;  /* 0x0aa8000054fa7fae */ /* 0x004fe800089a104c */
[----:B------:R-:W-:Y:S04]  /*2cf80*/  LDGSTS.E [R250+0xab00], desc[UR76][R96.64], P0 ;  /* 0x0ab0000060fa7fae */ /* 0x000fe800081a104c */
[----:B------:R-:W2:Y:S04]  /*2cf90*/  LDL.64 R72, [R1+0x878] ;  /* 0x0008780001487983 */ /* 0x000ea80000100a00 */
[----:B------:R-:W2:Y:S04]  /*2cfa0*/  LDL.64 R84, [R1+0x1830] ;  /* 0x0018300001547983 */ /* 0x000ea80000100a00 */
[----:B------:R-:W2:Y:S04]  /*2cfb0*/  LDL.64 R96, [R1+0x1088] ;  /* 0x0010880001607983 */ /* 0x000ea80000100a00 */
[----:B------:R-:W-:Y:S04]  /*2cfc0*/  LDGSTS.E [R250+0xab80], desc[UR76][R212.64], P2 ;  /* 0x0ab80000d4fa7fae */ /* 0x000fe800091a104c */
[----:B------:R1:W-:Y:S04]  /*2cfd0*/  STL.64 [R1+0x5bb8], R212 ;  /* 0x005bb8d401007387 */ /* 0x0003e80000100a00 */
[----:B-1----:R-:W2:Y:S04]  /*2cfe0*/  LDL.LU.64 R212, [R1+0x760] ;  /* 0x0007600001d47983 */ /* 0x002ea80000300a00 */
[----:B------:R-:W-:Y:S04]  /*2cff0*/  STL.64 [R1+0x5cf0], R6 ;  /* 0x005cf00601007387 */ /* 0x000fe80000100a00 */
[----:B------:R1:W-:Y:S04]  /*2d000*/  STL.64 [R1+0x5bc0], R194 ;  /* 0x005bc0c201007387 */ /* 0x0003e80000100a00 */
[----:B---3--:R-:W-:Y:S04]  /*2d010*/  LDGSTS.E [R250+0xba00], desc[UR76][R56.64], P6 ;  /* 0x0ba0000038fa7fae */ /* 0x008fe8000b1a104c */
[----:B------:R-:W-:Y:S04]  /*2d020*/  LDGSTS.E [R250+0xba80], desc[UR76][R8.64], P1 ;  /* 0x0ba8000008fa7fae */ /* 0x000fe800089a104c */
[----:B------:R-:W-:Y:S04]  /*2d030*/  LDGSTS.E [R250+0xbb00], desc[UR76][R6.64], P0 ;  /* 0x0bb0000006fa7fae */ /* 0x000fe800081a104c */
[----:B------:R-:W-:Y:S04]  /*2d040*/  LDGSTS.E [R250+0xbb80], desc[UR76][R194.64], P2 ;  /* 0x0bb80000c2fa7fae */ /* 0x000fe800091a104c */
[----:B------:R-:W-:Y:S04]  /*2d050*/  LDGSTS.E [R250+0xca00], desc[UR76][R4.64], P6 ;  /* 0x0ca0000004fa7fae */ /* 0x000fe8000b1a104c */
[----:B-1----:R-:W3:Y:S04]  /*2d060*/  LDL.64 R194, [R1+0x808] ;  /* 0x0008080001c27983 */ /* 0x002ee80000100a00 */
[----:B------:R1:W-:Y:S04]  /*2d070*/  STL.64 [R1+0x6008], R4 ;  /* 0x0060080401007387 */ /* 0x0003e80000100a00 */
[----:B------:R-:W3:Y:S04]  /*2d080*/  LDL.64 R6, [R1+0x17b0] ;  /* 0x0017b00001067983 */ /* 0x000ee80000100a00 */
[----:B------:R-:W3:Y:S04]  /*2d090*/  LDL.64 R152, [R1+0x1008] ;  /* 0x0010080001987983 */ /* 0x000ee80000100a00 */
[----:B-1----:R-:W3:Y:S04]  /*2d0a0*/  LDL.64 R4, [R1+0x1048] ;  /* 0x0010480001047983 */ /* 0x002ee80000100a00 */
[----:B------:R-:W3:Y:S04]  /*2d0b0*/  LDL.64 R56, [R1+0x7d0] ;  /* 0x0007d00001387983 */ /* 0x000ee80000100a00 */
[----:B------:R-:W3:Y:S04]  /*2d0c0*/  LDL.64 R8, [R1+0x1770] ;  /* 0x0017700001087983 */ /* 0x000ee80000100a00 */
[----:B----4-:R-:W-:Y:S04]  /*2d0d0*/  LDGSTS.E [R250+0xca80], desc[UR76][R36.64], P1 ;  /* 0x0ca8000024fa7fae */ /* 0x010fe800089a104c */
[----:B------:R-:W-:Y:S04]  /*2d0e0*/  LDGSTS.E [R250+0xcb00], desc[UR76][R48.64], P0 ;  /* 0x0cb0000030fa7fae */ /* 0x000fe800081a104c */
[----:B------:R-:W-:Y:S04]  /*2d0f0*/  LDGSTS.E [R250+0xcb80], desc[UR76][R46.64], P2 ;  /* 0x0cb800002efa7fae */ /* 0x000fe800091a104c */
[----:B------:R-:W4:Y:S04]  /*2d100*/  LDL.64 R36, [R1+0xfc8] ;  /* 0x000fc80001247983 */ /* 0x000f280000100a00 */
[----:B------:R-:W3:Y:S04]  /*2d110*/  LDL.64 R48, [R1+0x798] ;  /* 0x0007980001307983 */ /* 0x000ee80000100a00 */
[----:B------:R1:W-:Y:S04]  /*2d120*/  STL.64 [R1+0x5bc8], R46 ;  /* 0x005bc82e01007387 */ /* 0x0003e80000100a00 */
[----:B-1----:R-:W3:Y:S04]  /*2d130*/  LDL.64 R46, [R1+0x17f0] ;  /* 0x0017f000012e7983 */ /* 0x002ee80000100a00 */
[----:B------:R-:W-:Y:S04]  /*2d140*/  LDGSTS.E [R250+0xda00], desc[UR76][R24.64], P6 ;  /* 0x0da0000018fa7fae */ /* 0x000fe8000b1a104c */
[----:B------:R-:W-:Y:S04]  /*2d150*/  LDGSTS.E [R250+0xda80], desc[UR76][R60.64], P1 ;  /* 0x0da800003cfa7fae */ /* 0x000fe800089a104c */
[----:B------:R-:W4:Y:S04]  /*2d160*/  LDL.64 R24, [R1+0x1730] ;  /* 0x0017300001187983 */ /* 0x000f280000100a00 */
[----:B------:R-:W4:Y:S04]  /*2d170*/  LDL.64 R60, [R1+0xf88] ;  /* 0x000f8800013c7983 */ /* 0x000f280000100a00 */
[----:B------:R-:W-:Y:S04]  /*2d180*/  STL.64 [R1+0x5bd0], R198 ;  /* 0x005bd0c601007387 */ /* 0x000fe80000100a00 */
[----:B--2---:R-:W-:Y:S04]  /*2d190*/  LDGSTS.E [R250+0xdb00], desc[UR76][R72.64], P0 ;  /* 0x0db0000048fa7fae */ /* 0x004fe800081a104c */
[----:B------:R-:W-:Y:S04]  /*2d1a0*/  LDGSTS.E [R250+0xdb80], desc[UR76][R198.64], P2 ;  /* 0x0db80000c6fa7fae */ /* 0x000fe800091a104c */
[----:B------:R-:W-:Y:S04]  /*2d1b0*/  LDGSTS.E [R250+0xea00], desc[UR76][R84.64], P6 ;  /* 0x0ea0000054fa7fae */ /* 0x000fe8000b1a104c */
[----:B------:R-:W2:Y:S04]  /*2d1c0*/  LDL.64 R72, [R1+0x16f8] ;  /* 0x0016f80001487983 */ /* 0x000ea80000100a00 */
[----:B------:R-:W-:Y:S04]  /*2d1d0*/  LDGSTS.E [R250+0xea80], desc[UR76][R96.64], P1 ;  /* 0x0ea8000060fa7fae */ /* 0x000fe800089a104c */
[----:B------:R-:W2:Y:S04]  /*2d1e0*/  LDL.64 R84, [R1+0xf50] ;  /* 0x000f500001547983 */ /* 0x000ea80000100a00 */
[----:B------:R-:W-:Y:S04]  /*2d1f0*/  LDGSTS.E [R250+0xeb00], desc[UR76][R80.64], P0 ;  /* 0x0eb0000050fa7fae */ /* 0x000fe800081a104c */
[----:B------:R-:W2:Y:S04]  /*2d200*/  LDL.64 R96, [R1+0x728] ;  /* 0x0007280001607983 */ /* 0x000ea80000100a00 */
[----:B------:R-:W-:Y:S04]  /*2d210*/  LDGSTS.E [R250+0xeb80], desc[UR76][R106.64], P2 ;  /* 0x0eb800006afa7fae */ /* 0x000fe800091a104c */
[----:B------:R-:W-:Y:S04]  /*2d220*/  STL.64 [R1+0x5cb8], R80 ;  /* 0x005cb85001007387 */ /* 0x000fe80000100a00 */
[----:B------:R-:W-:Y:S04]  /*2d230*/  STL.64 [R1+0x5bd8], R106 ;  /* 0x005bd86a01007387 */ /* 0x000fe80000100a00 */
[----:B------:R1:W-:Y:S04]  /*2d240*/  STL.64 [R1+0x5be0], R190 ;  /* 0x005be0be01007387 */ /* 0x0003e80000100a00 */
[----:B---3--:R-:W-:Y:S04]  /*2d250*/  LDGSTS.E [R250+0xfa00], desc[UR76][R46.64], P6 ;  /* 0x0fa000002efa7fae */ /* 0x008fe8000b1a104c */
[----:B------:R-:W-:Y:S04]  /*2d260*/  LDGSTS.E [R250+0xfa80], desc[UR76][R4.64], P1 ;  /* 0x0fa8000004fa7fae */ /* 0x000fe800089a104c */
[----:B------:R-:W-:Y:S04]  /*2d270*/  LDGSTS.E [R250+0xfb00], desc[UR76][R194.64], P0 ;  /* 0x0fb00000c2fa7fae */ /* 0x000fe800081a104c */
[----:B------:R-:W-:Y:S04]  /*2d280*/  LDGSTS.E [R250+0xfb80], desc[UR76][R190.64], P2 ;  /* 0x0fb80000befa7fae */ /* 0x000fe800091a104c */
[----:B------:R-:W-:Y:S04]  /*2d290*/  LDGSTS.E [R250+0x10a00], desc[UR76][R6.64], P6 ;  /* 0x10a0000006fa7fae */ /* 0x000fe8000b1a104c */
[----:B------:R-:W-:Y:S04]  /*2d2a0*/  LDGSTS.E [R250+0x10a80], desc[UR76][R152.64], P1 ;  /* 0x10a8000098fa7fae */ /* 0x000fe800089a104c */
        /* <DEDUP_REMOVED lines=8> */
[----:B------:R-:W3:Y:S04]  /*2d330*/  LDL.64 R36, [R1+0x16b8] ;  /* 0x0016b80001247983 */ /* 0x000ee80000100a00 */
[----:B------:R-:W4:Y:S04]  /*2d340*/  LDL.64 R48, [R1+0xf10] ;  /* 0x000f100001307983 */ /* 0x000f280000100a00 */
[----:B------:R-:W-:Y:S04]  /*2d350*/  LDGSTS.E [R250+0x11b80], desc[UR76][R184.64], P2 ;  /* 0x11b80000b8fa7fae */ /* 0x000fe800091a104c */
[----:B------:R1:W-:Y:S04]  /*2d360*/  STL.64 [R1+0x5bf0], R184 ;  /* 0x005bf0b801007387 */ /* 0x0003e80000100a00 */
[----:B------:R-:W-:Y:S04]  /*2d370*/  LDGSTS.E [R250+0x12a00], desc[UR76][R24.64], P6 ;  /* 0x12a0000018fa7fae */ /* 0x000fe8000b1a104c */
[----:B------:R-:W-:Y:S04]  /*2d380*/  LDGSTS.E [R250+0x12a80], desc[UR76][R60.64], P1 ;  /* 0x12a800003cfa7fae */ /* 0x000fe800089a104c */
[----:B-1----:R-:W4:Y:S04]  /*2d390*/  LDL.LU.64 R184, [R1+0x6e8] ;  /* 0x0006e80001b87983 */ /* 0x002f280000300a00 */
[----:B------:R-:W-:Y:S04]  /*2d3a0*/  LDGSTS.E [R250+0x12b00], desc[UR76][R212.64], P0 ;  /* 0x12b00000d4fa7fae */ /* 0x000fe800081a104c */
[----:B------:R-:W4:Y:S04]  /*2d3b0*/  LDL.64 R60, [R1+0x1680] ;  /* 0x00168000013c7983 */ /* 0x000f280000100a00 */
[----:B------:R-:W-:Y:S04]  /*2d3c0*/  STL.64 [R1+0x5c80], R212 ;  /* 0x005c80d401007387 */ /* 0x000fe80000100a00 */
[----:B------:R-:W-:Y:S04]  /*2d3d0*/  LDGSTS.E [R250+0x12b80], desc[UR76][R172.64], P2 ;  /* 0x12b80000acfa7fae */ /* 0x000fe800091a104c */
[----:B------:R1:W-:Y:S04]  /*2d3e0*/  STL.64 [R1+0x5bf8], R172 ;  /* 0x005bf8ac01007387 */ /* 0x0003e80000100a00 */
[----:B--2---:R-:W-:Y:S04]  /*2d3f0*/  LDGSTS.E [R250+0x13a00], desc[UR76][R72.64], P6 ;  /* 0x13a0000048fa7fae */ /* 0x004fe8000b1a104c */
[----:B------:R-:W-:Y:S04]  /*2d400*/  LDGSTS.E [R250+0x13a80], desc[UR76][R84.64], P1 ;  /* 0x13a8000054fa7fae */ /* 0x000fe800089a104c */
[----:B------:R-:W-:Y:S04]  /*2d410*/  LDGSTS.E [R250+0x13b00], desc[UR76][R96.64], P0 ;  /* 0x13b0000060fa7fae */ /* 0x000fe800081a104c */
[----:B------:R-:W2:Y:S04]  /*2d420*/  LDL.64 R72, [R1+0xed0] ;  /* 0x000ed00001487983 */ /* 0x000ea80000100a00 */
[----:B------:R-:W2:Y:S04]  /*2d430*/  LDL.64 R84, [R1+0x1648] ;  /* 0x0016480001547983 */ /* 0x000ea80000100a00 */
[----:B------:R-:W2:Y:S04]  /*2d440*/  LDL.64 R96, [R1+0xe90] ;  /* 0x000e900001607983 */ /* 0x000ea80000100a00 */
[----:B-1----:R-:W2:Y:S04]  /*2d450*/  LDL.LU.64 R172, [R1+0xaa0] ;  /* 0x000aa00001ac7983 */ /* 0x002ea80000300a00 */
[----:B------:R-:W2:Y:S04]  /*2d460*/  LDL.LU.64 R6, [R1+0xa20] ;  /* 0x000a200001067983 */ /* 0x000ea80000300a00 */
        /* <DEDUP_REMOVED lines=8> */
[----:B------:R-:W-:Y:S04]  /*2d4f0*/  LDGSTS.E [R250+0x13b80], desc[UR76][R160.64], P2 ;  /* 0x13b80000a0fa7fae */ /* 0x000fe800091a104c */
[----:B------:R1:W-:Y:S04]  /*2d500*/  STL.64 [R1+0x5c00], R160 ;  /* 0x005c00a001007387 */ /* 0x0003e80000100a00 */
[----:B-1----:R-:W2:Y:S04]  /*2d510*/  LDL.LU.64 R160, [R1+0x718] ;  /* 0x0007180001a07983 */ /* 0x002ea80000300a00 */
[----:B------:R-:W2:Y:S04]  /*2d520*/  LDL.64 R8, [R1+0x1610] ;  /* 0x0016100001087983 */ /* 0x000ea80000100a00 */
[----:B------:R-:W2:Y:S04]  /*2d530*/  LDL.64 R24, [R1+0xe50] ;  /* 0x000e500001187983 */ /* 0x000ea80000100a00 */
[----:B---3--:R-:W-:Y:S04]  /*2d540*/  LDGSTS.E [R250+0x14a00], desc[UR76][R36.64], P6 ;  /* 0x14a0000024fa7fae */ /* 0x008fe8000b1a104c */
[----:B----4-:R-:W-:Y:S04]  /*2d550*/  LDGSTS.E [R250+0x14a80], desc[UR76][R48.64], P1 ;  /* 0x14a8000030fa7fae */ /* 0x010fe800089a104c */
[----:B------:R-:W-:Y:S04]  /*2d560*/  LDGSTS.E [R250+0x14b00], desc[UR76][R184.64], P0 ;  /* 0x14b00000b8fa7fae */ /* 0x000fe800081a104c */
[----:B------:R1:W-:Y:S04]  /*2d570*/  STL.64 [R1+0x5c08], R184 ;  /* 0x005c08b801007387 */ /* 0x0003e80000100a00 */
[----:B------:R-:W-:Y:S04]  /*2d580*/  LDGSTS.E [R250+0x14b80], desc[UR76][R148.64], P2 ;  /* 0x14b8000094fa7fae */ /* 0x000fe800091a104c */
[----:B------:R-:W-:Y:S04]  /*2d590*/  LDGSTS.E [R250+0x15a00], desc[UR76][R60.64], P6 ;  /* 0x15a000003cfa7fae */ /* 0x000fe8000b1a104c */
[----:B-1----:R-:W3:Y:S04]  /*2d5a0*/  LDL.LU.64 R184, [R1+0x720] ;  /* 0x0007200001b87983 */ /* 0x002ee80000300a00 */
[----:B------:R1:W-:Y:S04]  /*2d5b0*/  STL.64 [R1+0x5c10], R148 ;  /* 0x005c109401007387 */ /* 0x0003e80000100a00 */
[----:B-1----:R-:W4:Y:S04]  /*2d5c0*/  LDL.LU.64 R148, [R1+0x968] ;  /* 0x0009680001947983 */ /* 0x002f280000300a00 */
[----:B------:R-:W3:Y:S04]  /*2d5d0*/  LDL.64 R36, [R1+0x15d8] ;  /* 0x0015d80001247983 */ /* 0x000ee80000100a00 */
[----:B------:R-:W4:Y:S04]  /*2d5e0*/  LDL.64 R48, [R1+0xe10] ;  /* 0x000e100001307983 */ /* 0x000f280000100a00 */
[----:B--2---:R-:W-:Y:S04]  /*2d5f0*/  LDGSTS.E [R250+0x15a80], desc[UR76][R72.64], P1 ;  /* 0x15a8000048fa7fae */ /* 0x004fe800089a104c */
[----:B------:R-:W2:Y:S04]  /*2d600*/  LDL.64 R60, [R1+0x15a0] ;  /* 0x0015a000013c7983 */ /* 0x000ea80000100a00 */
[----:B------:R-:W-:Y:S04]  /*2d610*/  LDGSTS.E [R250+0x15b00], desc[UR76][R140.64], P0 ;  /* 0x15b000008cfa7fae */ /* 0x000fe800081a104c */
[----:B------:R-:W2:Y:S04]  /*2d620*/  LDL.64 R72, [R1+0xdd0] ;  /* 0x000dd00001487983 */ /* 0x000ea80000100a00 */
[----:B------:R1:W-:Y:S04]  /*2d630*/  STL.64 [R1+0x5c18], R140 ;  /* 0x005c188c01007387 */ /* 0x0003e80000100a00 */
[----:B------:R-:W-:Y:S04]  /*2d640*/  LDGSTS.E [R250+0x15b80], desc[UR76][R136.64], P2 ;  /* 0x15b8000088fa7fae */ /* 0x000fe800091a104c */
[----:B------:R-:W-:Y:S04]  /*2d650*/  LDGSTS.E [R250+0x16a00], desc[UR76][R84.64], P6 ;  /* 0x16a0000054fa7fae */ /* 0x000fe8000b1a104c */
[----:B-1----:R-:W2:Y:S04]  /*2d660*/  LDL.LU.64 R140, [R1+0x9a0] ;  /* 0x0009a000018c7983 */ /* 0x002ea80000300a00 */
[----:B------:R1:W-:Y:S04]  /*2d670*/  STL.64 [R1+0x5c20], R136 ;  /* 0x005c208801007387 */ /* 0x0003e80000100a00 */
[----:B------:R-:W-:Y:S04]  /*2d680*/  LDGSTS.E [R250+0x16a80], desc[UR76][R96.64], P1 ;  /* 0x16a8000060fa7fae */ /* 0x000fe800089a104c */
[----:B------:R-:W-:Y:S04]  /*2d690*/  LDGSTS.E [R250+0x16b00], desc[UR76][R20.64], P0 ;  /* 0x16b0000014fa7fae */ /* 0x000fe800081a104c */
[----:B-1----:R-:W2:Y:S04]  /*2d6a0*/  LDL.LU.64 R136, [R1+0x750] ;  /* 0x0007500001887983 */ /* 0x002ea80000300a00 */
[----:B------:R-:W2:Y:S04]  /*2d6b0*/  LDL.64 R84, [R1+0x1538] ;  /* 0x0015380001547983 */ /* 0x000ea80000100a00 */
        /* <DEDUP_REMOVED lines=13> */
[----:B-1----:R-:W2:Y:S04]  /*2d790*/  LDL.LU.64 R42, [R1+0x830] ;  /* 0x00083000012a7983 */ /* 0x002ea80000300a00 */
[----:B------:R1:W-:Y:S04]  /*2d7a0*/  STL.64 [R1+0x5c40], R112 ;  /* 0x005c407001007387 */ /* 0x0003e80000100a00 */
[----:B-1----:R-:W2:Y:S04]  /*2d7b0*/  LDL.LU.64 R112, [R1+0xba0] ;  /* 0x000ba00001707983 */ /* 0x002ea80000300a00 */
[----:B---3--:R-:W-:Y:S04]  /*2d7c0*/  LDGSTS.E [R250+0x18a00], desc[UR76][R36.64], P6 ;  /* 0x18a0000024fa7fae */ /* 0x008fe8000b1a104c */
[----:B----4-:R-:W-:Y:S04]  /*2d7d0*/  LDGSTS.E [R250+0x18a80], desc[UR76][R48.64], P1 ;  /* 0x18a8000030fa7fae */ /* 0x010fe800089a104c */
[----:B------:R-:W-:Y:S04]  /*2d7e0*/  LDGSTS.E [R250+0x18b00], desc[UR76][R30.64], P0 ;  /* 0x18b000001efa7fae */ /* 0x000fe800081a104c */
[----:B------:R-:W3:Y:S04]  /*2d7f0*/  LDL.64 R36, [R1+0x14d0] ;  /* 0x0014d00001247983 */ /* 0x000ee80000100a00 */
[----:B------:R-:W4:Y:S04]  /*2d800*/  LDL.64 R48, [R1+0xcf8] ;  /* 0x000cf80001307983 */ /* 0x000f280000100a00 */
[----:B------:R1:W-:Y:S04]  /*2d810*/  STL.64 [R1+0x5c48], R30 ;  /* 0x005c481e01007387 */ /* 0x0003e80000100a00 */
[----:B------:R-:W-:Y:S04]  /*2d820*/  LDGSTS.E [R250+0x18b80], desc[UR76][R100.64], P2 ;  /* 0x18b8000064fa7fae */ /* 0x000fe800091a104c */
[----:B--2---:R-:W-:Y:S04]  /*2d830*/  LDGSTS.E [R250+0x19a00], desc[UR76][R60.64], P6 ;  /* 0x19a000003cfa7fae */ /* 0x004fe8000b1a104c */
[----:B-1----:R-:W2:Y:S04]  /*2d840*/  LDL.LU.64 R30, [R1+0x8e0] ;  /* 0x0008e000011e7983 */ /* 0x002ea80000300a00 */
[----:B------:R-:W-:Y:S04]  /*2d850*/  STL.64 [R1+0x5c50], R100 ;  /* 0x005c506401007387 */ /* 0x000fe80000100a00 */
[----:B------:R-:W-:Y:S04]  /*2d860*/  LDGSTS.E [R250+0x19a80], desc[UR76][R72.64], P1 ;  /* 0x19a8000048fa7fae */ /* 0x000fe800089a104c */
[----:B------:R-:W2:Y:S04]  /*2d870*/  LDL.64 R60, [R1+0x14a0] ;  /* 0x0014a000013c7983 */ /* 0x000ea80000100a00 */
[----:B------:R-:W-:Y:S04]  /*2d880*/  LDGSTS.E [R250+0x19b00], desc[UR76][R216.64], P0 ;  /* 0x19b00000d8fa7fae */ /* 0x000fe800081a104c */
[----:B------:R-:W2:Y:S04]  /*2d890*/  LDL.64 R72, [R1+0xcc0] ;  /* 0x000cc00001487983 */ /* 0x000ea80000100a00 */
[----:B------:R-:W-:Y:S04]  /*2d8a0*/  STL.64 [R1+0x5c58], R216 ;  /* 0x005c58d801007387 */ /* 0x000fe80000100a00 */
[----:B------:R-:W-:Y:S04]  /*2d8b0*/  LDGSTS.E [R250+0x19b80], desc[UR76][R88.64], P2 ;  /* 0x19b8000058fa7fae */ /* 0x000fe800091a104c */
[----:B------:R-:W-:Y:S04]  /*2d8c0*/  STL.64 [R1+0x5c60], R88 ;  /* 0x005c605801007387 */ /* 0x000fe80000100a00 */
[----:B------:R-:W-:Y:S04]  /*2d8d0*/  LDGSTS.E [R250+0x1aa00], desc[UR76][R84.64], P6 ;  /* 0x1aa0000054fa7fae */ /* 0x000fe8000b1a104c */
[----:B------:R-:W-:Y:S04]  /*2d8e0*/  LDGSTS.E [R250+0x1aa80], desc[UR76][R96.64], P1 ;  /* 0x1aa8000060fa7fae */ /* 0x000fe800089a104c */
[----:B------:R-:W-:Y:S04]  /*2d8f0*/  LDGSTS.E [R250+0x1ab00], desc[UR76][R218.64], P0 ;  /* 0x1ab00000dafa7fae */ /* 0x000fe800081a104c */
[----:B------:R-:W2:Y:S04]  /*2d900*/  LDL.64 R84, [R1+0x1468] ;  /* 0x0014680001547983 */ /* 0x000ea80000100a00 */
[----:B------:R-:W2:Y:S04]  /*2d910*/  LDL.64 R96, [R1+0xc80] ;  /* 0x000c800001607983 */ /* 0x000ea80000100a00 */
[----:B------:R-:W-:Y:S04]  /*2d920*/  STL.64 [R1+0x5c68], R218 ;  /* 0x005c68da01007387 */ /* 0x000fe80000100a00 */
[----:B------:R-:W-:Y:S04]  /*2d930*/  LDGSTS.E [R250+0x1ab80], desc[UR76][R76.64], P2 ;  /* 0x1ab800004cfa7fae */ /* 0x000fe800091a104c */
[----:B------:R1:W-:Y:S04]  /*2d940*/  STL.64 [R1+0x5c70], R76 ;  /* 0x005c704c01007387 */ /* 0x0003e80000100a00 */
[----:B------:R-:W-:Y:S04]  /*2d950*/  LDGSTS.E [R250+0x1ba00], desc[UR76][R8.64], P6 ;  /* 0x1ba0000008fa7fae */ /* 0x000fe8000b1a104c */
[----:B------:R-:W-:Y:S04]  /*2d960*/  LDGSTS.E [R250+0x1ba80], desc[UR76][R24.64], P1 ;  /* 0x1ba8000018fa7fae */ /* 0x000fe800089a104c */
[----:B-1----:R-:W2:Y:S04]  /*2d970*/  LDL.LU.64 R76, [R1+0x920] ;  /* 0x00092000014c7983 */ /* 0x002ea80000300a00 */
[----:B------:R-:W-:Y:S04]  /*2d980*/  LDGSTS.E [R250+0x1bb00], desc[UR76][R114.64], P0 ;  /* 0x1bb0000072fa7fae */ /* 0x000fe800081a104c */
[----:B------:R1:W-:Y:S04]  /*2d990*/  STL.64 [R1+0x5c78], R114 ;  /* 0x005c787201007387 */ /* 0x0003e80000100a00 */
[----:B------:R-:W-:Y:S04]  /*2d9a0*/  LDGSTS.E [R250+0x1bb80], desc[UR76][R64.64], P2 ;  /* 0x1bb8000040fa7fae */ /* 0x000fe800091a104c */
[----:B-1----:R-:W2:Y:S04]  /*2d9b0*/  LDL.LU.64 R114, [R1+0x928] ;  /* 0x0009280001727983 */ /* 0x002ea80000300a00 */
[----:B------:R-:W-:Y:S04]  /*2d9c0*/  STL.64 [R1+0x5c88], R64 ;  /* 0x005c884001007387 */ /* 0x000fe80000100a00 */
[----:B------:R-:W2:Y:S04]  /*2d9d0*/  LDL.64 R4, [R1+0x1438] ;  /* 0x0014380001047983 */ /* 0x000ea80000100a00 */
[----:B------:R-:W2:Y:S04]  /*2d9e0*/  LDL.64 R8, [R1+0xc50] ;  /* 0x000c500001087983 */ /* 0x000ea80000100a00 */
[----:B------:R-:W2:Y:S04]  /*2d9f0*/  LDL.64 R24, [R1+0x1b10] ;  /* 0x001b100001187983 */ /* 0x000ea80000100a00 */
[----:B---3--:R-:W-:Y:S04]  /*2da00*/  LDGSTS.E [R250+0x1ca00], desc[UR76][R36.64], P6 ;  /* 0x1ca0000024fa7fae */ /* 0x008fe8000b1a104c */
[----:B----4-:R-:W-:Y:S04]  /*2da10*/  LDGSTS.E [R250+0x1ca80], desc[UR76][R48.64], P1 ;  /* 0x1ca8000030fa7fae */ /* 0x010fe800089a104c */
[----:B------:R-:W-:Y:S04]  /*2da20*/  LDGSTS.E [R250+0x1cb00], desc[UR76][R150.64], P0 ;  /* 0x1cb0000096fa7fae */ /* 0x000fe800081a104c */
[----:B------:R-:W3:Y:S04]  /*2da30*/  LDL.64 R36, [R1+0x13f8] ;  /* 0x0013f80001247983 */ /* 0x000ee80000100a00 */
[----:B------:R1:W-:Y:S04]  /*2da40*/  STL.64 [R1+0x5c90], R150 ;  /* 0x005c909601007387 */ /* 0x0003e80000100a00 */
[----:B------:R-:W-:Y:S04]  /*2da50*/  LDGSTS.E [R250+0x1cb80], desc[UR76][R52.64], P2 ;  /* 0x1cb8000034fa7fae */ /* 0x000fe800091a104c */
[----:B-1----:R-:W4:Y:S04]  /*2da60*/  LDL.LU.64 R150, [R1+0xae0] ;  /* 0x000ae00001967983 */ /* 0x002f280000300a00 */
[----:B------:R1:W-:Y:S04]  /*2da70*/  STL.64 [R1+0x5c98], R52 ;  /* 0x005c983401007387 */ /* 0x0003e80000100a00 */
[----:B--2---:R-:W-:Y:S04]  /*2da80*/  LDGSTS.E [R250+0x1da00], desc[UR76][R60.64], P6 ;  /* 0x1da000003cfa7fae */ /* 0x004fe8000b1a104c */
        /* <DEDUP_REMOVED lines=20> */
[----:B------:R-:W-:Y:S04]  /*2dbd0*/  LDGSTS.E [R250+0x1fb00], desc[UR76][R234.64], P0 ;  /* 0x1fb00000eafa7fae */ /* 0x000fe800081a104c */
[----:B-1----:R-:W4:Y:S04]  /*2dbe0*/  LDL.LU.64 R178, [R1+0x870] ;  /* 0x0008700001b27983 */ /* 0x002f280000300a00 */
[----:B------:R-:W-:Y:S04]  /*2dbf0*/  LDGSTS.E [R250+0x1fb80], desc[UR76][R16.64], P2 ;  /* 0x1fb8000010fa7fae */ /* 0x000fe800091a104c */
[----:B------:R-:W-:Y:S04]  /*2dc00*/  STL.64 [R1+0x5cc8], R28 ;  /* 0x005cc81c01007387 */ /* 0x000fe80000100a00 */
[----:B------:R-:W-:Y:S04]  /*2dc10*/  LDGSTS.E [R0+0xc00], desc[UR76][R24.64], P6 ;  /* 0x00c0000018007fae */ /* 0x000fe8000b1a104c */
[----:B------:R-:W4:Y:S04]  /*2dc20*/  LDL.64 R216, [R1+0x1a50] ;  /* 0x001a500001d87983 */ /* 0x000f280000100a00 */
[----:B------:R-:W4:Y:S04]  /*2dc30*/  LDL.64 R100, [R1+0x1338] ;  /* 0x0013380001647983 */ /* 0x000f280000100a00 */
[----:B------:R1:W-:Y:S04]  /*2dc40*/  STL.64 [R1+0x5cd0], R234 ;  /* 0x005cd0ea01007387 */ /* 0x0003e80000100a00 */
[----:B-1----:R-:W4:Y:S04]  /*2dc50*/  LDL.LU.64 R234, [R1+0x960] ;  /* 0x0009600001ea7983 */ /* 0x002f280000300a00 */
[----:B------:R-:W-:Y:S04]  /*2dc60*/  STL.64 [R1+0x5cd8], R16 ;  /* 0x005cd81001007387 */ /* 0x000fe80000100a00 */
[----:B------:R-:W4:Y:S04]  /*2dc70*/  LDL.64 R4, [R1+0x1a20] ;  /* 0x001a200001047983 */ /* 0x000f280000100a00 */
[----:B------:R-:W4:Y:S04]  /*2dc80*/  LDL.64 R8, [R1+0x12f8] ;  /* 0x0012f80001087983 */ /* 0x000f280000100a00 */
[----:B------:R-:W4:Y:S04]  /*2dc90*/  LDL.64 R24, [R1+0x19f0] ;  /* 0x0019f00001187983 */ /* 0x000f280000100a00 */
[----:B---3--:R-:W-:Y:S04]  /*2dca0*/  LDGSTS.E [R0+0xc80], desc[UR76][R36.64], P1 ;  /* 0x00c8000024007fae */ /* 0x008fe800089a104c */
[----:B------:R-:W-:Y:S04]  /*2dcb0*/  LDGSTS.E [R0+0xd00], desc[UR76][R112.64], P0 ;  /* 0x00d0000070007fae */ /* 0x000fe800081a104c */
[----:B------:R-:W-:Y:S04]  /*2dcc0*/  LDGSTS.E [R0+0xd80], desc[UR76][R54.64], P2 ;  /* 0x00d8000036007fae */ /* 0x000fe800091a104c */
[----:B------:R-:W3:Y:S04]  /*2dcd0*/  LDL.64 R36, [R1+0x12b8] ;  /* 0x0012b80001247983 */ /* 0x000ee80000100a00 */
[----:B------:R-:W-:Y:S04]  /*2dce0*/  STL.64 [R1+0x5d68], R112 ;  /* 0x005d687001007387 */ /* 0x000fe80000100a00 */
[----:B------:R-:W-:Y:S04]  /*2dcf0*/  STL.64 [R1+0x5ce0], R54 ;  /* 0x005ce03601007387 */ /* 0x000fe80000100a00 */
[----:B--2---:R-:W-:Y:S04]  /*2dd00*/  LDGSTS.E [R0+0x1c00], desc[UR76][R88.64], P6 ;  /* 0x01c0000058007fae */ /* 0x004fe8000b1a104c */
[----:B----4-:R-:W-:Y:S04]  /*2dd10*/  LDGSTS.E [R0+0x1c80], desc[UR76][R48.64], P1 ;  /* 0x01c8000030007fae */ /* 0x010fe800089a104c */
[----:B------:R-:W-:Y:S04]  /*2dd20*/  LDGSTS.E [R0+0x1d00], desc[UR76][R60.64], P0 ;  /* 0x01d000003c007fae */ /* 0x000fe800081a104c */
[----:B------:R-:W-:Y:S04]  /*2dd30*/  LDGSTS.E [R0+0x1d80], desc[UR76][R90.64], P2 ;  /* 0x01d800005a007fae */ /* 0x000fe800091a104c */
[----:B------:R-:W2:Y:S04]  /*2dd40*/  LDL.64 R48, [R1+0x19c8] ;  /* 0x0019c80001307983 */ /* 0x000ea80000100a00 */
[----:B------:R-:W4:Y:S04]  /*2dd50*/  LDL.64 R60, [R1+0x1278] ;  /* 0x00127800013c7983 */ /* 0x000f280000100a00 */
[----:B------:R-:W-:Y:S04]  /*2dd60*/  LDGSTS.E [R0+0x2c00], desc[UR76][R72.64], P6 ;  /* 0x02c0000048007fae */ /* 0x000fe8000b1a104c */
        /* <DEDUP_REMOVED lines=9> */
[----:B-1----:R-:W2:Y:S04]  /*2de00*/  LDL.LU.64 R138, [R1+0xa60] ;  /* 0x000a6000018a7983 */ /* 0x002ea80000300a00 */
[----:B------:R-:W-:Y:S04]  /*2de10*/  LDGSTS.E [R0+0x3c00], desc[UR76][R216.64], P6 ;  /* 0x03c00000d8007fae */ /* 0x000fe8000b1a104c */
[----:B------:R-:W-:Y:S04]  /*2de20*/  LDGSTS.E [R0+0x3c80], desc[UR76][R100.64], P1 ;  /* 0x03c8000064007fae */ /* 0x000fe800089a104c */
[----:B------:R-:W-:Y:S04]  /*2de30*/  LDGSTS.E [R0+0x3d00], desc[UR76][R150.64], P0 ;  /* 0x03d0000096007fae */ /* 0x000fe800081a104c */
[----:B------:R-:W-:Y:S04]  /*2de40*/  LDGSTS.E [R0+0x3d80], desc[UR76][R248.64], P2 ;  /* 0x03d80000f8007fae */ /* 0x000fe800091a104c */
[----:B------:R-:W-:Y:S04]  /*2de50*/  STL.64 [R1+0x5d40], R150 ;  /* 0x005d409601007387 */ /* 0x000fe80000100a00 */
[----:B------:R-:W-:Y:S04]  /*2de60*/  STL.64 [R1+0x5d08], R248 ;  /* 0x005d08f801007387 */ /* 0x000fe80000100a00 */
[----:B------:R-:W-:Y:S04]  /*2de70*/  LDGSTS.E [R0+0x4c00], desc[UR76][R4.64], P6 ;  /* 0x04c0000004007fae */ /* 0x000fe8000b1a104c */
[----:B------:R-:W-:Y:S04]  /*2de80*/  LDGSTS.E [R0+0x4c80], desc[UR76][R8.64], P1 ;  /* 0x04c8000008007fae */ /* 0x000fe800089a104c */
[----:B------:R-:W-:Y:S04]  /*2de90*/  LDGSTS.E [R0+0x4d00], desc[UR76][R172.64], P0 ;  /* 0x04d00000ac007fae */ /* 0x000fe800081a104c */
[----:B------:R-:W-:Y:S04]  /*2dea0*/  LDGSTS.E [R0+0x4d80], desc[UR76][R186.64], P2 ;  /* 0x04d80000ba007fae */ /* 0x000fe800091a104c */
[----:B------:R-:W-:Y:S04]  /*2deb0*/  LDGSTS.E [R0+0x5c00], desc[UR76][R24.64], P6 ;  /* 0x05c0000018007fae */ /* 0x000fe8000b1a104c */
[----:B------:R-:W-:Y:S04]  /*2dec0*/  STL.64 [R1+0x5d30], R172 ;  /* 0x005d30ac01007387 */ /* 0x000fe80000100a00 */
[----:B------:R-:W-:Y:S04]  /*2ded0*/  STL.64 [R1+0x5d10], R186 ;  /* 0x005d10ba01007387 */ /* 0x000fe80000100a00 */
[----:B---3--:R-:W-:Y:S04]  /*2dee0*/  LDGSTS.E [R0+0x5c80], desc[UR76][R36.64], P1 ;  /* 0x05c8000024007fae */ /* 0x008fe800089a104c */
[----:B--2---:R-:W-:Y:S04]  /*2def0*/  LDGSTS.E [R0+0x5d00], desc[UR76][R138.64], P0 ;  /* 0x05d000008a007fae */ /* 0x004fe800081a104c */
[----:B------:R-:W-:Y:S04]  /*2df00*/  LDGSTS.E [R0+0x5d80], desc[UR76][R128.64], P2 ;  /* 0x05d8000080007fae */ /* 0x000fe800091a104c */
[----:B------:R-:W-:Y:S04]  /*2df10*/  STL.64 [R1+0x5d38], R138 ;  /* 0x005d388a01007387 */ /* 0x000fe80000100a00 */
[----:B------:R-:W-:Y:S04]  /*2df20*/  LDGSTS.E [R0+0x6c00], desc[UR76][R48.64], P6 ;  /* 0x06c0000030007fae */ /* 0x000fe8000b1a104c */
[----:B------:R-:W-:Y:S04]  /*2df30*/  STL.64 [R1+0x5d18], R128 ;  /* 0x005d188001007387 */ /* 0x000fe80000100a00 */
[----:B----4-:R-:W-:Y:S04]  /*2df40*/  LDGSTS.E [R0+0x6c80], desc[UR76][R60.64], P1 ;  /* 0x06c800003c007fae */ /* 0x010fe800089a104c */
[----:B------:R-:W-:Y:S04]  /*2df50*/  LDGSTS.E [R0+0x6d00], desc[UR76][R6.64], P0 ;  /* 0x06d0000006007fae */ /* 0x000fe800081a104c */
[----:B------:R-:W-:Y:S04]  /*2df60*/  STL.64 [R1+0x5d48], R6 ;  /* 0x005d480601007387 */ /* 0x000fe80000100a00 */
[----:B------:R-:W-:Y:S04]  /*2df70*/  LDGSTS.E [R0+0x6d80], desc[UR76][R68.64], P2 ;  /* 0x06d8000044007fae */ /* 0x000fe800091a104c */
[----:B------:R1:W-:Y:S04]  /*2df80*/  STL.64 [R1+0x5d20], R68 ;  /* 0x005d204401007387 */ /* 0x0003e80000100a00 */
[----:B------:R-:W-:Y:S04]  /*2df90*/  LDGSTS.E [R0+0x7c00], desc[UR76][R96.64], P6 ;  /* 0x07c0000060007fae */ /* 0x000fe8000b1a104c */
[----:B------:R-:W-:Y:S04]  /*2dfa0*/  LDGSTS.E [R0+0x7c80], desc[UR76][R72.64], P1 ;  /* 0x07c8000048007fae */ /* 0x000fe800089a104c */
[----:B-1----:R-:W2:Y:S04]  /*2dfb0*/  LDL.LU.64 R68, [R1+0x9d8] ;  /* 0x0009d80001447983 */ /* 0x002ea80000300a00 */
[----:B------:R-:W3:Y:S04]  /*2dfc0*/  LDL.64 R96, [R1+0x1968] ;  /* 0x0019680001607983 */ /* 0x000ee80000100a00 */
[----:B------:R-:W4:Y:S04]  /*2dfd0*/  LDL.64 R48, [R1+0x11f8] ;  /* 0x0011f80001307983 */ /* 0x000f280000100a00 */
[----:B------:R-:W-:Y:S04]  /*2dfe0*/  LDGSTS.E [R0+0x7d00], desc[UR76][R84.64], P0 ;  /* 0x07d0000054007fae */ /* 0x000fe800081a104c */
[----:B------:R-:W2:Y:S04]  /*2dff0*/  LDL.64 R24, [R1+0x11c0] ;  /* 0x0011c00001187983 */ /* 0x000ea80000100a00 */
[----:B------:R-:W2:Y:S04]  /*2e000*/  LDL.64 R72, [R1+0x1908] ;  /* 0x0019080001487983 */ /* 0x000ea80000100a00 */
[----:B------:R-:W2:Y:S04]  /*2e010*/  LDL.64 R84, [R1+0x1938] ;  /* 0x0019380001547983 */ /* 0x000ea80000100a00 */
[----:B------:R-:W2:Y:S04]  /*2e020*/  LDL.64 R36, [R1+0x1180] ;  /* 0x0011800001247983 */ /* 0x000ea80000100a00 */
[----:B------:R-:W2:Y:S04]  /*2e030*/  LDL.64 R60, [R1+0x1140] ;  /* 0x00114000013c7983 */ /* 0x000ea80000100a00 */
        /* <DEDUP_REMOVED lines=22> */
[----:B---3--:R-:W-:Y:S04]  /*2e1a0*/  LDGSTS.E [R0+0x8c00], desc[UR76][R96.64], P6 ;  /* 0x08c0000060007fae */ /* 0x008fe8000b1a104c */
[----:B----4-:R-:W-:Y:S04]  /*2e1b0*/  LDGSTS.E [R0+0x8c80], desc[UR76][R48.64], P1 ;  /* 0x08c8000030007fae */ /* 0x010fe800089a104c */
[----:B------:R-:W-:Y:S04]  /*2e1c0*/  LDGSTS.E [R0+0x8d00], desc[UR76][R140.64], P0 ;  /* 0x08d000008c007fae */ /* 0x000fe800081a104c */
[----:B------:R-:W3:Y:S04]  /*2e1d0*/  LDL.LU.64 R96, [R1+0x6098] ;  /* 0x0060980001607983 */ /* 0x000ee80000300a00 */
[----:B------:R-:W4:Y:S04]  /*2e1e0*/  LDL.64 R48, [R1+0x18a0] ;  /* 0x0018a00001307983 */ /* 0x000f280000100a00 */
[----:B------:R1:W-:Y:S04]  /*2e1f0*/  STL.64 [R1+0x5d50], R140 ;  /* 0x005d508c01007387 */ /* 0x0003e80000100a00 */
[----:B------:R-:W-:Y:S04]  /*2e200*/  LDGSTS.E [R0+0x8d80], desc[UR76][R92.64], P2 ;  /* 0x08d800005c007fae */ /* 0x000fe800091a104c */
[----:B--2---:R-:W-:Y:S04]  /*2e210*/  LDGSTS.E [R0+0x9c00], desc[UR76][R84.64], P6 ;  /* 0x09c0000054007fae */ /* 0x004fe8000b1a104c */
[----:B-1----:R-:W2:Y:S04]  /*2e220*/  LDL.LU.64 R140, [R1+0xce8] ;  /* 0x000ce800018c7983 */ /* 0x002ea80000300a00 */
[----:B------:R1:W-:Y:S04]  /*2e230*/  STL.64 [R1+0x5d58], R92 ;  /* 0x005d585c01007387 */ /* 0x0003e80000100a00 */
[----:B------:R-:W-:Y:S04]  /*2e240*/  LDGSTS.E [R0+0x9c80], desc[UR76][R24.64], P1 ;  /* 0x09c8000018007fae */ /* 0x000fe800089a104c */
[----:B------:R-:W-:Y:S04]  /*2e250*/  LDGSTS.E [R0+0x9d00], desc[UR76][R148.64], P0 ;  /* 0x09d0000094007fae */ /* 0x000fe800081a104c */
[----:B-1----:R-:W2:Y:S04]  /*2e260*/  LDL.LU.64 R92, [R1+0xd58] ;  /* 0x000d5800015c7983 */ /* 0x002ea80000300a00 */
[----:B------:R-:W2:Y:S04]  /*2e270*/  LDL.LU.64 R84, [R1+0x6090] ;  /* 0x0060900001547983 */ /* 0x000ea80000300a00 */
[----:B------:R-:W2:Y:S04]  /*2e280*/  LDL.64 R24, [R1+0x1868] ;  /* 0x0018680001187983 */ /* 0x000ea80000100a00 */
[----:B------:R1:W-:Y:S04]  /*2e290*/  STL.64 [R1+0x5d60], R148 ;  /* 0x005d609401007387 */ /* 0x0003e80000100a00 */
[----:B------:R-:W-:Y:S04]  /*2e2a0*/  LDGSTS.E [R0+0x9d80], desc[UR76][R164.64], P2 ;  /* 0x09d80000a4007fae */ /* 0x000fe800091a104c */
[----:B------:R-:W-:Y:S04]  /*2e2b0*/  LDGSTS.E [R0+0xac00], desc[UR76][R72.64], P6 ;  /* 0x0ac0000048007fae */ /* 0x000fe8000b1a104c */
[----:B-1----:R-:W3:Y:S04]  /*2e2c0*/  LDL.LU.64 R148, [R1+0xd60] ;  /* 0x000d600001947983 */ /* 0x002ee80000300a00 */
[----:B------:R1:W-:Y:S04]  /*2e2d0*/  STL.64 [R1+0x5d70], R164 ;  /* 0x005d70a401007387 */ /* 0x0003e80000100a00 */
[----:B------:R-:W-:Y:S04]  /*2e2e0*/  LDGSTS.E [R0+0xac80], desc[UR76][R36.64], P1 ;  /* 0x0ac8000024007fae */ /* 0x000fe800089a104c */
[----:B------:R-:W-:Y:S04]  /*2e2f0*/  LDGSTS.E [R0+0xad00], desc[UR76][R114.64], P0 ;  /* 0x0ad0000072007fae */ /* 0x000fe800081a104c */
[----:B-1----:R-:W3:Y:S04]  /*2e300*/  LDL.LU.64 R164, [R1+0xc48] ;  /* 0x000c480001a47983 */ /* 0x002ee80000300a00 */
[----:B------:R-:W3:Y:S04]  /*2e310*/  LDL.LU.64 R72, [R1+0x6088] ;  /* 0x0060880001487983 */ /* 0x000ee80000300a00 */
        /* <DEDUP_REMOVED lines=8> */
[----:B------:R-:W-:Y:S04]  /*2e3a0*/  STL.64 [R1+0x6010], R4 ;  /* 0x0060100401007387 */ /* 0x000fe80000100a00 */
[----:B------:R-:W3:Y:S04]  /*2e3b0*/  LDL.64 R60, [R1+0x1828] ;  /* 0x00182800013c7983 */ /* 0x000ee80000100a00 */
[----:B------:R-:W3:Y:S04]  /*2e3c0*/  LDL.64 R36, [R1+0x1080] ;  /* 0x0010800001247983 */ /* 0x000ee80000100a00 */
[----:B------:R1:W-:Y:S04]  /*2e3d0*/  STL.64 [R1+0x5d88], R194 ;  /* 0x005d88c201007387 */ /* 0x0003e80000100a00 */
[----:B------:R-:W-:Y:S04]  /*2e3e0*/  LDGSTS.E [R0+0xbd80], desc[UR76][R34.64], P2 ;  /* 0x0bd8000022007fae */ /* 0x000fe800091a104c */
[----:B-1----:R-:W3:Y:S04]  /*2e3f0*/  LDL.LU.64 R194, [R1+0xda8] ;  /* 0x000da80001c27983 */ /* 0x002ee80000300a00 */
[----:B------:R1:W-:Y:S04]  /*2e400*/  STL.64 [R1+0x5d90], R34 ;  /* 0x005d902201007387 */ /* 0x0003e80000100a00 */
[----:B-1----:R-:W3:Y:S04]  /*2e410*/  LDL.LU.64 R34, [R1+0xdc8] ;  /* 0x000dc80001227983 */ /* 0x002ee80000300a00 */
[----:B------:R-:W3:Y:S04]  /*2e420*/  LDL.64 R4, [R1+0x17a8] ;  /* 0x0017a80001047983 */ /* 0x000ee80000100a00 */
[----:B----4-:R-:W-:Y:S04]  /*2e430*/  LDGSTS.E [R0+0xcc00], desc[UR76][R48.64], P6 ;  /* 0x0cc0000030007fae */ /* 0x010fe8000b1a104c */
[----:B------:R-:W-:Y:S04]  /*2e440*/  LDGSTS.E [R0+0xcc80], desc[UR76][R248.64], P1 ;  /* 0x0cc80000f8007fae */ /* 0x000fe800089a104c */
[----:B------:R-:W-:Y:S04]  /*2e450*/  LDGSTS.E [R0+0xcd00], desc[UR76][R212.64], P0 ;  /* 0x0cd00000d4007fae */ /* 0x000fe800081a104c */
[----:B------:R-:W4:Y:S04]  /*2e460*/  LDL.64 R48, [R1+0x17e8] ;  /* 0x0017e80001307983 */ /* 0x000f280000100a00 */
[----:B------:R-:W-:Y:S04]  /*2e470*/  STL.64 [R1+0x5ea8], R248 ;  /* 0x005ea8f801007387 */ /* 0x000fe80000100a00 */
[----:B------:R1:W-:Y:S04]  /*2e480*/  STL.64 [R1+0x5d98], R212 ;  /* 0x005d98d401007387 */ /* 0x0003e80000100a00 */
[----:B------:R-:W-:Y:S04]  /*2e490*/  LDGSTS.E [R0+0xcd80], desc[UR76][R58.64], P2 ;  /* 0x0cd800003a007fae */ /* 0x000fe800091a104c */
[----:B-1----:R-:W4:Y:S04]  /*2e4a0*/  LDL.LU.64 R212, [R1+0xf48] ;  /* 0x000f480001d47983 */ /* 0x002f280000300a00 */
[----:B------:R1:W-:Y:S04]  /*2e4b0*/  STL.64 [R1+0x5da0], R58 ;  /* 0x005da03a01007387 */ /* 0x0003e80000100a00 */
[----:B--2---:R-:W-:Y:S04]  /*2e4c0*/  LDGSTS.E [R0+0xdc00], desc[UR76][R24.64], P6 ;  /* 0x0dc0000018007fae */ /* 0x004fe8000b1a104c */
[----:B------:R-:W-:Y:S04]  /*2e4d0*/  LDGSTS.E [R0+0xdc80], desc[UR76][R8.64], P1 ;  /* 0x0dc8000008007fae */ /* 0x000fe800089a104c */
[----:B-1----:R-:W2:Y:S04]  /*2e4e0*/  LDL.LU.64 R58, [R1+0xf80] ;  /* 0x000f8000013a7983 */ /* 0x002ea80000300a00 */
[----:B------:R-:W2:Y:S04]  /*2e4f0*/  LDL.64 R248, [R1+0x1768] ;  /* 0x0017680001f87983 */ /* 0x000ea80000100a00 */
[----:B------:R-:W2:Y:S04]  /*2e500*/  LDL.64 R24, [R1+0xfc0] ;  /* 0x000fc00001187983 */ /* 0x000ea80000100a00 */
[----:B------:R1:W-:Y:S04]  /*2e510*/  STL.64 [R1+0x5eb0], R8 ;  /* 0x005eb00801007387 */ /* 0x0003e80000100a00 */
[----:B------:R-:W-:Y:S04]  /*2e520*/  LDGSTS.E [R0+0xdd00], desc[UR76][R178.64], P0 ;  /* 0x0dd00000b2007fae */ /* 0x000fe800081a104c */
[----:B------:R-:W-:Y:S04]  /*2e530*/  LDGSTS.E [R0+0xdd80], desc[UR76][R200.64], P2 ;  /* 0x0dd80000c8007fae */ /* 0x000fe800091a104c */
[----:B-1----:R-:W2:Y:S04]  /*2e540*/  LDL.64 R8, [R1+0x1000] ;  /* 0x0010000001087983 */ /* 0x002ea80000100a00 */
[----:B------:R1:W-:Y:S04]  /*2e550*/  STL.64 [R1+0x5da8], R178 ;  /* 0x005da8b201007387 */ /* 0x0003e80000100a00 */
[----:B-1----:R-:W2:Y:S04]  /*2e560*/  LDL.64 R178, [R1+0x1040] ;  /* 0x0010400001b27983 */ /* 0x002ea80000100a00 */
[----:B------:R1:W-:Y:S04]  /*2e570*/  STL.64 [R1+0x5db0], R200 ;  /* 0x005db0c801007387 */ /* 0x0003e80000100a00 */
[----:B-1----:R-:W2:Y:S04]  /*2e580*/  LDL.LU.64 R200, [R1+0xe40] ;  /* 0x000e400001c87983 */ /* 0x002ea80000300a00 */
[----:B---3--:R-:W-:Y:S04]  /*2e590*/  LDGSTS.E [R0+0xec00], desc[UR76][R60.64], P6 ;  /* 0x0ec000003c007fae */ /* 0x008fe8000b1a104c */
[----:B------:R-:W-:Y:S04]  /*2e5a0*/  LDGSTS.E [R0+0xec80], desc[UR76][R36.64], P1 ;  /* 0x0ec8000024007fae */ /* 0x000fe800089a104c */
[----:B------:R-:W-:Y:S04]  /*2e5b0*/  LDGSTS.E [R0+0xed00], desc[UR76][R56.64], P0 ;  /* 0x0ed0000038007fae */ /* 0x000fe800081a104c */
[----:B------:R-:W3:Y:S04]  /*2e5c0*/  LDL.LU.64 R60, [R1+0x6080] ;  /* 0x00608000013c7983 */ /* 0x000ee80000300a00 */
[----:B------:R-:W3:Y:S04]  /*2e5d0*/  LDL.64 R36, [R1+0x1728] ;  /* 0x0017280001247983 */ /* 0x000ee80000100a00 */
[----:B------:R1:W-:Y:S04]  /*2e5e0*/  STL.64 [R1+0x5db8], R56 ;  /* 0x005db83801007387 */ /* 0x0003e80000100a00 */
[----:B------:R-:W-:Y:S04]  /*2e5f0*/  LDGSTS.E [R0+0xed80], desc[UR76][R118.64], P2 ;  /* 0x0ed8000076007fae */ /* 0x000fe800091a104c */
[----:B-1----:R-:W3:Y:S04]  /*2e600*/  LDL.LU.64 R56, [R1+0xe48] ;  /* 0x000e480001387983 */ /* 0x002ee80000300a00 */
[----:B------:R1:W-:Y:S04]  /*2e610*/  STL.64 [R1+0x5dc0], R118 ;  /* 0x005dc07601007387 */ /* 0x0003e80000100a00 */
[----:B-1----:R-:W3:Y:S04]  /*2e620*/  LDL.LU.64 R118, [R1+0xf78] ;  /* 0x000f780001767983 */ /* 0x002ee80000300a00 */
[----:B----4-:R-:W-:Y:S04]  /*2e630*/  LDGSTS.E [R0+0xfc00], desc[UR76][R48.64], P6 ;  /* 0x0fc0000030007fae */ /* 0x010fe8000b1a104c */
[----:B------:R-:W4:Y:S04]  /*2e640*/  LDL.LU.64 R48, [R1+0x6078] ;  /* 0x0060780001307983 */ /* 0x000f280000300a00 */
[----:B------:R1:W-:Y:S04]  /*2e650*/  STL.64 [R1+0x5dc8], R162 ;  /* 0x005dc8a201007387 */ /* 0x0003e80000100a00 */
[----:B--2---:R-:W-:Y:S04]  /*2e660*/  LDGSTS.E [R0+0xfc80], desc[UR76][R178.64], P1 ;  /* 0x0fc80000b2007fae */ /* 0x004fe800089a104c */
[----:B------:R-:W-:Y:S04]  /*2e670*/  LDGSTS.E [R0+0xfd00], desc[UR76][R162.64], P0 ;  /* 0x0fd00000a2007fae */ /* 0x000fe800081a104c */
        /* <DEDUP_REMOVED lines=8> */
[----:B------:R-:W-:Y:S04]  /*2e700*/  STL.64 [R1+0x5dd8], R124 ;  /* 0x005dd87c01007387 */ /* 0x000fe80000100a00 */
[----:B------:R-:W-:Y:S04]  /*2e710*/  LDGSTS.E [R0+0x10d80], desc[UR76][R242.64], P2 ;  /* 0x10d80000f2007fae */ /* 0x000fe800091a104c */
[----:B------:R1:W-:Y:S04]  /*2e720*/  STL.64 [R1+0x5de0], R242 ;  /* 0x005de0f201007387 */ /* 0x0003e80000100a00 */
[----:B------:R-:W-:Y:S04]  /*2e730*/  LDGSTS.E [R0+0x11c00], desc[UR76][R248.64], P6 ;  /* 0x11c00000f8007fae */ /* 0x000fe8000b1a104c */
[----:B------:R-:W-:Y:S04]  /*2e740*/  LDGSTS.E [R0+0x11c80], desc[UR76][R24.64], P1 ;  /* 0x11c8000018007fae */ /* 0x000fe800089a104c */
[----:B-1----:R-:W4:Y:S04]  /*2e750*/  LDL.LU.64 R242, [R1+0xec0] ;  /* 0x000ec00001f27983 */ /* 0x002f280000300a00 */
[----:B------:R-:W-:Y:S04]  /*2e760*/  LDGSTS.E [R0+0x11d00], desc[UR76][R106.64], P0 ;  /* 0x11d000006a007fae */ /* 0x000fe800081a104c */
[----:B------:R-:W4:Y:S04]  /*2e770*/  LDL.64 R24, [R1+0x16b0] ;  /* 0x0016b00001187983 */ /* 0x000f280000100a00 */
[----:B------:R-:W4:Y:S04]  /*2e780*/  LDL.LU.64 R248, [R1+0x1230] ;  /* 0x0012300001f87983 */ /* 0x000f280000300a00 */
[----:B------:R-:W4:Y:S04]  /*2e790*/  LDL.LU.64 R8, [R1+0x11f0] ;  /* 0x0011f00001087983 */ /* 0x000f280000300a00 */
[----:B------:R-:W4:Y:S04]  /*2e7a0*/  LDL.LU.64 R124, [R1+0x1178] ;  /* 0x00117800017c7983 */ /* 0x000f280000300a00 */
[----:B------:R-:W4:Y:S04]  /*2e7b0*/  LDL.LU.64 R178, [R1+0x1078] ;  /* 0x0010780001b27983 */ /* 0x000f280000300a00 */
[----:B------:R1:W-:Y:S04]  /*2e7c0*/  STL.64 [R1+0x5de8], R106 ;  /* 0x005de86a01007387 */ /* 0x0003e80000100a00 */
[----:B------:R-:W-:Y:S04]  /*2e7d0*/  LDGSTS.E [R0+0x11d80], desc[UR76][R182.64], P2 ;  /* 0x11d80000b6007fae */ /* 0x000fe800091a104c */
[----:B---3--:R-:W-:Y:S04]  /*2e7e0*/  LDGSTS.E [R0+0x12c00], desc[UR76][R36.64], P6 ;  /* 0x12c0000024007fae */ /* 0x008fe8000b1a104c */
[----:B-1----:R-:W3:Y:S04]  /*2e7f0*/  LDL.LU.64 R106, [R1+0xec8] ;  /* 0x000ec800016a7983 */ /* 0x002ee80000300a00 */
[----:B------:R1:W-:Y:S04]  /*2e800*/  STL.64 [R1+0x5df0], R182 ;  /* 0x005df0b601007387 */ /* 0x0003e80000100a00 */
[----:B------:R-:W-:Y:S04]  /*2e810*/  LDGSTS.E [R0+0x12c80], desc[UR76][R58.64], P1 ;  /* 0x12c800003a007fae */ /* 0x000fe800089a104c */
[----:B------:R-:W-:Y:S04]  /*2e820*/  LDGSTS.E [R0+0x12d00], desc[UR76][R152.64], P0 ;  /* 0x12d0000098007fae */ /* 0x000fe800081a104c */
[----:B-1----:R-:W3:Y:S04]  /*2e830*/  LDL.LU.64 R182, [R1+0x1038] ;  /* 0x0010380001b67983 */ /* 0x002ee80000300a00 */
[----:B------:R-:W3:Y:S04]  /*2e840*/  LDL.64 R36, [R1+0x1678] ;  /* 0x0016780001247983 */ /* 0x000ee80000100a00 */
[----:B------:R1:W-:Y:S04]  /*2e850*/  STL.64 [R1+0x5e60], R58 ;  /* 0x005e603a01007387 */ /* 0x0003e80000100a00 */
[----:B------:R-:W-:Y:S04]  /*2e860*/  LDGSTS.E [R0+0x12d80], desc[UR76][R170.64], P2 ;  /* 0x12d80000aa007fae */ /* 0x000fe800091a104c */
[----:B-1----:R-:W3:Y:S04]  /*2e870*/  LDL.LU.64 R58, [R1+0x1330] ;  /* 0x00133000013a7983 */ /* 0x002ee80000300a00 */
[----:B------:R1:W-:Y:S04]  /*2e880*/  STL.64 [R1+0x5df8], R152 ;  /* 0x005df89801007387 */ /* 0x0003e80000100a00 */
[----:B-1----:R-:W3:Y:S04]  /*2e890*/  LDL.LU.64 R152, [R1+0x11b8] ;  /* 0x0011b80001987983 */ /* 0x002ee80000300a00 */
[----:B------:R1:W-:Y:S04]  /*2e8a0*/  STL.64 [R1+0x5e00], R170 ;  /* 0x005e00aa01007387 */ /* 0x0003e80000100a00 */
[----:B-1----:R-:W3:Y:S04]  /*2e8b0*/  LDL.LU.64 R170, [R1+0x13b0] ;  /* 0x0013b00001aa7983 */ /* 0x002ee80000300a00 */
[----:B--2---:R-:W-:Y:S04]  /*2e8c0*/  LDGSTS.E [R0+0x13c00], desc[UR76][R4.64], P6 ;  /* 0x13c0000004007fae */ /* 0x004fe8000b1a104c */
[----:B------:R-:W-:Y:S04]  /*2e8d0*/  LDGSTS.E [R0+0x13c80], desc[UR76][R212.64], P1 ;  /* 0x13c80000d4007fae */ /* 0x000fe800089a104c */
[----:B------:R-:W-:Y:S04]  /*2e8e0*/  LDGSTS.E [R0+0x13d00], desc[UR76][R184.64], P0 ;  /* 0x13d00000b8007fae */ /* 0x000fe800081a104c */
[----:B------:R-:W2:Y:S04]  /*2e8f0*/  LDL.64 R4, [R1+0x1640] ;  /* 0x0016400001047983 */ /* 0x000ea80000100a00 */
[----:B------:R1:W-:Y:S04]  /*2e900*/  STL.64 [R1+0x5e58], R212 ;  /* 0x005e58d401007387 */ /* 0x0003e80000100a00 */
[----:B------:R-:W-:Y:S04]  /*2e910*/  LDGSTS.E [R0+0x13d80], desc[UR76][R158.64], P2 ;  /* 0x13d800009e007fae */ /* 0x000fe800091a104c */
[----:B-1----:R-:W2:Y:S04]  /*2e920*/  LDL.LU.64 R212, [R1+0xfb8] ;  /* 0x000fb80001d47983 */ /* 0x002ea80000300a00 */
[----:B------:R1:W-:Y:S04]  /*2e930*/  STL.64 [R1+0x5e08], R184 ;  /* 0x005e08b801007387 */ /* 0x0003e80000100a00 */
[----:B----4-:R-:W-:Y:S04]  /*2e940*/  LDGSTS.E [R0+0x14c00], desc[UR76][R24.64], P6 ;  /* 0x14c0000018007fae */ /* 0x010fe8000b1a104c */
[----:B------:R-:W-:Y:S04]  /*2e950*/  LDGSTS.E [R0+0x14c80], desc[UR76][R172.64], P1 ;  /* 0x14c80000ac007fae */ /* 0x000fe800089a104c */
[----:B-1----:R-:W4:Y:S04]  /*2e960*/  LDL.LU.64 R184, [R1+0x1598] ;  /* 0x0015980001b87983 */ /* 0x002f280000300a00 */
[----:B------:R1:W-:Y:S04]  /*2e970*/  STL.64 [R1+0x5e10], R158 ;  /* 0x005e109e01007387 */ /* 0x0003e80000100a00 */
[----:B------:R-:W-:Y:S04]  /*2e980*/  LDGSTS.E [R0+0x14d00], desc[UR76][R244.64], P0 ;  /* 0x14d00000f4007fae */ /* 0x000fe800081a104c */
[----:B------:R-:W-:Y:S04]  /*2e990*/  LDGSTS.E [R0+0x14d80], desc[UR76][R146.64], P2 ;  /* 0x14d8000092007fae */ /* 0x000fe800091a104c */
[----:B-1----:R-:W4:Y:S04]  /*2e9a0*/  LDL.LU.64 R158, [R1+0x1370] ;  /* 0x00137000019e7983 */ /* 0x002f280000300a00 */
[----:B------:R-:W4:Y:S04]  /*2e9b0*/  LDL.64 R24, [R1+0x1608] ;  /* 0x0016080001187983 */ /* 0x000f280000100a00 */
[----:B------:R1:W-:Y:S04]  /*2e9c0*/  STL.64 [R1+0x5e68], R172 ;  /* 0x005e68ac01007387 */ /* 0x0003e80000100a00 */
[----:B-1----:R-:W4:Y:S04]  /*2e9d0*/  LDL.LU.64 R172, [R1+0x12f0] ;  /* 0x0012f00001ac7983 */ /* 0x002f280000300a00 */
[----:B------:R1:W-:Y:S04]  /*2e9e0*/  STL.64 [R1+0x5e18], R244 ;  /* 0x005e18f401007387 */ /* 0x0003e80000100a00 */
[----:B---3--:R-:W-:Y:S04]  /*2e9f0*/  LDGSTS.E [R0+0x15c00], desc[UR76][R36.64], P6 ;  /* 0x15c0000024007fae */ /* 0x008fe8000b1a104c */
        /* <DEDUP_REMOVED lines=21> */
[----:B-1----:R-:W2:Y:S04]  /*2eb50*/  LDL.LU.64 R126, [R1+0x10b8] ;  /* 0x0010b800017e7983 */ /* 0x002ea80000300a00 */
[----:B------:R1:W-:Y:S04]  /*2eb60*/  STL.64 [R1+0x5e50], R122 ;  /* 0x005e507a01007387 */ /* 0x0003e80000100a00 */
[----:B----4-:R-:W-:Y:S04]  /*2eb70*/  LDGSTS.E [R0+0x17c00], desc[UR76][R24.64], P6 ;  /* 0x17c0000018007fae */ /* 0x010fe8000b1a104c */
[----:B------:R-:W-:Y:S04]  /*2eb80*/  LDGSTS.E [R0+0x17c80], desc[UR76][R56.64], P1 ;  /* 0x17c8000038007fae */ /* 0x000fe800089a104c */
[----:B-1----:R-:W4:Y:S04]  /*2eb90*/  LDL.LU.64 R122, [R1+0xf00] ;  /* 0x000f0000017a7983 */ /* 0x002f280000300a00 */
[----:B------:R-:W2:Y:S04]  /*2eba0*/  LDL.LU.64 R24, [R1+0x6068] ;  /* 0x0060680001187983 */ /* 0x000ea80000300a00 */
[----:B------:R1:W-:Y:S04]  /*2ebb0*/  STL.64 [R1+0x5e70], R56 ;  /* 0x005e703801007387 */ /* 0x0003e80000100a00 */
[----:B------:R-:W-:Y:S04]  /*2ebc0*/  LDGSTS.E [R0+0x17d00], desc[UR76][R2.64], P0 ;  /* 0x17d0000002007fae */ /* 0x000fe800081a104c */
[----:B------:R-:W-:Y:S04]  /*2ebd0*/  LDGSTS.E [R0+0x17d80], desc[UR76][R110.64], P2 ;  /* 0x17d800006e007fae */ /* 0x000fe800091a104c */
[----:B-1----:R-:W2:Y:S04]  /*2ebe0*/  LDL.64 R56, [R1+0x15d0] ;  /* 0x0015d00001387983 */ /* 0x002ea80000100a00 */
[----:B------:R1:W-:Y:S04]  /*2ebf0*/  STL.64 [R1+0x5e78], R2 ;  /* 0x005e780201007387 */ /* 0x0003e80000100a00 */
[----:B-1----:R-:W3:Y:S04]  /*2ec00*/  LDL.LU.64 R2, [R1+0x1270] ;  /* 0x0012700001027983 */ /* 0x002ee80000300a00 */
[----:B------:R1:W-:Y:S04]  /*2ec10*/  STL.64 [R1+0x5e80], R110 ;  /* 0x005e806e01007387 */ /* 0x0003e80000100a00 */
[----:B-1----:R-:W3:Y:S04]  /*2ec20*/  LDL.LU.64 R110, [R1+0xff8] ;  /* 0x000ff800016e7983 */ /* 0x002ee80000300a00 */
[----:B------:R-:W-:Y:S04]  /*2ec30*/  STL.64 [R1+0x5e88], R150 ;  /* 0x005e889601007387 */ /* 0x000fe80000100a00 */
[----:B------:R1:W-:Y:S04]  /*2ec40*/  STL.64 [R1+0x5e90], R236 ;  /* 0x005e90ec01007387 */ /* 0x0003e80000100a00 */
[----:B--2---:R-:W-:Y:S04]  /*2ec50*/  LDGSTS.E [R0+0x18c00], desc[UR76][R56.64], P6 ;  /* 0x18c0000038007fae */ /* 0x004fe8000b1a104c */
[----:B------:R-:W-:Y:S04]  /*2ec60*/  LDGSTS.E [R0+0x18c80], desc[UR76][R150.64], P1 ;  /* 0x18c8000096007fae */ /* 0x000fe800089a104c */
        /* <DEDUP_REMOVED lines=8> */
[----:B------:R-:W-:Y:S04]  /*2ecf0*/  STL.64 [R1+0x5f18], R184 ;  /* 0x005f18b801007387 */ /* 0x000fe80000100a00 */
[----:B------:R-:W-:Y:S04]  /*2ed00*/  STL.64 [R1+0x5eb8], R34 ;  /* 0x005eb82201007387 */ /* 0x000fe80000100a00 */
[----:B------:R-:W-:Y:S04]  /*2ed10*/  STL.64 [R1+0x5ec0], R210 ;  /* 0x005ec0d201007387 */ /* 0x000fe80000100a00 */
[----:B------:R-:W-:Y:S04]  /*2ed20*/  LDGSTS.E [R0+0x19d80], desc[UR76][R86.64], P2 ;  /* 0x19d8000056007fae */ /* 0x000fe800091a104c */
[----:B------:R1:W-:Y:S04]  /*2ed30*/  STL.64 [R1+0x5ec8], R86 ;  /* 0x005ec85601007387 */ /* 0x0003e80000100a00 */
[----:B------:R-:W-:Y:S04]  /*2ed40*/  LDGSTS.E [R0+0x1ac00], desc[UR76][R4.64], P6 ;  /* 0x1ac0000004007fae */ /* 0x000fe8000b1a104c */
[----:B------:R-:W-:Y:S04]  /*2ed50*/  LDGSTS.E [R0+0x1ac80], desc[UR76][R148.64], P1 ;  /* 0x1ac8000094007fae */ /* 0x000fe800089a104c */
[----:B-1----:R-:W2:Y:S04]  /*2ed60*/  LDL.LU.64 R86, [R1+0x14f0] ;  /* 0x0014f00001567983 */ /* 0x002ea80000300a00 */
[----:B------:R-:W2:Y:S04]  /*2ed70*/  LDL.LU.64 R4, [R1+0x1aa8] ;  /* 0x001aa80001047983 */ /* 0x000ea80000300a00 */
[----:B------:R-:W2:Y:S04]  /*2ed80*/  LDL.LU.64 R210, [R1+0x1a18] ;  /* 0x001a180001d27983 */ /* 0x000ea80000300a00 */
[----:B------:R-:W2:Y:S04]  /*2ed90*/  LDL.LU.64 R150, [R1+0x1900] ;  /* 0x0019000001967983 */ /* 0x000ea80000300a00 */
[----:B------:R-:W2:Y:S04]  /*2eda0*/  LDL.LU.64 R184, [R1+0x17e0] ;  /* 0x0017e00001b87983 */ /* 0x000ea80000300a00 */
[----:B------:R-:W2:Y:S04]  /*2edb0*/  LDL.LU.64 R34, [R1+0x16a8] ;  /* 0x0016a80001227983 */ /* 0x000ea80000300a00 */
[----:B------:R-:W2:Y:S04]  /*2edc0*/  LDL.LU.64 R56, [R1+0x15c8] ;  /* 0x0015c80001387983 */ /* 0x000ea80000300a00 */
[----:B------:R1:W-:Y:S04]  /*2edd0*/  STL.64 [R1+0x5ed0], R148 ;  /* 0x005ed09401007387 */ /* 0x0003e80000100a00 */
[----:B------:R-:W-:Y:S04]  /*2ede0*/  LDGSTS.E [R0+0x1ad00], desc[UR76][R94.64], P0 ;  /* 0x1ad000005e007fae */ /* 0x000fe800081a104c */
[----:B------:R-:W-:Y:S04]  /*2edf0*/  LDGSTS.E [R0+0x1ad80], desc[UR76][R74.64], P2 ;  /* 0x1ad800004a007fae */ /* 0x000fe800091a104c */
[----:B-1----:R-:W2:Y:S04]  /*2ee00*/  LDL.LU.64 R148, [R1+0x14f8] ;  /* 0x0014f80001947983 */ /* 0x002ea80000300a00 */
[----:B------:R1:W-:Y:S04]  /*2ee10*/  STL.64 [R1+0x5ed8], R94 ;  /* 0x005ed85e01007387 */ /* 0x0003e80000100a00 */
[----:B-1----:R-:W3:Y:S04]  /*2ee20*/  LDL.LU.64 R94, [R1+0x16e8] ;  /* 0x0016e800015e7983 */ /* 0x002ee80000300a00 */
[----:B------:R1:W-:Y:S04]  /*2ee30*/  STL.64 [R1+0x5ee0], R74 ;  /* 0x005ee04a01007387 */ /* 0x0003e80000100a00 */
[----:B-1----:R-:W3:Y:S04]  /*2ee40*/  LDL.LU.64 R74, [R1+0x1458] ;  /* 0x00145800014a7983 */ /* 0x002ee80000300a00 */
[----:B--2---:R-:W-:Y:S04]  /*2ee50*/  LDGSTS.E [R0+0x1bc00], desc[UR76][R148.64], P6 ;  /* 0x1bc0000094007fae */ /* 0x004fe8000b1a104c */
        /* <DEDUP_REMOVED lines=14> */
[----:B---3--:R-:W-:Y:S04]  /*2ef40*/  LDGSTS.E [R0+0x1dc00], desc[UR76][R134.64], P6 ;  /* 0x1dc0000086007fae */ /* 0x008fe8000b1a104c */
[----:B-1----:R-:W3:Y:S04]  /*2ef50*/  LDL.LU.64 R62, [R1+0x14c0] ;  /* 0x0014c000013e7983 */ /* 0x002ee80000300a00 */
[----:B------:R1:W-:Y:S04]  /*2ef60*/  STL.64 [R1+0x5f28], R166 ;  /* 0x005f28a601007387 */ /* 0x0003e80000100a00 */
[----:B------:R-:W-:Y:S04]  /*2ef70*/  LDGSTS.E [R0+0x1dc80], desc[UR76][R214.64], P1 ;  /* 0x1dc80000d6007fae */ /* 0x000fe800089a104c */
[----:B------:R-:W-:Y:S04]  /*2ef80*/  LDGSTS.E [R0+0x1dd00], desc[UR76][R224.64], P0 ;  /* 0x1dd00000e0007fae */ /* 0x000fe800081a104c */
[----:B-1----:R-:W2:Y:S04]  /*2ef90*/  LDL.LU.64 R166, [R1+0x1930] ;  /* 0x0019300001a67983 */ /* 0x002ea80000300a00 */
[----:B------:R1:W-:Y:S04]  /*2efa0*/  STL.64 [R1+0x5f00], R88 ;  /* 0x005f005801007387 */ /* 0x0003e80000100a00 */
[----:B------:R-:W-:Y:S04]  /*2efb0*/  LDGSTS.E [R0+0x1dd80], desc[UR76][R38.64], P2 ;  /* 0x1dd8000026007fae */ /* 0x000fe800091a104c */
[----:B-1----:R-:W2:Y:S04]  /*2efc0*/  LDL.LU.64 R88, [R1+0x1430] ;  /* 0x0014300001587983 */ /* 0x002ea80000300a00 */
[----:B------:R1:W-:Y:S04]  /*2efd0*/  STL.64 [R1+0x5f08], R222 ;  /* 0x005f08de01007387 */ /* 0x0003e80000100a00 */
[----:B-1----:R-:W2:Y:S04]  /*2efe0*/  LDL.LU.64 R222, [R1+0x1460] ;  /* 0x0014600001de7983 */ /* 0x002ea80000300a00 */
        /* <DEDUP_REMOVED lines=22> */
[----:B-1----:R-:W2:Y:S04]  /*2f150*/  LDL.LU R227, [R1+0x2c48] ;  /* 0x002c480001e37983 */ /* 0x002ea80000300800 */
[----:B------:R1:W-:Y:S04]  /*2f160*/  STL.64 [R1+0x5f68], R26 ;  /* 0x005f681a01007387 */ /* 0x0003e80000100a00 */
[----:B------:R-:W-:Y:S04]  /*2f170*/  LDGSTS.E [R0+0x1fd80], desc[UR76][R14.64], P2 ;  /* 0x1fd800000e007fae */ /* 0x000fe800091a104c */
[----:B-1----:R-:W2:Y:S04]  /*2f180*/  LDL.LU.64 R26, [R1+0x1670] ;  /* 0x00167000011a7983 */ /* 0x002ea80000300a00 */
[----:B------:R1:W-:Y:S04]  /*2f190*/  STL.64 [R1+0x5f70], R88 ;  /* 0x005f705801007387 */ /* 0x0003e80000100a00 */
[----:B-1----:R-:W2:Y:S04]  /*2f1a0*/  LDL.LU.64 R88, [R1+0x18d0] ;  /* 0x0018d00001587983 */ /* 0x002ea80000300a00 */
[----:B------:R1:W-:Y:S04]  /*2f1b0*/  STL.64 [R1+0x5f78], R164 ;  /* 0x005f78a401007387 */ /* 0x0003e80000100a00 */
[----:B-1----:R-:W2:Y:S04]  /*2f1c0*/  LDL.LU.64 R164, [R1+0x1af8] ;  /* 0x001af80001a47983 */ /* 0x002ea80000300a00 */
[----:B------:R1:W-:Y:S04]  /*2f1d0*/  STL.64 [R1+0x5f80], R228 ;  /* 0x005f80e401007387 */ /* 0x0003e80000100a00 */
[----:B-1----:R-:W3:Y:S04]  /*2f1e0*/  LDL.LU.64 R228, [R1+0x1a78] ;  /* 0x001a780001e47983 */ /* 0x002ee80000300a00 */
[----:B------:R1:W-:Y:S04]  /*2f1f0*/  STL.64 [R1+0x5f88], R14 ;  /* 0x005f880e01007387 */ /* 0x0003e80000100a00 */
[----:B-1----:R-:W3:Y:S04]  /*2f200*/  LDL.LU.64 R14, [R1+0x1a70] ;  /* 0x001a7000010e7983 */ /* 0x002ee80000300a00 */
[----:B--2---:R-:W-:Y:S04]  /*2f210*/  LDGSTS.E [R247+0xe00], desc[UR76][R164.64], P6 ;  /* 0x00e00000a4f77fae */ /* 0x004fe8000b1a104c */
[----:B------:R-:W-:Y:S04]  /*2f220*/  STL.64 [R1+0x6048], R164 ;  /* 0x006048a401007387 */ /* 0x000fe80000100a00 */
[----:B------:R-:W-:Y:S04]  /*2f230*/  LDGSTS.E [R247+0xe80], desc[UR76][R116.64], P1 ;  /* 0x00e8000074f77fae */ /* 0x000fe800089a104c */
[----:B------:R-:W-:Y:S04]  /*2f240*/  STL.64 [R1+0x5f90], R116 ;  /* 0x005f907401007387 */ /* 0x000fe80000100a00 */
[----:B------:R-:W-:Y:S04]  /*2f250*/  LDGSTS.E [R247+0xf00], desc[UR76][R28.64], P0 ;  /* 0x00f000001cf77fae */ /* 0x000fe800081a104c */
[----:B------:R1:W-:Y:S04]  /*2f260*/  STL.64 [R1+0x5f98], R28 ;  /* 0x005f981c01007387 */ /* 0x0003e80000100a00 */
[----:B------:R-:W-:Y:S04]  /*2f270*/  LDGSTS.E [R247+0xf80], desc[UR76][R66.64], P2 ;  /* 0x00f8000042f77fae */ /* 0x000fe800091a104c */
[----:B------:R-:W-:Y:S04]  /*2f280*/  LDGSTS.E [R247+0x1e00], desc[UR76][R4.64], P6 ;  /* 0x01e0000004f77fae */ /* 0x000fe8000b1a104c */
[----:B-1----:R-:W2:Y:S04]  /*2f290*/  LDL.LU.64 R28, [R1+0x1860] ;  /* 0x00186000011c7983 */ /* 0x002ea80000300a00 */
[----:B------:R-:W-:Y:S04]  /*2f2a0*/  STL.64 [R1+0x5fa0], R66 ;  /* 0x005fa04201007387 */ /* 0x000fe80000100a00 */
[----:B------:R-:W-:Y:S04]  /*2f2b0*/  STL.64 [R1+0x6050], R4 ;  /* 0x0060500401007387 */ /* 0x000fe80000100a00 */
[----:B------:R-:W-:Y:S04]  /*2f2c0*/  LDGSTS.E [R247+0x1e80], desc[UR76][R170.64], P1 ;  /* 0x01e80000aaf77fae */ /* 0x000fe800089a104c */
[----:B------:R1:W-:Y:S04]  /*2f2d0*/  STL.64 [R1+0x5fa8], R170 ;  /* 0x005fa8aa01007387 */ /* 0x0003e80000100a00 */
[----:B------:R-:W-:Y:S04]  /*2f2e0*/  LDGSTS.E [R247+0x1f00], desc[UR76][R186.64], P0 ;  /* 0x01f00000baf77fae */ /* 0x000fe800081a104c */
[----:B------:R-:W-:Y:S04]  /*2f2f0*/  LDGSTS.E [R247+0x1f80], desc[UR76][R102.64], P2 ;  /* 0x01f8000066f77fae */ /* 0x000fe800091a104c */
[----:B-1----:R-:W2:Y:S04]  /*2f300*/  LDL.LU.64 R170, [R1+0x19c0] ;  /* 0x0019c00001aa7983 */ /* 0x002ea80000300a00 */
[----:B------:R1:W-:Y:S04]  /*2f310*/  STL.64 [R1+0x5fb0], R186 ;  /* 0x005fb0ba01007387 */ /* 0x0003e80000100a00 */
[----:B---3--:R-:W-:Y:S04]  /*2f320*/  LDGSTS.E [R247+0x2e00], desc[UR76][R228.64], P6 ;  /* 0x02e00000e4f77fae */ /* 0x008fe8000b1a104c */
[----:B------:R-:W-:Y:S04]  /*2f330*/  LDGSTS.E [R247+0x2e80], desc[UR76][R158.64], P1 ;  /* 0x02e800009ef77fae */ /* 0x000fe800089a104c */
[----:B-1----:R-:W3:Y:S04]  /*2f340*/  LDL.LU.64 R186, [R1+0x1898] ;  /* 0x0018980001ba7983 */ /* 0x002ee80000300a00 */
[----:B------:R1:W-:Y:S04]  /*2f350*/  STL.64 [R1+0x5fb8], R102 ;  /* 0x005fb86601007387 */ /* 0x0003e80000100a00 */
[----:B------:R-:W-:Y:S04]  /*2f360*/  LDGSTS.E [R247+0x2f00], desc[UR76][R16.64], P0 ;  /* 0x02f0000010f77fae */ /* 0x000fe800081a104c */
[----:B------:R-:W-:Y:S04]  /*2f370*/  LDGSTS.E [R247+0x2f80], desc[UR76][R70.64], P2 ;  /* 0x02f8000046f77fae */ /* 0x000fe800091a104c */
[----:B-1----:R-:W2:Y:S04]  /*2f380*/  LDL.LU.64 R102, [R1+0x1a48] ;  /* 0x001a480001667983 */ /* 0x002ea80000300a00 */
[----:B------:R-:W-:Y:S04]  /*2f390*/  STL.64 [R1+0x6058], R228 ;  /* 0x006058e401007387 */ /* 0x000fe80000100a00 */
        /* <DEDUP_REMOVED lines=21> */
[----:B------:R2:W-:Y:S04]  /*2f4f0*/  LDGSTS.E [R247+0x5e00], desc[UR76][R218.64], P6 ;  /* 0x05e00000daf77fae */ /* 0x0005e8000b1a104c */
[----:B-1----:R-:W4:Y:S04]  /*2f500*/  LDL.LU.64 R32, [R1+0x1a10] ;  /* 0x001a100001207983 */ /* 0x002f280000300a00 */
[----:B------:R1:W-:Y:S04]  /*2f510*/  STL.64 [R1+0x6020], R210 ;  /* 0x006020d201007387 */ /* 0x0003e80000100a00 */
[----:B------:R2:W-:Y:S04]  /*2f520*/  LDGSTS.E [R247+0x5e80], desc[UR76][R106.64], P1 ;  /* 0x05e800006af77fae */ /* 0x0005e800089a104c */
[----:B------:R-:W-:Y:S04]  /*2f530*/  LDGSTS.E [R247+0x5f00], desc[UR76][R54.64], P0 ;  /* 0x05f0000036f77fae */ /* 0x000fe800081a104c */
[----:B-1----:R-:W4:Y:S04]  /*2f540*/  LDL.LU.64 R210, [R1+0x1aa0] ;  /* 0x001aa00001d27983 */ /* 0x002f280000300a00 */
[----:B------:R1:W-:Y:S04]  /*2f550*/  STL.64 [R1+0x6018], R172 ;  /* 0x006018ac01007387 */ /* 0x0003e80000100a00 */
[----:B------:R-:W-:Y:S04]  /*2f560*/  LDGSTS.E [R247+0x5f80], desc[UR76][R12.64], P2 ;  /* 0x05f800000cf77fae */ /* 0x000fe800091a104c */
        /* <DEDUP_REMOVED lines=8> */
[----:B------:R2:W-:Y:S04]  /*2f5f0*/  LDGSTS.E [R247+0x7e00], desc[UR76][R38.64], P6 ;  /* 0x07e0000026f77fae */ /* 0x0005e8000b1a104c */
[----:B-1----:R-:W4:Y:S04]  /*2f600*/  LDL.LU.64 R10, [R1+0x1b90] ;  /* 0x001b9000010a7983 */ /* 0x002f280000300a00 */
[----:B------:R1:W-:Y:S04]  /*2f610*/  STL.64 [R1+0x6040], R218 ;  /* 0x006040da01007387 */ /* 0x0003e80000100a00 */
[----:B------:R1:W-:Y:S04]  /*2f620*/  STL.64 [R1+0x6060], R106 ;  /* 0x0060606a01007387 */ /* 0x0003e80000100a00 */
[----:B------:R-:W4:Y:S04]  /*2f630*/  LDL.LU.64 R228, [R1+0x1ae8] ;  /* 0x001ae80001e47983 */ /* 0x000f280000300a00 */
[----:B------:R-:W4:Y:S04]  /*2f640*/  LDL.LU.64 R4, [R1+0x1af0] ;  /* 0x001af00001047983 */ /* 0x000f280000300a00 */
[----:B------:R-:W4:Y:S04]  /*2f650*/  LDL.LU.64 R66, [R1+0x1b00] ;  /* 0x001b000001427983 */ /* 0x000f280000300a00 */
[----:B------:R-:W4:Y:S04]  /*2f660*/  LDL.LU.64 R116, [R1+0x1b08] ;  /* 0x001b080001747983 */ /* 0x000f280000300a00 */
[----:B------:R-:W4:Y:S04]  /*2f670*/  LDL.LU.64 R164, [R1+0x18c8] ;  /* 0x0018c80001a47983 */ /* 0x000f280000300a00 */
[----:B------:R-:W-:Y:S04]  /*2f680*/  LDGSTS.E [R247+0x7e80], desc[UR76][R248.64], P1 ;  /* 0x07e80000f8f77fae */ /* 0x000fe800089a104c */
[----:B------:R-:W-:Y:S04]  /*2f690*/  LDGSTS.E [R247+0x7f00], desc[UR76][R68.64], P0 ;  /* 0x07f0000044f77fae */ /* 0x000fe800081a104c */
[----:B------:R-:W-:Y:S04]  /*2f6a0*/  LDGSTS.E [R247+0x7f80], desc[UR76][R82.64], P2 ;  /* 0x07f8000052f77fae */ /* 0x000fe800091a104c */
[----:B------:R1:W-:Y:S04]  /*2f6b0*/  LDGSTS.E [R247+0x8e00], desc[UR76][R224.64], P6 ;  /* 0x08e00000e0f77fae */ /* 0x0003e8000b1a104c */
        /* <DEDUP_REMOVED lines=15> */
[----:B---3--:R-:W-:Y:S04]  /*2f7b0*/  LDGSTS.E [R247+0xce00], desc[UR76][R186.64], P6 ;  /* 0x0ce00000baf77fae */ /* 0x008fe8000b1a104c */
        /* <DEDUP_REMOVED lines=15> */
[----:B--2---:R2:W-:Y:S04]  /*2f8b0*/  LDGSTS.E [R247+0x10e00], desc[UR76][R138.64], P6 ;  /* 0x10e000008af77fae */ /* 0x0045e8000b1a104c */
        /* <DEDUP_REMOVED lines=15> */
[----:B------:R1:W-:Y:S04]  /*2f9b0*/  LDGSTS.E [R247+0x14e00], desc[UR76][R34.64], P6 ;  /* 0x14e0000022f77fae */ /* 0x0003e8000b1a104c */
[----:B----4-:R-:W-:Y:S04]  /*2f9c0*/  LDGSTS.E [R247+0x14e80], desc[UR76][R122.64], P1 ;  /* 0x14e800007af77fae */ /* 0x010fe800089a104c */
[----:B------:R-:W-:Y:S04]  /*2f9d0*/  LDGSTS.E [R247+0x14f00], desc[UR76][R190.64], P0 ;  /* 0x14f00000bef77fae */ /* 0x000fe800081a104c */
[----:B------:R-:W-:Y:S04]  /*2f9e0*/  LDGSTS.E [R247+0x14f80], desc[UR76][R144.64], P2 ;  /* 0x14f8000090f77fae */ /* 0x000fe800091a104c */
[----:B------:R4:W-:Y:S04]  /*2f9f0*/  LDGSTS.E [R247+0x15e00], desc[UR76][R26.64], P6 ;  /* 0x15e000001af77fae */ /* 0x0009e8000b1a104c */
[----:B------:R-:W-:Y:S04]  /*2fa00*/  LDGSTS.E [R247+0x15e80], desc[UR76][R242.64], P1 ;  /* 0x15e80000f2f77fae */ /* 0x000fe800089a104c */
        /* <DEDUP_REMOVED lines=31> */
[----:B------:R-:W-:Y:S01]  /*2fc00*/  LDGSTS.E [R247+0x1de80], desc[UR76][R216.64], P1 ;  /* 0x1de80000d8f77fae */ /* 0x000fe200089a104c */
[----:B------:R-:W-:-:S03]  /*2fc10*/  SEL R251, R251, RZ, P3 ;  /* 0x000000fffbfb7207 */ /* 0x000fc60001800000 */
[----:B------:R-:W-:Y:S04]  /*2fc20*/  LDGSTS.E [R247+0x1df00], desc[UR76][R232.64], P0 ;  /* 0x1df00000e8f77fae */ /* 0x000fe800081a104c */
[----:B------:R-:W-:Y:S04]  /*2fc30*/  LDGSTS.E [R247+0x1df80], desc[UR76][R36.64], P2 ;  /* 0x1df8000024f77fae */ /* 0x000fe800091a104c */
[----:B------:R1:W-:Y:S04]  /*2fc40*/  LDGSTS.E [R247+0x1ee00], desc[UR76][R74.64], P6 ;  /* 0x1ee000004af77fae */ /* 0x0003e8000b1a104c */
[----:B------:R-:W-:Y:S04]  /*2fc50*/  LDGSTS.E [R247+0x1ee80], desc[UR76][R100.64], P1 ;  /* 0x1ee8000064f77fae */ /* 0x000fe800089a104c */
[----:B------:R-:W-:Y:S04]  /*2fc60*/  LDGSTS.E [R247+0x1ef00], desc[UR76][R240.64], P0 ;  /* 0x1ef00000f0f77fae */ /* 0x000fe800081a104c */
[----:B------:R-:W-:Y:S04]  /*2fc70*/  LDGSTS.E [R247+0x1ef80], desc[UR76][R24.64], P2 ;  /* 0x1ef8000018f77fae */ /* 0x000fe800091a104c */
[----:B------:R2:W-:Y:S01]  /*2fc80*/  LDGSTS.E [R247+0x1fe00], desc[UR76][R236.64], P6 ;  /* 0x1fe00000ecf77fae */ /* 0x0005e2000b1a104c */
[----:B------:R-:W-:Y:S01]  /*2fc90*/  ISETP.NE.U32.AND P6, PT, R251, RZ, PT ;  /* 0x000000fffb00720c */ /* 0x000fe20003fc5070 */
[----:B------:R-:W-:-:S02]  /*2fca0*/  IMAD.U32 R251, RZ, RZ, UR8 ;  /* 0x00000008fffb7e24 */ /* 0x000fc4000f8e00ff */
[----:B------:R2:W-:Y:S02]  /*2fcb0*/  LDGSTS.E [R247+0x1fe80], desc[UR76][R188.64], P1 ;  /* 0x1fe80000bcf77fae */ /* 0x0005e400089a104c */
[----:B-1----:R-:W-:Y:S01]  /*2fcc0*/  IMAD.WIDE R218, R251, 0x4, R10 ;  /* 0x00000004fbda7825 */ /* 0x002fe200078e020a */
[----:B------:R-:W-:Y:S02]  /*2fcd0*/  ISETP.NE.U32.AND P1, PT, R227, RZ, PT ;  /* 0x000000ffe300720c */ /* 0x000fe40003f25070 */
[----:B------:R-:W2:Y:S01]  /*2fce0*/  LDL.LU.64 R226, [R1+0x1890] ;  /* 0x0018900001e27983 */ /* 0x000ea20000300a00 */
[----:B------:R-:W-:-:S04]  /*2fcf0*/  IMAD.WIDE R10, R251, 0x4, R128 ;  /* 0x00000004fb0a7825 */ /* 0x000fc800078e0280 */
[C---:B------:R-:W-:Y:S01]  /*2fd00*/  IMAD.WIDE R106, R251.reuse, 0x4, R172 ;  /* 0x00000004fb6a7825 */ /* 0x040fe200078e02ac */
[----:B------:R1:W-:Y:S03]  /*2fd10*/  STL.64 [R1+0x1b90], R218 ;  /* 0x001b90da01007387 */ /* 0x0003e60000100a00 */
[C---:B------:R-:W-:Y:S01]  /*2fd20*/  IMAD.WIDE R58, R251.reuse, 0x4, R58 ;  /* 0x00000004fb3a7825 */ /* 0x040fe200078e023a */
[----:B------:R3:W-:Y:S04]  /*2fd30*/  STL.64 [R1+0x1b88], R10 ;  /* 0x001b880a01007387 */ /* 0x0007e80000100a00 */
[----:B------:R4:W-:Y:S04]  /*2fd40*/  STL.64 [R1+0x1b70], R106 ;  /* 0x001b706a01007387 */ /* 0x0009e80000100a00 */
[----:B-1----:R-:W2:Y:S01]  /*2fd50*/  LDL.LU.64 R218, [R1+0x1858] ;  /* 0x0018580001da7983 */ /* 0x002ea20000300a00 */
[----:B---3--:R-:W-:-:S03]  /*2fd60*/  IMAD.WIDE R10, R251, 0x4, R114 ;  /* 0x00000004fb0a7825 */ /* 0x008fc600078e0272 */
[----:B------:R1:W-:Y:S01]  /*2fd70*/  STL.64 [R1+0x1b68], R58 ;  /* 0x001b683a01007387 */ /* 0x0003e20000100a00 */
[----:B----4-:R-:W-:-:S03]  /*2fd80*/  IMAD.WIDE R106, R251, 0x4, R14 ;  /* 0x00000004fb6a7825 */ /* 0x010fc600078e020e */
[----:B-1----:R-:W3:Y:S04]  /*2fd90*/  LDL.LU.64 R58, [R1+0x1818] ;  /* 0x00181800013a7983 */ /* 0x002ee80000300a00 */
[----:B------:R1:W-:Y:S04]  /*2fda0*/  STL.64 [R1+0x2c48], R10 ;  /* 0x002c480a01007387 */ /* 0x0003e80000100a00 */
[----:B------:R-:W4:Y:S04]  /*2fdb0*/  LDL.LU.64 R114, [R1+0x17d8] ;  /* 0x0017d80001727983 */ /* 0x000f280000300a00 */
[----:B------:R-:W4:Y:S01]  /*2fdc0*/  LDL.LU.64 R14, [R1+0x1798] ;  /* 0x00179800010e7983 */ /* 0x000f220000300a00 */
[----:B-1----:R-:W-:-:S05]  /*2fdd0*/  IMAD.WIDE R10, R251, 0x4, R210 ;  /* 0x00000004fb0a7825 */ /* 0x002fca00078e02d2 */
[----:B------:R1:W-:Y:S01]  /*2fde0*/  STL.64 [R1+0x2c50], R10 ;  /* 0x002c500a01007387 */ /* 0x0003e20000100a00 */
[----:B------:R-:W-:-:S03]  /*2fdf0*/  IMAD.WIDE R32, R251, 0x4, R32 ;  /* 0x00000004fb207825 */ /* 0x000fc600078e0220 */
[----:B------:R-:W-:Y:S01]  /*2fe00*/  STL.64 [R1+0x2c58], R106 ;  /* 0x002c586a01007387 */ /* 0x000fe20000100a00 */
[----:B-1----:R-:W-:-:S03]  /*2fe10*/  IMAD.WIDE R10, R251, 0x4, R102 ;  /* 0x00000004fb0a7825 */ /* 0x002fc600078e0266 */
[----:B------:R-:W4:Y:S04]  /*2fe20*/  LDL.LU.64 R102, [R1+0x1758] ;  /* 0x0017580001667983 */ /* 0x000f280000300a00 */
[----:B------:R1:W-:Y:S01]  /*2fe30*/  STL.64 [R1+0x2c60], R10 ;  /* 0x002c600a01007387 */ /* 0x0003e20000100a00 */
[----:B------:R-:W-:-:S04]  /*2fe40*/  IMAD.WIDE R16, R251, 0x4, R16 ;  /* 0x00000004fb107825 */ /* 0x000fc800078e0210 */
[C---:B-1----:R-:W-:Y:S02]  /*2fe50*/  IMAD.WIDE R10, R251.reuse, 0x4, R148 ;  /* 0x00000004fb0a7825 */ /* 0x042fe400078e0294 */
[----:B------:R-:W4:Y:S04]  /*2fe60*/  LDL.LU.64 R148, [R1+0x1718] ;  /* 0x0017180001947983 */ /* 0x000f280000300a00 */
[----:B------:R-:W-:Y:S04]  /*2fe70*/  STL.64 [R1+0x2c68], R32 ;  /* 0x002c682001007387 */ /* 0x000fe80000100a00 */
[----:B------:R1:W-:Y:S04]  /*2fe80*/  STL.64 [R1+0x2ca8], R10 ;  /* 0x002ca80a01007387 */ /* 0x0003e80000100a00 */
[----:B------:R-:W4:Y:S01]  /*2fe90*/  LDL.LU.64 R106, [R1+0x16e0] ;  /* 0x0016e000016a7983 */ /* 0x000f220000300a00 */
[----:B------:R-:W-:-:S03]  /*2fea0*/  IMAD.WIDE R210, R251, 0x4, R228 ;  /* 0x00000004fbd27825 */ /* 0x000fc600078e02e4 */
[----:B-1----:R-:W4:Y:S01]  /*2feb0*/  LDL.LU.64 R10, [R1+0x1b28] ;  /* 0x001b2800010a7983 */ /* 0x002f220000300a00 */
[----:B------:R-:W-:-:S03]  /*2fec0*/  IMAD.WIDE R32, R251, 0x4, R4 ;  /* 0x00000004fb207825 */ /* 0x000fc600078e0204 */
[----:B------:R1:W-:Y:S01]  /*2fed0*/  STL.64 [R1+0x2d00], R16 ;  /* 0x002d001001007387 */ /* 0x0003e20000100a00 */
[----:B------:R-:W-:-:S03]  /*2fee0*/  IMAD.WIDE R4, R251, 0x4, R66 ;  /* 0x00000004fb047825 */ /* 0x000fc600078e0242 */
[----:B------:R-:W4:Y:S04]  /*2fef0*/  LDL.LU.64 R128, [R1+0x1b30] ;  /* 0x001b300001807983 */ /* 0x000f280000300a00 */
[----:B------:R-:W4:Y:S04]  /*2ff00*/  LDL.LU.64 R172, [R1+0x1b38] ;  /* 0x001b380001ac7983 */ /* 0x000f280000300a00 */
[----:B-1----:R-:W4:Y:S04]  /*2ff10*/  LDL.LU.64 R16, [R1+0x1b48] ;  /* 0x001b480001107983 */ /* 0x002f280000300a00 */
[----:B------:R1:W-:Y:S04]  /*2ff20*/  STL.64 [R1+0x2d50], R210 ;  /* 0x002d50d201007387 */ /* 0x0003e80000100a00 */
[----:B-1----:R-:W4:Y:S04]  /*2ff30*/  LDL.LU.64 R210, [R1+0x1b50] ;  /* 0x001b500001d27983 */ /* 0x002f280000300a00 */
[----:B------:R1:W-:Y:S04]  /*2ff40*/  STL.64 [R1+0x4660], R32 ;  /* 0x0046602001007387 */ /* 0x0003e80000100a00 */
[----:B------:R1:W-:Y:S04]  /*2ff50*/  STL.64 [R1+0x4760], R4 ;  /* 0x0047600401007387 */ /* 0x0003e80000100a00 */
[----:B------:R-:W4:Y:S01]  /*2ff60*/  LDL.LU.64 R228, [R1+0x1590] ;  /* 0x0015900001e47983 */ /* 0x000f220000300a00 */
[----:B-1----:R-:W-:-:S04]  /*2ff70*/  IMAD.WIDE R32, R251, 0x4, R116 ;  /* 0x00000004fb207825 */ /* 0x002fc800078e0274 */
[C---:B------:R-:W-:Y:S01]  /*2ff80*/  IMAD.WIDE R4, R251.reuse, 0x4, R164 ;  /* 0x00000004fb047825 */ /* 0x040fe200078e02a4 */
[----:B------:R-:W-:Y:S04]  /*2ff90*/  STL.64 [R1+0x4860], R32 ;  /* 0x0048602001007387 */ /* 0x000fe80000100a00 */
[----:B------:R-:W4:Y:S04]  /*2ffa0*/  LDL.LU.64 R66, [R1+0x1580] ;  /* 0x0015800001427983 */ /* 0x000f280000300a00 */
[----:B------:R1:W-:Y:S04]  /*2ffb0*/  STL.64 [R1+0x4968], R4 ;  /* 0x0049680401007387 */ /* 0x0003e80000100a00 */
[----:B-1----:R-:W4:Y:S04]  /*2ffc0*/  LDL.LU.64 R4, [R1+0x1578] ;  /* 0x0015780001047983 */ /* 0x002f280000300a00 */
[----:B------:R-:W4:Y:S01]  /*2ffd0*/  LDL.LU.64 R164, [R1+0x1570] ;  /* 0x0015700001a47983 */ /* 0x000f220000300a00 */
[----:B--2---:R-:W-:-:S05]  /*2ffe0*/  IMAD.WIDE R32, R251, 0x4, R226 ;  /* 0x00000004fb207825 */ /* 0x004fca00078e02e2 */
[----:B------:R1:W-:Y:S04]  /*2fff0*/  STL.64 [R1+0x5278], R32 ;  /* 0x0052782001007387 */ /* 0x0003e80000100a00 */
[----:B-1----:R-:W2:Y:S01]  /*30000*/  LDL.LU.64 R32, [R1+0x1568] ;  /* 0x0015680001207983 */ /* 0x002ea20000300a00 */
[----:B------:R-:W-:-:S03]  /*30010*/  IMAD.WIDE R218, R251, 0x4, R218 ;  /* 0x00000004fbda7825 */ /* 0x000fc600078e02da */
[----:B------:R-:W2:Y:S04]  /*30020*/  LDL.LU.64 R116, [R1+0x1560] ;  /* 0x0015600001747983 */ /* 0x000ea80000300a00 */
[----:B------:R-:W2:Y:S04]  /*30030*/  LDL.LU.64 R226, [R1+0x1b58] ;  /* 0x001b580001e27983 */ /* 0x000ea80000300a00 */
[----:B------:R3:W-:Y:S02]  /*30040*/  STL.64 [R1+0x5290], R218 ;  /* 0x005290da01007387 */ /* 0x0007e40000100a00 */
[----:B---3--:R-:W-:-:S04]  /*30050*/  IMAD.WIDE R218, R251, 0x4, R58 ;  /* 0x00000004fbda7825 */ /* 0x008fc800078e023a */
[C---:B----4-:R-:W-:Y:S01]  /*30060*/  IMAD.WIDE R58, R251.reuse, 0x4, R114 ;  /* 0x00000004fb3a7825 */ /* 0x050fe200078e0272 */
[----:B------:R1:W-:Y:S04]  /*30070*/  STL.64 [R1+0x52a8], R218 ;  /* 0x0052a8da01007387 */ /* 0x0003e80000100a00 */
[----:B-1----:R-:W3:Y:S04]  /*30080*/  LDL.LU.64 R218, [R1+0x1c00] ;  /* 0x001c000001da7983 */ /* 0x002ee80000300a00 */
[----:B------:R-:W4:Y:S04]  /*30090*/  LDL.LU.64 R114, [R1+0x1b40] ;  /* 0x001b400001727983 */ /* 0x000f280000300a00 */
[----:B------:R1:W-:Y:S01]  /*300a0*/  STL.64 [R1+0x52c8], R58 ;  /* 0x0052c83a01007387 */ /* 0x0003e20000100a00 */
[----:B------:R-:W-:-:S04]  /*300b0*/  IMAD.WIDE R102, R251, 0x4, R102 ;  /* 0x00000004fb667825 */ /* 0x000fc800078e0266 */
[C---:B-1----:R-:W-:Y:S02]  /*300c0*/  IMAD.WIDE R58, R251.reuse, 0x4, R14 ;  /* 0x00000004fb3a7825 */ /* 0x042fe400078e020e */
[----:B------:R-:W4:Y:S04]  /*300d0*/  LDL.LU.64 R14, [R1+0x1b20] ;  /* 0x001b2000010e7983 */ /* 0x000f280000300a00 */
[----:B------:R1:W-:Y:S01]  /*300e0*/  STL.64 [R1+0x52e0], R58 ;  /* 0x0052e03a01007387 */ /* 0x0003e20000100a00 */
[----:B------:R-:W-:-:S03]  /*300f0*/  IMAD.WIDE R148, R251, 0x4, R148 ;  /* 0x00000004fb947825 */ /* 0x000fc600078e0294 */
[----:B-1----:R-:W4:Y:S01]  /*30100*/  LDL.LU.64 R58, [R1+0x1b18] ;  /* 0x001b1800013a7983 */ /* 0x002f220000300a00 */
[----:B------:R-:W-:-:S03]  /*30110*/  IMAD.WIDE R106, R251, 0x4, R106 ;  /* 0x00000004fb6a7825 */ /* 0x000fc600078e026a */
[----:B------:R1:W-:Y:S01]  /*30120*/  STL.64 [R1+0x52f8], R102 ;  /* 0x0052f86601007387 */ /* 0x0003e20000100a00 */
[----:B------:R-:W-:-:S03]  /*30130*/  IMAD.WIDE R10, R251, 0x4, R10 ;  /* 0x00000004fb0a7825 */ /* 0x000fc600078e020a */
[----:B-1----:R-:W4:Y:S04]  /*30140*/  LDL.LU.64 R102, [R1+0x1b10] ;  /* 0x001b100001667983 */ /* 0x002f280000300a00 */
[----:B------:R1:W-:Y:S04]  /*30150*/  STL.64 [R1+0x5310], R148 ;  /* 0x0053109401007387 */ /* 0x0003e80000100a00 */
[----:B-1----:R-:W4:Y:S04]  /*30160*/  LDL.LU.64 R148, [R1+0x1b60] ;  /* 0x001b600001947983 */ /* 0x002f280000300a00 */
[----:B------:R1:W-:Y:S01]  /*30170*/  STL.64 [R1+0x5320], R106 ;  /* 0x0053206a01007387 */ /* 0x0003e20000100a00 */
[----:B------:R-:W-:-:S03]  /*30180*/  IMAD.WIDE R16, R251, 0x4, R16 ;  /* 0x00000004fb107825 */ /* 0x000fc600078e0210 */
[----:B-1----:R-:W4:Y:S04]  /*30190*/  LDL.LU.64 R106, [R1+0x6060] ;  /* 0x00606000016a7983 */ /* 0x002f280000300a00 */
[----:B------:R1:W-:Y:S01]  /*301a0*/  STL.64 [R1+0x5338], R10 ;  /* 0x0053380a01007387 */ /* 0x0003e20000100a00 */
[----:B------:R-:W-:-:S04]  /*301b0*/  IMAD.WIDE R210, R251, 0x4, R210 ;  /* 0x00000004fbd27825 */ /* 0x000fc800078e02d2 */
[----:B-1----:R-:W-:-:S04]  /*301c0*/  IMAD.WIDE R10, R251, 0x4, R128 ;  /* 0x00000004fb0a7825 */ /* 0x002fc800078e0280 */
[C---:B------:R-:W-:Y:S01]  /*301d0*/  IMAD.WIDE R128, R251.reuse, 0x4, R172 ;  /* 0x00000004fb807825 */ /* 0x040fe200078e02ac */
[----:B------:R1:W-:Y:S03]  /*301e0*/  STL.64 [R1+0x5350], R10 ;  /* 0x0053500a01007387 */ /* 0x0003e60000100a00 */
[----:B------:R-:W-:-:S04]  /*301f0*/  IMAD.WIDE R228, R251, 0x4, R228 ;  /* 0x00000004fbe47825 */ /* 0x000fc800078e02e4 */
[C---:B------:R-:W-:Y:S01]  /*30200*/  IMAD.WIDE R66, R251.reuse, 0x4, R66 ;  /* 0x00000004fb427825 */ /* 0x040fe200078e0242 */
[----:B-1----:R-:W4:Y:S04]  /*30210*/  LDL.LU.64 R10, [R1+0x1c08] ;  /* 0x001c0800010a7983 */ /* 0x002f280000300a00 */
[----:B------:R1:W-:Y:S01]  /*30220*/  STL.64 [R1+0x5368], R128 ;  /* 0x0053688001007387 */ /* 0x0003e20000100a00 */
[----:B------:R-:W-:-:S04]  /*30230*/  IMAD.WIDE R4, R251, 0x4, R4 ;  /* 0x00000004fb047825 */ /* 0x000fc800078e0204 */
[C---:B------:R-:W-:Y:S01]  /*30240*/  IMAD.WIDE R164, R251.reuse, 0x4, R164 ;  /* 0x00000004fba47825 */ /* 0x040fe200078e02a4 */
        /* <DEDUP_REMOVED lines=19> */
[----:B------:R1:W-:Y:S04]  /*30380*/  STL.64 [R1+0x5428], R116 ;  /* 0x0054287401007387 */ /* 0x0003e80000100a00 */
[----:B-1----:R-:W2:Y:S04]  /*30390*/  LDL.LU.64 R116, [R1+0x1a98] ;  /* 0x001a980001747983 */ /* 0x002ea80000300a00 */
[----:B------:R1:W-:Y:S01]  /*303a0*/  STL.64 [R1+0x1858], R226 ;  /* 0x001858e201007387 */ /* 0x0003e20000100a00 */
[----:B---3--:R-:W-:-:S03]  /*303b0*/  IMAD.WIDE R218, R251, 0x4, R218 ;  /* 0x00000004fbda7825 */ /* 0x008fc600078e02da */
[----:B-1----:R-:W3:Y:S04]  /*303c0*/  LDL.LU.64 R226, [R1+0x1a90] ;  /* 0x001a900001e27983 */ /* 0x002ee80000300a00 */
[----:B------:R4:W-:Y:S02]  /*303d0*/  STL.64 [R1+0x1890], R218 ;  /* 0x001890da01007387 */ /* 0x0009e40000100a00 */
[C---:B----4-:R-:W-:Y:S02]  /*303e0*/  IMAD.WIDE R218, R251.reuse, 0x4, R114 ;  /* 0x00000004fbda7825 */ /* 0x050fe400078e0272 */
[----:B------:R-:W4:Y:S04]  /*303f0*/  LDL.LU.64 R114, [R1+0x1a88] ;  /* 0x001a880001727983 */ /* 0x000f280000300a00 */
[----:B------:R1:W-:Y:S02]  /*30400*/  STL.64 [R1+0x18c8], R218 ;  /* 0x0018c8da01007387 */ /* 0x0003e40000100a00 */
[----:B-1----:R-:W-:-:S02]  /*30410*/  IMAD.WIDE R218, R251, 0x4, R14 ;  /* 0x00000004fbda7825 */ /* 0x002fc400078e020e */
[----:B------:R-:W3:Y:S02]  /*30420*/  LDL.LU.64 R14, [R1+0x1a80] ;  /* 0x001a8000010e7983 */ /* 0x000ee40000300a00 */
[C---:B------:R-:W-:Y:S02]  /*30430*/  IMAD.WIDE R58, R251.reuse, 0x4, R58 ;  /* 0x00000004fb3a7825 */ /* 0x040fe400078e023a */
[----:B------:R1:W-:Y:S04]  /*30440*/  STL.64 [R1+0x1a10], R218 ;  /* 0x001a10da01007387 */ /* 0x0003e80000100a00 */
[----:B------:R-:W-:Y:S01]  /*30450*/  STL.64 [R1+0x1a40], R58 ;  /* 0x001a403a01007387 */ /* 0x000fe20000100a00 */
[----:B-1----:R-:W-:-:S05]  /*30460*/  IMAD.WIDE R218, R251, 0x4, R102 ;  /* 0x00000004fbda7825 */ /* 0x002fca00078e0266 */
[----:B------:R1:W-:Y:S04]  /*30470*/  STL.64 [R1+0x1a70], R218 ;  /* 0x001a70da01007387 */ /* 0x0003e80000100a00 */
[----:B-1----:R-:W3:Y:S01]  /*30480*/  LDL.LU.64 R218, [R1+0x1b80] ;  /* 0x001b800001da7983 */ /* 0x002ee20000300a00 */
[----:B------:R-:W-:-:S05]  /*30490*/  IMAD.WIDE R102, R251, 0x4, R164 ;  /* 0x00000004fb667825 */ /* 0x000fca00078e02a4 */
[----:B------:R1:W-:Y:S04]  /*304a0*/  STL.64 [R1+0x1aa0], R102 ;  /* 0x001aa06601007387 */ /* 0x0003e80000100a00 */
[----:B-1----:R-:W4:Y:S01]  /*304b0*/  LDL.LU.64 R102, [R1+0x1c18] ;  /* 0x001c180001667983 */ /* 0x002f220000300a00 */
[----:B------:R-:W-:-:S04]  /*304c0*/  IMAD.WIDE R58, R251, 0x4, R148 ;  /* 0x00000004fb3a7825 */ /* 0x000fc800078e0294 */
[C---:B------:R-:W-:Y:S01]  /*304d0*/  IMAD.WIDE R10, R251.reuse, 0x4, R10 ;  /* 0x00000004fb0a7825 */ /* 0x040fe200078e020a */
[----:B------:R1:W-:Y:S03]  /*304e0*/  STL.64 [R1+0x1ad0], R58 ;  /* 0x001ad03a01007387 */ /* 0x0003e60000100a00 */
[C---:B------:R-:W-:Y:S01]  /*304f0*/  IMAD.WIDE R128, R251.reuse, 0x4, R128 ;  /* 0x00000004fb807825 */ /* 0x040fe200078e0280 */
[----:B-1----:R-:W4:Y:S04]  /*30500*/  LDL.LU.64 R58, [R1+0x1a68] ;  /* 0x001a6800013a7983 */ /* 0x002f280000300a00 */
[----:B------:R-:W4:Y:S04]  /*30510*/  LDL.LU.64 R164, [R1+0x1a60] ;  /* 0x001a600001a47983 */ /* 0x000f280000300a00 */
[----:B------:R-:W4:Y:S04]  /*30520*/  LDL.LU.64 R148, [R1+0x1a58] ;  /* 0x001a580001947983 */ /* 0x000f280000300a00 */
[----:B------:R1:W-:Y:S01]  /*30530*/  STL.64 [R1+0x1ad8], R10 ;  /* 0x001ad80a01007387 */ /* 0x0003e20000100a00 */
[----:B------:R-:W-:-:S04]  /*30540*/  IMAD.WIDE R172, R251, 0x4, R172 ;  /* 0x00000004fbac7825 */ /* 0x000fc800078e02ac */
[C---:B-1----:R-:W-:Y:S02]  /*30550*/  IMAD.WIDE R10, R251.reuse, 0x4, R16 ;  /* 0x00000004fb0a7825 */ /* 0x042fe400078e0210 */
[----:B------:R-:W4:Y:S04]  /*30560*/  LDL.LU.64 R16, [R1+0x1a50] ;  /* 0x001a500001107983 */ /* 0x000f280000300a00 */
[----:B------:R1:W-:Y:S04]  /*30570*/  STL.64 [R1+0x1ac8], R128 ;  /* 0x001ac88001007387 */ /* 0x0003e80000100a00 */
[----:B------:R2:W-:Y:S01]  /*30580*/  STL.64 [R1+0x1ac0], R10 ;  /* 0x001ac00a01007387 */ /* 0x0005e20000100a00 */
[----:B------:R-:W-:-:S03]  /*30590*/  IMAD.WIDE R66, R251, 0x4, R66 ;  /* 0x00000004fb427825 */ /* 0x000fc600078e0242 */
[----:B------:R-:W-:Y:S01]  /*305a0*/  STL.64 [R1+0x1ab8], R172 ;  /* 0x001ab8ac01007387 */ /* 0x000fe20000100a00 */
[----:B-1----:R-:W-:-:S04]  /*305b0*/  IMAD.WIDE R128, R251, 0x4, R210 ;  /* 0x00000004fb807825 */ /* 0x002fc800078e02d2 */
[C---:B--2---:R-:W-:Y:S02]  /*305c0*/  IMAD.WIDE R10, R251.reuse, 0x4, R4 ;  /* 0x00000004fb0a7825 */ /* 0x044fe400078e0204 */
[----:B------:R-:W2:Y:S04]  /*305d0*/  LDL.LU.64 R4, [R1+0x1b98] ;  /* 0x001b980001047983 */ /* 0x000ea80000300a00 */
[----:B------:R-:W-:Y:S01]  /*305e0*/  STL.64 [R1+0x1ab0], R128 ;  /* 0x001ab08001007387 */ /* 0x000fe20000100a00 */
[----:B------:R-:W-:-:S03]  /*305f0*/  IMAD.WIDE R32, R251, 0x4, R32 ;  /* 0x00000004fb207825 */ /* 0x000fc600078e0220 */
[----:B------:R1:W-:Y:S01]  /*30600*/  STL.64 [R1+0x1aa8], R10 ;  /* 0x001aa80a01007387 */ /* 0x0003e20000100a00 */
[----:B------:R-:W-:-:S03]  /*30610*/  IMAD.WIDE R116, R251, 0x4, R116 ;  /* 0x00000004fb747825 */ /* 0x000fc600078e0274 */
[----:B-1----:R-:W2:Y:S04]  /*30620*/  LDL.LU.64 R10, [R1+0x1c20] ;  /* 0x001c2000010a7983 */ /* 0x002ea80000300a00 */
[----:B------:R-:W2:Y:S04]  /*30630*/  LDL.LU.64 R128, [R1+0x1a38] ;  /* 0x001a380001807983 */ /* 0x000ea80000300a00 */
[----:B------:R1:W-:Y:S04]  /*30640*/  STL.64 [R1+0x1ae0], R66 ;  /* 0x001ae04201007387 */ /* 0x0003e80000100a00 */
[----:B------:R-:W2:Y:S04]  /*30650*/  LDL.LU.64 R210, [R1+0x1a30] ;  /* 0x001a300001d27983 */ /* 0x000ea80000300a00 */
[----:B------:R-:W2:Y:S04]  /*30660*/  LDL.LU.64 R172, [R1+0x1a28] ;  /* 0x001a280001ac7983 */ /* 0x000ea80000300a00 */
[----:B-1----:R-:W2:Y:S04]  /*30670*/  LDL.LU.64 R66, [R1+0x1a20] ;  /* 0x001a200001427983 */ /* 0x002ea80000300a00 */
[----:B------:R3:W-:Y:S04]  /*30680*/  STL.64 [R1+0x1ae8], R32 ;  /* 0x001ae82001007387 */ /* 0x0007e80000100a00 */
[----:B------:R1:W-:Y:S01]  /*30690*/  STL.64 [R1+0x1a98], R116 ;  /* 0x001a987401007387 */ /* 0x0003e20000100a00 */
[----:B---3--:R-:W-:-:S03]  /*306a0*/  IMAD.WIDE R32, R251, 0x4, R226 ;  /* 0x00000004fb207825 */ /* 0x008fc600078e02e2 */
[----:B-1----:R-:W3:Y:S04]  /*306b0*/  LDL.LU.64 R116, [R1+0x1ba0] ;  /* 0x001ba00001747983 */ /* 0x002ee80000300a00 */
[----:B------:R-:W3:Y:S01]  /*306c0*/  LDL.LU.64 R226, [R1+0x1c28] ;  /* 0x001c280001e27983 */ /* 0x000ee20000300a00 */
[----:B------:R-:W-:-:S03]  /*306d0*/  IMAD.WIDE R14, R251, 0x4, R14 ;  /* 0x00000004fb0e7825 */ /* 0x000fc600078e020e */
[----:B------:R4:W-:Y:S01]  /*306e0*/  STL.64 [R1+0x1a90], R32 ;  /* 0x001a902001007387 */ /* 0x0009e20000100a00 */
[----:B------:R-:W-:-:S04]  /*306f0*/  IMAD.WIDE R228, R251, 0x4, R228 ;  /* 0x00000004fbe47825 */ /* 0x000fc800078e02e4 */
[----:B------:R-:W-:-:S04]  /*30700*/  IMAD.WIDE R218, R251, 0x4, R218 ;  /* 0x00000004fbda7825 */ /* 0x000fc800078e02da */
[C---:B----4-:R-:W-:Y:S02]  /*30710*/  IMAD.WIDE R32, R251.reuse, 0x4, R114 ;  /* 0x00000004fb207825 */ /* 0x050fe400078e0272 */
[----:B------:R-:W4:Y:S04]  /*30720*/  LDL.LU.64 R114, [R1+0x1a08] ;  /* 0x001a080001727983 */ /* 0x000f280000300a00 */
        /* <DEDUP_REMOVED lines=8> */
[----:B------:R-:W-:-:S05]  /*307b0*/  IMAD.WIDE R102, R251, 0x4, R102 ;  /* 0x00000004fb667825 */ /* 0x000fca00078e0266 */
[----:B------:R1:W-:Y:S04]  /*307c0*/  STL.64 [R1+0x1af8], R102 ;  /* 0x001af86601007387 */ /* 0x0003e80000100a00 */
[----:B-1----:R-:W3:Y:S01]  /*307d0*/  LDL.LU.64 R102, [R1+0x6038] ;  /* 0x0060380001667983 */ /* 0x002ee20000300a00 */
        /* <DEDUP_REMOVED lines=9> */
[----:B--2---:R-:W-:-:S03]  /*30870*/  IMAD.WIDE R4, R251, 0x4, R4 ;  /* 0x00000004fb047825 */ /* 0x004fc600078e0204 */
[----:B-1----:R-:W2:Y:S04]  /*30880*/  LDL.LU.64 R148, [R1+0x19d8] ;  /* 0x0019d80001947983 */ /* 0x002ea80000300a00 */
[----:B------:R1:W-:Y:S04]  /*30890*/  STL.64 [R1+0x1a50], R16 ;  /* 0x001a501001007387 */ /* 0x0003e80000100a00 */
[----:B-1----:R-:W2:Y:S01]  /*308a0*/  LDL.LU.64 R16, [R1+0x19d0] ;  /* 0x0019d00001107983 */ /* 0x002ea20000300a00 */
[----:B------:R-:W-:-:S04]  /*308b0*/  IMAD.WIDE R10, R251, 0x4, R10 ;  /* 0x00000004fb0a7825 */ /* 0x000fc800078e020a */
[----:B------:R-:W-:-:S04]  /*308c0*/  IMAD.WIDE R128, R251, 0x4, R128 ;  /* 0x00000004fb807825 */ /* 0x000fc800078e0280 */
[----:B------:R-:W-:-:S04]  /*308d0*/  IMAD.WIDE R210, R251, 0x4, R210 ;  /* 0x00000004fbd27825 */ /* 0x000fc800078e02d2 */
[----:B---3--:R-:W-:-:S05]  /*308e0*/  IMAD.WIDE R102, R251, 0x4, R102 ;  /* 0x00000004fb667825 */ /* 0x008fca00078e0266 */
        /* <DEDUP_REMOVED lines=11> */
[C---:B------:R-:W-:Y:S01]  /*309a0*/  IMAD.WIDE R66, R251.reuse, 0x4, R66 ;  /* 0x00000004fb427825 */ /* 0x040fe200078e0242 */
[----:B------:R-:W-:Y:S04]  /*309b0*/  STL.64 [R1+0x1b18], R172 ;  /* 0x001b18ac01007387 */ /* 0x000fe80000100a00 */
[----:B------:R1:W-:Y:S04]  /*309c0*/  STL.64 [R1+0x1b28], R66 ;  /* 0x001b284201007387 */ /* 0x0003e80000100a00 */
[----:B-1----:R-:W4:Y:S01]  /*309d0*/  LDL.LU.64 R66, [R1+0x1c38] ;  /* 0x001c380001427983 */ /* 0x002f220000300a00 */
[----:B------:R-:W-:-:S04]  /*309e0*/  IMAD.WIDE R32, R251, 0x4, R32 ;  /* 0x00000004fb207825 */ /* 0x000fc800078e0220 */
[----:B--2---:R-:W-:-:S04]  /*309f0*/  IMAD.WIDE R16, R251, 0x4, R16 ;  /* 0x00000004fb107825 */ /* 0x004fc800078e0210 */
[C---:B---3--:R-:W-:Y:S02]  /*30a00*/  IMAD.WIDE R172, R251.reuse, 0x4, R210 ;  /* 0x00000004fbac7825 */ /* 0x048fe400078e02d2 */
[----:B------:R-:W2:Y:S04]  /*30a10*/  LDL.LU.64 R210, [R1+0x19b8] ;  /* 0x0019b80001d27983 */ /* 0x000ea80000300a00 */
[----:B------:R1:W-:Y:S02]  /*30a20*/  STL.64 [R1+0x1b38], R172 ;  /* 0x001b38ac01007387 */ /* 0x0003e40000100a00 */
[----:B-1----:R-:W-:-:S04]  /*30a30*/  IMAD.WIDE R172, R251, 0x4, R116 ;  /* 0x00000004fbac7825 */ /* 0x002fc800078e0274 */
[C---:B------:R-:W-:Y:S02]  /*30a40*/  IMAD.WIDE R116, R251.reuse, 0x4, R226 ;  /* 0x00000004fb747825 */ /* 0x040fe400078e02e2 */
[----:B------:R-:W3:Y:S04]  /*30a50*/  LDL.LU.64 R226, [R1+0x19b0] ;  /* 0x0019b00001e27983 */ /* 0x000ee80000300a00 */
[----:B------:R4:W-:Y:S04]  /*30a60*/  STL.64 [R1+0x1b78], R172 ;  /* 0x001b78ac01007387 */ /* 0x0009e80000100a00 */
[----:B------:R1:W-:Y:S01]  /*30a70*/  STL.64 [R1+0x1b98], R116 ;  /* 0x001b987401007387 */ /* 0x0003e20000100a00 */
[----:B----4-:R-:W-:-:S03]  /*30a80*/  IMAD.WIDE R172, R251, 0x4, R114 ;  /* 0x00000004fbac7825 */ /* 0x010fc600078e0272 */
[----:B-1----:R-:W4:Y:S04]  /*30a90*/  LDL.LU.64 R116, [R1+0x19a8] ;  /* 0x0019a80001747983 */ /* 0x002f280000300a00 */
[----:B------:R-:W4:Y:S04]  /*30aa0*/  LDL.LU.64 R114, [R1+0x19a0] ;  /* 0x0019a00001727983 */ /* 0x000f280000300a00 */
[----:B------:R1:W-:Y:S04]  /*30ab0*/  STL.64 [R1+0x1c00], R172 ;  /* 0x001c00ac01007387 */ /* 0x0003e80000100a00 */
        /* <DEDUP_REMOVED lines=9> */
[----:B------:R-:W4:Y:S04]  /*30b50*/  LDL.LU.64 R228, [R1+0x1990] ;  /* 0x0019900001e47983 */ /* 0x000f280000300a00 */
[----:B------:R-:W4:Y:S01]  /*30b60*/  LDL.LU.64 R218, [R1+0x1988] ;  /* 0x0019880001da7983 */ /* 0x000f220000300a00 */
[----:B-1----:R-:W-:-:S04]  /*30b70*/  IMAD.WIDE R32, R251, 0x4, R58 ;  /* 0x00000004fb207825 */ /* 0x002fc800078e023a */
[C---:B------:R-:W-:Y:S01]  /*30b80*/  IMAD.WIDE R58, R251.reuse, 0x4, R164 ;  /* 0x00000004fb3a7825 */ /* 0x040fe200078e02a4 */
[----:B------:R1:W-:Y:S04]  /*30b90*/  STL.64 [R1+0x1c28], R32 ;  /* 0x001c282001007387 */ /* 0x0003e80000100a00 */
[----:B------:R-:W4:Y:S04]  /*30ba0*/  LDL.LU.64 R164, [R1+0x1980] ;  /* 0x0019800001a47983 */ /* 0x000f280000300a00 */
[----:B------:R1:W-:Y:S02]  /*30bb0*/  STL.64 [R1+0x1c30], R58 ;  /* 0x001c303a01007387 */ /* 0x0003e40000100a00 */
[----:B-1----:R-:W-:-:S02]  /*30bc0*/  IMAD.WIDE R32, R251, 0x4, R148 ;  /* 0x00000004fb207825 */ /* 0x002fc400078e0294 */
[----:B------:R-:W4:Y:S02]  /*30bd0*/  LDL.LU.64 R148, [R1+0x1968] ;  /* 0x0019680001947983 */ /* 0x000f240000300a00 */
[C---:B------:R-:W-:Y:S02]  /*30be0*/  IMAD.WIDE R58, R251.reuse, 0x4, R102 ;  /* 0x00000004fb3a7825 */ /* 0x040fe400078e0266 */
[----:B------:R-:W-:Y:S04]  /*30bf0*/  STL.64 [R1+0x2c70], R32 ;  /* 0x002c702001007387 */ /* 0x000fe80000100a00 */
[----:B------:R1:W-:Y:S04]  /*30c00*/  STL.64 [R1+0x2c78], R16 ;  /* 0x002c781001007387 */ /* 0x0003e80000100a00 */
[----:B------:R-:W-:Y:S01]  /*30c10*/  STL.64 [R1+0x2c80], R58 ;  /* 0x002c803a01007387 */ /* 0x000fe20000100a00 */
[----:B-1----:R-:W-:-:S03]  /*30c20*/  IMAD.WIDE R16, R251, 0x4, R4 ;  /* 0x00000004fb107825 */ /* 0x002fc600078e0204 */
[----:B------:R-:W4:Y:S01]  /*30c30*/  LDL.LU.64 R4, [R1+0x1bc0] ;  /* 0x001bc00001047983 */ /* 0x000f220000300a00 */
[----:B------:R-:W-:-:S05]  /*30c40*/  IMAD.WIDE R32, R251, 0x4, R170 ;  /* 0x00000004fb207825 */ /* 0x000fca00078e02aa */
[----:B------:R1:W-:Y:S01]  /*30c50*/  STL.64 [R1+0x2c88], R32 ;  /* 0x002c882001007387 */ /* 0x0003e20000100a00 */
[----:B------:R-:W-:-:S03]  /*30c60*/  IMAD.WIDE R66, R251, 0x4, R66 ;  /* 0x00000004fb427825 */ /* 0x000fc600078e0242 */
[----:B-1----:R-:W4:Y:S04]  /*30c70*/  LDL.LU.64 R32, [R1+0x1958] ;  /* 0x0019580001207983 */ /* 0x002f280000300a00 */
[----:B------:R1:W-:Y:S04]  /*30c80*/  STL.64 [R1+0x2c90], R16 ;  /* 0x002c901001007387 */ /* 0x0003e80000100a00 */
[----:B------:R-:W4:Y:S04]  /*30c90*/  LDL.LU.64 R58, [R1+0x1950] ;  /* 0x00195000013a7983 */ /* 0x000f280000300a00 */
[----:B-1----:R-:W4:Y:S04]  /*30ca0*/  LDL.LU.64 R16, [R1+0x1948] ;  /* 0x0019480001107983 */ /* 0x002f280000300a00 */
[----:B------:R-:W4:Y:S04]  /*30cb0*/  LDL.LU.64 R102, [R1+0x1940] ;  /* 0x0019400001667983 */ /* 0x000f280000300a00 */
[----:B------:R-:W4:Y:S04]  /*30cc0*/  LDL.LU.64 R170, [R1+0x1938] ;  /* 0x0019380001aa7983 */ /* 0x000f280000300a00 */
[----:B------:R1:W-:Y:S01]  /*30cd0*/  STL.64 [R1+0x2cb0], R66 ;  /* 0x002cb04201007387 */ /* 0x0003e20000100a00 */
[----:B------:R-:W-:-:S03]  /*30ce0*/  IMAD.WIDE R38, R251, 0x4, R38 ;  /* 0x00000004fb267825 */ /* 0x000fc600078e0226 */
[----:B-1----:R-:W4:Y:S01]  /*30cf0*/  LDL.LU.64 R66, [R1+0x1bc8] ;  /* 0x001bc80001427983 */ /* 0x002f220000300a00 */
[----:B------:R-:W-:-:S04]  /*30d00*/  IMAD.WIDE R224, R251, 0x4, R224 ;  /* 0x00000004fbe07825 */ /* 0x000fc800078e02e0 */
[----:B--2---:R-:W-:-:S05]  /*30d10*/  IMAD.WIDE R210, R251, 0x4, R210 ;  /* 0x00000004fbd27825 */ /* 0x004fca00078e02d2 */
[----:B------:R1:W-:Y:S04]  /*30d20*/  STL.64 [R1+0x2cc0], R210 ;  /* 0x002cc0d201007387 */ /* 0x0003e80000100a00 */
[----:B-1----:R-:W2:Y:S01]  /*30d30*/  LDL.LU.64 R210, [R1+0x1928] ;  /* 0x0019280001d27983 */ /* 0x002ea20000300a00 */
[----:B---3--:R-:W-:-:S05]  /*30d40*/  IMAD.WIDE R226, R251, 0x4, R226 ;  /* 0x00000004fbe27825 */ /* 0x008fca00078e02e2 */
[----:B------:R1:W-:Y:S04]  /*30d50*/  STL.64 [R1+0x2cd0], R226 ;  /* 0x002cd0e201007387 */ /* 0x0003e80000100a00 */
[----:B-1----:R-:W3:Y:S01]  /*30d60*/  LDL.LU.64 R226, [R1+0x1920] ;  /* 0x0019200001e27983 */ /* 0x002ee20000300a00 */
[----:B----4-:R-:W-:-:S05]  /*30d70*/  IMAD.WIDE R116, R251, 0x4, R116 ;  /* 0x00000004fb747825 */ /* 0x010fca00078e0274 */
[----:B------:R1:W-:Y:S02]  /*30d80*/  STL.64 [R1+0x2cd8], R116 ;  /* 0x002cd87401007387 */ /* 0x0003e40000100a00 */
[C---:B-1----:R-:W-:Y:S02]  /*30d90*/  IMAD.WIDE R116, R251.reuse, 0x4, R114 ;  /* 0x00000004fb747825 */ /* 0x042fe400078e0272 */
[----:B------:R-:W4:Y:S04]  /*30da0*/  LDL.LU.64 R114, [R1+0x1918] ;  /* 0x0019180001727983 */ /* 0x000f280000300a00 */
[----:B------:R1:W-:Y:S04]  /*30db0*/  STL.64 [R1+0x2ce0], R116 ;  /* 0x002ce07401007387 */ /* 0x0003e80000100a00 */
[----:B-1----:R-:W4:Y:S01]  /*30dc0*/  LDL.LU.64 R116, [R1+0x1910] ;  /* 0x0019100001747983 */ /* 0x002f220000300a00 */
[----:B------:R-:W-:-:S03]  /*30dd0*/  IMAD.WIDE R172, R251, 0x4, R172 ;  /* 0x00000004fbac7825 */ /* 0x000fc600078e02ac */
[----:B------:R1:W-:Y:S04]  /*30de0*/  STL.64 [R1+0x2ce8], R38 ;  /* 0x002ce82601007387 */ /* 0x0003e80000100a00 */
[----:B-1----:R-:W4:Y:S01]  /*30df0*/  LDL.LU.64 R38, [R1+0x1908] ;  /* 0x0019080001267983 */ /* 0x002f220000300a00 */
[----:B------:R-:W-:-:S03]  /*30e00*/  IMAD.WIDE R14, R251, 0x4, R14 ;  /* 0x00000004fb0e7825 */ /* 0x000fc600078e020e */
[----:B------:R1:W-:Y:S01]  /*30e10*/  STL.64 [R1+0x2cf0], R172 ;  /* 0x002cf0ac01007387 */ /* 0x0003e20000100a00 */
[----:B------:R-:W-:-:S04]  /*30e20*/  IMAD.WIDE R228, R251, 0x4, R228 ;  /* 0x00000004fbe47825 */ /* 0x000fc800078e02e4 */
[C---:B------:R-:W-:Y:S01]  /*30e30*/  IMAD.WIDE R218, R251.reuse, 0x4, R218 ;  /* 0x00000004fbda7825 */ /* 0x040fe200078e02da */
[----:B-1----:R-:W4:Y:S04]  /*30e40*/  LDL.LU.64 R172, [R1+0x6018] ;  /* 0x0060180001ac7983 */ /* 0x002f280000300a00 */
        /* <DEDUP_REMOVED lines=19> */
[----:B------:R1:W-:Y:S04]  /*30f80*/  STL.64 [R1+0x2d40], R32 ;  /* 0x002d402001007387 */ /* 0x0003e80000100a00 */
[----:B------:R1:W-:Y:S02]  /*30f90*/  STL.64 [R1+0x2d48], R58 ;  /* 0x002d483a01007387 */ /* 0x0003e40000100a00 */
[----:B-1----:R-:W-:-:S04]  /*30fa0*/  IMAD.WIDE R32, R251, 0x4, R16 ;  /* 0x00000004fb207825 */ /* 0x002fc800078e0210 */
[C---:B------:R-:W-:Y:S01]  /*30fb0*/  IMAD.WIDE R58, R251.reuse, 0x4, R102 ;  /* 0x00000004fb3a7825 */ /* 0x040fe200078e0266 */
[----:B------:R1:W-:Y:S03]  /*30fc0*/  STL.64 [R1+0x2d60], R32 ;  /* 0x002d602001007387 */ /* 0x0003e60000100a00 */
[C---:B------:R-:W-:Y:S01]  /*30fd0*/  IMAD.WIDE R16, R251.reuse, 0x4, R170 ;  /* 0x00000004fb107825 */ /* 0x040fe200078e02aa */
[----:B------:R-:W-:Y:S03]  /*30fe0*/  STL.64 [R1+0x4700], R58 ;  /* 0x0047003a01007387 */ /* 0x000fe60000100a00 */
[C---:B-1----:R-:W-:Y:S02]  /*30ff0*/  IMAD.WIDE R32, R251.reuse, 0x4, R166 ;  /* 0x00000004fb207825 */ /* 0x042fe400078e02a6 */
[----:B------:R-:W4:Y:S04]  /*31000*/  LDL.LU.64 R166, [R1+0x1bd8] ;  /* 0x001bd80001a67983 */ /* 0x000f280000300a00 */
[----:B------:R1:W-:Y:S04]  /*31010*/  STL.64 [R1+0x4720], R16 ;  /* 0x0047201001007387 */ /* 0x0003e80000100a00 */
[----:B------:R2:W-:Y:S01]  /*31020*/  STL.64 [R1+0x4740], R32 ;  /* 0x0047402001007387 */ /* 0x0005e20000100a00 */
[----:B-1----:R-:W-:-:S04]  /*31030*/  IMAD.WIDE R16, R251, 0x4, R66 ;  /* 0x00000004fb107825 */ /* 0x002fc800078e0242 */
[C---:B--2---:R-:W-:Y:S02]  /*31040*/  IMAD.WIDE R32, R251.reuse, 0x4, R210 ;  /* 0x00000004fb207825 */ /* 0x044fe400078e02d2 */
[----:B------:R-:W2:Y:S04]  /*31050*/  LDL.LU.64 R210, [R1+0x18c0] ;  /* 0x0018c00001d27983 */ /* 0x000ea80000300a00 */
[----:B------:R3:W-:Y:S04]  /*31060*/  STL.64 [R1+0x4780], R16 ;  /* 0x0047801001007387 */ /* 0x0007e80000100a00 */
[----:B------:R-:W-:Y:S04]  /*31070*/  STL.64 [R1+0x47a0], R32 ;  /* 0x0047a02001007387 */ /* 0x000fe80000100a00 */
[----:B------:R-:W2:Y:S01]  /*31080*/  LDL.LU.64 R102, [R1+0x18b8] ;  /* 0x0018b80001667983 */ /* 0x000ea20000300a00 */
[----:B---3--:R-:W-:-:S03]  /*31090*/  IMAD.WIDE R16, R251, 0x4, R226 ;  /* 0x00000004fb107825 */ /* 0x008fc600078e02e2 */
[----:B------:R-:W3:Y:S04]  /*310a0*/  LDL.LU.64 R226, [R1+0x18b0] ;  /* 0x0018b00001e27983 */ /* 0x000ee80000300a00 */
[----:B------:R4:W-:Y:S02]  /*310b0*/  STL.64 [R1+0x47c0], R16 ;  /* 0x0047c01001007387 */ /* 0x0009e40000100a00 */
[C---:B----4-:R-:W-:Y:S02]  /*310c0*/  IMAD.WIDE R16, R251.reuse, 0x4, R114 ;  /* 0x00000004fb107825 */ /* 0x050fe400078e0272 */
[----:B------:R-:W4:Y:S04]  /*310d0*/  LDL.LU.64 R114, [R1+0x18a0] ;  /* 0x0018a00001727983 */ /* 0x000f280000300a00 */
[----:B------:R1:W-:Y:S01]  /*310e0*/  STL.64 [R1+0x47e0], R16 ;  /* 0x0047e01001007387 */ /* 0x0003e20000100a00 */
[----:B------:R-:W-:-:S04]  /*310f0*/  IMAD.WIDE R58, R251, 0x4, R116 ;  /* 0x00000004fb3a7825 */ /* 0x000fc800078e0274 */
[C---:B-1----:R-:W-:Y:S01]  /*31100*/  IMAD.WIDE R16, R251.reuse, 0x4, R150 ;  /* 0x00000004fb107825 */ /* 0x042fe200078e0296 */
[----:B------:R-:W-:Y:S04]  /*31110*/  STL.64 [R1+0x4800], R58 ;  /* 0x0048003a01007387 */ /* 0x000fe80000100a00 */
[----:B------:R-:W3:Y:S01]  /*31120*/  LDL.LU.64 R170, [R1+0x1be0] ;  /* 0x001be00001aa7983 */ /* 0x000ee20000300a00 */
[----:B------:R-:W-:-:S05]  /*31130*/  IMAD.WIDE R32, R251, 0x4, R38 ;  /* 0x00000004fb207825 */ /* 0x000fca00078e0226 */
[----:B------:R1:W-:Y:S04]  /*31140*/  STL.64 [R1+0x4820], R32 ;  /* 0x0048202001007387 */ /* 0x0003e80000100a00 */
[----:B------:R-:W3:Y:S04]  /*31150*/  LDL.LU.64 R38, [R1+0x1888] ;  /* 0x0018880001267983 */ /* 0x000ee80000300a00 */
[----:B------:R1:W-:Y:S04]  /*31160*/  STL.64 [R1+0x4840], R16 ;  /* 0x0048401001007387 */ /* 0x0003e80000100a00 */
[----:B------:R-:W3:Y:S01]  /*31170*/  LDL.LU.64 R150, [R1+0x1880] ;  /* 0x0018800001967983 */ /* 0x000ee20000300a00 */
[----:B-1----:R-:W-:-:S05]  /*31180*/  IMAD.WIDE R32, R251, 0x4, R14 ;  /* 0x00000004fb207825 */ /* 0x002fca00078e020e */
[----:B------:R-:W-:Y:S04]  /*31190*/  STL.64 [R1+0x4868], R32 ;  /* 0x0048682001007387 */ /* 0x000fe80000100a00 */
[----:B------:R-:W3:Y:S01]  /*311a0*/  LDL.LU.64 R66, [R1+0x1870] ;  /* 0x0018700001427983 */ /* 0x000ee20000300a00 */
[----:B------:R-:W-:-:S05]  /*311b0*/  IMAD.WIDE R16, R251, 0x4, R228 ;  /* 0x00000004fb107825 */ /* 0x000fca00078e02e4 */
[----:B------:R-:W-:Y:S01]  /*311c0*/  STL.64 [R1+0x4888], R16 ;  /* 0x0048881001007387 */ /* 0x000fe20000100a00 */
[----:B------:R-:W-:-:S03]  /*311d0*/  IMAD.WIDE R14, R251, 0x4, R218 ;  /* 0x00000004fb0e7825 */ /* 0x000fc600078e02da */
[----:B------:R-:W3:Y:S04]  /*311e0*/  LDL.LU.64 R218, [R1+0x1868] ;  /* 0x0018680001da7983 */ /* 0x000ee80000300a00 */
[----:B------:R1:W-:Y:S02]  /*311f0*/  STL.64 [R1+0x48a8], R14 ;  /* 0x0048a80e01007387 */ /* 0x0003e40000100a00 */
[----:B-1----:R-:W-:-:S04]  /*31200*/  IMAD.WIDE R14, R251, 0x4, R164 ;  /* 0x00000004fb0e7825 */ /* 0x002fc800078e02a4 */
[C---:B------:R-:W-:Y:S02]  /*31210*/  IMAD.WIDE R16, R251.reuse, 0x4, R148 ;  /* 0x00000004fb107825 */ /* 0x040fe400078e0294 */
[----:B------:R-:W3:Y:S04]  /*31220*/  LDL.LU.64 R148, [R1+0x1850] ;  /* 0x0018500001947983 */ /* 0x000ee80000300a00 */
[----:B------:R-:W-:Y:S04]  /*31230*/  STL.64 [R1+0x48c8], R14 ;  /* 0x0048c80e01007387 */ /* 0x000fe80000100a00 */
[----:B------:R1:W-:Y:S02]  /*31240*/  STL.64 [R1+0x48e8], R16 ;  /* 0x0048e81001007387 */ /* 0x0003e40000100a00 */
[----:B-1----:R-:W-:-:S02]  /*31250*/  IMAD.WIDE R16, R251, 0x4, R4 ;  /* 0x00000004fb107825 */ /* 0x002fc400078e0204 */
[----:B------:R-:W3:Y:S02]  /*31260*/  LDL.LU.64 R4, [R1+0x6008] ;  /* 0x0060080001047983 */ /* 0x000ee40000300a00 */
[----:B------:R-:W-:-:S05]  /*31270*/  IMAD.WIDE R14, R251, 0x4, R224 ;  /* 0x00000004fb0e7825 */ /* 0x000fca00078e02e0 */
[----:B------:R1:W-:Y:S01]  /*31280*/  STL.64 [R1+0x4908], R14 ;  /* 0x0049080e01007387 */ /* 0x0003e20000100a00 */
[----:B------:R-:W-:-:S03]  /*31290*/  IMAD.WIDE R32, R251, 0x4, R88 ;  /* 0x00000004fb207825 */ /* 0x000fc600078e0258 */
[----:B------:R-:W4:Y:S04]  /*312a0*/  LDL.LU.64 R116, [R1+0x1840] ;  /* 0x0018400001747983 */ /* 0x000f280000300a00 */
[----:B-1----:R-:W4:Y:S04]  /*312b0*/  LDL.LU.64 R14, [R1+0x1810] ;  /* 0x00181000010e7983 */ /* 0x002f280000300a00 */
[----:B------:R1:W-:Y:S04]  /*312c0*/  STL.64 [R1+0x4928], R16 ;  /* 0x0049281001007387 */ /* 0x0003e80000100a00 */
[----:B------:R-:W4:Y:S04]  /*312d0*/  LDL.LU.64 R228, [R1+0x17d0] ;  /* 0x0017d00001e47983 */ /* 0x000f280000300a00 */
[----:B------:R-:W4:Y:S01]  /*312e0*/  LDL.LU.64 R164, [R1+0x1790] ;  /* 0x0017900001a47983 */ /* 0x000f220000300a00 */
[----:B-1----:R-:W-:-:S03]  /*312f0*/  IMAD.WIDE R16, R251, 0x4, R166 ;  /* 0x00000004fb107825 */ /* 0x002fc600078e02a6 */
[----:B------:R-:W4:Y:S04]  /*31300*/  LDL.LU.64 R224, [R1+0x1750] ;  /* 0x0017500001e07983 */ /* 0x000f280000300a00 */
[----:B------:R-:W4:Y:S04]  /*31310*/  LDL.LU.64 R88, [R1+0x16d8] ;  /* 0x0016d80001587983 */ /* 0x000f280000300a00 */
[----:B------:R-:W-:Y:S04]  /*31320*/  STL.64 [R1+0x4948], R32 ;  /* 0x0049482001007387 */ /* 0x000fe80000100a00 */
[----:B------:R-:W4:Y:S04]  /*31330*/  LDL.LU.64 R166, [R1+0x16a0] ;  /* 0x0016a00001a67983 */ /* 0x000f280000300a00 */
[----:B------:R2:W-:Y:S02]  /*31340*/  STL.64 [R1+0x50c8], R16 ;  /* 0x0050c81001007387 */ /* 0x0005e40000100a00 */
[----:B--2---:R-:W-:-:S02]  /*31350*/  IMAD.WIDE R16, R251, 0x4, R210 ;  /* 0x00000004fb107825 */ /* 0x004fc400078e02d2 */
[----:B------:R-:W2:Y:S04]  /*31360*/  LDL.LU.64 R210, [R1+0x1668] ;  /* 0x0016680001d27983 */ /* 0x000ea80000300a00 */
[----:B------:R1:W-:Y:S01]  /*31370*/  STL.64 [R1+0x50d8], R16 ;  /* 0x0050d81001007387 */ /* 0x0003e20000100a00 */
[----:B------:R-:W-:-:S05]  /*31380*/  IMAD.WIDE R58, R251, 0x4, R102 ;  /* 0x00000004fb3a7825 */ /* 0x000fca00078e0266 */
[----:B------:R-:W-:Y:S01]  /*31390*/  STL.64 [R1+0x50f0], R58 ;  /* 0x0050f03a01007387 */ /* 0x000fe20000100a00 */
[----:B---3--:R-:W-:-:S03]  /*313a0*/  IMAD.WIDE R32, R251, 0x4, R4 ;  /* 0x00000004fb207825 */ /* 0x008fc600078e0204 */
[----:B------:R-:W3:Y:S01]  /*313b0*/  LDL.LU.64 R4, [R1+0x6000] ;  /* 0x0060000001047983 */ /* 0x000ee20000300a00 */
[----:B-1----:R-:W-:-:S05]  /*313c0*/  IMAD.WIDE R16, R251, 0x4, R226 ;  /* 0x00000004fb107825 */ /* 0x002fca00078e02e2 */
[----:B------:R4:W-:Y:S04]  /*313d0*/  STL.64 [R1+0x5100], R16 ;  /* 0x0051001001007387 */ /* 0x0009e80000100a00 */
[----:B------:R-:W2:Y:S04]  /*313e0*/  LDL.LU.64 R226, [R1+0x1630] ;  /* 0x0016300001e27983 */ /* 0x000ea80000300a00 */
[----:B------:R1:W-:Y:S01]  /*313f0*/  STL.64 [R1+0x51d8], R32 ;  /* 0x0051d82001007387 */ /* 0x0003e20000100a00 */
[----:B----4-:R-:W-:-:S03]  /*31400*/  IMAD.WIDE R16, R251, 0x4, R114 ;  /* 0x00000004fb107825 */ /* 0x010fc600078e0272 */
[----:B------:R-:W4:Y:S01]  /*31410*/  LDL.LU.64 R114, [R1+0x15f8] ;  /* 0x0015f80001727983 */ /* 0x000f220000300a00 */
[----:B------:R-:W-:-:S03]  /*31420*/  IMAD.WIDE R38, R251, 0x4, R38 ;  /* 0x00000004fb267825 */ /* 0x000fc600078e0226 */
[----:B------:R1:W-:Y:S02]  /*31430*/  STL.64 [R1+0x51e8], R16 ;  /* 0x0051e81001007387 */ /* 0x0003e40000100a00 */
[----:B-1----:R-:W-:-:S05]  /*31440*/  IMAD.WIDE R32, R251, 0x4, R186 ;  /* 0x00000004fb207825 */ /* 0x002fca00078e02ba */
[----:B------:R-:W-:Y:S01]  /*31450*/  STL.64 [R1+0x51f8], R32 ;  /* 0x0051f82001007387 */ /* 0x000fe20000100a00 */
[----:B------:R-:W-:-:S05]  /*31460*/  IMAD.WIDE R16, R251, 0x4, R170 ;  /* 0x00000004fb107825 */ /* 0x000fca00078e02aa */
[----:B------:R3:W-:Y:S04]  /*31470*/  STL.64 [R1+0x5208], R16 ;  /* 0x0052081001007387 */ /* 0x0007e80000100a00 */
[----:B------:R1:W-:Y:S01]  /*31480*/  STL.64 [R1+0x5218], R38 ;  /* 0x0052182601007387 */ /* 0x0003e20000100a00 */
[----:B---3--:R-:W-:-:S03]  /*31490*/  IMAD.WIDE R16, R251, 0x4, R4 ;  /* 0x00000004fb107825 */ /* 0x008fc600078e0204 */
[----:B------:R-:W3:Y:S01]  /*314a0*/  LDL.LU.64 R4, [R1+0x5ff8] ;  /* 0x005ff80001047983 */ /* 0x000ee20000300a00 */
[----:B------:R-:W-:-:S05]  /*314b0*/  IMAD.WIDE R32, R251, 0x4, R150 ;  /* 0x00000004fb207825 */ /* 0x000fca00078e0296 */
[----:B------:R2:W-:Y:S04]  /*314c0*/  STL.64 [R1+0x5228], R32 ;  /* 0x0052282001007387 */ /* 0x0005e80000100a00 */
[----:B-1----:R-:W4:Y:S04]  /*314d0*/  LDL.LU.64 R38, [R1+0x15c0] ;  /* 0x0015c00001267983 */ /* 0x002f280000300a00 */
[----:B------:R-:W4:Y:S04]  /*314e0*/  LDL.LU.64 R150, [R1+0x1558] ;  /* 0x0015580001967983 */ /* 0x000f280000300a00 */
[----:B------:R1:W-:Y:S01]  /*314f0*/  STL.64 [R1+0x5238], R16 ;  /* 0x0052381001007387 */ /* 0x0003e20000100a00 */
[----:B--2---:R-:W-:-:S04]  /*31500*/  IMAD.WIDE R32, R251, 0x4, R66 ;  /* 0x00000004fb207825 */ /* 0x004fc800078e0242 */
[----:B------:R-:W-:-:S04]  /*31510*/  IMAD.WIDE R28, R251, 0x4, R28 ;  /* 0x00000004fb1c7825 */ /* 0x000fc800078e021c */
[C---:B-1----:R-:W-:Y:S02]  /*31520*/  IMAD.WIDE R16, R251.reuse, 0x4, R218 ;  /* 0x00000004fb107825 */ /* 0x042fe400078e02da */
[----:B------:R-:W2:Y:S04]  /*31530*/  LDL.LU.64 R218, [R1+0x1520] ;  /* 0x0015200001da7983 */ /* 0x000ea80000300a00 */
[----:B------:R-:W-:Y:S04]  /*31540*/  STL.64 [R1+0x5248], R32 ;  /* 0x0052482001007387 */ /* 0x000fe80000100a00 */
[----:B------:R1:W-:Y:S02]  /*31550*/  STL.64 [R1+0x5258], R16 ;  /* 0x0052581001007387 */ /* 0x0003e40000100a00 */
[----:B-1----:R-:W-:-:S02]  /*31560*/  IMAD.WIDE R16, R251, 0x4, R148 ;  /* 0x00000004fb107825 */ /* 0x002fc400078e0294 */
[----:B------:R-:W2:Y:S04]  /*31570*/  LDL.LU.64 R148, [R1+0x1be8] ;  /* 0x001be80001947983 */ /* 0x000ea80000300a00 */
[----:B------:R3:W-:Y:S04]  /*31580*/  STL.64 [R1+0x5268], R28 ;  /* 0x0052681c01007387 */ /* 0x0007e80000100a00 */
[----:B------:R1:W-:Y:S01]  /*31590*/  STL.64 [R1+0x5280], R16 ;  /* 0x0052801001007387 */ /* 0x0003e20000100a00 */
[----:B---3--:R-:W-:-:S03]  /*315a0*/  IMAD.WIDE R28, R251, 0x4, R4 ;  /* 0x00000004fb1c7825 */ /* 0x008fc600078e0204 */
[----:B------:R-:W3:Y:S01]  /*315b0*/  LDL.LU.64 R4, [R1+0x5ff0] ;  /* 0x005ff00001047983 */ /* 0x000ee20000300a00 */
[----:B-1----:R-:W-:-:S03]  /*315c0*/  IMAD.WIDE R16, R251, 0x4, R116 ;  /* 0x00000004fb107825 */ /* 0x002fc600078e0274 */
[----:B------:R1:W-:Y:S01]  /*315d0*/  STL.64 [R1+0x5298], R28 ;  /* 0x0052981c01007387 */ /* 0x0003e20000100a00 */
[----:B------:R-:W-:-:S03]  /*315e0*/  IMAD.WIDE R14, R251, 0x4, R14 ;  /* 0x00000004fb0e7825 */ /* 0x000fc600078e020e */
[----:B------:R4:W-:Y:S04]  /*315f0*/  STL.64 [R1+0x52b8], R16 ;  /* 0x0052b81001007387 */ /* 0x0009e80000100a00 */
[----:B------:R4:W-:Y:S01]  /*31600*/  STL.64 [R1+0x52b0], R14 ;  /* 0x0052b00e01007387 */ /* 0x0009e20000100a00 */
[----:B-1----:R-:W-:-:S04]  /*31610*/  IMAD.WIDE R28, R251, 0x4, R228 ;  /* 0x00000004fb1c7825 */ /* 0x002fc800078e02e4 */
[C---:B----4-:R-:W-:Y:S01]  /*31620*/  IMAD.WIDE R16, R251.reuse, 0x4, R164 ;  /* 0x00000004fb107825 */ /* 0x050fe200078e02a4 */
[----:B------:R-:W-:Y:S03]  /*31630*/  STL.64 [R1+0x52d0], R28 ;  /* 0x0052d01c01007387 */ /* 0x000fe60000100a00 */
[C---:B------:R-:W-:Y:S02]  /*31640*/  IMAD.WIDE R14, R251.reuse, 0x4, R224 ;  /* 0x00000004fb0e7825 */ /* 0x040fe400078e02e0 */
[----:B------:R-:W4:Y:S04]  /*31650*/  LDL.LU.64 R224, [R1+0x1bf0] ;  /* 0x001bf00001e07983 */ /* 0x000f280000300a00 */
[----:B------:R-:W-:Y:S04]  /*31660*/  STL.64 [R1+0x52e8], R16 ;  /* 0x0052e81001007387 */ /* 0x000fe80000100a00 */
[----:B------:R1:W-:Y:S02]  /*31670*/  STL.64 [R1+0x5300], R14 ;  /* 0x0053000e01007387 */ /* 0x0003e40000100a00 */
[----:B-1----:R-:W-:-:S04]  /*31680*/  IMAD.WIDE R14, R251, 0x4, R88 ;  /* 0x00000004fb0e7825 */ /* 0x002fc800078e0258 */
[----:B------:R-:W-:-:S04]  /*31690*/  IMAD.WIDE R28, R251, 0x4, R226 ;  /* 0x00000004fb1c7825 */ /* 0x000fc800078e02e2 */
[----:B------:R-:W-:-:S04]  /*316a0*/  IMAD.WIDE R38, R251, 0x4, R38 ;  /* 0x00000004fb267825 */ /* 0x000fc800078e0226 */
[----:B---3--:R-:W-:-:S04]  /*316b0*/  IMAD.WIDE R16, R251, 0x4, R4 ;  /* 0x00000004fb107825 */ /* 0x008fc800078e0204 */
[C---:B------:R-:W-:Y:S01]  /*316c0*/  IMAD.WIDE R4, R251.reuse, 0x4, R166 ;  /* 0x00000004fb047825 */ /* 0x040fe200078e02a6 */
[----:B------:R-:W-:Y:S04]  /*316d0*/  STL.64 [R1+0x4be8], R16 ;  /* 0x004be81001007387 */ /* 0x000fe80000100a00 */
[----:B------:R-:W3:Y:S04]  /*316e0*/  LDL.LU.64 R166, [R1+0x1bf8] ;  /* 0x001bf80001a67983 */ /* 0x000ee80000300a00 */
[----:B------:R1:W-:Y:S04]  /*316f0*/  STL.64 [R1+0x5328], R14 ;  /* 0x0053280e01007387 */ /* 0x0003e80000100a00 */
[----:B------:R2:W-:Y:S01]  /*31700*/  STL.64 [R1+0x5340], R4 ;  /* 0x0053400401007387 */ /* 0x0005e20000100a00 */
[----:B-1----:R-:W-:-:S03]  /*31710*/  IMAD.WIDE R14, R251, 0x4, R210 ;  /* 0x00000004fb0e7825 */ /* 0x002fc600078e02d2 */
[----:B--2---:R-:W2:Y:S04]  /*31720*/  LDL.LU.64 R4, [R1+0x1470] ;  /* 0x0014700001047983 */ /* 0x004ea80000300a00 */
[----:B------:R-:W2:Y:S04]  /*31730*/  LDL.LU.64 R32, [R1+0x1838] ;  /* 0x0018380001207983 */ /* 0x000ea80000300a00 */
[----:B------:R1:W-:Y:S04]  /*31740*/  STL.64 [R1+0x5358], R14 ;  /* 0x0053580e01007387 */ /* 0x0003e80000100a00 */
[----:B------:R-:W2:Y:S04]  /*31750*/  LDL.LU.64 R58, [R1+0x1830] ;  /* 0x00183000013a7983 */ /* 0x000ea80000300a00 */
[----:B------:R-:W2:Y:S01]  /*31760*/  LDL.LU.64 R210, [R1+0x1828] ;  /* 0x0018280001d27983 */ /* 0x000ea20000300a00 */
[----:B-1----:R-:W-:-:S03]  /*31770*/  IMAD.WIDE R14, R251, 0x4, R114 ;  /* 0x00000004fb0e7825 */ /* 0x002fc600078e0272 */
[----:B------:R-:W2:Y:S04]  /*31780*/  LDL.LU.64 R16, [R1+0x1808] ;  /* 0x0018080001107983 */ /* 0x000ea80000300a00 */
[----:B------:R-:W-:Y:S04]  /*31790*/  STL.64 [R1+0x5370], R28 ;  /* 0x0053701c01007387 */ /* 0x000fe80000100a00 */
[----:B------:R-:W2:Y:S04]  /*317a0*/  LDL.LU.64 R102, [R1+0x1800] ;  /* 0x0018000001667983 */ /* 0x000ea80000300a00 */
[----:B------:R1:W-:Y:S04]  /*317b0*/  STL.64 [R1+0x5388], R14 ;  /* 0x0053880e01007387 */ /* 0x0003e80000100a00 */
[----:B------:R-:W2:Y:S04]  /*317c0*/  LDL.LU.64 R186, [R1+0x17f8] ;  /* 0x0017f80001ba7983 */ /* 0x000ea80000300a00 */
[----:B------:R-:W2:Y:S04]  /*317d0*/  LDL.LU.64 R170, [R1+0x17f0] ;  /* 0x0017f00001aa7983 */ /* 0x000ea80000300a00 */
[----:B------:R-:W2:Y:S01]  /*317e0*/  LDL.LU.64 R66, [R1+0x17e8] ;  /* 0x0017e80001427983 */ /* 0x000ea20000300a00 */
[----:B-1----:R-:W-:-:S03]  /*317f0*/  IMAD.WIDE R14, R251, 0x4, R150 ;  /* 0x00000004fb0e7825 */ /* 0x002fc600078e0296 */
[----:B------:R-:W2:Y:S04]  /*31800*/  LDL.LU.64 R28, [R1+0x17c8] ;  /* 0x0017c800011c7983 */ /* 0x000ea80000300a00 */
[----:B------:R1:W-:Y:S04]  /*31810*/  STL.64 [R1+0x53a0], R38 ;  /* 0x0053a02601007387 */ /* 0x0003e80000100a00 */
[----:B------:R-:W2:Y:S04]  /*31820*/  LDL.LU.64 R150, [R1+0x17c0] ;  /* 0x0017c00001967983 */ /* 0x000ea80000300a00 */
[----:B------:R4:W-:Y:S04]  /*31830*/  STL.64 [R1+0x53b8], R14 ;  /* 0x0053b80e01007387 */ /* 0x0009e80000100a00 */
[----:B------:R-:W2:Y:S01]  /*31840*/  LDL.LU.64 R116, [R1+0x17b8] ;  /* 0x0017b80001747983 */ /* 0x000ea20000300a00 */
[----:B-1----:R-:W-:-:S04]  /*31850*/  IMAD.WIDE R38, R251, 0x4, R148 ;  /* 0x00000004fb267825 */ /* 0x002fc800078e0294 */
[C---:B----4-:R-:W-:Y:S02]  /*31860*/  IMAD.WIDE R14, R251.reuse, 0x4, R218 ;  /* 0x00000004fb0e7825 */ /* 0x050fe400078e02da */
[----:B------:R-:W4:Y:S04]  /*31870*/  LDL.LU.64 R218, [R1+0x1788] ;  /* 0x0017880001da7983 */ /* 0x000f280000300a00 */
[----:B------:R1:W-:Y:S01]  /*31880*/  STL.64 [R1+0x53d0], R14 ;  /* 0x0053d00e01007387 */ /* 0x0003e20000100a00 */
[----:B------:R-:W-:-:S03]  /*31890*/  IMAD.WIDE R224, R251, 0x4, R224 ;  /* 0x00000004fbe07825 */ /* 0x000fc600078e02e0 */
[----:B-1----:R-:W4:Y:S04]  /*318a0*/  LDL.LU.64 R14, [R1+0x1748] ;  /* 0x00174800010e7983 */ /* 0x002f280000300a00 */
[----:B------:R-:W4:Y:S04]  /*318b0*/  LDL.LU.64 R228, [R1+0x1710] ;  /* 0x0017100001e47983 */ /* 0x000f280000300a00 */
[----:B------:R1:W-:Y:S04]  /*318c0*/  STL.64 [R1+0x53e8], R38 ;  /* 0x0053e82601007387 */ /* 0x0003e80000100a00 */
[----:B------:R-:W4:Y:S04]  /*318d0*/  LDL.LU.64 R164, [R1+0x16d0] ;  /* 0x0016d00001a47983 */ /* 0x000f280000300a00 */
[----:B------:R-:W4:Y:S04]  /*318e0*/  LDL.LU.64 R88, [R1+0x1698] ;  /* 0x0016980001587983 */ /* 0x000f280000300a00 */
[----:B------:R-:W4:Y:S04]  /*318f0*/  LDL.LU.64 R226, [R1+0x1660] ;  /* 0x0016600001e27983 */ /* 0x000f280000300a00 */
[----:B------:R-:W4:Y:S04]  /*31900*/  LDL.LU.64 R148, [R1+0x1628] ;  /* 0x0016280001947983 */ /* 0x000f280000300a00 */
[----:B------:R-:W4:Y:S04]  /*31910*/  LDL.LU.64 R114, [R1+0x15f0] ;  /* 0x0015f00001727983 */ /* 0x000f280000300a00 */
[----:B-1----:R-:W4:Y:S04]  /*31920*/  LDL.LU.64 R38, [R1+0x15b8] ;  /* 0x0015b80001267983 */ /* 0x002f280000300a00 */
[----:B------:R1:W-:Y:S04]  /*31930*/  STL.64 [R1+0x5400], R224 ;  /* 0x005400e001007387 */ /* 0x0003e80000100a00 */
[----:B-1----:R-:W4:Y:S01]  /*31940*/  LDL.LU.64 R224, [R1+0x1550] ;  /* 0x0015500001e07983 */ /* 0x002f220000300a00 */
[----:B---3--:R-:W-:-:S05]  /*31950*/  IMAD.WIDE R166, R251, 0x4, R166 ;  /* 0x00000004fba67825 */ /* 0x008fca00078e02a6 */
[----:B------:R1:W-:Y:S04]  /*31960*/  STL.64 [R1+0x5418], R166 ;  /* 0x005418a601007387 */ /* 0x0003e80000100a00 */
[----:B-1----:R-:W3:Y:S01]  /*31970*/  LDL.LU.64 R166, [R1+0x1518] ;  /* 0x0015180001a67983 */ /* 0x002ee20000300a00 */
[----:B--2---:R-:W-:-:S04]  /*31980*/  IMAD.WIDE R4, R251, 0x4, R4 ;  /* 0x00000004fb047825 */ /* 0x004fc800078e0204 */
[C---:B------:R-:W-:Y:S01]  /*31990*/  IMAD.WIDE R32, R251.reuse, 0x4, R32 ;  /* 0x00000004fb207825 */ /* 0x040fe200078e0220 */
[----:B------:R1:W-:Y:S04]  /*319a0*/  STL.64 [R1+0x5430], R4 ;  /* 0x0054300401007387 */ /* 0x0003e80000100a00 */
[----:B------:R2:W-:Y:S01]  /*319b0*/  STL.64 [R1+0x5448], R32 ;  /* 0x0054482001007387 */ /* 0x0005e20000100a00 */
[----:B-1----:R-:W-:-:S04]  /*319c0*/  IMAD.WIDE R4, R251, 0x4, R58 ;  /* 0x00000004fb047825 */ /* 0x002fc800078e023a */
[C---:B--2---:R-:W-:Y:S02]  /*319d0*/  IMAD.WIDE R32, R251.reuse, 0x4, R210 ;  /* 0x00000004fb207825 */ /* 0x044fe400078e02d2 */
[----:B------:R-:W2:Y:S04]  /*319e0*/  LDL.LU.64 R210, [R1+0x14e8] ;  /* 0x0014e80001d27983 */ /* 0x000ea80000300a00 */
[----:B------:R1:W-:Y:S04]  /*319f0*/  STL.64 [R1+0x5458], R4 ;  /* 0x0054580401007387 */ /* 0x0003e80000100a00 */
[----:B------:R1:W-:Y:S02]  /*31a00*/  STL.64 [R1+0x5468], R32 ;  /* 0x0054682001007387 */ /* 0x0003e40000100a00 */
[----:B-1----:R-:W-:-:S04]  /*31a10*/  IMAD.WIDE R4, R251, 0x4, R70 ;  /* 0x00000004fb047825 */ /* 0x002fc800078e0246 */
[C---:B------:R-:W-:Y:S01]  /*31a20*/  IMAD.WIDE R32, R251.reuse, 0x4, R16 ;  /* 0x00000004fb207825 */ /* 0x040fe200078e0210 */
[----:B------:R1:W-:Y:S03]  /*31a30*/  STL.64 [R1+0x5478], R4 ;  /* 0x0054780401007387 */ /* 0x0003e60000100a00 */
        /* <DEDUP_REMOVED lines=9> */
[----:B------:R-:W2:Y:S04]  /*31ad0*/  LDL.LU.64 R184, [R1+0x14b8] ;  /* 0x0014b80001b87983 */ /* 0x000ea80000300a00 */
[----:B------:R-:W-:Y:S04]  /*31ae0*/  STL.64 [R1+0x54c8], R16 ;  /* 0x0054c81001007387 */ /* 0x000fe80000100a00 */
[----:B------:R1:W-:Y:S02]  /*31af0*/  STL.64 [R1+0x54d8], R4 ;  /* 0x0054d80401007387 */ /* 0x0003e40000100a00 */
[----:B-1----:R-:W-:-:S02]  /*31b00*/  IMAD.WIDE R4, R251, 0x4, R150 ;  /* 0x00000004fb047825 */ /* 0x002fc400078e0296 */
[----:B------:R-:W2:Y:S02]  /*31b10*/  LDL.LU.64 R150, [R1+0x1488] ;  /* 0x0014880001967983 */ /* 0x000ea40000300a00 */
[----:B------:R-:W-:-:S05]  /*31b20*/  IMAD.WIDE R16, R251, 0x4, R28 ;  /* 0x00000004fb107825 */ /* 0x000fca00078e021c */
[----:B------:R1:W-:Y:S04]  /*31b30*/  STL.64 [R1+0x54e8], R16 ;  /* 0x0054e81001007387 */ /* 0x0003e80000100a00 */
[----:B------:R4:W-:Y:S01]  /*31b40*/  STL.64 [R1+0x54f8], R4 ;  /* 0x0054f80401007387 */ /* 0x0009e20000100a00 */
[----:B-1----:R-:W-:-:S04]  /*31b50*/  IMAD.WIDE R16, R251, 0x4, R116 ;  /* 0x00000004fb107825 */ /* 0x002fc800078e0274 */
[C---:B----4-:R-:W-:Y:S02]  /*31b60*/  IMAD.WIDE R4, R251.reuse, 0x4, R218 ;  /* 0x00000004fb047825 */ /* 0x050fe400078e02da */
[----:B------:R-:W4:Y:S04]  /*31b70*/  LDL.LU.64 R218, [R1+0x1450] ;  /* 0x0014500001da7983 */ /* 0x000f280000300a00 */
        /* <DEDUP_REMOVED lines=11> */
[C---:B------:R-:W-:Y:S02]  /*31c30*/  IMAD.WIDE R4, R251.reuse, 0x4, R148 ;  /* 0x00000004fb047825 */ /* 0x040fe400078e0294 */
[----:B------:R-:W4:Y:S04]  /*31c40*/  LDL.LU.64 R148, [R1+0x17b0] ;  /* 0x0017b00001947983 */ /* 0x000f280000300a00 */
[----:B------:R1:W-:Y:S02]  /*31c50*/  STL.64 [R1+0x5560], R14 ;  /* 0x0055600e01007387 */ /* 0x0003e40000100a00 */
[----:B-1----:R-:W-:-:S02]  /*31c60*/  IMAD.WIDE R16, R251, 0x4, R114 ;  /* 0x00000004fb107825 */ /* 0x002fc400078e0272 */
[----:B------:R1:W-:Y:S04]  /*31c70*/  STL.64 [R1+0x5570], R4 ;  /* 0x0055700401007387 */ /* 0x0003e80000100a00 */
[----:B------:R-:W-:Y:S01]  /*31c80*/  STL.64 [R1+0x5580], R16 ;  /* 0x0055801001007387 */ /* 0x000fe20000100a00 */
[----:B------:R-:W-:-:S03]  /*31c90*/  IMAD.WIDE R14, R251, 0x4, R224 ;  /* 0x00000004fb0e7825 */ /* 0x000fc600078e02e0 */
[----:B------:R-:W4:Y:S01]  /*31ca0*/  LDL.LU.64 R32, [R1+0x17a8] ;  /* 0x0017a80001207983 */ /* 0x000f220000300a00 */
[----:B-1----:R-:W-:-:S05]  /*31cb0*/  IMAD.WIDE R4, R251, 0x4, R38 ;  /* 0x00000004fb047825 */ /* 0x002fca00078e0226 */
[----:B------:R3:W-:Y:S04]  /*31cc0*/  STL.64 [R1+0x5590], R4 ;  /* 0x0055900401007387 */ /* 0x0007e80000100a00 */
[----:B------:R-:W-:Y:S04]  /*31cd0*/  STL.64 [R1+0x55a0], R14 ;  /* 0x0055a00e01007387 */ /* 0x000fe80000100a00 */
[----:B------:R-:W4:Y:S04]  /*31ce0*/  LDL.LU.64 R58, [R1+0x1780] ;  /* 0x00178000013a7983 */ /* 0x000f280000300a00 */
[----:B------:R-:W4:Y:S01]  /*31cf0*/  LDL.LU.64 R70, [R1+0x1778] ;  /* 0x0017780001467983 */ /* 0x000f220000300a00 */
[----:B---3--:R-:W-:-:S05]  /*31d00*/  IMAD.WIDE R4, R251, 0x4, R166 ;  /* 0x00000004fb047825 */ /* 0x008fca00078e02a6 */
[----:B------:R1:W-:Y:S04]  /*31d10*/  STL.64 [R1+0x55a8], R4 ;  /* 0x0055a80401007387 */ /* 0x0003e80000100a00 */
[----:B-1----:R-:W3:Y:S04]  /*31d20*/  LDL.LU.64 R4, [R1+0x1770] ;  /* 0x0017700001047983 */ /* 0x002ee80000300a00 */
[----:B------:R-:W3:Y:S04]  /*31d30*/  LDL.LU.64 R16, [R1+0x1768] ;  /* 0x0017680001107983 */ /* 0x000ee80000300a00 */
[----:B------:R-:W3:Y:S01]  /*31d40*/  LDL.LU.64 R102, [R1+0x1740] ;  /* 0x0017400001667983 */ /* 0x000ee20000300a00 */
[----:B--2---:R-:W-:-:S03]  /*31d50*/  IMAD.WIDE R14, R251, 0x4, R210 ;  /* 0x00000004fb0e7825 */ /* 0x004fc600078e02d2 */
[----:B------:R-:W2:Y:S04]  /*31d60*/  LDL.LU.64 R186, [R1+0x1738] ;  /* 0x0017380001ba7983 */ /* 0x000ea80000300a00 */
[----:B------:R1:W-:Y:S04]  /*31d70*/  STL.64 [R1+0x55b0], R14 ;  /* 0x0055b00e01007387 */ /* 0x0003e80000100a00 */
[----:B------:R-:W2:Y:S04]  /*31d80*/  LDL.LU.64 R170, [R1+0x1730] ;  /* 0x0017300001aa7983 */ /* 0x000ea80000300a00 */
[----:B------:R-:W2:Y:S04]  /*31d90*/  LDL.LU.64 R66, [R1+0x1728] ;  /* 0x0017280001427983 */ /* 0x000ea80000300a00 */
[----:B------:R-:W2:Y:S04]  /*31da0*/  LDL.LU.64 R28, [R1+0x1708] ;  /* 0x00170800011c7983 */ /* 0x000ea80000300a00 */
[----:B------:R-:W2:Y:S04]  /*31db0*/  LDL.LU.64 R116, [R1+0x16c8] ;  /* 0x0016c80001747983 */ /* 0x000ea80000300a00 */
[----:B------:R-:W2:Y:S04]  /*31dc0*/  LDL.LU.64 R210, [R1+0x1690] ;  /* 0x0016900001d27983 */ /* 0x000ea80000300a00 */
[----:B-1----:R-:W2:Y:S01]  /*31dd0*/  LDL.LU.64 R14, [R1+0x1658] ;  /* 0x00165800010e7983 */ /* 0x002ea20000300a00 */
[----:B------:R-:W-:-:S03]  /*31de0*/  IMAD.WIDE R38, R251, 0x4, R184 ;  /* 0x00000004fb267825 */ /* 0x000fc600078e02b8 */
[----:B------:R-:W2:Y:S04]  /*31df0*/  LDL.LU.64 R184, [R1+0x1620] ;  /* 0x0016200001b87983 */ /* 0x000ea80000300a00 */
[----:B------:R1:W-:Y:S04]  /*31e00*/  STL.64 [R1+0x55b8], R38 ;  /* 0x0055b82601007387 */ /* 0x0003e80000100a00 */
[----:B------:R-:W2:Y:S01]  /*31e10*/  LDL.LU.64 R228, [R1+0x15e8] ;  /* 0x0015e80001e47983 */ /* 0x000ea20000300a00 */
[----:B-1----:R-:W-:-:S03]  /*31e20*/  IMAD.WIDE R38, R251, 0x4, R150 ;  /* 0x00000004fb267825 */ /* 0x002fc600078e0296 */
[----:B------:R-:W2:Y:S04]  /*31e30*/  LDL.LU.64 R150, [R1+0x15b0] ;  /* 0x0015b00001967983 */ /* 0x000ea80000300a00 */
[----:B------:R4:W-:Y:S04]  /*31e40*/  STL.64 [R1+0x55c0], R38 ;  /* 0x0055c02601007387 */ /* 0x0009e80000100a00 */
[----:B------:R-:W2:Y:S04]  /*31e50*/  LDL.LU.64 R164, [R1+0x1548] ;  /* 0x0015480001a47983 */ /* 0x000ea80000300a00 */
[----:B------:R-:W2:Y:S01]  /*31e60*/  LDL.LU.64 R88, [R1+0x1510] ;  /* 0x0015100001587983 */ /* 0x000ea20000300a00 */
[----:B----4-:R-:W-:-:S05]  /*31e70*/  IMAD.WIDE R38, R251, 0x4, R218 ;  /* 0x00000004fb267825 */ /* 0x010fca00078e02da */
[----:B------:R1:W-:Y:S04]  /*31e80*/  STL.64 [R1+0x55c8], R38 ;  /* 0x0055c82601007387 */ /* 0x0003e80000100a00 */
[----:B------:R-:W4:Y:S04]  /*31e90*/  LDL.LU.64 R226, [R1+0x14e0] ;  /* 0x0014e00001e27983 */ /* 0x000f280000300a00 */
[----:B------:R-:W4:Y:S04]  /*31ea0*/  LDL.LU.64 R114, [R1+0x14b0] ;  /* 0x0014b00001727983 */ /* 0x000f280000300a00 */
[----:B-1----:R-:W4:Y:S04]  /*31eb0*/  LDL.LU.64 R38, [R1+0x1480] ;  /* 0x0014800001267983 */ /* 0x002f280000300a00 */
[----:B------:R-:W4:Y:S04]  /*31ec0*/  LDL.LU.64 R224, [R1+0x1448] ;  /* 0x0014480001e07983 */ /* 0x000f280000300a00 */
[----:B------:R-:W4:Y:S04]  /*31ed0*/  LDL.LU.64 R166, [R1+0x1700] ;  /* 0x0017000001a67983 */ /* 0x000f280000300a00 */
[----:B------:R-:W4:Y:S01]  /*31ee0*/  LDL.LU.64 R218, [R1+0x16f8] ;  /* 0x0016f80001da7983 */ /* 0x000f220000300a00 */
[----:B------:R-:W-:-:S04]  /*31ef0*/  IMAD.WIDE R138, R251, 0x4, R138 ;  /* 0x00000004fb8a7825 */ /* 0x000fc800078e028a */
[----:B------:R-:W-:-:S05]  /*31f00*/  IMAD.WIDE R148, R251, 0x4, R148 ;  /* 0x00000004fb947825 */ /* 0x000fca00078e0294 */
[----:B------:R1:W-:Y:S04]  /*31f10*/  STL.64 [R1+0x55d0], R148 ;  /* 0x0055d09401007387 */ /* 0x0003e80000100a00 */
[----:B-1----:R-:W4:Y:S01]  /*31f20*/  LDL.LU.64 R148, [R1+0x16f0] ;  /* 0x0016f00001947983 */ /* 0x002f220000300a00 */
[----:B------:R-:W-:-:S05]  /*31f30*/  IMAD.WIDE R32, R251, 0x4, R32 ;  /* 0x00000004fb207825 */ /* 0x000fca00078e0220 */
        /* <DEDUP_REMOVED lines=10> */
[----:B---3--:R-:W-:-:S04]  /*31fe0*/  IMAD.WIDE R4, R251, 0x4, R4 ;  /* 0x00000004fb047825 */ /* 0x008fc800078e0204 */
[C---:B------:R-:W-:Y:S01]  /*31ff0*/  IMAD.WIDE R16, R251.reuse, 0x4, R16 ;  /* 0x00000004fb107825 */ /* 0x040fe200078e0210 */
[----:B------:R1:W-:Y:S04]  /*32000*/  STL.64 [R1+0x55f8], R4 ;  /* 0x0055f80401007387 */ /* 0x0003e80000100a00 */
[----:B------:R3:W-:Y:S01]  /*32010*/  STL.64 [R1+0x5600], R16 ;  /* 0x0056001001007387 */ /* 0x0007e20000100a00 */
[----:B-1----:R-:W-:-:S04]  /*32020*/  IMAD.WIDE R4, R251, 0x4, R158 ;  /* 0x00000004fb047825 */ /* 0x002fc800078e029e */
[C---:B---3--:R-:W-:Y:S01]  /*32030*/  IMAD.WIDE R16, R251.reuse, 0x4, R102 ;  /* 0x00000004fb107825 */ /* 0x048fe200078e0266 */
[----:B------:R1:W-:Y:S03]  /*32040*/  STL.64 [R1+0x5608], R4 ;  /* 0x0056080401007387 */ /* 0x0003e60000100a00 */
[C---:B--2---:R-:W-:Y:S01]  /*32050*/  IMAD.WIDE R102, R251.reuse, 0x4, R186 ;  /* 0x00000004fb667825 */ /* 0x044fe200078e02ba */
[----:B------:R2:W-:Y:S03]  /*32060*/  STL.64 [R1+0x5610], R16 ;  /* 0x0056101001007387 */ /* 0x0005e60000100a00 */
[C---:B------:R-:W-:Y:S01]  /*32070*/  IMAD.WIDE R28, R251.reuse, 0x4, R28 ;  /* 0x00000004fb1c7825 */ /* 0x040fe200078e021c */
[----:B------:R-:W-:Y:S03]  /*32080*/  STL.64 [R1+0x5618], R102 ;  /* 0x0056186601007387 */ /* 0x000fe60000100a00 */
[----:B-1----:R-:W-:-:S04]  /*32090*/  IMAD.WIDE R4, R251, 0x4, R170 ;  /* 0x00000004fb047825 */ /* 0x002fc800078e02aa */
[C---:B--2---:R-:W-:Y:S01]  /*320a0*/  IMAD.WIDE R16, R251.reuse, 0x4, R66 ;  /* 0x00000004fb107825 */ /* 0x044fe200078e0242 */
[----:B------:R1:W-:Y:S04]  /*320b0*/  STL.64 [R1+0x5620], R4 ;  /* 0x0056200401007387 */ /* 0x0003e80000100a00 */
[----:B------:R2:W-:Y:S04]  /*320c0*/  STL.64 [R1+0x5628], R16 ;  /* 0x0056281001007387 */ /* 0x0005e80000100a00 */
[----:B------:R-:W-:Y:S01]  /*320d0*/  STL.64 [R1+0x5630], R28 ;  /* 0x0056301c01007387 */ /* 0x000fe20000100a00 */
[----:B-1----:R-:W-:-:S04]  /*320e0*/  IMAD.WIDE R4, R251, 0x4, R116 ;  /* 0x00000004fb047825 */ /* 0x002fc800078e0274 */
[C---:B--2---:R-:W-:Y:S02]  /*320f0*/  IMAD.WIDE R16, R251.reuse, 0x4, R210 ;  /* 0x00000004fb107825 */ /* 0x044fe400078e02d2 */
[----:B------:R-:W2:Y:S04]  /*32100*/  LDL.LU.64 R210, [R1+0x16c0] ;  /* 0x0016c00001d27983 */ /* 0x000ea80000300a00 */
[----:B------:R1:W-:Y:S04]  /*32110*/  STL.64 [R1+0x5638], R4 ;  /* 0x0056380401007387 */ /* 0x0003e80000100a00 */
[----:B------:R-:W-:Y:S01]  /*32120*/  STL.64 [R1+0x5640], R16 ;  /* 0x0056401001007387 */ /* 0x000fe20000100a00 */
        /* <DEDUP_REMOVED lines=10> */
[----:B------:R4:W-:Y:S01]  /*321d0*/  STL.64 [R1+0x5660], R14 ;  /* 0x0056600e01007387 */ /* 0x0009e20000100a00 */
[----:B-1----:R-:W-:-:S04]  /*321e0*/  IMAD.WIDE R4, R251, 0x4, R164 ;  /* 0x00000004fb047825 */ /* 0x002fc800078e02a4 */
[C---:B----4-:R-:W-:Y:S01]  /*321f0*/  IMAD.WIDE R14, R251.reuse, 0x4, R226 ;  /* 0x00000004fb0e7825 */ /* 0x050fe200078e02e2 */
[----:B------:R1:W-:Y:S04]  /*32200*/  STL.64 [R1+0x5668], R4 ;  /* 0x0056680401007387 */ /* 0x0003e80000100a00 */
[----:B------:R4:W-:Y:S04]  /*32210*/  STL.64 [R1+0x5670], R16 ;  /* 0x0056701001007387 */ /* 0x0009e80000100a00 */
[----:B------:R4:W-:Y:S01]  /*32220*/  STL.64 [R1+0x5678], R14 ;  /* 0x0056780e01007387 */ /* 0x0009e20000100a00 */
[----:B-1----:R-:W-:-:S04]  /*32230*/  IMAD.WIDE R4, R251, 0x4, R114 ;  /* 0x00000004fb047825 */ /* 0x002fc800078e0272 */
[C---:B----4-:R-:W-:Y:S01]  /*32240*/  IMAD.WIDE R16, R251.reuse, 0x4, R38 ;  /* 0x00000004fb107825 */ /* 0x050fe200078e0226 */
[----:B------:R1:W-:Y:S03]  /*32250*/  STL.64 [R1+0x5680], R4 ;  /* 0x0056800401007387 */ /* 0x0003e60000100a00 */
[C---:B------:R-:W-:Y:S01]  /*32260*/  IMAD.WIDE R14, R251.reuse, 0x4, R224 ;  /* 0x00000004fb0e7825 */ /* 0x040fe200078e02e0 */
[----:B------:R4:W-:Y:S04]  /*32270*/  STL.64 [R1+0x5688], R16 ;  /* 0x0056881001007387 */ /* 0x0009e80000100a00 */
[----:B------:R4:W-:Y:S01]  /*32280*/  STL.64 [R1+0x5690], R14 ;  /* 0x0056900e01007387 */ /* 0x0009e20000100a00 */
[----:B-1----:R-:W-:-:S04]  /*32290*/  IMAD.WIDE R4, R251, 0x4, R134 ;  /* 0x00000004fb047825 */ /* 0x002fc800078e0286 */
[C---:B----4-:R-:W-:Y:S01]  /*322a0*/  IMAD.WIDE R16, R251.reuse, 0x4, R166 ;  /* 0x00000004fb107825 */ /* 0x050fe200078e02a6 */
[----:B------:R1:W-:Y:S03]  /*322b0*/  STL.64 [R1+0x5698], R4 ;  /* 0x0056980401007387 */ /* 0x0003e60000100a00 */
[C---:B------:R-:W-:Y:S01]  /*322c0*/  IMAD.WIDE R14, R251.reuse, 0x4, R218 ;  /* 0x00000004fb0e7825 */ /* 0x040fe200078e02da */
[----:B------:R4:W-:Y:S03]  /*322d0*/  STL.64 [R1+0x56a0], R16 ;  /* 0x0056a01001007387 */ /* 0x0009e60000100a00 */
[C---:B-1----:R-:W-:Y:S01]  /*322e0*/  IMAD.WIDE R4, R251.reuse, 0x4, R148 ;  /* 0x00000004fb047825 */ /* 0x042fe200078e0294 */
[----:B----4-:R-:W4:Y:S04]  /*322f0*/  LDL.LU.64 R16, [R1+0x1688] ;  /* 0x0016880001107983 */ /* 0x010f280000300a00 */
[----:B------:R-:W-:Y:S04]  /*32300*/  STL.64 [R1+0x56a8], R14 ;  /* 0x0056a80e01007387 */ /* 0x000fe80000100a00 */
[----:B------:R-:W4:Y:S04]  /*32310*/  LDL.LU.64 R158, [R1+0x1650] ;  /* 0x00165000019e7983 */ /* 0x000f280000300a00 */
[----:B------:R1:W-:Y:S04]  /*32320*/  STL.64 [R1+0x56b0], R4 ;  /* 0x0056b00401007387 */ /* 0x0003e80000100a00 */
[----:B------:R-:W4:Y:S04]  /*32330*/  LDL.LU.64 R102, [R1+0x1618] ;  /* 0x0016180001667983 */ /* 0x000f280000300a00 */
[----:B------:R-:W4:Y:S04]  /*32340*/  LDL.LU.64 R186, [R1+0x15e0] ;  /* 0x0015e00001ba7983 */ /* 0x000f280000300a00 */
[----:B------:R-:W4:Y:S04]  /*32350*/  LDL.LU.64 R170, [R1+0x15a8] ;  /* 0x0015a80001aa7983 */ /* 0x000f280000300a00 */
[----:B------:R-:W4:Y:S01]  /*32360*/  LDL.LU.64 R66, [R1+0x1540] ;  /* 0x0015400001427983 */ /* 0x000f220000300a00 */
[----:B-1----:R-:W-:-:S03]  /*32370*/  IMAD.WIDE R4, R251, 0x4, R94 ;  /* 0x00000004fb047825 */ /* 0x002fc600078e025e */
[----:B------:R-:W4:Y:S04]  /*32380*/  LDL.LU.64 R28, [R1+0x1508] ;  /* 0x00150800011c7983 */ /* 0x000f280000300a00 */
[----:B------:R-:W4:Y:S04]  /*32390*/  LDL.LU.64 R218, [R1+0x14d8] ;  /* 0x0014d80001da7983 */ /* 0x000f280000300a00 */
[----:B------:R-:W4:Y:S04]  /*323a0*/  LDL.LU.64 R116, [R1+0x14a8] ;  /* 0x0014a80001747983 */ /* 0x000f280000300a00 */
[----:B------:R-:W4:Y:S04]  /*323b0*/  LDL.LU.64 R14, [R1+0x1478] ;  /* 0x00147800010e7983 */ /* 0x000f280000300a00 */
[----:B------:R2:W-:Y:S04]  /*323c0*/  STL.64 [R1+0x56b8], R4 ;  /* 0x0056b80401007387 */ /* 0x0005e80000100a00 */
[----:B------:R-:W4:Y:S04]  /*323d0*/  LDL.LU.64 R228, [R1+0x1440] ;  /* 0x0014400001e47983 */ /* 0x000f280000300a00 */
[----:B------:R-:W4:Y:S04]  /*323e0*/  LDL.LU.64 R164, [R1+0x1680] ;  /* 0x0016800001a47983 */ /* 0x000f280000300a00 */
[----:B------:R-:W4:Y:S04]  /*323f0*/  LDL.LU.64 R88, [R1+0x1678] ;  /* 0x0016780001587983 */ /* 0x000f280000300a00 */
[----:B------:R-:W4:Y:S04]  /*32400*/  LDL.LU.64 R226, [R1+0x1648] ;  /* 0x0016480001e27983 */ /* 0x000f280000300a00 */
[----:B------:R-:W4:Y:S01]  /*32410*/  LDL.LU.64 R114, [R1+0x1640] ;  /* 0x0016400001727983 */ /* 0x000f220000300a00 */
[----:B--2---:R-:W-:-:S05]  /*32420*/  IMAD.WIDE R4, R251, 0x4, R210 ;  /* 0x00000004fb047825 */ /* 0x004fca00078e02d2 */
[----:B------:R3:W-:Y:S04]  /*32430*/  STL.64 [R1+0x56c0], R4 ;  /* 0x0056c00401007387 */ /* 0x0007e80000100a00 */
[----:B------:R-:W2:Y:S04]  /*32440*/  LDL.LU.64 R38, [R1+0x1610] ;  /* 0x0016100001267983 */ /* 0x000ea80000300a00 */
[----:B------:R-:W2:Y:S01]  /*32450*/  LDL.LU.64 R224, [R1+0x1608] ;  /* 0x0016080001e07983 */ /* 0x000ea20000300a00 */
[----:B---3--:R-:W-:-:S05]  /*32460*/  IMAD.WIDE R4, R251, 0x4, R184 ;  /* 0x00000004fb047825 */ /* 0x008fca00078e02b8 */
[----:B------:R1:W-:Y:S04]  /*32470*/  STL.64 [R1+0x56c8], R4 ;  /* 0x0056c80401007387 */ /* 0x0003e80000100a00 */
[----:B------:R-:W3:Y:S04]  /*32480*/  LDL.LU.64 R134, [R1+0x15d8] ;  /* 0x0015d80001867983 */ /* 0x000ee80000300a00 */
[----:B------:R-:W3:Y:S01]  /*32490*/  LDL.LU.64 R166, [R1+0x15a0] ;  /* 0x0015a00001a67983 */ /* 0x000ee20000300a00 */
[----:B-1----:R-:W-:-:S05]  /*324a0*/  IMAD.WIDE R4, R251, 0x4, R150 ;  /* 0x00000004fb047825 */ /* 0x002fca00078e0296 */
[----:B------:R1:W-:Y:S04]  /*324b0*/  STL.64 [R1+0x56d0], R4 ;  /* 0x0056d00401007387 */ /* 0x0003e80000100a00 */
[----:B------:R-:W3:Y:S04]  /*324c0*/  LDL.LU.64 R148, [R1+0x1538] ;  /* 0x0015380001947983 */ /* 0x000ee80000300a00 */
[----:B------:R-:W3:Y:S01]  /*324d0*/  LDL.LU.64 R184, [R1+0x1500] ;  /* 0x0015000001b87983 */ /* 0x000ee20000300a00 */
[----:B------:R-:W-:-:S03]  /*324e0*/  IMAD.WIDE R34, R251, 0x4, R34 ;  /* 0x00000004fb227825 */ /* 0x000fc600078e0222 */
[----:B------:R-:W3:Y:S04]  /*324f0*/  LDL.LU.64 R150, [R1+0x14d0] ;  /* 0x0014d00001967983 */ /* 0x000ee80000300a00 */
[----:B-1----:R-:W3:Y:S04]  /*32500*/  LDL.LU.64 R4, [R1+0x14a0] ;  /* 0x0014a00001047983 */ /* 0x002ee80000300a00 */
[----:B------:R-:W3:Y:S04]  /*32510*/  LDL.LU.64 R94, [R1+0x1468] ;  /* 0x00146800015e7983 */ /* 0x000ee80000300a00 */
[----:B------:R1:W-:Y:S04]  /*32520*/  STL.64 [R1+0x56d8], R34 ;  /* 0x0056d82201007387 */ /* 0x0003e80000100a00 */
[----:B------:R-:W3:Y:S04]  /*32530*/  LDL.LU.64 R210, [R1+0x1438] ;  /* 0x0014380001d27983 */ /* 0x000ee80000300a00 */
[----:B-1----:R-:W3:Y:S01]  /*32540*/  LDL.LU.64 R34, [R1+0x15d0] ;  /* 0x0015d00001227983 */ /* 0x002ee20000300a00 */
[----:B------:R-:W-:-:S04]  /*32550*/  IMAD.WIDE R26, R251, 0x4, R26 ;  /* 0x00000004fb1a7825 */ /* 0x000fc800078e021a */
[----:B----4-:R-:W-:-:S05]  /*32560*/  IMAD.WIDE R16, R251, 0x4, R16 ;  /* 0x00000004fb107825 */ /* 0x010fca00078e0210 */
[----:B------:R1:W-:Y:S01]  /*32570*/  STL.64 [R1+0x56e0], R16 ;  /* 0x0056e01001007387 */ /* 0x0003e20000100a00 */
[----:B------:R-:W-:-:S04]  /*32580*/  IMAD.WIDE R158, R251, 0x4, R158 ;  /* 0x00000004fb9e7825 */ /* 0x000fc800078e029e */
[C---:B------:R-:W-:Y:S01]  /*32590*/  IMAD.WIDE R102, R251.reuse, 0x4, R102 ;  /* 0x00000004fb667825 */ /* 0x040fe200078e0266 */
[----:B-1----:R-:W4:Y:S03]  /*325a0*/  LDL.LU.64 R16, [R1+0x5fc8] ;  /* 0x005fc80001107983 */ /* 0x002f260000300a00 */
[C---:B------:R-:W-:Y:S01]  /*325b0*/  IMAD.WIDE R186, R251.reuse, 0x4, R186 ;  /* 0x00000004fbba7825 */ /* 0x040fe200078e02ba */
[----:B------:R1:W-:Y:S03]  /*325c0*/  STL.64 [R1+0x56e8], R158 ;  /* 0x0056e89e01007387 */ /* 0x0003e60000100a00 */
[----:B------:R-:W-:-:S04]  /*325d0*/  IMAD.WIDE R170, R251, 0x4, R170 ;  /* 0x00000004fbaa7825 */ /* 0x000fc800078e02aa */
[C---:B------:R-:W-:Y:S01]  /*325e0*/  IMAD.WIDE R66, R251.reuse, 0x4, R66 ;  /* 0x00000004fb427825 */ /* 0x040fe200078e0242 */
[----:B-1----:R-:W4:Y:S03]  /*325f0*/  LDL.LU.64 R158, [R1+0x5fc0] ;  /* 0x005fc000019e7983 */ /* 0x002f260000300a00 */
        /* <DEDUP_REMOVED lines=32> */
[----:B--2---:R-:W-:-:S04]  /*32800*/  IMAD.WIDE R38, R251, 0x4, R38 ;  /* 0x00000004fb267825 */ /* 0x004fc800078e0226 */
[C---:B------:R-:W-:Y:S01]  /*32810*/  IMAD.WIDE R224, R251.reuse, 0x4, R224 ;  /* 0x00000004fbe07825 */ /* 0x040fe200078e02e0 */
[----:B-1----:R-:W2:Y:S04]  /*32820*/  LDL.LU.64 R88, [R1+0x5f70] ;  /* 0x005f700001587983 */ /* 0x002ea80000300a00 */
[----:B------:R1:W-:Y:S01]  /*32830*/  STL.64 [R1+0x5748], R26 ;  /* 0x0057481a01007387 */ /* 0x0003e20000100a00 */
[----:B---3--:R-:W-:-:S03]  /*32840*/  IMAD.WIDE R134, R251, 0x4, R134 ;  /* 0x00000004fb867825 */ /* 0x008fc600078e0286 */
[----:B-1----:R-:W3:Y:S04]  /*32850*/  LDL.LU.64 R26, [R1+0x5f68] ;  /* 0x005f6800011a7983 */ /* 0x002ee80000300a00 */
[----:B------:R1:W-:Y:S01]  /*32860*/  STL.64 [R1+0x5750], R226 ;  /* 0x005750e201007387 */ /* 0x0003e20000100a00 */
[----:B------:R-:W-:-:S03]  /*32870*/  IMAD.WIDE R166, R251, 0x4, R166 ;  /* 0x00000004fba67825 */ /* 0x000fc600078e02a6 */
[----:B-1----:R-:W2:Y:S04]  /*32880*/  LDL.LU.64 R226, [R1+0x5f60] ;  /* 0x005f600001e27983 */ /* 0x002ea80000300a00 */
[----:B------:R1:W-:Y:S01]  /*32890*/  STL.64 [R1+0x5758], R114 ;  /* 0x0057587201007387 */ /* 0x0003e20000100a00 */
[----:B------:R-:W-:-:S03]  /*328a0*/  IMAD.WIDE R148, R251, 0x4, R148 ;  /* 0x00000004fb947825 */ /* 0x000fc600078e0294 */
        /* <DEDUP_REMOVED lines=18> */
[----:B------:R-:W-:-:S05]  /*329d0*/  IMAD.WIDE R150, R251, 0x4, R150 ;  /* 0x00000004fb967825 */ /* 0x000fca00078e0296 */
[----:B------:R1:W-:Y:S01]  /*329e0*/  STL.64 [R1+0x57a0], R150 ;  /* 0x0057a09601007387 */ /* 0x0003e20000100a00 */
[----:B------:R-:W-:-:S04]  /*329f0*/  IMAD.WIDE R4, R251, 0x4, R4 ;  /* 0x00000004fb047825 */ /* 0x000fc800078e0204 */
[C---:B------:R-:W-:Y:S01]  /*32a00*/  IMAD.WIDE R94, R251.reuse, 0x4, R94 ;  /* 0x00000004fb5e7825 */ /* 0x040fe200078e025e */
[----:B-1----:R-:W3:Y:S04]  /*32a10*/  LDL.LU.64 R150, [R1+0x13e8] ;  /* 0x0013e80001967983 */ /* 0x002ee80000300a00 */
[----:B------:R1:W-:Y:S04]  /*32a20*/  STL.64 [R1+0x57a8], R4 ;  /* 0x0057a80401007387 */ /* 0x0003e80000100a00 */
[----:B------:R1:W-:Y:S02]  /*32a30*/  STL.64 [R1+0x57b0], R94 ;  /* 0x0057b05e01007387 */ /* 0x0003e40000100a00 */
[----:B-1----:R-:W-:-:S04]  /*32a40*/  IMAD.WIDE R4, R251, 0x4, R210 ;  /* 0x00000004fb047825 */ /* 0x002fc800078e02d2 */
[C---:B------:R-:W-:Y:S01]  /*32a50*/  IMAD.WIDE R94, R251.reuse, 0x4, R34 ;  /* 0x00000004fb5e7825 */ /* 0x040fe200078e0222 */
[----:B------:R-:W-:Y:S03]  /*32a60*/  STL.64 [R1+0x57b8], R4 ;  /* 0x0057b80401007387 */ /* 0x000fe60000100a00 */
[C---:B------:R-:W-:Y:S01]  /*32a70*/  IMAD.WIDE R34, R251.reuse, 0x4, R56 ;  /* 0x00000004fb227825 */ /* 0x040fe200078e0238 */
[----:B------:R1:W-:Y:S03]  /*32a80*/  STL.64 [R1+0x57c0], R94 ;  /* 0x0057c05e01007387 */ /* 0x0003e60000100a00 */
[C---:B------:R-:W-:Y:S01]  /*32a90*/  IMAD.WIDE R50, R251.reuse, 0x4, R50 ;  /* 0x00000004fb327825 */ /* 0x040fe200078e0232 */
[----:B-1----:R-:W3:Y:S04]  /*32aa0*/  LDL.LU.64 R94, [R1+0x13a8] ;  /* 0x0013a800015e7983 */ /* 0x002ee80000300a00 */
[----:B------:R1:W-:Y:S04]  /*32ab0*/  STL.64 [R1+0x57c8], R34 ;  /* 0x0057c82201007387 */ /* 0x0003e80000100a00 */
[----:B------:R-:W3:Y:S01]  /*32ac0*/  LDL.LU.64 R210, [R1+0x1368] ;  /* 0x0013680001d27983 */ /* 0x000ee20000300a00 */
[----:B------:R-:W-:-:S04]  /*32ad0*/  IMAD.WIDE R86, R251, 0x4, R86 ;  /* 0x00000004fb567825 */ /* 0x000fc800078e0256 */
[----:B--2---:R-:W-:-:S05]  /*32ae0*/  IMAD.WIDE R4, R251, 0x4, R184 ;  /* 0x00000004fb047825 */ /* 0x004fca00078e02b8 */
[----:B------:R4:W-:Y:S04]  /*32af0*/  STL.64 [R1+0x57d0], R4 ;  /* 0x0057d00401007387 */ /* 0x0009e80000100a00 */
[----:B-1----:R-:W2:Y:S04]  /*32b00*/  LDL.LU.64 R34, [R1+0x1328] ;  /* 0x0013280001227983 */ /* 0x002ea80000300a00 */
[----:B------:R-:W2:Y:S01]  /*32b10*/  LDL.LU.64 R56, [R1+0x12e8] ;  /* 0x0012e80001387983 */ /* 0x000ea20000300a00 */
[----:B----4-:R-:W-:-:S03]  /*32b20*/  IMAD.WIDE R4, R251, 0x4, R218 ;  /* 0x00000004fb047825 */ /* 0x010fc600078e02da */
[----:B------:R-:W4:Y:S04]  /*32b30*/  LDL.LU.64 R184, [R1+0x12a8] ;  /* 0x0012a80001b87983 */ /* 0x000f280000300a00 */
[----:B------:R1:W-:Y:S02]  /*32b40*/  STL.64 [R1+0x57d8], R50 ;  /* 0x0057d83201007387 */ /* 0x0003e40000100a00 */
[C---:B-1----:R-:W-:Y:S02]  /*32b50*/  IMAD.WIDE R50, R251.reuse, 0x4, R244 ;  /* 0x00000004fb327825 */ /* 0x042fe400078e02f4 */
[----:B------:R-:W4:Y:S04]  /*32b60*/  LDL.LU.64 R244, [R1+0x1268] ;  /* 0x0012680001f47983 */ /* 0x000f280000300a00 */
[----:B------:R1:W-:Y:S04]  /*32b70*/  STL.64 [R1+0x57e0], R4 ;  /* 0x0057e00401007387 */ /* 0x0003e80000100a00 */
[----:B------:R1:W-:Y:S02]  /*32b80*/  STL.64 [R1+0x57e8], R50 ;  /* 0x0057e83201007387 */ /* 0x0003e40000100a00 */
[----:B-1----:R-:W-:-:S04]  /*32b90*/  IMAD.WIDE R4, R251, 0x4, R148 ;  /* 0x00000004fb047825 */ /* 0x002fc800078e0294 */
[C---:B------:R-:W-:Y:S01]  /*32ba0*/  IMAD.WIDE R50, R251.reuse, 0x4, R166 ;  /* 0x00000004fb327825 */ /* 0x040fe200078e02a6 */
[----:B------:R1:W-:Y:S04]  /*32bb0*/  STL.64 [R1+0x57f0], R4 ;  /* 0x0057f00401007387 */ /* 0x0003e80000100a00 */
[----:B------:R3:W-:Y:S04]  /*32bc0*/  STL.64 [R1+0x57f8], R86 ;  /* 0x0057f85601007387 */ /* 0x0007e80000100a00 */
[----:B------:R-:W4:Y:S01]  /*32bd0*/  LDL.LU.64 R218, [R1+0x1228] ;  /* 0x0012280001da7983 */ /* 0x000f220000300a00 */
[----:B-1----:R-:W-:-:S03]  /*32be0*/  IMAD.WIDE R4, R251, 0x4, R134 ;  /* 0x00000004fb047825 */ /* 0x002fc600078e0286 */
[----:B------:R1:W-:Y:S04]  /*32bf0*/  STL.64 [R1+0x5800], R50 ;  /* 0x0058003201007387 */ /* 0x0003e80000100a00 */
[----:B------:R-:W4:Y:S04]  /*32c00*/  LDL.LU.64 R148, [R1+0x11e8] ;  /* 0x0011e80001947983 */ /* 0x000f280000300a00 */
[----:B------:R1:W-:Y:S04]  /*32c10*/  STL.64 [R1+0x5808], R4 ;  /* 0x0058080401007387 */ /* 0x0003e80000100a00 */
[----:B---3--:R-:W3:Y:S04]  /*32c20*/  LDL.LU.64 R86, [R1+0x11b0] ;  /* 0x0011b00001567983 */ /* 0x008ee80000300a00 */
[----:B------:R-:W3:Y:S04]  /*32c30*/  LDL.LU.64 R166, [R1+0x1170] ;  /* 0x0011700001a67983 */ /* 0x000ee80000300a00 */
[----:B------:R-:W3:Y:S01]  /*32c40*/  LDL.LU.64 R134, [R1+0x1130] ;  /* 0x0011300001867983 */ /* 0x000ee20000300a00 */
[----:B------:R-:W-:-:S04]  /*32c50*/  IMAD.WIDE R222, R251, 0x4, R222 ;  /* 0x00000004fbde7825 */ /* 0x000fc800078e02de */
[C---:B-1----:R-:W-:Y:S01]  /*32c60*/  IMAD.WIDE R50, R251.reuse, 0x4, R88 ;  /* 0x00000004fb327825 */ /* 0x042fe200078e0258 */
[----:B------:R-:W-:Y:S03]  /*32c70*/  STL.64 [R1+0x5810], R222 ;  /* 0x005810de01007387 */ /* 0x000fe60000100a00 */
        /* <DEDUP_REMOVED lines=9> */
[----:B-1----:R-:W3:Y:S04]  /*32d10*/  LDL.LU.64 R50, [R1+0x10f0] ;  /* 0x0010f00001327983 */ /* 0x002ee80000300a00 */
[----:B------:R1:W-:Y:S04]  /*32d20*/  STL.64 [R1+0x5838], R4 ;  /* 0x0058380401007387 */ /* 0x0003e80000100a00 */
[----:B-1----:R-:W3:Y:S04]  /*32d30*/  LDL.LU.64 R4, [R1+0x10b0] ;  /* 0x0010b00001047983 */ /* 0x002ee80000300a00 */
[----:B------:R1:W-:Y:S04]  /*32d40*/  STL.64 [R1+0x16c0], R62 ;  /* 0x0016c03e01007387 */ /* 0x0003e80000100a00 */
[----:B-1----:R-:W3:Y:S04]  /*32d50*/  LDL.LU.64 R62, [R1+0x1070] ;  /* 0x00107000013e7983 */ /* 0x002ee80000300a00 */
[----:B------:R-:W3:Y:S04]  /*32d60*/  LDL.LU.64 R74, [R1+0x1030] ;  /* 0x00103000014a7983 */ /* 0x000ee80000300a00 */
[----:B------:R-:W3:Y:S01]  /*32d70*/  LDL.LU.64 R236, [R1+0xff0] ;  /* 0x000ff00001ec7983 */ /* 0x000ee20000300a00 */
[----:B------:R-:W-:-:S03]  /*32d80*/  IMAD.WIDE R154, R251, 0x4, R94 ;  /* 0x00000004fb9a7825 */ /* 0x000fc600078e025e */
[----:B------:R-:W3:Y:S01]  /*32d90*/  LDL.LU.64 R150, [R1+0xfb0] ;  /* 0x000fb00001967983 */ /* 0x000ee20000300a00 */
[----:B------:R-:W-:-:S03]  /*32da0*/  IMAD.WIDE R94, R251, 0x4, R210 ;  /* 0x00000004fb5e7825 */ /* 0x000fc600078e02d2 */
[----:B------:R-:W-:Y:S04]  /*32db0*/  STL.64 [R1+0x1758], R154 ;  /* 0x0017589a01007387 */ /* 0x000fe80000100a00 */
[----:B------:R1:W-:Y:S01]  /*32dc0*/  STL.64 [R1+0x17e8], R94 ;  /* 0x0017e85e01007387 */ /* 0x0003e20000100a00 */
[----:B--2---:R-:W-:-:S04]  /*32dd0*/  IMAD.WIDE R88, R251, 0x4, R34 ;  /* 0x00000004fb587825 */ /* 0x004fc800078e0222 */
[C---:B------:R-:W-:Y:S01]  /*32de0*/  IMAD.WIDE R56, R251.reuse, 0x4, R56 ;  /* 0x00000004fb387825 */ /* 0x040fe200078e0238 */
[----:B------:R-:W-:Y:S04]  /*32df0*/  STL.64 [R1+0x1870], R88 ;  /* 0x0018705801007387 */ /* 0x000fe80000100a00 */
[----:B------:R-:W2:Y:S01]  /*32e00*/  LDL.LU.64 R222, [R1+0xf70] ;  /* 0x000f700001de7983 */ /* 0x000ea20000300a00 */
[----:B----4-:R-:W-:-:S03]  /*32e10*/  IMAD.WIDE R34, R251, 0x4, R184 ;  /* 0x00000004fb227825 */ /* 0x010fc600078e02b8 */
[----:B------:R4:W-:Y:S04]  /*32e20*/  STL.64 [R1+0x1908], R56 ;  /* 0x0019083801007387 */ /* 0x0009e80000100a00 */
[----:B-1----:R-:W2:Y:S04]  /*32e30*/  LDL.LU.64 R94, [R1+0xf38] ;  /* 0x000f3800015e7983 */ /* 0x002ea80000300a00 */
[----:B------:R1:W-:Y:S04]  /*32e40*/  STL.64 [R1+0x19a0], R34 ;  /* 0x0019a02201007387 */ /* 0x0003e80000100a00 */
[----:B------:R-:W2:Y:S01]  /*32e50*/  LDL.LU.64 R184, [R1+0xef8] ;  /* 0x000ef80001b87983 */ /* 0x000ea20000300a00 */
[----:B----4-:R-:W-:-:S03]  /*32e60*/  IMAD.WIDE R56, R251, 0x4, R244 ;  /* 0x00000004fb387825 */ /* 0x010fc600078e02f4 */
[----:B------:R-:W4:Y:S04]  /*32e70*/  LDL.LU.64 R210, [R1+0xeb8] ;  /* 0x000eb80001d27983 */ /* 0x000f280000300a00 */
[----:B-1----:R-:W4:Y:S04]  /*32e80*/  LDL.LU.64 R34, [R1+0xe78] ;  /* 0x000e780001227983 */ /* 0x002f280000300a00 */
[----:B------:R1:W-:Y:S04]  /*32e90*/  STL.64 [R1+0x19f8], R56 ;  /* 0x0019f83801007387 */ /* 0x0003e80000100a00 */
[----:B-1----:R-:W4:Y:S04]  /*32ea0*/  LDL.LU.64 R56, [R1+0xe38] ;  /* 0x000e380001387983 */ /* 0x002f280000300a00 */
[----:B------:R-:W4:Y:S01]  /*32eb0*/  LDL.LU.64 R244, [R1+0xdf8] ;  /* 0x000df80001f47983 */ /* 0x000f220000300a00 */
[----:B------:R-:W-:-:S05]  /*32ec0*/  IMAD.WIDE R218, R251, 0x4, R218 ;  /* 0x00000004fbda7825 */ /* 0x000fca00078e02da */
[----:B------:R-:W-:Y:S01]  /*32ed0*/  STL.64 [R1+0x1b48], R218 ;  /* 0x001b48da01007387 */ /* 0x000fe20000100a00 */
[----:B------:R-:W-:-:S04]  /*32ee0*/  IMAD.WIDE R154, R251, 0x4, R148 ;  /* 0x00000004fb9a7825 */ /* 0x000fc800078e0294 */
[C---:B---3--:R-:W-:Y:S01]  /*32ef0*/  IMAD.WIDE R88, R251.reuse, 0x4, R86 ;  /* 0x00000004fb587825 */ /* 0x048fe200078e0256 */
[----:B------:R-:W-:Y:S03]  /*32f00*/  STL.64 [R1+0x1bc0], R154 ;  /* 0x001bc09a01007387 */ /* 0x000fe60000100a00 */
[C---:B------:R-:W-:Y:S01]  /*32f10*/  IMAD.WIDE R148, R251.reuse, 0x4, R166 ;  /* 0x00000004fb947825 */ /* 0x040fe200078e02a6 */
[----:B------:R1:W-:Y:S03]  /*32f20*/  STL.64 [R1+0x2c98], R88 ;  /* 0x002c985801007387 */ /* 0x0003e60000100a00 */
[C---:B------:R-:W-:Y:S01]  /*32f30*/  IMAD.WIDE R86, R251.reuse, 0x4, R134 ;  /* 0x00000004fb567825 */ /* 0x040fe200078e0286 */
[----:B-1----:R-:W3:Y:S04]  /*32f40*/  LDL.LU.64 R88, [R1+0xdc0] ;  /* 0x000dc00001587983 */ /* 0x002ee80000300a00 */
[----:B------:R1:W-:Y:S04]  /*32f50*/  STL.64 [R1+0x2d08], R148 ;  /* 0x002d089401007387 */ /* 0x0003e80000100a00 */
[----:B------:R-:W3:Y:S04]  /*32f60*/  LDL.LU.64 R154, [R1+0xdb8] ;  /* 0x000db800019a7983 */ /* 0x000ee80000300a00 */
[----:B------:R1:W-:Y:S04]  /*32f70*/  STL.64 [R1+0x2d58], R86 ;  /* 0x002d585601007387 */ /* 0x0003e80000100a00 */
[----:B------:R-:W3:Y:S04]  /*32f80*/  LDL.LU.64 R218, [R1+0xdb0] ;  /* 0x000db00001da7983 */ /* 0x000ee80000300a00 */
[----:B-1----:R-:W3:Y:S04]  /*32f90*/  LDL.LU.64 R148, [R1+0xda0] ;  /* 0x000da00001947983 */ /* 0x002ee80000300a00 */
[----:B------:R-:W3:Y:S04]  /*32fa0*/  LDL.LU.64 R86, [R1+0xd98] ;  /* 0x000d980001567983 */ /* 0x000ee80000300a00 */
[----:B------:R-:W3:Y:S04]  /*32fb0*/  LDL.LU.64 R166, [R1+0xd90] ;  /* 0x000d900001a67983 */ /* 0x000ee80000300a00 */
[----:B------:R-:W3:Y:S01]  /*32fc0*/  LDL.LU.64 R134, [R1+0x1420] ;  /* 0x0014200001867983 */ /* 0x000ee20000300a00 */
[----:B------:R-:W-:-:S05]  /*32fd0*/  IMAD.WIDE R50, R251, 0x4, R50 ;  /* 0x00000004fb327825 */ /* 0x000fca00078e0232 */
[----:B------:R1:W-:Y:S01]  /*32fe0*/  STL.64 [R1+0x4d88], R50 ;  /* 0x004d883201007387 */ /* 0x0003e20000100a00 */
[----:B------:R-:W-:-:S03]  /*32ff0*/  IMAD.WIDE R4, R251, 0x4, R4 ;  /* 0x00000004fb047825 */ /* 0x000fc600078e0204 */
[----:B-1----:R-:W3:Y:S04]  /*33000*/  LDL.LU.64 R50, [R1+0x5f10] ;  /* 0x005f100001327983 */ /* 0x002ee80000300a00 */
[----:B------:R1:W-:Y:S02]  /*33010*/  STL.64 [R1+0x4da0], R4 ;  /* 0x004da00401007387 */ /* 0x0003e40000100a00 */
[----:B-1----:R-:W-:-:S04]  /*33020*/  IMAD.WIDE R4, R251, 0x4, R62 ;  /* 0x00000004fb047825 */ /* 0x002fc800078e023e */
[C---:B------:R-:W-:Y:S01]  /*33030*/  IMAD.WIDE R62, R251.reuse, 0x4, R74 ;  /* 0x00000004fb3e7825 */ /* 0x040fe200078e024a */
[----:B------:R1:W-:Y:S04]  /*33040*/  STL.64 [R1+0x4db8], R4 ;  /* 0x004db80401007387 */ /* 0x0003e80000100a00 */
[----:B------:R1:W-:Y:S01]  /*33050*/  STL.64 [R1+0x4dc8], R62 ;  /* 0x004dc83e01007387 */ /* 0x0003e20000100a00 */
[----:B------:R-:W-:-:S04]  /*33060*/  IMAD.WIDE R74, R251, 0x4, R150 ;  /* 0x00000004fb4a7825 */ /* 0x000fc800078e0296 */
[C---:B-1----:R-:W-:Y:S01]  /*33070*/  IMAD.WIDE R4, R251.reuse, 0x4, R236 ;  /* 0x00000004fb047825 */ /* 0x042fe200078e02ec */
[----:B------:R-:W3:Y:S04]  /*33080*/  LDL.LU.64 R62, [R1+0x1418] ;  /* 0x00141800013e7983 */ /* 0x000ee80000300a00 */
[----:B------:R1:W-:Y:S04]  /*33090*/  STL.64 [R1+0x4de0], R4 ;  /* 0x004de00401007387 */ /* 0x0003e80000100a00 */
[----:B-1----:R-:W3:Y:S04]  /*330a0*/  LDL.LU.64 R4, [R1+0x1410] ;  /* 0x0014100001047983 */ /* 0x002ee80000300a00 */
[----:B------:R1:W-:Y:S04]  /*330b0*/  STL.64 [R1+0x4df8], R74 ;  /* 0x004df84a01007387 */ /* 0x0003e80000100a00 */
[----:B-1----:R-:W3:Y:S04]  /*330c0*/  LDL.LU.64 R74, [R1+0x1408] ;  /* 0x00140800014a7983 */ /* 0x002ee80000300a00 */
[----:B------:R-:W3:Y:S04]  /*330d0*/  LDL.LU.64 R236, [R1+0x1400] ;  /* 0x0014000001ec7983 */ /* 0x000ee80000300a00 */
[----:B------:R-:W3:Y:S01]  /*330e0*/  LDL.LU.64 R150, [R1+0x13f8] ;  /* 0x0013f80001967983 */ /* 0x000ee20000300a00 */
[----:B--2---:R-:W-:-:S05]  /*330f0*/  IMAD.WIDE R222, R251, 0x4, R222 ;  /* 0x00000004fbde7825 */ /* 0x004fca00078e02de */
[----:B------:R1:W-:Y:S01]  /*33100*/  STL.64 [R1+0x4e10], R222 ;  /* 0x004e10de01007387 */ /* 0x0003e20000100a00 */
[----:B------:R-:W-:-:S03]  /*33110*/  IMAD.WIDE R94, R251, 0x4, R94 ;  /* 0x00000004fb5e7825 */ /* 0x000fc600078e025e */
[----:B-1----:R-:W2:Y:S04]  /*33120*/  LDL.LU.64 R222, [R1+0x5f08] ;  /* 0x005f080001de7983 */ /* 0x002ea80000300a00 */
[----:B------:R1:W-:Y:S01]  /*33130*/  STL.64 [R1+0x4e28], R94 ;  /* 0x004e285e01007387 */ /* 0x0003e20000100a00 */
[----:B----4-:R-:W-:-:S04]  /*33140*/  IMAD.WIDE R210, R251, 0x4, R210 ;  /* 0x00000004fbd27825 */ /* 0x010fc800078e02d2 */
[C---:B-1----:R-:W-:Y:S02]  /*33150*/  IMAD.WIDE R94, R251.reuse, 0x4, R184 ;  /* 0x00000004fb5e7825 */ /* 0x042fe400078e02b8 */
[----:B------:R-:W4:Y:S04]  /*33160*/  LDL.LU.64 R184, [R1+0x13e0] ;  /* 0x0013e00001b87983 */ /* 0x000f280000300a00 */
[----:B------:R1:W-:Y:S01]  /*33170*/  STL.64 [R1+0x4e38], R94 ;  /* 0x004e385e01007387 */ /* 0x0003e20000100a00 */
[----:B------:R-:W-:-:S03]  /*33180*/  IMAD.WIDE R56, R251, 0x4, R56 ;  /* 0x00000004fb387825 */ /* 0x000fc600078e0238 */
[----:B------:R-:W-:Y:S01]  /*33190*/  STL.64 [R1+0x4e50], R210 ;  /* 0x004e50d201007387 */ /* 0x000fe20000100a00 */
[----:B-1----:R-:W-:-:S04]  /*331a0*/  IMAD.WIDE R94, R251, 0x4, R34 ;  /* 0x00000004fb5e7825 */ /* 0x002fc800078e0222 */
[C---:B------:R-:W-:Y:S01]  /*331b0*/  IMAD.WIDE R34, R251.reuse, 0x4, R244 ;  /* 0x00000004fb227825 */ /* 0x040fe200078e02f4 */
[----:B------:R1:W-:Y:S04]  /*331c0*/  STL.64 [R1+0x4e68], R94 ;  /* 0x004e685e01007387 */ /* 0x0003e80000100a00 */
[----:B-1----:R-:W2:Y:S04]  /*331d0*/  LDL.LU.64 R94, [R1+0x13d8] ;  /* 0x0013d800015e7983 */ /* 0x002ea80000300a00 */
[----:B------:R-:W-:Y:S04]  /*331e0*/  STL.64 [R1+0x4e80], R56 ;  /* 0x004e803801007387 */ /* 0x000fe80000100a00 */
[----:B------:R-:W2:Y:S04]  /*331f0*/  LDL.LU.64 R210, [R1+0x13d0] ;  /* 0x0013d00001d27983 */ /* 0x000ea80000300a00 */
[----:B------:R1:W-:Y:S01]  /*33200*/  STL.64 [R1+0x4e98], R34 ;  /* 0x004e982201007387 */ /* 0x0003e20000100a00 */
[----:B---3--:R-:W-:-:S04]  /*33210*/  IMAD.WIDE R88, R251, 0x4, R88 ;  /* 0x00000004fb587825 */ /* 0x008fc800078e0258 */
[C---:B------:R-:W-:Y:S01]  /*33220*/  IMAD.WIDE R154, R251.reuse, 0x4, R154 ;  /* 0x00000004fb9a7825 */ /* 0x040fe200078e029a */
[----:B-1----:R-:W3:Y:S04]  /*33230*/  LDL.LU.64 R34, [R1+0x13c8] ;  /* 0x0013c80001227983 */ /* 0x002ee80000300a00 */
[----:B------:R-:W3:Y:S04]  /*33240*/  LDL.LU.64 R56, [R1+0x13c0] ;  /* 0x0013c00001387983 */ /* 0x000ee80000300a00 */
[----:B------:R-:W3:Y:S04]  /*33250*/  LDL.LU.64 R244, [R1+0x13b8] ;  /* 0x0013b80001f47983 */ /* 0x000ee80000300a00 */
[----:B------:R1:W-:Y:S04]  /*33260*/  STL.64 [R1+0x4eb0], R88 ;  /* 0x004eb05801007387 */ /* 0x0003e80000100a00 */
[----:B-1----:R-:W3:Y:S04]  /*33270*/  LDL.LU.64 R88, [R1+0x5f00] ;  /* 0x005f000001587983 */ /* 0x002ee80000300a00 */
[----:B------:R1:W-:Y:S02]  /*33280*/  STL.64 [R1+0x4ec8], R154 ;  /* 0x004ec89a01007387 */ /* 0x0003e40000100a00 */
[----:B-1----:R-:W-:-:S04]  /*33290*/  IMAD.WIDE R154, R251, 0x4, R218 ;  /* 0x00000004fb9a7825 */ /* 0x002fc800078e02da */
[C---:B------:R-:W-:Y:S01]  /*332a0*/  IMAD.WIDE R218, R251.reuse, 0x4, R148 ;  /* 0x00000004fbda7825 */ /* 0x040fe200078e0294 */
[----:B------:R1:W-:Y:S03]  /*332b0*/  STL.64 [R1+0x4ee0], R154 ;  /* 0x004ee09a01007387 */ /* 0x0003e60000100a00 */
[C---:B------:R-:W-:Y:S01]  /*332c0*/  IMAD.WIDE R148, R251.reuse, 0x4, R166 ;  /* 0x00000004fb947825 */ /* 0x040fe200078e02a6 */
[----:B------:R-:W-:Y:S03]  /*332d0*/  STL.64 [R1+0x4ef8], R218 ;  /* 0x004ef8da01007387 */ /* 0x000fe60000100a00 */
[----:B-1----:R-:W-:-:S04]  /*332e0*/  IMAD.WIDE R154, R251, 0x4, R86 ;  /* 0x00000004fb9a7825 */ /* 0x002fc800078e0256 */
[C---:B------:R-:W-:Y:S01]  /*332f0*/  IMAD.WIDE R86, R251.reuse, 0x4, R134 ;  /* 0x00000004fb567825 */ /* 0x040fe200078e0286 */
[----:B------:R1:W-:Y:S04]  /*33300*/  STL.64 [R1+0x4f10], R154 ;  /* 0x004f109a01007387 */ /* 0x0003e80000100a00 */
[----:B-1----:R-:W3:Y:S04]  /*33310*/  LDL.LU.64 R154, [R1+0x13a0] ;  /* 0x0013a000019a7983 */ /* 0x002ee80000300a00 */
[----:B------:R1:W-:Y:S04]  /*33320*/  STL.64 [R1+0x4f28], R148 ;  /* 0x004f289401007387 */ /* 0x0003e80000100a00 */
[----:B------:R-:W3:Y:S04]  /*33330*/  LDL.LU.64 R218, [R1+0x1398] ;  /* 0x0013980001da7983 */ /* 0x000ee80000300a00 */
[----:B------:R1:W-:Y:S04]  /*33340*/  STL.64 [R1+0x1600], R86 ;  /* 0x0016005601007387 */ /* 0x0003e80000100a00 */
[----:B-1----:R-:W3:Y:S04]  /*33350*/  LDL.LU.64 R148, [R1+0x1390] ;  /* 0x0013900001947983 */ /* 0x002ee80000300a00 */
[----:B------:R-:W3:Y:S04]  /*33360*/  LDL.LU.64 R86, [R1+0x1388] ;  /* 0x0013880001567983 */ /* 0x000ee80000300a00 */
[----:B------:R-:W3:Y:S04]  /*33370*/  LDL.LU.64 R166, [R1+0x1380] ;  /* 0x0013800001a67983 */ /* 0x000ee80000300a00 */
[----:B------:R-:W3:Y:S01]  /*33380*/  LDL.LU.64 R134, [R1+0x1378] ;  /* 0x0013780001867983 */ /* 0x000ee20000300a00 */
[----:B------:R-:W-:-:S04]  /*33390*/  IMAD.WIDE R62, R251, 0x4, R62 ;  /* 0x00000004fb3e7825 */ /* 0x000fc800078e023e */
[C---:B------:R-:W-:Y:S01]  /*333a0*/  IMAD.WIDE R4, R251.reuse, 0x4, R4 ;  /* 0x00000004fb047825 */ /* 0x040fe200078e0204 */
[----:B------:R1:W-:Y:S03]  /*333b0*/  STL.64 [R1+0x1610], R62 ;  /* 0x0016103e01007387 */ /* 0x0003e60000100a00 */
[C---:B------:R-:W-:Y:S01]  /*333c0*/  IMAD.WIDE R150, R251.reuse, 0x4, R150 ;  /* 0x00000004fb967825 */ /* 0x040fe200078e0296 */
[----:B-1----:R-:W3:Y:S04]  /*333d0*/  LDL.LU.64 R62, [R1+0x5ef8] ;  /* 0x005ef800013e7983 */ /* 0x002ee80000300a00 */
[----:B------:R1:W-:Y:S02]  /*333e0*/  STL.64 [R1+0x1620], R4 ;  /* 0x0016200401007387 */ /* 0x0003e40000100a00 */
[----:B-1----:R-:W-:-:S04]  /*333f0*/  IMAD.WIDE R4, R251, 0x4, R74 ;  /* 0x00000004fb047825 */ /* 0x002fc800078e024a */
[C---:B------:R-:W-:Y:S01]  /*33400*/  IMAD.WIDE R74, R251.reuse, 0x4, R236 ;  /* 0x00000004fb4a7825 */ /* 0x040fe200078e02ec */
[----:B------:R1:W-:Y:S04]  /*33410*/  STL.64 [R1+0x1630], R4 ;  /* 0x0016300401007387 */ /* 0x0003e80000100a00 */
[----:B------:R1:W-:Y:S02]  /*33420*/  STL.64 [R1+0x1640], R74 ;  /* 0x0016404a01007387 */ /* 0x0003e40000100a00 */
[C---:B-1----:R-:W-:Y:S02]  /*33430*/  IMAD.WIDE R4, R251.reuse, 0x4, R116 ;  /* 0x00000004fb047825 */ /* 0x042fe400078e0274 */
[----:B------:R-:W3:Y:S04]  /*33440*/  LDL.LU.64 R74, [R1+0x1360] ;  /* 0x00136000014a7983 */ /* 0x000ee80000300a00 */
[----:B------:R-:W-:Y:S04]  /*33450*/  STL.64 [R1+0x1650], R150 ;  /* 0x0016509601007387 */ /* 0x000fe80000100a00 */
[----:B------:R-:W3:Y:S04]  /*33460*/  LDL.LU.64 R116, [R1+0x1358] ;  /* 0x0013580001747983 */ /* 0x000ee80000300a00 */
[----:B------:R1:W-:Y:S04]  /*33470*/  STL.64 [R1+0x1660], R4 ;  /* 0x0016600401007387 */ /* 0x0003e80000100a00 */
[----:B-1----:R-:W3:Y:S04]  /*33480*/  LDL.LU.64 R4, [R1+0x1350] ;  /* 0x0013500001047983 */ /* 0x002ee80000300a00 */
[----:B------:R-:W3:Y:S01]  /*33490*/  LDL.LU.64 R236, [R1+0x1348] ;  /* 0x0013480001ec7983 */ /* 0x000ee20000300a00 */
[----:B----4-:R-:W-:-:S05]  /*334a0*/  IMAD.WIDE R150, R251, 0x4, R184 ;  /* 0x00000004fb967825 */ /* 0x010fca00078e02b8 */
[----:B------:R1:W-:Y:S04]  /*334b0*/  STL.64 [R1+0x1678], R150 ;  /* 0x0016789601007387 */ /* 0x0003e80000100a00 */
[----:B-1----:R-:W4:Y:S04]  /*334c0*/  LDL.LU.64 R150, [R1+0x1340] ;  /* 0x0013400001967983 */ /* 0x002f280000300a00 */
[----:B------:R-:W4:Y:S01]  /*334d0*/  LDL.LU.64 R184, [R1+0x1338] ;  /* 0x0013380001b87983 */ /* 0x000f220000300a00 */
[----:B--2---:R-:W-:-:S05]  /*334e0*/  IMAD.WIDE R94, R251, 0x4, R94 ;  /* 0x00000004fb5e7825 */ /* 0x004fca00078e025e */
[----:B------:R1:W-:Y:S01]  /*334f0*/  STL.64 [R1+0x1688], R94 ;  /* 0x0016885e01007387 */ /* 0x0003e20000100a00 */
[----:B------:R-:W-:-:S05]  /*33500*/  IMAD.WIDE R210, R251, 0x4, R210 ;  /* 0x00000004fbd27825 */ /* 0x000fca00078e02d2 */
[----:B------:R-:W-:Y:S01]  /*33510*/  STL.64 [R1+0x1698], R210 ;  /* 0x001698d201007387 */ /* 0x000fe20000100a00 */
[----:B---3--:R-:W-:-:S04]  /*33520*/  IMAD.WIDE R34, R251, 0x4, R34 ;  /* 0x00000004fb227825 */ /* 0x008fc800078e0222 */
[C---:B-1----:R-:W-:Y:S01]  /*33530*/  IMAD.WIDE R94, R251.reuse, 0x4, R56 ;  /* 0x00000004fb5e7825 */ /* 0x042fe200078e0238 */
[----:B------:R1:W-:Y:S03]  /*33540*/  STL.64 [R1+0x16a8], R34 ;  /* 0x0016a82201007387 */ /* 0x0003e60000100a00 */
[C---:B------:R-:W-:Y:S01]  /*33550*/  IMAD.WIDE R56, R251.reuse, 0x4, R244 ;  /* 0x00000004fb387825 */ /* 0x040fe200078e02f4 */
[----:B------:R2:W-:Y:S03]  /*33560*/  STL.64 [R1+0x16b0], R94 ;  /* 0x0016b05e01007387 */ /* 0x0005e60000100a00 */
[C---:B-1----:R-:W-:Y:S01]  /*33570*/  IMAD.WIDE R34, R251.reuse, 0x4, R170 ;  /* 0x00000004fb227825 */ /* 0x042fe200078e02aa */
[----:B--2---:R-:W2:Y:S04]  /*33580*/  LDL.LU.64 R94, [R1+0x1320] ;  /* 0x00132000015e7983 */ /* 0x004ea80000300a00 */
[----:B------:R-:W-:Y:S04]  /*33590*/  STL.64 [R1+0x16d0], R56 ;  /* 0x0016d03801007387 */ /* 0x000fe80000100a00 */
[----:B------:R-:W3:Y:S04]  /*335a0*/  LDL.LU.64 R210, [R1+0x1318] ;  /* 0x0013180001d27983 */ /* 0x000ee80000300a00 */
[----:B------:R1:W-:Y:S04]  /*335b0*/  STL.64 [R1+0x16e8], R34 ;  /* 0x0016e82201007387 */ /* 0x0003e80000100a00 */
[----:B-1----:R-:W3:Y:S04]  /*335c0*/  LDL.LU.64 R34, [R1+0x1310] ;  /* 0x0013100001227983 */ /* 0x002ee80000300a00 */
[----:B------:R-:W3:Y:S04]  /*335d0*/  LDL.LU.64 R56, [R1+0x1308] ;  /* 0x0013080001387983 */ /* 0x000ee80000300a00 */
[----:B------:R-:W3:Y:S04]  /*335e0*/  LDL.LU.64 R244, [R1+0x1300] ;  /* 0x0013000001f47983 */ /* 0x000ee80000300a00 */
[----:B------:R-:W3:Y:S01]  /*335f0*/  LDL.LU.64 R170, [R1+0x12f8] ;  /* 0x0012f80001aa7983 */ /* 0x000ee20000300a00 */
[----:B------:R-:W-:-:S05]  /*33600*/  IMAD.WIDE R154, R251, 0x4, R154 ;  /* 0x00000004fb9a7825 */ /* 0x000fca00078e029a */
[----:B------:R1:W-:Y:S01]  /*33610*/  STL.64 [R1+0x1700], R154 ;  /* 0x0017009a01007387 */ /* 0x0003e20000100a00 */
[----:B------:R-:W-:-:S04]  /*33620*/  IMAD.WIDE R218, R251, 0x4, R218 ;  /* 0x00000004fbda7825 */ /* 0x000fc800078e02da */
[C---:B------:R-:W-:Y:S01]  /*33630*/  IMAD.WIDE R148, R251.reuse, 0x4, R148 ;  /* 0x00000004fb947825 */ /* 0x040fe200078e0294 */
[----:B-1----:R-:W3:Y:S04]  /*33640*/  LDL.LU.64 R154, [R1+0x5ef0] ;  /* 0x005ef000019a7983 */ /* 0x002ee80000300a00 */
[----:B------:R1:W-:Y:S01]  /*33650*/  STL.64 [R1+0x1710], R218 ;  /* 0x001710da01007387 */ /* 0x0003e20000100a00 */
[----:B------:R-:W-:-:S03]  /*33660*/  IMAD.WIDE R86, R251, 0x4, R86 ;  /* 0x00000004fb567825 */ /* 0x000fc600078e0256 */
[----:B-1----:R-:W3:Y:S04]  /*33670*/  LDL.LU.64 R218, [R1+0x5ee8] ;  /* 0x005ee80001da7983 */ /* 0x002ee80000300a00 */
        /* <DEDUP_REMOVED lines=10> */
[----:B------:R-:W3:Y:S04]  /*33720*/  LDL.LU.64 R166, [R1+0x12d0] ;  /* 0x0012d00001a67983 */ /* 0x000ee80000300a00 */
[----:B-1----:R-:W3:Y:S04]  /*33730*/  LDL.LU.64 R134, [R1+0x12c8] ;  /* 0x0012c80001867983 */ /* 0x002ee80000300a00 */
[----:B------:R-:W3:Y:S01]  /*33740*/  LDL.LU.64 R158, [R1+0x12c0] ;  /* 0x0012c000019e7983 */ /* 0x000ee20000300a00 */
[----:B------:R-:W-:-:S04]  /*33750*/  IMAD.WIDE R74, R251, 0x4, R74 ;  /* 0x00000004fb4a7825 */ /* 0x000fc800078e024a */
[C---:B------:R-:W-:Y:S01]  /*33760*/  IMAD.WIDE R116, R251.reuse, 0x4, R116 ;  /* 0x00000004fb747825 */ /* 0x040fe200078e0274 */
[----:B------:R1:W-:Y:S03]  /*33770*/  STL.64 [R1+0x1780], R74 ;  /* 0x0017804a01007387 */ /* 0x0003e60000100a00 */
[C---:B------:R-:W-:Y:S01]  /*33780*/  IMAD.WIDE R4, R251.reuse, 0x4, R4 ;  /* 0x00000004fb047825 */ /* 0x040fe200078e0204 */
[----:B-1----:R-:W3:Y:S04]  /*33790*/  LDL.LU.64 R74, [R1+0x5ee0] ;  /* 0x005ee000014a7983 */ /* 0x002ee80000300a00 */
[----:B------:R1:W-:Y:S04]  /*337a0*/  STL.64 [R1+0x1790], R116 ;  /* 0x0017907401007387 */ /* 0x0003e80000100a00 */
[----:B-1----:R-:W3:Y:S04]  /*337b0*/  LDL.LU.64 R116, [R1+0x12b8] ;  /* 0x0012b80001747983 */ /* 0x002ee80000300a00 */
[----:B------:R1:W-:Y:S02]  /*337c0*/  STL.64 [R1+0x17a0], R4 ;  /* 0x0017a00401007387 */ /* 0x0003e40000100a00 */
[----:B-1----:R-:W-:-:S05]  /*337d0*/  IMAD.WIDE R4, R251, 0x4, R236 ;  /* 0x00000004fb047825 */ /* 0x002fca00078e02ec */
[----:B------:R1:W-:Y:S04]  /*337e0*/  STL.64 [R1+0x17a8], R4 ;  /* 0x0017a80401007387 */ /* 0x0003e80000100a00 */
[----:B-1----:R-:W3:Y:S01]  /*337f0*/  LDL.LU.64 R4, [R1+0x12a0] ;  /* 0x0012a00001047983 */ /* 0x002ee20000300a00 */
[----:B------:R-:W-:-:S04]  /*33800*/  IMAD.WIDE R58, R251, 0x4, R58 ;  /* 0x00000004fb3a7825 */ /* 0x000fc800078e023a */
[----:B----4-:R-:W-:-:S04]  /*33810*/  IMAD.WIDE R236, R251, 0x4, R150 ;  /* 0x00000004fbec7825 */ /* 0x010fc800078e0296 */
[C---:B------:R-:W-:Y:S01]  /*33820*/  IMAD.WIDE R150, R251.reuse, 0x4, R184 ;  /* 0x00000004fb967825 */ /* 0x040fe200078e02b8 */
[----:B------:R1:W-:Y:S04]  /*33830*/  STL.64 [R1+0x17b8], R236 ;  /* 0x0017b8ec01007387 */ /* 0x0003e80000100a00 */
[----:B------:R-:W4:Y:S04]  /*33840*/  LDL.LU.64 R184, [R1+0x1298] ;  /* 0x0012980001b87983 */ /* 0x000f280000300a00 */
[----:B------:R1:W-:Y:S04]  /*33850*/  STL.64 [R1+0x17c8], R150 ;  /* 0x0017c89601007387 */ /* 0x0003e80000100a00 */
[----:B-1----:R-:W4:Y:S04]  /*33860*/  LDL.LU.64 R236, [R1+0x1288] ;  /* 0x0012880001ec7983 */ /* 0x002f280000300a00 */
[----:B------:R-:W4:Y:S04]  /*33870*/  LDL.LU.64 R150, [R1+0x1280] ;  /* 0x0012800001967983 */ /* 0x000f280000300a00 */
[----:B------:R1:W-:Y:S04]  /*33880*/  STL.64 [R1+0x17e0], R58 ;  /* 0x0017e03a01007387 */ /* 0x0003e80000100a00 */
[----:B-1----:R-:W4:Y:S01]  /*33890*/  LDL.LU.64 R58, [R1+0x1278] ;  /* 0x00127800013a7983 */ /* 0x002f220000300a00 */
[----:B--2---:R-:W-:-:S05]  /*338a0*/  IMAD.WIDE R94, R251, 0x4, R94 ;  /* 0x00000004fb5e7825 */ /* 0x004fca00078e025e */
[----:B------:R1:W-:Y:S01]  /*338b0*/  STL.64 [R1+0x1800], R94 ;  /* 0x0018005e01007387 */ /* 0x0003e20000100a00 */
[----:B---3--:R-:W-:-:S03]  /*338c0*/  IMAD.WIDE R210, R251, 0x4, R210 ;  /* 0x00000004fbd27825 */ /* 0x008fc600078e02d2 */
[----:B-1----:R-:W2:Y:S04]  /*338d0*/  LDL.LU.64 R94, [R1+0x5ed8] ;  /* 0x005ed800015e7983 */ /* 0x002ea80000300a00 */
[----:B------:R1:W-:Y:S01]  /*338e0*/  STL.64 [R1+0x1810], R210 ;  /* 0x001810d201007387 */ /* 0x0003e20000100a00 */
[----:B------:R-:W-:-:S05]  /*338f0*/  IMAD.WIDE R34, R251, 0x4, R34 ;  /* 0x00000004fb227825 */ /* 0x000fca00078e0222 */
[----:B------:R3:W-:Y:S01]  /*33900*/  STL.64 [R1+0x1820], R34 ;  /* 0x0018202201007387 */ /* 0x0007e20000100a00 */
[----:B-1----:R-:W-:-:S04]  /*33910*/  IMAD.WIDE R210, R251, 0x4, R56 ;  /* 0x00000004fbd27825 */ /* 0x002fc800078e0238 */
[C---:B------:R-:W-:Y:S01]  /*33920*/  IMAD.WIDE R56, R251.reuse, 0x4, R244 ;  /* 0x00000004fb387825 */ /* 0x040fe200078e02f4 */
[----:B------:R1:W-:Y:S03]  /*33930*/  STL.64 [R1+0x1828], R210 ;  /* 0x001828d201007387 */ /* 0x0003e60000100a00 */
[C---:B---3--:R-:W-:Y:S02]  /*33940*/  IMAD.WIDE R34, R251.reuse, 0x4, R170 ;  /* 0x00000004fb227825 */ /* 0x048fe400078e02aa */
[----:B------:R-:W3:Y:S04]  /*33950*/  LDL.LU.64 R170, [R1+0x1260] ;  /* 0x0012600001aa7983 */ /* 0x000ee80000300a00 */
[----:B------:R1:W-:Y:S04]  /*33960*/  STL.64 [R1+0x1838], R56 ;  /* 0x0018383801007387 */ /* 0x0003e80000100a00 */
[----:B------:R1:W-:Y:S04]  /*33970*/  STL.64 [R1+0x1848], R34 ;  /* 0x0018482201007387 */ /* 0x0003e80000100a00 */
[----:B-1----:R-:W2:Y:S01]  /*33980*/  LDL.LU.64 R210, [R1+0x1258] ;  /* 0x0012580001d27983 */ /* 0x002ea20000300a00 */
[----:B------:R-:W-:-:S03]  /*33990*/  IMAD.WIDE R56, R251, 0x4, R172 ;  /* 0x00000004fb387825 */ /* 0x000fc600078e02ac */
[----:B------:R-:W2:Y:S04]  /*339a0*/  LDL.LU.64 R34, [R1+0x1250] ;  /* 0x0012500001227983 */ /* 0x000ea80000300a00 */
[----:B------:R1:W-:Y:S04]  /*339b0*/  STL.64 [R1+0x1860], R56 ;  /* 0x0018603801007387 */ /* 0x0003e80000100a00 */
[----:B-1----:R-:W2:Y:S04]  /*339c0*/  LDL.LU.64 R56, [R1+0x1248] ;  /* 0x0012480001387983 */ /* 0x002ea80000300a00 */
[----:B------:R-:W2:Y:S04]  /*339d0*/  LDL.LU.64 R244, [R1+0x1240] ;  /* 0x0012400001f47983 */ /* 0x000ea80000300a00 */
[----:B------:R-:W2:Y:S01]  /*339e0*/  LDL.LU.64 R172, [R1+0x1238] ;  /* 0x0012380001ac7983 */ /* 0x000ea20000300a00 */
[----:B------:R-:W-:-:S05]  /*339f0*/  IMAD.WIDE R148, R251, 0x4, R148 ;  /* 0x00000004fb947825 */ /* 0x000fca00078e0294 */
[----:B------:R1:W-:Y:S01]  /*33a00*/  STL.64 [R1+0x1888], R148 ;  /* 0x0018889401007387 */ /* 0x0003e20000100a00 */
[----:B------:R-:W-:-:S03]  /*33a10*/  IMAD.WIDE R86, R251, 0x4, R86 ;  /* 0x00000004fb567825 */ /* 0x000fc600078e0256 */
[----:B-1----:R-:W2:Y:S04]  /*33a20*/  LDL.LU.64 R148, [R1+0x5ed0] ;  /* 0x005ed00001947983 */ /* 0x002ea80000300a00 */
[----:B------:R1:W-:Y:S01]  /*33a30*/  STL.64 [R1+0x18a0], R86 ;  /* 0x0018a05601007387 */ /* 0x0003e20000100a00 */
[----:B------:R-:W-:-:S03]  /*33a40*/  IMAD.WIDE R166, R251, 0x4, R166 ;  /* 0x00000004fba67825 */ /* 0x000fc600078e02a6 */
[----:B-1----:R-:W2:Y:S04]  /*33a50*/  LDL.LU.64 R86, [R1+0x5ec8] ;  /* 0x005ec80001567983 */ /* 0x002ea80000300a00 */
[----:B------:R1:W-:Y:S02]  /*33a60*/  STL.64 [R1+0x18b0], R166 ;  /* 0x0018b0a601007387 */ /* 0x0003e40000100a00 */
[----:B-1----:R-:W-:-:S05]  /*33a70*/  IMAD.WIDE R166, R251, 0x4, R134 ;  /* 0x00000004fba67825 */ /* 0x002fca00078e0286 */
[----:B------:R1:W-:Y:S01]  /*33a80*/  STL.64 [R1+0x18b8], R166 ;  /* 0x0018b8a601007387 */ /* 0x0003e20000100a00 */
[----:B------:R-:W-:-:S03]  /*33a90*/  IMAD.WIDE R134, R251, 0x4, R158 ;  /* 0x00000004fb867825 */ /* 0x000fc600078e029e */
[----:B-1----:R-:W2:Y:S04]  /*33aa0*/  LDL.LU.64 R166, [R1+0x1220] ;  /* 0x0012200001a67983 */ /* 0x002ea80000300a00 */
[----:B------:R-:W2:Y:S01]  /*33ab0*/  LDL.LU.64 R158, [R1+0x1218] ;  /* 0x00121800019e7983 */ /* 0x000ea20000300a00 */
[----:B------:R-:W-:-:S03]  /*33ac0*/  IMAD.WIDE R116, R251, 0x4, R116 ;  /* 0x00000004fb747825 */ /* 0x000fc600078e0274 */
[----:B------:R1:W-:Y:S01]  /*33ad0*/  STL.64 [R1+0x18d0], R134 ;  /* 0x0018d08601007387 */ /* 0x0003e20000100a00 */
[----:B------:R-:W-:-:S03]  /*33ae0*/  IMAD.WIDE R106, R251, 0x4, R106 ;  /* 0x00000004fb6a7825 */ /* 0x000fc600078e026a */
[----:B-1----:R-:W2:Y:S04]  /*33af0*/  LDL.LU.64 R134, [R1+0x1210] ;  /* 0x0012100001867983 */ /* 0x002ea80000300a00 */
[----:B------:R1:W-:Y:S04]  /*33b00*/  STL.64 [R1+0x18e0], R116 ;  /* 0x0018e07401007387 */ /* 0x0003e80000100a00 */
[----:B-1----:R-:W2:Y:S01]  /*33b10*/  LDL.LU.64 R116, [R1+0x1208] ;  /* 0x0012080001747983 */ /* 0x002ea20000300a00 */
[----:B------:R-:W-:-:S03]  /*33b20*/  IMAD.WIDE R4, R251, 0x4, R4 ;  /* 0x00000004fb047825 */ /* 0x000fc600078e0204 */
[----:B------:R1:W-:Y:S04]  /*33b30*/  STL.64 [R1+0x18f0], R106 ;  /* 0x0018f06a01007387 */ /* 0x0003e80000100a00 */
[----:B-1----:R-:W2:Y:S04]  /*33b40*/  LDL.LU.64 R106, [R1+0x1200] ;  /* 0x00120000016a7983 */ /* 0x002ea80000300a00 */
[----:B------:R4:W-:Y:S02]  /*33b50*/  STL.64 [R1+0x1918], R4 ;  /* 0x0019180401007387 */ /* 0x0009e40000100a00 */
[----:B----4-:R-:W-:-:S02]  /*33b60*/  IMAD.WIDE R4, R251, 0x4, R184 ;  /* 0x00000004fb047825 */ /* 0x010fc400078e02b8 */
        /* <DEDUP_REMOVED lines=8> */
[----:B------:R-:W4:Y:S01]  /*33bf0*/  LDL.LU.64 R58, [R1+0x1428] ;  /* 0x00142800013a7983 */ /* 0x000f220000300a00 */
[----:B------:R-:W-:-:S03]  /*33c00*/  IMAD.WIDE R2, R251, 0x4, R2 ;  /* 0x00000004fb027825 */ /* 0x000fc600078e0202 */
[----:B------:R1:W-:Y:S04]  /*33c10*/  STL.64 [R1+0x1950], R150 ;  /* 0x0019509601007387 */ /* 0x0003e80000100a00 */
[----:B-1----:R-:W4:Y:S04]  /*33c20*/  LDL.LU.64 R236, [R1+0x11d8] ;  /* 0x0011d80001ec7983 */ /* 0x002f280000300a00 */
[----:B------:R-:W4:Y:S04]  /*33c30*/  LDL.LU.64 R150, [R1+0x11d0] ;  /* 0x0011d00001967983 */ /* 0x000f280000300a00 */
[----:B------:R1:W-:Y:S04]  /*33c40*/  STL.64 [R1+0x1960], R2 ;  /* 0x0019600201007387 */ /* 0x0003e80000100a00 */
[----:B-1----:R-:W4:Y:S01]  /*33c50*/  LDL.LU.64 R2, [R1+0x11c8] ;  /* 0x0011c80001027983 */ /* 0x002f220000300a00 */
[----:B---3--:R-:W-:-:S05]  /*33c60*/  IMAD.WIDE R170, R251, 0x4, R170 ;  /* 0x00000004fbaa7825 */ /* 0x008fca00078e02aa */
[----:B------:R1:W-:Y:S01]  /*33c70*/  STL.64 [R1+0x1988], R170 ;  /* 0x001988aa01007387 */ /* 0x0003e20000100a00 */
[----:B--2---:R-:W-:-:S03]  /*33c80*/  IMAD.WIDE R210, R251, 0x4, R210 ;  /* 0x00000004fbd27825 */ /* 0x004fc600078e02d2 */
[----:B-1----:R-:W2:Y:S01]  /*33c90*/  LDL.LU.64 R170, [R1+0x11c0] ;  /* 0x0011c00001aa7983 */ /* 0x002ea20000300a00 */
[----:B------:R-:W-:-:S03]  /*33ca0*/  IMAD.WIDE R34, R251, 0x4, R34 ;  /* 0x00000004fb227825 */ /* 0x000fc600078e0222 */
[----:B------:R1:W-:Y:S04]  /*33cb0*/  STL.64 [R1+0x19a8], R210 ;  /* 0x0019a8d201007387 */ /* 0x0003e80000100a00 */
[----:B-1----:R-:W3:Y:S01]  /*33cc0*/  LDL.LU.64 R210, [R1+0x5ec0] ;  /* 0x005ec00001d27983 */ /* 0x002ee20000300a00 */
[----:B------:R-:W-:-:S03]  /*33cd0*/  IMAD.WIDE R56, R251, 0x4, R56 ;  /* 0x00000004fb387825 */ /* 0x000fc600078e0238 */
[----:B------:R1:W-:Y:S01]  /*33ce0*/  STL.64 [R1+0x19b8], R34 ;  /* 0x0019b82201007387 */ /* 0x0003e20000100a00 */
[----:B------:R-:W-:-:S03]  /*33cf0*/  IMAD.WIDE R244, R251, 0x4, R244 ;  /* 0x00000004fbf47825 */ /* 0x000fc600078e02f4 */
[----:B-1----:R-:W3:Y:S04]  /*33d00*/  LDL.LU.64 R34, [R1+0x5eb8] ;  /* 0x005eb80001227983 */ /* 0x002ee80000300a00 */
[----:B------:R1:W-:Y:S04]  /*33d10*/  STL.64 [R1+0x19c8], R56 ;  /* 0x0019c83801007387 */ /* 0x0003e80000100a00 */
[----:B------:R-:W-:Y:S01]  /*33d20*/  STL.64 [R1+0x19d0], R244 ;  /* 0x0019d0f401007387 */ /* 0x000fe20000100a00 */
[----:B-1----:R-:W-:-:S04]  /*33d30*/  IMAD.WIDE R56, R251, 0x4, R172 ;  /* 0x00000004fb387825 */ /* 0x002fc800078e02ac */
[C---:B------:R-:W-:Y:S02]  /*33d40*/  IMAD.WIDE R172, R251.reuse, 0x4, R248 ;  /* 0x00000004fbac7825 */ /* 0x040fe400078e02f8 */
[----:B------:R-:W3:Y:S04]  /*33d50*/  LDL.LU.64 R248, [R1+0x11a8] ;  /* 0x0011a80001f87983 */ /* 0x000ee80000300a00 */
[----:B------:R1:W-:Y:S04]  /*33d60*/  STL.64 [R1+0x19d8], R56 ;  /* 0x0019d83801007387 */ /* 0x0003e80000100a00 */
[----:B-1----:R-:W3:Y:S04]  /*33d70*/  LDL.LU.64 R56, [R1+0x11a0] ;  /* 0x0011a00001387983 */ /* 0x002ee80000300a00 */
[----:B------:R1:W-:Y:S04]  /*33d80*/  STL.64 [R1+0x19e0], R172 ;  /* 0x0019e0ac01007387 */ /* 0x0003e80000100a00 */
[----:B------:R-:W3:Y:S04]  /*33d90*/  LDL.LU.64 R244, [R1+0x1198] ;  /* 0x0011980001f47983 */ /* 0x000ee80000300a00 */
[----:B-1----:R-:W3:Y:S01]  /*33da0*/  LDL.LU.64 R172, [R1+0x1190] ;  /* 0x0011900001ac7983 */ /* 0x002ee20000300a00 */
[----:B------:R-:W-:-:S04]  /*33db0*/  IMAD.WIDE R166, R251, 0x4, R166 ;  /* 0x00000004fba67825 */ /* 0x000fc800078e02a6 */
[C---:B------:R-:W-:Y:S01]  /*33dc0*/  IMAD.WIDE R158, R251.reuse, 0x4, R158 ;  /* 0x00000004fb9e7825 */ /* 0x040fe200078e029e */
[----:B------:R1:W-:Y:S04]  /*33dd0*/  STL.64 [R1+0x19e8], R166 ;  /* 0x0019e8a601007387 */ /* 0x0003e80000100a00 */
[----:B-1----:R-:W3:Y:S04]  /*33de0*/  LDL.LU.64 R166, [R1+0x1188] ;  /* 0x0011880001a67983 */ /* 0x002ee80000300a00 */
[----:B------:R1:W-:Y:S04]  /*33df0*/  STL.64 [R1+0x19f0], R158 ;  /* 0x0019f09e01007387 */ /* 0x0003e80000100a00 */
[----:B-1----:R-:W3:Y:S01]  /*33e00*/  LDL.LU.64 R158, [R1+0x1180] ;  /* 0x00118000019e7983 */ /* 0x002ee20000300a00 */
[----:B------:R-:W-:-:S04]  /*33e10*/  IMAD.WIDE R134, R251, 0x4, R134 ;  /* 0x00000004fb867825 */ /* 0x000fc800078e0286 */
[C---:B------:R-:W-:Y:S01]  /*33e20*/  IMAD.WIDE R116, R251.reuse, 0x4, R116 ;  /* 0x00000004fb747825 */ /* 0x040fe200078e0274 */
[----:B------:R1:W-:Y:S03]  /*33e30*/  STL.64 [R1+0x1a08], R134 ;  /* 0x001a088601007387 */ /* 0x0003e60000100a00 */
[C---:B------:R-:W-:Y:S01]  /*33e40*/  IMAD.WIDE R8, R251.reuse, 0x4, R8 ;  /* 0x00000004fb087825 */ /* 0x040fe200078e0208 */
[----:B-1----:R-:W3:Y:S03]  /*33e50*/  LDL.LU.64 R134, [R1+0x1168] ;  /* 0x0011680001867983 */ /* 0x002ee60000300a00 */
[C---:B------:R-:W-:Y:S01]  /*33e60*/  IMAD.WIDE R106, R251.reuse, 0x4, R106 ;  /* 0x00000004fb6a7825 */ /* 0x040fe200078e026a */
[----:B------:R1:W-:Y:S04]  /*33e70*/  STL.64 [R1+0x1a18], R116 ;  /* 0x001a187401007387 */ /* 0x0003e80000100a00 */
[----:B-1----:R-:W3:Y:S01]  /*33e80*/  LDL.LU.64 R116, [R1+0x1160] ;  /* 0x0011600001747983 */ /* 0x002ee20000300a00 */
[----:B----4-:R-:W-:-:S03]  /*33e90*/  IMAD.WIDE R184, R251, 0x4, R184 ;  /* 0x00000004fbb87825 */ /* 0x010fc600078e02b8 */
[----:B------:R1:W-:Y:S04]  /*33ea0*/  STL.64 [R1+0x1a20], R106 ;  /* 0x001a206a01007387 */ /* 0x0003e80000100a00 */
[----:B-1----:R-:W4:Y:S04]  /*33eb0*/  LDL.LU.64 R106, [R1+0x1158] ;  /* 0x00115800016a7983 */ /* 0x002f280000300a00 */
        /* <DEDUP_REMOVED lines=9> */
[----:B-1----:R-:W-:-:S05]  /*33f50*/  IMAD.WIDE R4, R251, 0x4, R236 ;  /* 0x00000004fb047825 */ /* 0x002fca00078e02ec */
[----:B------:R1:W-:Y:S01]  /*33f60*/  STL.64 [R1+0x1b40], R4 ;  /* 0x001b400401007387 */ /* 0x0003e20000100a00 */
[----:B------:R-:W-:-:S04]  /*33f70*/  IMAD.WIDE R236, R251, 0x4, R150 ;  /* 0x00000004fbec7825 */ /* 0x000fc800078e0296 */
[C---:B------:R-:W-:Y:S01]  /*33f80*/  IMAD.WIDE R150, R251.reuse, 0x4, R2 ;  /* 0x00000004fb967825 */ /* 0x040fe200078e0202 */
[----:B-1----:R-:W4:Y:S03]  /*33f90*/  LDL.LU.64 R4, [R1+0x1140] ;  /* 0x0011400001047983 */ /* 0x002f260000300a00 */
[C---:B------:R-:W-:Y:S01]  /*33fa0*/  IMAD.WIDE R152, R251.reuse, 0x4, R152 ;  /* 0x00000004fb987825 */ /* 0x040fe200078e0298 */
[----:B------:R1:W-:Y:S03]  /*33fb0*/  STL.64 [R1+0x1b58], R236 ;  /* 0x001b58ec01007387 */ /* 0x0003e60000100a00 */
[C---:B--2---:R-:W-:Y:S01]  /*33fc0*/  IMAD.WIDE R2, R251.reuse, 0x4, R170 ;  /* 0x00000004fb027825 */ /* 0x044fe200078e02aa */
[----:B------:R2:W-:Y:S04]  /*33fd0*/  STL.64 [R1+0x1b60], R150 ;  /* 0x001b609601007387 */ /* 0x0005e80000100a00 */
[----:B-1----:R-:W4:Y:S04]  /*33fe0*/  LDL.LU.64 R236, [R1+0x1128] ;  /* 0x0011280001ec7983 */ /* 0x002f280000300a00 */
[----:B------:R-:W4:Y:S04]  /*33ff0*/  LDL.LU.64 R170, [R1+0x1120] ;  /* 0x0011200001aa7983 */ /* 0x000f280000300a00 */
[----:B------:R1:W-:Y:S04]  /*34000*/  STL.64 [R1+0x1b80], R2 ;  /* 0x001b800201007387 */ /* 0x0003e80000100a00 */
[----:B--2---:R-:W2:Y:S04]  /*34010*/  LDL.LU.64 R150, [R1+0x1118] ;  /* 0x0011180001967983 */ /* 0x004ea80000300a00 */
[----:B-1----:R-:W2:Y:S04]  /*34020*/  LDL.LU.64 R2, [R1+0x1110] ;  /* 0x0011100001027983 */ /* 0x002ea80000300a00 */
[----:B------:R1:W-:Y:S04]  /*34030*/  STL.64 [R1+0x1ba0], R152 ;  /* 0x001ba09801007387 */ /* 0x0003e80000100a00 */
[----:B-1----:R-:W2:Y:S01]  /*34040*/  LDL.LU.64 R152, [R1+0x1108] ;  /* 0x0011080001987983 */ /* 0x002ea20000300a00 */
[----:B---3--:R-:W-:-:S05]  /*34050*/  IMAD.WIDE R248, R251, 0x4, R248 ;  /* 0x00000004fbf87825 */ /* 0x008fca00078e02f8 */
[----:B------:R1:W-:Y:S01]  /*34060*/  STL.64 [R1+0x1ba8], R248 ;  /* 0x001ba8f801007387 */ /* 0x0003e20000100a00 */
[----:B------:R-:W-:-:S03]  /*34070*/  IMAD.WIDE R56, R251, 0x4, R56 ;  /* 0x00000004fb387825 */ /* 0x000fc600078e0238 */
[----:B-1----:R-:W3:Y:S04]  /*34080*/  LDL.LU.64 R248, [R1+0x5ea8] ;  /* 0x005ea80001f87983 */ /* 0x002ee80000300a00 */
[----:B------:R1:W-:Y:S01]  /*34090*/  STL.64 [R1+0x1bb0], R56 ;  /* 0x001bb03801007387 */ /* 0x0003e20000100a00 */
[----:B------:R-:W-:-:S05]  /*340a0*/  IMAD.WIDE R244, R251, 0x4, R244 ;  /* 0x00000004fbf47825 */ /* 0x000fca00078e02f4 */
[----:B------:R1:W-:Y:S02]  /*340b0*/  STL.64 [R1+0x1bb8], R244 ;  /* 0x001bb8f401007387 */ /* 0x0003e40000100a00 */
[C---:B-1----:R-:W-:Y:S02]  /*340c0*/  IMAD.WIDE R56, R251.reuse, 0x4, R172 ;  /* 0x00000004fb387825 */ /* 0x042fe400078e02ac */
[----:B------:R-:W3:Y:S04]  /*340d0*/  LDL.LU.64 R244, [R1+0x10e8] ;  /* 0x0010e80001f47983 */ /* 0x000ee80000300a00 */
[----:B------:R-:W3:Y:S04]  /*340e0*/  LDL.LU.64 R172, [R1+0x10e0] ;  /* 0x0010e00001ac7983 */ /* 0x000ee80000300a00 */
[----:B------:R1:W-:Y:S02]  /*340f0*/  STL.64 [R1+0x1bc8], R56 ;  /* 0x001bc83801007387 */ /* 0x0003e40000100a00 */
[----:B-1----:R-:W-:-:S05]  /*34100*/  IMAD.WIDE R56, R251, 0x4, R166 ;  /* 0x00000004fb387825 */ /* 0x002fca00078e02a6 */
[----:B------:R1:W-:Y:S01]  /*34110*/  STL.64 [R1+0x1bd0], R56 ;  /* 0x001bd03801007387 */ /* 0x0003e20000100a00 */
[----:B------:R-:W-:-:S03]  /*34120*/  IMAD.WIDE R166, R251, 0x4, R158 ;  /* 0x00000004fba67825 */ /* 0x000fc600078e029e */
[----:B------:R-:W3:Y:S01]  /*34130*/  LDL.LU.64 R158, [R1+0x10d8] ;  /* 0x0010d800019e7983 */ /* 0x000ee20000300a00 */
[----:B-1----:R-:W-:-:S03]  /*34140*/  IMAD.WIDE R56, R251, 0x4, R124 ;  /* 0x00000004fb387825 */ /* 0x002fc600078e027c */
[----:B------:R1:W-:Y:S04]  /*34150*/  STL.64 [R1+0x1bd8], R166 ;  /* 0x001bd8a601007387 */ /* 0x0003e80000100a00 */
[----:B------:R-:W3:Y:S04]  /*34160*/  LDL.LU.64 R124, [R1+0x10d0] ;  /* 0x0010d000017c7983 */ /* 0x000ee80000300a00 */
[----:B------:R1:W-:Y:S02]  /*34170*/  STL.64 [R1+0x1be0], R56 ;  /* 0x001be03801007387 */ /* 0x0003e40000100a00 */
[----:B-1----:R-:W-:-:S02]  /*34180*/  IMAD.WIDE R166, R251, 0x4, R134 ;  /* 0x00000004fba67825 */ /* 0x002fc400078e0286 */
[----:B------:R-:W3:Y:S04]  /*34190*/  LDL.LU.64 R56, [R1+0x10c8] ;  /* 0x0010c80001387983 */ /* 0x000ee80000300a00 */
[----:B------:R1:W-:Y:S01]  /*341a0*/  STL.64 [R1+0x1bf0], R166 ;  /* 0x001bf0a601007387 */ /* 0x0003e20000100a00 */
[----:B------:R-:W-:-:S05]  /*341b0*/  IMAD.WIDE R134, R251, 0x4, R116 ;  /* 0x00000004fb867825 */ /* 0x000fca00078e0274 */
[----:B------:R4:W-:Y:S04]  /*341c0*/  STL.64 [R1+0x1bf8], R134 ;  /* 0x001bf88601007387 */ /* 0x0009e80000100a00 */
[----:B-1----:R-:W3:Y:S01]  /*341d0*/  LDL.LU.64 R166, [R1+0x10a8] ;  /* 0x0010a80001a67983 */ /* 0x002ee20000300a00 */
[----:B----4-:R-:W-:-:S05]  /*341e0*/  IMAD.WIDE R116, R251, 0x4, R106 ;  /* 0x00000004fb747825 */ /* 0x010fca00078e026a */
[----:B------:R1:W-:Y:S04]  /*341f0*/  STL.64 [R1+0x1c38], R116 ;  /* 0x001c387401007387 */ /* 0x0003e80000100a00 */
[----:B------:R-:W4:Y:S01]  /*34200*/  LDL.LU.64 R134, [R1+0x10a0] ;  /* 0x0010a00001867983 */ /* 0x000f220000300a00 */
[----:B------:R-:W-:-:S05]  /*34210*/  IMAD.WIDE R106, R251, 0x4, R184 ;  /* 0x00000004fb6a7825 */ /* 0x000fca00078e02b8 */
[----:B------:R1:W-:Y:S04]  /*34220*/  STL.64 [R1+0x1c40], R106 ;  /* 0x001c406a01007387 */ /* 0x0003e80000100a00 */
[----:B------:R-:W4:Y:S04]  /*34230*/  LDL.LU.64 R184, [R1+0x1068] ;  /* 0x0010680001b87983 */ /* 0x000f280000300a00 */
[----:B-1----:R-:W4:Y:S04]  /*34240*/  LDL.LU.64 R116, [R1+0x1028] ;  /* 0x0010280001747983 */ /* 0x002f280000300a00 */
[----:B------:R-:W4:Y:S01]  /*34250*/  LDL.LU.64 R106, [R1+0xfe8] ;  /* 0x000fe800016a7983 */ /* 0x000f220000300a00 */
[----:B------:R-:W-:-:S05]  /*34260*/  IMAD.WIDE R58, R251, 0x4, R58 ;  /* 0x00000004fb3a7825 */ /* 0x000fca00078e023a */
[----:B------:R1:W-:Y:S04]  /*34270*/  STL.64 [R1+0x2ca0], R58 ;  /* 0x002ca03a01007387 */ /* 0x0003e80000100a00 */
[----:B-1----:R-:W4:Y:S01]  /*34280*/  LDL.LU.64 R58, [R1+0xfa8] ;  /* 0x000fa800013a7983 */ /* 0x002f220000300a00 */
[----:B------:R-:W-:-:S05]  /*34290*/  IMAD.WIDE R4, R251, 0x4, R4 ;  /* 0x00000004fb047825 */ /* 0x000fca00078e0204 */
[----:B------:R1:W-:Y:S02]  /*342a0*/  STL.64 [R1+0x2cb8], R4 ;  /* 0x002cb80401007387 */ /* 0x0003e40000100a00 */
[----:B-1----:R-:W-:-:S04]  /*342b0*/  IMAD.WIDE R4, R251, 0x4, R98 ;  /* 0x00000004fb047825 */ /* 0x002fc800078e0262 */
[C---:B------:R-:W-:Y:S01]  /*342c0*/  IMAD.WIDE R98, R251.reuse, 0x4, R236 ;  /* 0x00000004fb627825 */ /* 0x040fe200078e02ec */
[----:B------:R1:W-:Y:S03]  /*342d0*/  STL.64 [R1+0x2cc8], R4 ;  /* 0x002cc80401007387 */ /* 0x0003e60000100a00 */
[----:B--2---:R-:W-:-:S04]  /*342e0*/  IMAD.WIDE R150, R251, 0x4, R150 ;  /* 0x00000004fb967825 */ /* 0x004fc800078e0296 */
[C---:B-1----:R-:W-:Y:S02]  /*342f0*/  IMAD.WIDE R4, R251.reuse, 0x4, R170 ;  /* 0x00000004fb047825 */ /* 0x042fe400078e02aa */
[----:B------:R-:W2:Y:S04]  /*34300*/  LDL.LU.64 R170, [R1+0xf30] ;  /* 0x000f300001aa7983 */ /* 0x000ea80000300a00 */
[----:B------:R1:W-:Y:S04]  /*34310*/  STL.64 [R1+0x4c10], R98 ;  /* 0x004c106201007387 */ /* 0x0003e80000100a00 */
[----:B------:R1:W-:Y:S04]  /*34320*/  STL.64 [R1+0x4c20], R4 ;  /* 0x004c200401007387 */ /* 0x0003e80000100a00 */
[----:B------:R-:W-:Y:S01]  /*34330*/  STL.64 [R1+0x4c28], R150 ;  /* 0x004c289601007387 */ /* 0x000fe20000100a00 */
[----:B-1----:R-:W-:-:S04]  /*34340*/  IMAD.WIDE R98, R251, 0x4, R2 ;  /* 0x00000004fb627825 */ /* 0x002fc800078e0202 */
[C---:B------:R-:W-:Y:S01]  /*34350*/  IMAD.WIDE R4, R251.reuse, 0x4, R152 ;  /* 0x00000004fb047825 */ /* 0x040fe200078e0298 */
[----:B------:R1:W-:Y:S04]  /*34360*/  STL.64 [R1+0x4ce0], R98 ;  /* 0x004ce06201007387 */ /* 0x0003e80000100a00 */
[----:B------:R-:W2:Y:S04]  /*34370*/  LDL.LU.64 R152, [R1+0xef0] ;  /* 0x000ef00001987983 */ /* 0x000ea80000300a00 */
[----:B------:R3:W-:Y:S01]  /*34380*/  STL.64 [R1+0x4cf0], R4 ;  /* 0x004cf00401007387 */ /* 0x0007e20000100a00 */
[----:B-1----:R-:W-:-:S04]  /*34390*/  IMAD.WIDE R98, R251, 0x4, R146 ;  /* 0x00000004fb627825 */ /* 0x002fc800078e0292 */
[C---:B---3--:R-:W-:Y:S02]  /*343a0*/  IMAD.WIDE R2, R251.reuse, 0x4, R248 ;  /* 0x00000004fb027825 */ /* 0x048fe400078e02f8 */
[----:B------:R-:W3:Y:S04]  /*343b0*/  LDL.LU.64 R248, [R1+0xeb0] ;  /* 0x000eb00001f87983 */ /* 0x000ee80000300a00 */
[----:B------:R1:W-:Y:S04]  /*343c0*/  STL.64 [R1+0x4d00], R2 ;  /* 0x004d000201007387 */ /* 0x0003e80000100a00 */
[----:B------:R-:W-:Y:S04]  /*343d0*/  STL.64 [R1+0x4d10], R98 ;  /* 0x004d106201007387 */ /* 0x000fe80000100a00 */
[----:B------:R-:W2:Y:S01]  /*343e0*/  LDL.LU.64 R146, [R1+0xe70] ;  /* 0x000e700001927983 */ /* 0x000ea20000300a00 */
[----:B------:R-:W-:-:S04]  /*343f0*/  IMAD.WIDE R4, R251, 0x4, R244 ;  /* 0x00000004fb047825 */ /* 0x000fc800078e02f4 */
[C---:B-1----:R-:W-:Y:S01]  /*34400*/  IMAD.WIDE R2, R251.reuse, 0x4, R172 ;  /* 0x00000004fb027825 */ /* 0x042fe200078e02ac */
[----:B------:R1:W-:Y:S04]  /*34410*/  STL.64 [R1+0x4d20], R4 ;  /* 0x004d200401007387 */ /* 0x0003e80000100a00 */
[----:B------:R-:W2:Y:S04]  /*34420*/  LDL.LU.64 R244, [R1+0xe30] ;  /* 0x000e300001f47983 */ /* 0x000ea80000300a00 */
[----:B------:R1:W-:Y:S04]  /*34430*/  STL.64 [R1+0x4d30], R2 ;  /* 0x004d300201007387 */ /* 0x0003e80000100a00 */
[----:B------:R-:W2:Y:S01]  /*34440*/  LDL.LU.64 R172, [R1+0xdf0] ;  /* 0x000df00001ac7983 */ /* 0x000ea20000300a00 */
[----:B-1----:R-:W-:-:S03]  /*34450*/  IMAD.WIDE R4, R251, 0x4, R158 ;  /* 0x00000004fb047825 */ /* 0x002fc600078e029e */
[----:B------:R-:W2:Y:S01]  /*34460*/  LDL.LU.64 R158, [R1+0xd88] ;  /* 0x000d8800019e7983 */ /* 0x000ea20000300a00 */
[----:B------:R-:W-:-:S03]  /*34470*/  IMAD.WIDE R2, R251, 0x4, R124 ;  /* 0x00000004fb027825 */ /* 0x000fc600078e027c */
[----:B------:R-:W-:Y:S04]  /*34480*/  STL.64 [R1+0x4d40], R4 ;  /* 0x004d400401007387 */ /* 0x000fe80000100a00 */
[----:B------:R-:W2:Y:S04]  /*34490*/  LDL.LU.64 R124, [R1+0xd50] ;  /* 0x000d5000017c7983 */ /* 0x000ea80000300a00 */
[----:B------:R1:W-:Y:S02]  /*344a0*/  STL.64 [R1+0x4d50], R2 ;  /* 0x004d500201007387 */ /* 0x0003e40000100a00 */
[----:B-1----:R-:W-:-:S02]  /*344b0*/  IMAD.WIDE R2, R251, 0x4, R8 ;  /* 0x00000004fb027825 */ /* 0x002fc400078e0208 */
[----:B------:R-:W2:Y:S02]  /*344c0*/  LDL.LU.64 R8, [R1+0x5ea0] ;  /* 0x005ea00001087983 */ /* 0x000ea40000300a00 */
[----:B------:R-:W-:-:S05]  /*344d0*/  IMAD.WIDE R4, R251, 0x4, R56 ;  /* 0x00000004fb047825 */ /* 0x000fca00078e0238 */
[----:B------:R1:W-:Y:S01]  /*344e0*/  STL.64 [R1+0x4d60], R4 ;  /* 0x004d600401007387 */ /* 0x0003e20000100a00 */
[----:B------:R-:W-:-:S03]  /*344f0*/  IMAD.WIDE R56, R251, 0x4, R166 ;  /* 0x00000004fb387825 */ /* 0x000fc600078e02a6 */
[----:B------:R4:W-:Y:S01]  /*34500*/  STL.64 [R1+0x4d70], R2 ;  /* 0x004d700201007387 */ /* 0x0009e20000100a00 */
[----:B-1----:R-:W-:-:S05]  /*34510*/  IMAD.WIDE R4, R251, 0x4, R126 ;  /* 0x00000004fb047825 */ /* 0x002fca00078e027e */
[----:B------:R1:W-:Y:S01]  /*34520*/  STL.64 [R1+0x4d80], R4 ;  /* 0x004d800401007387 */ /* 0x0003e20000100a00 */
[----:B----4-:R-:W-:-:S03]  /*34530*/  IMAD.WIDE R2, R251, 0x4, R134 ;  /* 0x00000004fb027825 */ /* 0x010fc600078e0286 */
[----:B------:R4:W-:Y:S01]  /*34540*/  STL.64 [R1+0x4d98], R56 ;  /* 0x004d983801007387 */ /* 0x0009e20000100a00 */
[----:B-1----:R-:W-:-:S03]  /*34550*/  IMAD.WIDE R4, R251, 0x4, R184 ;  /* 0x00000004fb047825 */ /* 0x002fc600078e02b8 */
[----:B------:R-:W3:Y:S04]  /*34560*/  LDL.LU.64 R184, [R1+0xd18] ;  /* 0x000d180001b87983 */ /* 0x000ee80000300a00 */
[----:B------:R1:W-:Y:S01]  /*34570*/  STL.64 [R1+0x4db0], R2 ;  /* 0x004db00201007387 */ /* 0x0003e20000100a00 */
[----:B----4-:R-:W-:-:S03]  /*34580*/  IMAD.WIDE R56, R251, 0x4, R106 ;  /* 0x00000004fb387825 */ /* 0x010fc600078e026a */
[----:B------:R4:W-:Y:S01]  /*34590*/  STL.64 [R1+0x4dd0], R4 ;  /* 0x004dd00401007387 */ /* 0x0009e20000100a00 */
[----:B-1----:R-:W-:-:S05]  /*345a0*/  IMAD.WIDE R2, R251, 0x4, R116 ;  /* 0x00000004fb027825 */ /* 0x002fca00078e0274 */
[----:B------:R2:W-:Y:S04]  /*345b0*/  STL.64 [R1+0x4de8], R2 ;  /* 0x004de80201007387 */ /* 0x0005e80000100a00 */
[----:B------:R-:W-:Y:S01]  /*345c0*/  STL.64 [R1+0x4e00], R56 ;  /* 0x004e003801007387 */ /* 0x000fe20000100a00 */
[----:B----4-:R-:W-:-:S04]  /*345d0*/  IMAD.WIDE R4, R251, 0x4, R58 ;  /* 0x00000004fb047825 */ /* 0x010fc800078e023a */
[C---:B--2---:R-:W-:Y:S02]  /*345e0*/  IMAD.WIDE R2, R251.reuse, 0x4, R8 ;  /* 0x00000004fb027825 */ /* 0x044fe400078e0208 */
[----:B------:R-:W2:Y:S04]  /*345f0*/  LDL.LU.64 R8, [R1+0xce0] ;  /* 0x000ce00001087983 */ /* 0x000ea80000300a00 */
[----:B------:R1:W-:Y:S04]  /*34600*/  STL.64 [R1+0x4e18], R4 ;  /* 0x004e180401007387 */ /* 0x0003e80000100a00 */
[----:B-1----:R-:W4:Y:S04]  /*34610*/  LDL.LU.64 R4, [R1+0xca8] ;  /* 0x000ca80001047983 */ /* 0x002f280000300a00 */
[----:B------:R1:W-:Y:S04]  /*34620*/  STL.64 [R1+0x49a8], R2 ;  /* 0x0049a80201007387 */ /* 0x0003e80000100a00 */
[----:B------:R-:W4:Y:S01]  /*34630*/  LDL.LU.64 R58, [R1+0xc88] ;  /* 0x000c8800013a7983 */ /* 0x000f220000300a00 */
[----:B------:R-:W-:-:S03]  /*34640*/  IMAD.WIDE R106, R251, 0x4, R152 ;  /* 0x00000004fb6a7825 */ /* 0x000fc600078e0298 */
[----:B------:R-:W4:Y:S01]  /*34650*/  LDL.LU.64 R98, [R1+0x1098] ;  /* 0x0010980001627983 */ /* 0x000f220000300a00 */
[----:B-1----:R-:W-:-:S03]  /*34660*/  IMAD.WIDE R2, R251, 0x4, R170 ;  /* 0x00000004fb027825 */ /* 0x002fc600078e02aa */
[----:B------:R-:W4:Y:S04]  /*34670*/  LDL.LU.64 R236, [R1+0x1090] ;  /* 0x0010900001ec7983 */ /* 0x000f280000300a00 */
[----:B------:R1:W-:Y:S01]  /*34680*/  STL.64 [R1+0x4e40], R2 ;  /* 0x004e400201007387 */ /* 0x0003e20000100a00 */
[----:B---3--:R-:W-:-:S03]  /*34690*/  IMAD.WIDE R56, R251, 0x4, R248 ;  /* 0x00000004fb387825 */ /* 0x008fc600078e02f8 */
[----:B------:R-:W3:Y:S01]  /*346a0*/  LDL.LU.64 R150, [R1+0x1088] ;  /* 0x0010880001967983 */ /* 0x000ee20000300a00 */
[----:B------:R-:W-:-:S03]  /*346b0*/  IMAD.WIDE R116, R251, 0x4, R244 ;  /* 0x00000004fb747825 */ /* 0x000fc600078e02f4 */
[----:B-1----:R-:W3:Y:S04]  /*346c0*/  LDL.LU.64 R2, [R1+0x1080] ;  /* 0x0010800001027983 */ /* 0x002ee80000300a00 */
[----:B------:R-:W3:Y:S04]  /*346d0*/  LDL.LU.64 R170, [R1+0x1060] ;  /* 0x0010600001aa7983 */ /* 0x000ee80000300a00 */
[----:B------:R1:W-:Y:S04]  /*346e0*/  STL.64 [R1+0x4e58], R106 ;  /* 0x004e586a01007387 */ /* 0x0003e80000100a00 */
[----:B------:R-:W3:Y:S04]  /*346f0*/  LDL.LU.64 R152, [R1+0x1058] ;  /* 0x0010580001987983 */ /* 0x000ee80000300a00 */
[----:B------:R1:W-:Y:S04]  /*34700*/  STL.64 [R1+0x4e70], R56 ;  /* 0x004e703801007387 */ /* 0x0003e80000100a00 */
[----:B------:R-:W3:Y:S01]  /*34710*/  LDL.LU.64 R248, [R1+0x1050] ;  /* 0x0010500001f87983 */ /* 0x000ee20000300a00 */
[----:B-1----:R-:W-:-:S04]  /*34720*/  IMAD.WIDE R106, R251, 0x4, R172 ;  /* 0x00000004fb6a7825 */ /* 0x002fc800078e02ac */
[----:B------:R-:W-:-:S05]  /*34730*/  IMAD.WIDE R56, R251, 0x4, R146 ;  /* 0x00000004fb387825 */ /* 0x000fca00078e0292 */
[----:B------:R1:W-:Y:S04]  /*34740*/  STL.64 [R1+0x4e88], R56 ;  /* 0x004e883801007387 */ /* 0x0003e80000100a00 */
[----:B-1----:R-:W3:Y:S04]  /*34750*/  LDL.LU.64 R56, [R1+0x1048] ;  /* 0x0010480001387983 */ /* 0x002ee80000300a00 */
[----:B------:R1:W-:Y:S04]  /*34760*/  STL.64 [R1+0x4ea0], R116 ;  /* 0x004ea07401007387 */ /* 0x0003e80000100a00 */
[----:B------:R-:W3:Y:S04]  /*34770*/  LDL.LU.64 R126, [R1+0x1040] ;  /* 0x00104000017e7983 */ /* 0x000ee80000300a00 */
[----:B------:R1:W-:Y:S02]  /*34780*/  STL.64 [R1+0x4eb8], R106 ;  /* 0x004eb86a01007387 */ /* 0x0003e40000100a00 */
[----:B-1----:R-:W-:-:S02]  /*34790*/  IMAD.WIDE R116, R251, 0x4, R158 ;  /* 0x00000004fb747825 */ /* 0x002fc400078e029e */
[----:B------:R-:W3:Y:S04]  /*347a0*/  LDL.LU.64 R166, [R1+0x1020] ;  /* 0x0010200001a67983 */ /* 0x000ee80000300a00 */
[----:B------:R1:W-:Y:S01]  /*347b0*/  STL.64 [R1+0x4ed0], R116 ;  /* 0x004ed07401007387 */ /* 0x0003e20000100a00 */
[----:B------:R-:W-:-:S03]  /*347c0*/  IMAD.WIDE R106, R251, 0x4, R124 ;  /* 0x00000004fb6a7825 */ /* 0x000fc600078e027c */
[----:B------:R-:W3:Y:S04]  /*347d0*/  LDL.LU.64 R134, [R1+0x1018] ;  /* 0x0010180001867983 */ /* 0x000ee80000300a00 */
[----:B------:R1:W-:Y:S04]  /*347e0*/  STL.64 [R1+0x4ee8], R106 ;  /* 0x004ee86a01007387 */ /* 0x0003e80000100a00 */
[----:B-1----:R-:W3:Y:S01]  /*347f0*/  LDL.LU.64 R116, [R1+0xfe0] ;  /* 0x000fe00001747983 */ /* 0x002ee20000300a00 */
[----:B------:R-:W-:-:S03]  /*34800*/  IMAD.WIDE R158, R251, 0x4, R184 ;  /* 0x00000004fb9e7825 */ /* 0x000fc600078e02b8 */
[----:B------:R-:W3:Y:S04]  /*34810*/  LDL.LU.64 R106, [R1+0xfa0] ;  /* 0x000fa000016a7983 */ /* 0x000ee80000300a00 */
[----:B------:R-:W3:Y:S04]  /*34820*/  LDL.LU.64 R146, [R1+0xf68] ;  /* 0x000f680001927983 */ /* 0x000ee80000300a00 */
[----:B------:R-:W3:Y:S04]  /*34830*/  LDL.LU.64 R124, [R1+0xf28] ;  /* 0x000f2800017c7983 */ /* 0x000ee80000300a00 */
[----:B------:R-:W3:Y:S04]  /*34840*/  LDL.LU.64 R244, [R1+0xee8] ;  /* 0x000ee80001f47983 */ /* 0x000ee80000300a00 */
[----:B------:R-:W3:Y:S04]  /*34850*/  LDL.LU.64 R172, [R1+0xea8] ;  /* 0x000ea80001ac7983 */ /* 0x000ee80000300a00 */
[----:B------:R1:W-:Y:S04]  /*34860*/  STL.64 [R1+0x4f00], R158 ;  /* 0x004f009e01007387 */ /* 0x0003e80000100a00 */
[----:B-1----:R-:W3:Y:S04]  /*34870*/  LDL.LU.64 R158, [R1+0xe68] ;  /* 0x000e6800019e7983 */ /* 0x002ee80000300a00 */
[----:B------:R-:W3:Y:S01]  /*34880*/  LDL.LU.64 R184, [R1+0xe28] ;  /* 0x000e280001b87983 */ /* 0x000ee20000300a00 */
[----:B--2---:R-:W-:-:S05]  /*34890*/  IMAD.WIDE R8, R251, 0x4, R8 ;  /* 0x00000004fb087825 */ /* 0x004fca00078e0208 */
[----:B------:R4:W-:Y:S02]  /*348a0*/  STL.64 [R1+0x4f18], R8 ;  /* 0x004f180801007387 */ /* 0x0009e40000100a00 */
[C---:B----4-:R-:W-:Y:S02]  /*348b0*/  IMAD.WIDE R8, R251.reuse, 0x4, R58 ;  /* 0x00000004fb087825 */ /* 0x050fe400078e023a */
[----:B------:R-:W2:Y:S02]  /*348c0*/  LDL.LU.64 R58, [R1+0xde8] ;  /* 0x000de800013a7983 */ /* 0x000ea40000300a00 */
[----:B------:R-:W-:-:S05]  /*348d0*/  IMAD.WIDE R4, R251, 0x4, R4 ;  /* 0x00000004fb047825 */ /* 0x000fca00078e0204 */
[----:B------:R1:W-:Y:S04]  /*348e0*/  STL.64 [R1+0x4f30], R4 ;  /* 0x004f300401007387 */ /* 0x0003e80000100a00 */
[----:B------:R3:W-:Y:S01]  /*348f0*/  STL.64 [R1+0x4f40], R8 ;  /* 0x004f400801007387 */ /* 0x0007e20000100a00 */
[----:B-1----:R-:W-:-:S04]  /*34900*/  IMAD.WIDE R4, R251, 0x4, R98 ;  /* 0x00000004fb047825 */ /* 0x002fc800078e0262 */
[C---:B------:R-:W-:Y:S01]  /*34910*/  IMAD.WIDE R98, R251.reuse, 0x4, R236 ;  /* 0x00000004fb627825 */ /* 0x040fe200078e02ec */
[----:B------:R1:W-:Y:S03]  /*34920*/  STL.64 [R1+0x4f50], R4 ;  /* 0x004f500401007387 */ /* 0x0003e60000100a00 */
[C---:B---3--:R-:W-:Y:S01]  /*34930*/  IMAD.WIDE R8, R251.reuse, 0x4, R150 ;  /* 0x00000004fb087825 */ /* 0x048fe200078e0296 */
[----:B------:R-:W-:Y:S04]  /*34940*/  STL.64 [R1+0x4f60], R98 ;  /* 0x004f606201007387 */ /* 0x000fe80000100a00 */
[----:B------:R3:W-:Y:S01]  /*34950*/  STL.64 [R1+0x4f70], R8 ;  /* 0x004f700801007387 */ /* 0x0007e20000100a00 */
[----:B-1----:R-:W-:-:S04]  /*34960*/  IMAD.WIDE R4, R251, 0x4, R2 ;  /* 0x00000004fb047825 */ /* 0x002fc800078e0202 */
[C---:B------:R-:W-:Y:S02]  /*34970*/  IMAD.WIDE R2, R251.reuse, 0x4, R178 ;  /* 0x00000004fb027825 */ /* 0x040fe400078e02b2 */
[----:B------:R-:W4:Y:S02]  /*34980*/  LDL.LU.64 R178, [R1+0xd80] ;  /* 0x000d800001b27983 */ /* 0x000f240000300a00 */
[C---:B---3--:R-:W-:Y:S02]  /*34990*/  IMAD.WIDE R8, R251.reuse, 0x4, R170 ;  /* 0x00000004fb087825 */ /* 0x048fe400078e02aa */
[----:B------:R1:W-:Y:S04]  /*349a0*/  STL.64 [R1+0x4f80], R4 ;  /* 0x004f800401007387 */ /* 0x0003e80000100a00 */
[----:B------:R3:W-:Y:S04]  /*349b0*/  STL.64 [R1+0x4f90], R2 ;  /* 0x004f900201007387 */ /* 0x0007e80000100a00 */
[----:B------:R3:W-:Y:S01]  /*349c0*/  STL.64 [R1+0x4fa0], R8 ;  /* 0x004fa00801007387 */ /* 0x0007e20000100a00 */
[----:B-1----:R-:W-:-:S03]  /*349d0*/  IMAD.WIDE R4, R251, 0x4, R152 ;  /* 0x00000004fb047825 */ /* 0x002fc600078e0298 */
[----:B------:R-:W4:Y:S01]  /*349e0*/  LDL.LU.64 R170, [R1+0xd48] ;  /* 0x000d480001aa7983 */ /* 0x000f220000300a00 */
[----:B---3--:R-:W-:-:S03]  /*349f0*/  IMAD.WIDE R2, R251, 0x4, R248 ;  /* 0x00000004fb027825 */ /* 0x008fc600078e02f8 */
[----:B------:R1:W-:Y:S04]  /*34a00*/  STL.64 [R1+0x4fb0], R4 ;  /* 0x004fb00401007387 */ /* 0x0003e80000100a00 */
[----:B------:R-:W3:Y:S01]  /*34a10*/  LDL.LU.64 R152, [R1+0xd10] ;  /* 0x000d100001987983 */ /* 0x000ee20000300a00 */
[----:B------:R-:W-:-:S03]  /*34a20*/  IMAD.WIDE R8, R251, 0x4, R56 ;  /* 0x00000004fb087825 */ /* 0x000fc600078e0238 */
[----:B------:R1:W-:Y:S04]  /*34a30*/  STL.64 [R1+0x4fc0], R2 ;  /* 0x004fc00201007387 */ /* 0x0003e80000100a00 */
[----:B------:R-:W3:Y:S01]  /*34a40*/  LDL.LU.64 R248, [R1+0xcd8] ;  /* 0x000cd80001f87983 */ /* 0x000ee20000300a00 */
[----:B-1----:R-:W-:-:S03]  /*34a50*/  IMAD.WIDE R4, R251, 0x4, R126 ;  /* 0x00000004fb047825 */ /* 0x002fc600078e027e */
[----:B------:R1:W-:Y:S01]  /*34a60*/  STL.64 [R1+0x4fd0], R8 ;  /* 0x004fd00801007387 */ /* 0x0003e20000100a00 */
[----:B------:R-:W-:-:S03]  /*34a70*/  IMAD.WIDE R2, R251, 0x4, R182 ;  /* 0x00000004fb027825 */ /* 0x000fc600078e02b6 */
[----:B------:R-:W3:Y:S04]  /*34a80*/  LDL.LU.64 R182, [R1+0xca0] ;  /* 0x000ca00001b67983 */ /* 0x000ee80000300a00 */
[----:B------:R1:W-:Y:S02]  /*34a90*/  STL.64 [R1+0x4fe0], R4 ;  /* 0x004fe00401007387 */ /* 0x0003e40000100a00 */
[C---:B-1----:R-:W-:Y:S02]  /*34aa0*/  IMAD.WIDE R8, R251.reuse, 0x4, R166 ;  /* 0x00000004fb087825 */ /* 0x042fe400078e02a6 */
[----:B------:R1:W-:Y:S04]  /*34ab0*/  STL.64 [R1+0x4ff0], R2 ;  /* 0x004ff00201007387 */ /* 0x0003e80000100a00 */
[----:B------:R1:W-:Y:S01]  /*34ac0*/  STL.64 [R1+0x5000], R8 ;  /* 0x0050000801007387 */ /* 0x0003e20000100a00 */
[----:B------:R-:W-:-:S04]  /*34ad0*/  IMAD.WIDE R4, R251, 0x4, R116 ;  /* 0x00000004fb047825 */ /* 0x000fc800078e0274 */
[----:B-1----:R-:W-:-:S04]  /*34ae0*/  IMAD.WIDE R2, R251, 0x4, R134 ;  /* 0x00000004fb027825 */ /* 0x002fc800078e0286 */
[C---:B------:R-:W-:Y:S01]  /*34af0*/  IMAD.WIDE R8, R251.reuse, 0x4, R106 ;  /* 0x00000004fb087825 */ /* 0x040fe200078e026a */
[----:B------:R1:W-:Y:S04]  /*34b00*/  STL.64 [R1+0x5010], R2 ;  /* 0x0050100201007387 */ /* 0x0003e80000100a00 */
[----:B------:R1:W-:Y:S04]  /*34b10*/  STL.64 [R1+0x5020], R4 ;  /* 0x0050200401007387 */ /* 0x0003e80000100a00 */
[----:B------:R1:W-:Y:S02]  /*34b20*/  STL.64 [R1+0x5030], R8 ;  /* 0x0050300801007387 */ /* 0x0003e40000100a00 */
[----:B-1----:R-:W-:-:S04]  /*34b30*/  IMAD.WIDE R2, R251, 0x4, R146 ;  /* 0x00000004fb027825 */ /* 0x002fc800078e0292 */
[C---:B------:R-:W-:Y:S02]  /*34b40*/  IMAD.WIDE R4, R251.reuse, 0x4, R124 ;  /* 0x00000004fb047825 */ /* 0x040fe400078e027c */
[----:B------:R-:W3:Y:S04]  /*34b50*/  LDL.LU.64 R124, [R1+0xc68] ;  /* 0x000c6800017c7983 */ /* 0x000ee80000300a00 */
[----:B------:R1:W-:Y:S01]  /*34b60*/  STL.64 [R1+0x5040], R2 ;  /* 0x0050400201007387 */ /* 0x0003e20000100a00 */
[----:B------:R-:W-:-:S03]  /*34b70*/  IMAD.WIDE R8, R251, 0x4, R172 ;  /* 0x00000004fb087825 */ /* 0x000fc600078e02ac */
[----:B------:R1:W-:Y:S02]  /*34b80*/  STL.64 [R1+0x5050], R4 ;  /* 0x0050500401007387 */ /* 0x0003e40000100a00 */
[----:B-1----:R-:W-:-:S04]  /*34b90*/  IMAD.WIDE R2, R251, 0x4, R244 ;  /* 0x00000004fb027825 */ /* 0x002fc800078e02f4 */
[C---:B------:R-:W-:Y:S01]  /*34ba0*/  IMAD.WIDE R4, R251.reuse, 0x4, R158 ;  /* 0x00000004fb047825 */ /* 0x040fe200078e029e */
[----:B------:R1:W-:Y:S04]  /*34bb0*/  STL.64 [R1+0x5060], R2 ;  /* 0x0050600201007387 */ /* 0x0003e80000100a00 */
[----:B------:R-:W-:Y:S04]  /*34bc0*/  STL.64 [R1+0x5070], R8 ;  /* 0x0050700801007387 */ /* 0x000fe80000100a00 */
[----:B------:R-:W3:Y:S01]  /*34bd0*/  LDL.LU.64 R98, [R1+0x1010] ;  /* 0x0010100001627983 */ /* 0x000ee20000300a00 */
[----:B-1----:R-:W-:-:S03]  /*34be0*/  IMAD.WIDE R2, R251, 0x4, R184 ;  /* 0x00000004fb027825 */ /* 0x002fc600078e02b8 */
[----:B------:R-:W-:Y:S04]  /*34bf0*/  STL.64 [R1+0x5080], R4 ;  /* 0x0050800401007387 */ /* 0x000fe80000100a00 */
[----:B------:R-:W3:Y:S04]  /*34c00*/  LDL.LU.64 R236, [R1+0x1008] ;  /* 0x0010080001ec7983 */ /* 0x000ee80000300a00 */
[----:B------:R1:W-:Y:S04]  /*34c10*/  STL.64 [R1+0x5090], R2 ;  /* 0x0050900201007387 */ /* 0x0003e80000100a00 */
[----:B------:R-:W3:Y:S04]  /*34c20*/  LDL.LU.64 R150, [R1+0x1000] ;  /* 0x0010000001967983 */ /* 0x000ee80000300a00 */
[----:B-1----:R-:W3:Y:S04]  /*34c30*/  LDL.LU.64 R2, [R1+0x1290] ;  /* 0x0012900001027983 */ /* 0x002ee80000300a00 */
[----:B------:R-:W3:Y:S01]  /*34c40*/  LDL.LU.64 R56, [R1+0xfd8] ;  /* 0x000fd80001387983 */ /* 0x000ee20000300a00 */
[----:B--2---:R-:W-:-:S05]  /*34c50*/  IMAD.WIDE R4, R251, 0x4, R58 ;  /* 0x00000004fb047825 */ /* 0x004fca00078e023a */
[----:B------:R1:W-:Y:S04]  /*34c60*/  STL.64 [R1+0x50a0], R4 ;  /* 0x0050a00401007387 */ /* 0x0003e80000100a00 */
[----:B------:R-:W2:Y:S04]  /*34c70*/  LDL.LU.64 R172, [R1+0xfd0] ;  /* 0x000fd00001ac7983 */ /* 0x000ea80000300a00 */
[----:B------:R-:W2:Y:S04]  /*34c80*/  LDL.LU.64 R58, [R1+0xfc8] ;  /* 0x000fc800013a7983 */ /* 0x000ea80000300a00 */
[----:B------:R-:W2:Y:S04]  /*34c90*/  LDL.LU.64 R8, [R1+0xfc0] ;  /* 0x000fc00001087983 */ /* 0x000ea80000300a00 */
[----:B-1----:R-:W2:Y:S04]  /*34ca0*/  LDL.LU.64 R4, [R1+0xf98] ;  /* 0x000f980001047983 */ /* 0x002ea80000300a00 */
[----:B------:R-:W2:Y:S01]  /*34cb0*/  LDL.LU.64 R126, [R1+0xf90] ;  /* 0x000f9000017e7983 */ /* 0x000ea20000300a00 */
[----:B----4-:R-:W-:-:S05]  /*34cc0*/  IMAD.WIDE R106, R251, 0x4, R178 ;  /* 0x00000004fb6a7825 */ /* 0x010fca00078e02b2 */
[----:B------:R1:W-:Y:S04]  /*34cd0*/  STL.64 [R1+0x50a8], R106 ;  /* 0x0050a86a01007387 */ /* 0x0003e80000100a00 */
[----:B------:R-:W4:Y:S01]  /*34ce0*/  LDL.LU.64 R178, [R1+0xf88] ;  /* 0x000f880001b27983 */ /* 0x000f220000300a00 */
[----:B------:R-:W-:-:S05]  /*34cf0*/  IMAD.WIDE R134, R251, 0x4, R170 ;  /* 0x00000004fb867825 */ /* 0x000fca00078e02aa */
[----:B------:R3:W-:Y:S02]  /*34d00*/  STL.64 [R1+0x50b0], R134 ;  /* 0x0050b08601007387 */ /* 0x0007e40000100a00 */
[C---:B---3--:R-:W-:Y:S02]  /*34d10*/  IMAD.WIDE R116, R251.reuse, 0x4, R152 ;  /* 0x00000004fb747825 */ /* 0x048fe400078e0298 */
[----:B------:R-:W3:Y:S04]  /*34d20*/  LDL.LU.64 R166, [R1+0xf60] ;  /* 0x000f600001a67983 */ /* 0x000ee80000300a00 */
[----:B------:R1:W-:Y:S02]  /*34d30*/  STL.64 [R1+0x50b8], R116 ;  /* 0x0050b87401007387 */ /* 0x0003e40000100a00 */
[----:B-1----:R-:W-:-:S02]  /*34d40*/  IMAD.WIDE R106, R251, 0x4, R248 ;  /* 0x00000004fb6a7825 */ /* 0x002fc400078e02f8 */
[----:B------:R-:W3:Y:S04]  /*34d50*/  LDL.LU.64 R134, [R1+0xf20] ;  /* 0x000f200001867983 */ /* 0x000ee80000300a00 */
[----:B------:R1:W-:Y:S04]  /*34d60*/  STL.64 [R1+0x50c0], R106 ;  /* 0x0050c06a01007387 */ /* 0x0003e80000100a00 */
[----:B------:R-:W4:Y:S01]  /*34d70*/  LDL.LU.64 R248, [R1+0xee0] ;  /* 0x000ee00001f87983 */ /* 0x000f220000300a00 */
[----:B------:R-:W-:-:S03]  /*34d80*/  IMAD.WIDE R146, R251, 0x4, R182 ;  /* 0x00000004fb927825 */ /* 0x000fc600078e02b6 */
[----:B------:R-:W4:Y:S04]  /*34d90*/  LDL.LU.64 R116, [R1+0xea0] ;  /* 0x000ea00001747983 */ /* 0x000f280000300a00 */
[----:B-1----:R-:W4:Y:S04]  /*34da0*/  LDL.LU.64 R106, [R1+0xe60] ;  /* 0x000e6000016a7983 */ /* 0x002f280000300a00 */
[----:B------:R1:W-:Y:S01]  /*34db0*/  STL.64 [R1+0x50d0], R146 ;  /* 0x0050d09201007387 */ /* 0x0003e20000100a00 */
[----:B------:R-:W-:-:S03]  /*34dc0*/  IMAD.WIDE R110, R251, 0x4, R110 ;  /* 0x00000004fb6e7825 */ /* 0x000fc600078e026e */
[----:B-1----:R-:W4:Y:S04]  /*34dd0*/  LDL.LU.64 R146, [R1+0xe20] ;  /* 0x000e200001927983 */ /* 0x002f280000300a00 */
[----:B------:R-:W4:Y:S04]  /*34de0*/  LDL.LU.64 R244, [R1+0xde0] ;  /* 0x000de00001f47983 */ /* 0x000f280000300a00 */
[----:B------:R-:W4:Y:S04]  /*34df0*/  LDL.LU.64 R158, [R1+0xd78] ;  /* 0x000d7800019e7983 */ /* 0x000f280000300a00 */
[----:B------:R-:W4:Y:S04]  /*34e00*/  LDL.LU.64 R184, [R1+0xd40] ;  /* 0x000d400001b87983 */ /* 0x000f280000300a00 */
[----:B------:R-:W4:Y:S01]  /*34e10*/  LDL.LU.64 R170, [R1+0xd08] ;  /* 0x000d080001aa7983 */ /* 0x000f220000300a00 */
[----:B------:R-:W-:-:S03]  /*34e20*/  IMAD.WIDE R124, R251, 0x4, R124 ;  /* 0x00000004fb7c7825 */ /* 0x000fc600078e027c */
[----:B------:R-:W4:Y:S04]  /*34e30*/  LDL.LU.64 R152, [R1+0xcd0] ;  /* 0x000cd00001987983 */ /* 0x000f280000300a00 */
[----:B------:R1:W-:Y:S04]  /*34e40*/  STL.64 [R1+0x50e0], R124 ;  /* 0x0050e07c01007387 */ /* 0x0003e80000100a00 */
[----:B------:R-:W4:Y:S04]  /*34e50*/  LDL.LU.64 R182, [R1+0xc98] ;  /* 0x000c980001b67983 */ /* 0x000f280000300a00 */
[----:B-1----:R-:W4:Y:S01]  /*34e60*/  LDL.LU.64 R124, [R1+0xc60] ;  /* 0x000c6000017c7983 */ /* 0x002f220000300a00 */
[----:B------:R-:W-:-:S05]  /*34e70*/  IMAD.WIDE R98, R251, 0x4, R98 ;  /* 0x00000004fb627825 */ /* 0x000fca00078e0262 */
[----:B------:R1:W-:Y:S01]  /*34e80*/  STL.64 [R1+0x50e8], R98 ;  /* 0x0050e86201007387 */ /* 0x0003e20000100a00 */
        /* <DEDUP_REMOVED lines=21> */
[----:B------:R-:W-:-:S05]  /*34fe0*/  IMAD.WIDE R8, R251, 0x4, R8 ;  /* 0x00000004fb087825 */ /* 0x000fca00078e0208 */
[----:B------:R1:W-:Y:S02]  /*34ff0*/  STL.64 [R1+0x5130], R8 ;  /* 0x0051300801007387 */ /* 0x0003e40000100a00 */
[C---:B-1----:R-:W-:Y:S02]  /*35000*/  IMAD.WIDE R8, R251.reuse, 0x4, R212 ;  /* 0x00000004fb087825 */ /* 0x042fe400078e02d4 */
[----:B------:R-:W2:Y:S04]  /*35010*/  LDL.LU.64 R212, [R1+0x5e58] ;  /* 0x005e580001d47983 */ /* 0x000ea80000300a00 */
[----:B------:R1:W-:Y:S02]  /*35020*/  STL.64 [R1+0x5138], R8 ;  /* 0x0051380801007387 */ /* 0x0003e40000100a00 */
[----:B-1----:R-:W-:-:S04]  /*35030*/  IMAD.WIDE R8, R251, 0x4, R4 ;  /* 0x00000004fb087825 */ /* 0x002fc800078e0204 */
[C---:B------:R-:W-:Y:S01]  /*35040*/  IMAD.WIDE R4, R251.reuse, 0x4, R126 ;  /* 0x00000004fb047825 */ /* 0x040fe200078e027e */
[----:B------:R4:W-:Y:S03]  /*35050*/  STL.64 [R1+0x5140], R8 ;  /* 0x0051400801007387 */ /* 0x0009e60000100a00 */
[----:B---3--:R-:W-:-:S04]  /*35060*/  IMAD.WIDE R126, R251, 0x4, R166 ;  /* 0x00000004fb7e7825 */ /* 0x008fc800078e02a6 */
[C---:B----4-:R-:W-:Y:S02]  /*35070*/  IMAD.WIDE R8, R251.reuse, 0x4, R178 ;  /* 0x00000004fb087825 */ /* 0x050fe400078e02b2 */
[----:B------:R-:W3:Y:S04]  /*35080*/  LDL.LU.64 R178, [R1+0xf58] ;  /* 0x000f580001b27983 */ /* 0x000ee80000300a00 */
[----:B------:R-:W-:Y:S04]  /*35090*/  STL.64 [R1+0x5148], R4 ;  /* 0x0051480401007387 */ /* 0x000fe80000100a00 */
[----:B------:R1:W-:Y:S02]  /*350a0*/  STL.64 [R1+0x5150], R8 ;  /* 0x0051500801007387 */ /* 0x0003e40000100a00 */
[----:B-1----:R-:W-:-:S04]  /*350b0*/  IMAD.WIDE R8, R251, 0x4, R248 ;  /* 0x00000004fb087825 */ /* 0x002fc800078e02f8 */
[C---:B--2---:R-:W-:Y:S02]  /*350c0*/  IMAD.WIDE R4, R251.reuse, 0x4, R58 ;  /* 0x00000004fb047825 */ /* 0x044fe400078e023a */
[----:B------:R-:W2:Y:S04]  /*350d0*/  LDL.LU.64 R58, [R1+0xf50] ;  /* 0x000f5000013a7983 */ /* 0x000ea80000300a00 */
[----:B------:R1:W-:Y:S04]  /*350e0*/  STL.64 [R1+0x5158], R4 ;  /* 0x0051580401007387 */ /* 0x0003e80000100a00 */
[----:B------:R-:W-:Y:S04]  /*350f0*/  STL.64 [R1+0x5160], R126 ;  /* 0x0051607e01007387 */ /* 0x000fe80000100a00 */
[----:B------:R-:W4:Y:S01]  /*35100*/  LDL.LU.64 R248, [R1+0xf18] ;  /* 0x000f180001f87983 */ /* 0x000f220000300a00 */
[----:B-1----:R-:W-:-:S05]  /*35110*/  IMAD.WIDE R4, R251, 0x4, R134 ;  /* 0x00000004fb047825 */ /* 0x002fca00078e0286 */
[----:B------:R1:W-:Y:S04]  /*35120*/  STL.64 [R1+0x5168], R4 ;  /* 0x0051680401007387 */ /* 0x0003e80000100a00 */
[----:B------:R1:W-:Y:S02]  /*35130*/  STL.64 [R1+0x5170], R8 ;  /* 0x0051700801007387 */ /* 0x0003e40000100a00 */
[----:B-1----:R-:W-:-:S04]  /*35140*/  IMAD.WIDE R4, R251, 0x4, R116 ;  /* 0x00000004fb047825 */ /* 0x002fc800078e0274 */
[C---:B------:R-:W-:Y:S01]  /*35150*/  IMAD.WIDE R8, R251.reuse, 0x4, R106 ;  /* 0x00000004fb087825 */ /* 0x040fe200078e026a */
[----:B------:R1:W-:Y:S03]  /*35160*/  STL.64 [R1+0x5178], R4 ;  /* 0x0051780401007387 */ /* 0x0003e60000100a00 */
[C---:B------:R-:W-:Y:S01]  /*35170*/  IMAD.WIDE R106, R251.reuse, 0x4, R146 ;  /* 0x00000004fb6a7825 */ /* 0x040fe200078e0292 */
[----:B------:R3:W-:Y:S04]  /*35180*/  STL.64 [R1+0x5180], R8 ;  /* 0x0051800801007387 */ /* 0x0007e80000100a00 */
[----:B------:R3:W-:Y:S01]  /*35190*/  STL.64 [R1+0x5188], R106 ;  /* 0x0051886a01007387 */ /* 0x0007e20000100a00 */
[----:B-1----:R-:W-:-:S04]  /*351a0*/  IMAD.WIDE R4, R251, 0x4, R244 ;  /* 0x00000004fb047825 */ /* 0x002fc800078e02f4 */
[C---:B---3--:R-:W-:Y:S01]  /*351b0*/  IMAD.WIDE R8, R251.reuse, 0x4, R158 ;  /* 0x00000004fb087825 */ /* 0x048fe200078e029e */
[----:B------:R1:W-:Y:S03]  /*351c0*/  STL.64 [R1+0x5190], R4 ;  /* 0x0051900401007387 */ /* 0x0003e60000100a00 */
[C---:B------:R-:W-:Y:S01]  /*351d0*/  IMAD.WIDE R106, R251.reuse, 0x4, R184 ;  /* 0x00000004fb6a7825 */ /* 0x040fe200078e02b8 */
[----:B-1----:R-:W3:Y:S03]  /*351e0*/  LDL.LU.64 R4, [R1+0xf10] ;  /* 0x000f100001047983 */ /* 0x002ee60000300a00 */
[C---:B------:R-:W-:Y:S01]  /*351f0*/  IMAD.WIDE R116, R251.reuse, 0x4, R152 ;  /* 0x00000004fb747825 */ /* 0x040fe200078e0298 */
[----:B------:R1:W-:Y:S04]  /*35200*/  STL.64 [R1+0x5198], R8 ;  /* 0x0051980801007387 */ /* 0x0003e80000100a00 */
[----:B------:R1:W-:Y:S02]  /*35210*/  STL.64 [R1+0x51a0], R106 ;  /* 0x0051a06a01007387 */ /* 0x0003e40000100a00 */
[----:B-1----:R-:W-:-:S04]  /*35220*/  IMAD.WIDE R8, R251, 0x4, R170 ;  /* 0x00000004fb087825 */ /* 0x002fc800078e02aa */
[C---:B------:R-:W-:Y:S01]  /*35230*/  IMAD.WIDE R106, R251.reuse, 0x4, R182 ;  /* 0x00000004fb6a7825 */ /* 0x040fe200078e02b6 */
[----:B------:R1:W-:Y:S04]  /*35240*/  STL.64 [R1+0x51a8], R8 ;  /* 0x0051a80801007387 */ /* 0x0003e80000100a00 */
[----:B------:R1:W-:Y:S04]  /*35250*/  STL.64 [R1+0x51b0], R116 ;  /* 0x0051b07401007387 */ /* 0x0003e80000100a00 */
[----:B------:R-:W3:Y:S01]  /*35260*/  LDL.LU.64 R126, [R1+0xed8] ;  /* 0x000ed800017e7983 */ /* 0x000ee20000300a00 */
[----:B-1----:R-:W-:-:S03]  /*35270*/  IMAD.WIDE R8, R251, 0x4, R124 ;  /* 0x00000004fb087825 */ /* 0x002fc600078e027c */
[----:B------:R1:W-:Y:S04]  /*35280*/  STL.64 [R1+0x51b8], R106 ;  /* 0x0051b86a01007387 */ /* 0x0003e80000100a00 */
[----:B------:R-:W3:Y:S04]  /*35290*/  LDL.LU.64 R166, [R1+0xe98] ;  /* 0x000e980001a67983 */ /* 0x000ee80000300a00 */
[----:B------:R1:W-:Y:S04]  /*352a0*/  STL.64 [R1+0x51c0], R8 ;  /* 0x0051c00801007387 */ /* 0x0003e80000100a00 */
[----:B------:R-:W3:Y:S04]  /*352b0*/  LDL.LU.64 R134, [R1+0xe58] ;  /* 0x000e580001867983 */ /* 0x000ee80000300a00 */
[----:B------:R-:W3:Y:S04]  /*352c0*/  LDL.LU.64 R116, [R1+0xe18] ;  /* 0x000e180001747983 */ /* 0x000ee80000300a00 */
[----:B-1----:R-:W3:Y:S01]  /*352d0*/  LDL.LU.64 R106, [R1+0xdd8] ;  /* 0x000dd800016a7983 */ /* 0x002ee20000300a00 */
[----:B------:R-:W-:-:S03]  /*352e0*/  IMAD.WIDE R8, R251, 0x4, R118 ;  /* 0x00000004fb087825 */ /* 0x000fc600078e0276 */
[----:B------:R-:W3:Y:S04]  /*352f0*/  LDL.LU.64 R146, [R1+0xd70] ;  /* 0x000d700001927983 */ /* 0x000ee80000300a00 */
[----:B------:R-:W3:Y:S04]  /*35300*/  LDL.LU.64 R244, [R1+0xd38] ;  /* 0x000d380001f47983 */ /* 0x000ee80000300a00 */
[----:B------:R-:W3:Y:S04]  /*35310*/  LDL.LU.64 R158, [R1+0xd00] ;  /* 0x000d0000019e7983 */ /* 0x000ee80000300a00 */
[----:B------:R-:W3:Y:S01]  /*35320*/  LDL.LU.64 R184, [R1+0xcc8] ;  /* 0x000cc80001b87983 */ /* 0x000ee20000300a00 */
[----:B------:R-:W-:-:S03]  /*35330*/  IMAD.WIDE R118, R251, 0x4, R178 ;  /* 0x00000004fb767825 */ /* 0x000fc600078e02b2 */
[----:B------:R-:W3:Y:S04]  /*35340*/  LDL.LU.64 R170, [R1+0xc90] ;  /* 0x000c900001aa7983 */ /* 0x000ee80000300a00 */
[----:B------:R-:W3:Y:S04]  /*35350*/  LDL.LU.64 R152, [R1+0xc58] ;  /* 0x000c580001987983 */ /* 0x000ee80000300a00 */
[----:B------:R-:W3:Y:S04]  /*35360*/  LDL.LU.64 R182, [R1+0xed0] ;  /* 0x000ed00001b67983 */ /* 0x000ee80000300a00 */
[----:B------:R-:W3:Y:S04]  /*35370*/  LDL.LU.64 R124, [R1+0xe90] ;  /* 0x000e9000017c7983 */ /* 0x000ee80000300a00 */
[----:B------:R-:W-:Y:S04]  /*35380*/  STL.64 [R1+0x51c8], R8 ;  /* 0x0051c80801007387 */ /* 0x000fe80000100a00 */
[----:B------:R1:W-:Y:S04]  /*35390*/  STL.64 [R1+0x51d0], R118 ;  /* 0x0051d07601007387 */ /* 0x0003e80000100a00 */
[----:B-1----:R-:W3:Y:S01]  /*353a0*/  LDL.LU.64 R118, [R1+0xe50] ;  /* 0x000e500001767983 */ /* 0x002ee20000300a00 */
[----:B--2---:R-:W-:-:S04]  /*353b0*/  IMAD.WIDE R8, R251, 0x4, R58 ;  /* 0x00000004fb087825 */ /* 0x004fc800078e023a */
[C---:B------:R-:W-:Y:S01]  /*353c0*/  IMAD.WIDE R58, R251.reuse, 0x4, R212 ;  /* 0x00000004fb3a7825 */ /* 0x040fe200078e02d4 */
[----:B------:R1:W-:Y:S04]  /*353d0*/  STL.64 [R1+0x51e0], R8 ;  /* 0x0051e00801007387 */ /* 0x0003e80000100a00 */
[----:B------:R2:W-:Y:S04]  /*353e0*/  STL.64 [R1+0x51f0], R58 ;  /* 0x0051f03a01007387 */ /* 0x0005e80000100a00 */
[----:B------:R-:W3:Y:S01]  /*353f0*/  LDL.LU.64 R178, [R1+0xe10] ;  /* 0x000e100001b27983 */ /* 0x000ee20000300a00 */
[----:B-1----:R-:W-:-:S04]  /*35400*/  IMAD.WIDE R8, R251, 0x4, R6 ;  /* 0x00000004fb087825 */ /* 0x002fc800078e0206 */
[C---:B----4-:R-:W-:Y:S01]  /*35410*/  IMAD.WIDE R6, R251.reuse, 0x4, R248 ;  /* 0x00000004fb067825 */ /* 0x050fe200078e02f8 */
[----:B------:R1:W-:Y:S04]  /*35420*/  STL.64 [R1+0x5200], R8 ;  /* 0x0052000801007387 */ /* 0x0003e80000100a00 */
[----:B--2---:R-:W2:Y:S04]  /*35430*/  LDL.LU.64 R58, [R1+0xdd0] ;  /* 0x000dd000013a7983 */ /* 0x004ea80000300a00 */
[----:B------:R4:W-:Y:S04]  /*35440*/  STL.64 [R1+0x5210], R6 ;  /* 0x0052100601007387 */ /* 0x0009e80000100a00 */
[----:B------:R-:W2:Y:S04]  /*35450*/  LDL.LU.64 R212, [R1+0xd68] ;  /* 0x000d680001d47983 */ /* 0x000ea80000300a00 */
[----:B-1----:R-:W2:Y:S04]  /*35460*/  LDL.LU.64 R8, [R1+0xd30] ;  /* 0x000d300001087983 */ /* 0x002ea80000300a00 */
[----:B----4-:R-:W4:Y:S04]  /*35470*/  LDL.LU.64 R6, [R1+0xcf8] ;  /* 0x000cf80001067983 */ /* 0x010f280000300a00 */
[----:B------:R-:W4:Y:S01]  /*35480*/  LDL.LU.64 R248, [R1+0xcc0] ;  /* 0x000cc00001f87983 */ /* 0x000f220000300a00 */
[----:B---3--:R-:W-:-:S05]  /*35490*/  IMAD.WIDE R4, R251, 0x4, R4 ;  /* 0x00000004fb047825 */ /* 0x008fca00078e0204 */
[----:B------:R1:W-:Y:S02]  /*354a0*/  STL.64 [R1+0x5220], R4 ;  /* 0x0052200401007387 */ /* 0x0003e40000100a00 */
[C---:B-1----:R-:W-:Y:S02]  /*354b0*/  IMAD.WIDE R4, R251.reuse, 0x4, R172 ;  /* 0x00000004fb047825 */ /* 0x042fe400078e02ac */
[----:B------:R-:W3:Y:S04]  /*354c0*/  LDL.LU.64 R172, [R1+0xc80] ;  /* 0x000c800001ac7983 */ /* 0x000ee80000300a00 */
[----:B------:R1:W-:Y:S01]  /*354d0*/  STL.64 [R1+0x5230], R4 ;  /* 0x0052300401007387 */ /* 0x0003e20000100a00 */
[----:B------:R-:W-:-:S04]  /*354e0*/  IMAD.WIDE R126, R251, 0x4, R126 ;  /* 0x00000004fb7e7825 */ /* 0x000fc800078e027e */
[C---:B-1----:R-:W-:Y:S02]  /*354f0*/  IMAD.WIDE R4, R251.reuse, 0x4, R122 ;  /* 0x00000004fb047825 */ /* 0x042fe400078e027a */
[----:B------:R-:W3:Y:S02]  /*35500*/  LDL.LU.64 R122, [R1+0x5e50] ;  /* 0x005e5000017a7983 */ /* 0x000ee40000300a00 */
[C---:B------:R-:W-:Y:S02]  /*35510*/  IMAD.WIDE R166, R251.reuse, 0x4, R166 ;  /* 0x00000004fba67825 */ /* 0x040fe400078e02a6 */
[----:B------:R1:W-:Y:S02]  /*35520*/  STL.64 [R1+0x5240], R4 ;  /* 0x0052400401007387 */ /* 0x0003e40000100a00 */
[----:B------:R-:W-:-:S04]  /*35530*/  IMAD.WIDE R134, R251, 0x4, R134 ;  /* 0x00000004fb867825 */ /* 0x000fc800078e0286 */
[C---:B------:R-:W-:Y:S01]  /*35540*/  IMAD.WIDE R116, R251.reuse, 0x4, R116 ;  /* 0x00000004fb747825 */ /* 0x040fe200078e0274 */
[----:B-1----:R-:W3:Y:S03]  /*35550*/  LDL.LU.64 R4, [R1+0xc50] ;  /* 0x000c500001047983 */ /* 0x002ee60000300a00 */
[C---:B------:R-:W-:Y:S01]  /*35560*/  IMAD.WIDE R106, R251.reuse, 0x4, R106 ;  /* 0x00000004fb6a7825 */ /* 0x040fe200078e026a */
        /* <DEDUP_REMOVED lines=12> */
[----:B------:R1:W-:Y:S03]  /*35630*/  STL.64 [R1+0x52c0], R146 ;  /* 0x0052c09201007387 */ /* 0x0003e60000100a00 */
[----:B------:R-:W-:-:S04]  /*35640*/  IMAD.WIDE R158, R251, 0x4, R158 ;  /* 0x00000004fb9e7825 */ /* 0x000fc800078e029e */
[C---:B------:R-:W-:Y:S01]  /*35650*/  IMAD.WIDE R184, R251.reuse, 0x4, R184 ;  /* 0x00000004fbb87825 */ /* 0x040fe200078e02b8 */
[----:B-1----:R-:W3:Y:S03]  /*35660*/  LDL.LU.64 R146, [R1+0x5e20] ;  /* 0x005e200001927983 */ /* 0x002ee60000300a00 */
[C---:B------:R-:W-:Y:S01]  /*35670*/  IMAD.WIDE R170, R251.reuse, 0x4, R170 ;  /* 0x00000004fbaa7825 */ /* 0x040fe200078e02aa */
[----:B------:R1:W-:Y:S03]  /*35680*/  STL.64 [R1+0x52d8], R244 ;  /* 0x0052d8f401007387 */ /* 0x0003e60000100a00 */
[----:B------:R-:W-:-:S04]  /*35690*/  IMAD.WIDE R152, R251, 0x4, R152 ;  /* 0x00000004fb987825 */ /* 0x000fc800078e0298 */
[C---:B------:R-:W-:Y:S01]  /*356a0*/  IMAD.WIDE R182, R251.reuse, 0x4, R182 ;  /* 0x00000004fbb67825 */ /* 0x040fe200078e02b6 */
        /* <DEDUP_REMOVED lines=18> */
[----:B--2---:R-:W-:-:S04]  /*357d0*/  IMAD.WIDE R58, R251, 0x4, R58 ;  /* 0x00000004fb3a7825 */ /* 0x004fc800078e023a */
[----:B------:R-:W-:-:S04]  /*357e0*/  IMAD.WIDE R212, R251, 0x4, R212 ;  /* 0x00000004fbd47825 */ /* 0x000fc800078e02d4 */
[----:B------:R-:W-:-:S04]  /*357f0*/  IMAD.WIDE R8, R251, 0x4, R8 ;  /* 0x00000004fb087825 */ /* 0x000fc800078e0208 */
[----:B----4-:R-:W-:-:S04]  /*35800*/  IMAD.WIDE R6, R251, 0x4, R6 ;  /* 0x00000004fb067825 */ /* 0x010fc800078e0206 */
[----:B------:R-:W-:-:S04]  /*35810*/  IMAD.WIDE R148, R251, 0x4, R148 ;  /* 0x00000004fb947825 */ /* 0x000fc800078e0294 */
[----:B---3--:R-:W-:-:S04]  /*35820*/  IMAD.WIDE R4, R251, 0x4, R4 ;  /* 0x00000004fb047825 */ /* 0x008fc800078e0204 */
        /* <DEDUP_REMOVED lines=25> */
[----:B------:R1:W-:Y:S02]  /*359c0*/  STL.64 [R1+0x5460], R6 ;  /* 0x0054600601007387 */ /* 0x0003e40000100a00 */
[----:B-1----:R-:W-:-:S02]  /*359d0*/  IMAD.WIDE R8, R251, 0x4, R248 ;  /* 0x00000004fb087825 */ /* 0x002fc400078e02f8 */
[----:B------:R-:W2:Y:S04]  /*359e0*/  LDL.LU.64 R6, [R1+0xb88] ;  /* 0x000b880001067983 */ /* 0x000ea80000300a00 */
[----:B------:R-:W3:Y:S04]  /*359f0*/  LDL.LU.64 R248, [R1+0xb80] ;  /* 0x000b800001f87983 */ /* 0x000ee80000300a00 */
[----:B------:R1:W-:Y:S02]  /*35a00*/  STL.64 [R1+0x5470], R8 ;  /* 0x0054700801007387 */ /* 0x0003e40000100a00 */
[----:B-1----:R-:W-:-:S02]  /*35a10*/  IMAD.WIDE R8, R251, 0x4, R172 ;  /* 0x00000004fb087825 */ /* 0x002fc400078e02ac */
[----:B------:R-:W4:Y:S04]  /*35a20*/  LDL.LU.64 R172, [R1+0xb90] ;  /* 0x000b900001ac7983 */ /* 0x000f280000300a00 */
[----:B------:R1:W-:Y:S02]  /*35a30*/  STL.64 [R1+0x5480], R8 ;  /* 0x0054800801007387 */ /* 0x0003e40000100a00 */
[C---:B-1----:R-:W-:Y:S02]  /*35a40*/  IMAD.WIDE R8, R251.reuse, 0x4, R150 ;  /* 0x00000004fb087825 */ /* 0x042fe400078e0296 */
[----:B------:R-:W4:Y:S04]  /*35a50*/  LDL.LU.64 R150, [R1+0xad0] ;  /* 0x000ad00001967983 */ /* 0x000f280000300a00 */
[----:B------:R1:W-:Y:S04]  /*35a60*/  STL.64 [R1+0x5490], R4 ;  /* 0x0054900401007387 */ /* 0x0003e80000100a00 */
[----:B------:R1:W-:Y:S02]  /*35a70*/  STL.64 [R1+0x54a0], R8 ;  /* 0x0054a00801007387 */ /* 0x0003e40000100a00 */
[----:B-1----:R-:W-:-:S02]  /*35a80*/  IMAD.WIDE R4, R251, 0x4, R40 ;  /* 0x00000004fb047825 */ /* 0x002fc400078e0228 */
[----:B------:R-:W4:Y:S02]  /*35a90*/  LDL.LU.64 R40, [R1+0xa90] ;  /* 0x000a900001287983 */ /* 0x000f240000300a00 */
[C---:B------:R-:W-:Y:S02]  /*35aa0*/  IMAD.WIDE R8, R251.reuse, 0x4, R34 ;  /* 0x00000004fb087825 */ /* 0x040fe400078e0222 */
[----:B------:R1:W-:Y:S04]  /*35ab0*/  STL.64 [R1+0x54b0], R4 ;  /* 0x0054b00401007387 */ /* 0x0003e80000100a00 */
[----:B------:R-:W4:Y:S04]  /*35ac0*/  LDL.LU.64 R34, [R1+0x5d90] ;  /* 0x005d900001227983 */ /* 0x000f280000300a00 */
[----:B------:R1:W-:Y:S02]  /*35ad0*/  STL.64 [R1+0x54c0], R8 ;  /* 0x0054c00801007387 */ /* 0x0003e40000100a00 */
[----:B-1----:R-:W-:-:S05]  /*35ae0*/  IMAD.WIDE R4, R251, 0x4, R194 ;  /* 0x00000004fb047825 */ /* 0x002fca00078e02c2 */
[----:B------:R1:W-:Y:S01]  /*35af0*/  STL.64 [R1+0x54d0], R4 ;  /* 0x0054d00401007387 */ /* 0x0003e20000100a00 */
[----:B------:R-:W-:-:S03]  /*35b00*/  IMAD.WIDE R8, R251, 0x4, R92 ;  /* 0x00000004fb087825 */ /* 0x000fc600078e025c */
[----:B------:R1:W-:Y:S02]  /*35b10*/  STL.64 [R1+0x54e0], R148 ;  /* 0x0054e09401007387 */ /* 0x0003e40000100a00 */
[C---:B-1----:R-:W-:Y:S02]  /*35b20*/  IMAD.WIDE R4, R251.reuse, 0x4, R218 ;  /* 0x00000004fb047825 */ /* 0x042fe400078e02da */
[----:B------:R-:W4:Y:S04]  /*35b30*/  LDL.LU.64 R218, [R1+0xa50] ;  /* 0x000a500001da7983 */ /* 0x000f280000300a00 */
[----:B------:R1:W-:Y:S04]  /*35b40*/  STL.64 [R1+0x54f0], R8 ;  /* 0x0054f00801007387 */ /* 0x0003e80000100a00 */
[----:B------:R1:W-:Y:S04]  /*35b50*/  STL.64 [R1+0x5500], R4 ;  /* 0x0055000401007387 */ /* 0x0003e80000100a00 */
[----:B------:R-:W4:Y:S01]  /*35b60*/  LDL.LU.64 R148, [R1+0xa10] ;  /* 0x000a100001947983 */ /* 0x000f220000300a00 */
[----:B-1----:R-:W-:-:S04]  /*35b70*/  IMAD.WIDE R8, R251, 0x4, R112 ;  /* 0x00000004fb087825 */ /* 0x002fc800078e0270 */
[C---:B------:R-:W-:Y:S01]  /*35b80*/  IMAD.WIDE R4, R251.reuse, 0x4, R88 ;  /* 0x00000004fb047825 */ /* 0x040fe200078e0258 */
[----:B------:R1:W-:Y:S04]  /*35b90*/  STL.64 [R1+0x5518], R8 ;  /* 0x0055180801007387 */ /* 0x0003e80000100a00 */
[----:B------:R-:W4:Y:S04]  /*35ba0*/  LDL.LU.64 R92, [R1+0x9d0] ;  /* 0x0009d000015c7983 */ /* 0x000f280000300a00 */
[----:B------:R1:W-:Y:S04]  /*35bb0*/  STL.64 [R1+0x5528], R4 ;  /* 0x0055280401007387 */ /* 0x0003e80000100a00 */
[----:B------:R-:W4:Y:S01]  /*35bc0*/  LDL.LU.64 R112, [R1+0x990] ;  /* 0x0009900001707983 */ /* 0x000f220000300a00 */
[----:B-1----:R-:W-:-:S03]  /*35bd0*/  IMAD.WIDE R8, R251, 0x4, R114 ;  /* 0x00000004fb087825 */ /* 0x002fc600078e0272 */
[----:B------:R-:W4:Y:S01]  /*35be0*/  LDL.LU.64 R88, [R1+0x958] ;  /* 0x0009580001587983 */ /* 0x000f220000300a00 */
[----:B------:R-:W-:-:S04]  /*35bf0*/  IMAD.WIDE R4, R251, 0x4, R214 ;  /* 0x00000004fb047825 */ /* 0x000fc800078e02d6 */
[C---:B------:R-:W-:Y:S01]  /*35c00*/  IMAD.WIDE R114, R251.reuse, 0x4, R164 ;  /* 0x00000004fb727825 */ /* 0x040fe200078e02a4 */
[----:B------:R1:W-:Y:S04]  /*35c10*/  STL.64 [R1+0x5538], R4 ;  /* 0x0055380401007387 */ /* 0x0003e80000100a00 */
[----:B------:R1:W-:Y:S04]  /*35c20*/  STL.64 [R1+0x5548], R8 ;  /* 0x0055480801007387 */ /* 0x0003e80000100a00 */
[----:B------:R-:W-:Y:S01]  /*35c30*/  STL.64 [R1+0x5558], R114 ;  /* 0x0055587201007387 */ /* 0x000fe20000100a00 */
[----:B-1----:R-:W-:-:S04]  /*35c40*/  IMAD.WIDE R4, R251, 0x4, R140 ;  /* 0x00000004fb047825 */ /* 0x002fc800078e028c */
[C---:B------:R-:W-:Y:S02]  /*35c50*/  IMAD.WIDE R8, R251.reuse, 0x4, R216 ;  /* 0x00000004fb087825 */ /* 0x040fe400078e02d8 */
[----:B------:R-:W4:Y:S04]  /*35c60*/  LDL.LU.64 R216, [R1+0x918] ;  /* 0x0009180001d87983 */ /* 0x000f280000300a00 */
[----:B------:R1:W-:Y:S04]  /*35c70*/  STL.64 [R1+0x5568], R4 ;  /* 0x0055680401007387 */ /* 0x0003e80000100a00 */
[----:B------:R1:W-:Y:S04]  /*35c80*/  STL.64 [R1+0x5578], R8 ;  /* 0x0055780801007387 */ /* 0x0003e80000100a00 */
[----:B------:R-:W4:Y:S01]  /*35c90*/  LDL.LU.64 R140, [R1+0x8d8] ;  /* 0x0008d800018c7983 */ /* 0x000f220000300a00 */
[----:B-1----:R-:W-:-:S03]  /*35ca0*/  IMAD.WIDE R4, R251, 0x4, R100 ;  /* 0x00000004fb047825 */ /* 0x002fc600078e0264 */
[----:B------:R-:W4:Y:S01]  /*35cb0*/  LDL.LU.64 R100, [R1+0xba8] ;  /* 0x000ba80001647983 */ /* 0x000f220000300a00 */
[----:B------:R-:W-:-:S03]  /*35cc0*/  IMAD.WIDE R8, R251, 0x4, R188 ;  /* 0x00000004fb087825 */ /* 0x000fc600078e02bc */
[----:B------:R2:W-:Y:S04]  /*35cd0*/  STL.64 [R1+0x5588], R4 ;  /* 0x0055880401007387 */ /* 0x0005e80000100a00 */
[----:B------:R-:W-:Y:S01]  /*35ce0*/  STL.64 [R1+0x5598], R8 ;  /* 0x0055980801007387 */ /* 0x000fe20000100a00 */
[----:B--2---:R-:W-:-:S04]  /*35cf0*/  IMAD.WIDE R4, R251, 0x4, R6 ;  /* 0x00000004fb047825 */ /* 0x004fc800078e0206 */
[C---:B---3--:R-:W-:Y:S02]  /*35d00*/  IMAD.WIDE R6, R251.reuse, 0x4, R248 ;  /* 0x00000004fb067825 */ /* 0x048fe400078e02f8 */
[----:B------:R-:W2:Y:S04]  /*35d10*/  LDL.LU.64 R248, [R1+0xbb8] ;  /* 0x000bb80001f87983 */ /* 0x000ea80000300a00 */
[----:B------:R4:W-:Y:S04]  /*35d20*/  STL.64 [R1+0x1548], R4 ;  /* 0x0015480401007387 */ /* 0x0009e80000100a00 */
[----:B------:R1:W-:Y:S04]  /*35d30*/  STL.64 [R1+0x1590], R6 ;  /* 0x0015900601007387 */ /* 0x0003e80000100a00 */
[----:B------:R-:W3:Y:S01]  /*35d40*/  LDL.LU.64 R194, [R1+0xbc0] ;  /* 0x000bc00001c27983 */ /* 0x000ee20000300a00 */
[----:B----4-:R-:W-:-:S03]  /*35d50*/  IMAD.WIDE R4, R251, 0x4, R172 ;  /* 0x00000004fb047825 */ /* 0x010fc600078e02ac */
[----:B-1----:R-:W4:Y:S04]  /*35d60*/  LDL.LU.64 R6, [R1+0xbc8] ;  /* 0x000bc80001067983 */ /* 0x002f280000300a00 */
[----:B------:R1:W-:Y:S01]  /*35d70*/  STL.64 [R1+0x15d8], R4 ;  /* 0x0015d80401007387 */ /* 0x0003e20000100a00 */
[----:B------:R-:W-:-:S03]  /*35d80*/  IMAD.WIDE R8, R251, 0x4, R150 ;  /* 0x00000004fb087825 */ /* 0x000fc600078e0296 */
[----:B------:R-:W4:Y:S04]  /*35d90*/  LDL.LU.64 R150, [R1+0xbd8] ;  /* 0x000bd80001967983 */ /* 0x000f280000300a00 */
[----:B------:R-:W-:Y:S04]  /*35da0*/  STL.64 [R1+0x1638], R8 ;  /* 0x0016380801007387 */ /* 0x000fe80000100a00 */
[----:B------:R-:W4:Y:S04]  /*35db0*/  LDL.LU.64 R214, [R1+0xbe0] ;  /* 0x000be00001d67983 */ /* 0x000f280000300a00 */
[----:B------:R-:W4:Y:S01]  /*35dc0*/  LDL.LU.64 R114, [R1+0x748] ;  /* 0x0007480001727983 */ /* 0x000f220000300a00 */
[----:B-1----:R-:W-:-:S05]  /*35dd0*/  IMAD.WIDE R4, R251, 0x4, R40 ;  /* 0x00000004fb047825 */ /* 0x002fca00078e0228 */
[----:B------:R1:W-:Y:S04]  /*35de0*/  STL.64 [R1+0x16b8], R4 ;  /* 0x0016b80401007387 */ /* 0x0003e80000100a00 */
[----:B-1----:R-:W4:Y:S04]  /*35df0*/  LDL.LU.64 R4, [R1+0x710] ;  /* 0x0007100001047983 */ /* 0x002f280000300a00 */
[----:B------:R-:W4:Y:S04]  /*35e00*/  LDL.LU.64 R188, [R1+0x6d0] ;  /* 0x0006d00001bc7983 */ /* 0x000f280000300a00 */
[----:B------:R-:W4:Y:S04]  /*35e10*/  LDL.LU.64 R40, [R1+0x698] ;  /* 0x0006980001287983 */ /* 0x000f280000300a00 */
[----:B------:R-:W4:Y:S01]  /*35e20*/  LDL.LU.64 R172, [R1+0x660] ;  /* 0x0006600001ac7983 */ /* 0x000f220000300a00 */
[----:B------:R-:W-:-:S03]  /*35e30*/  IMAD.WIDE R8, R251, 0x4, R218 ;  /* 0x00000004fb087825 */ /* 0x000fc600078e02da */
[----:B------:R-:W4:Y:S04]  /*35e40*/  LDL.LU.64 R218, [R1+0x628] ;  /* 0x0006280001da7983 */ /* 0x000f280000300a00 */
[----:B------:R1:W-:Y:S02]  /*35e50*/  STL.64 [R1+0x1748], R8 ;  /* 0x0017480801007387 */ /* 0x0003e40000100a00 */
[----:B-1----:R-:W-:-:S04]  /*35e60*/  IMAD.WIDE R8, R251, 0x4, R148 ;  /* 0x00000004fb087825 */ /* 0x002fc800078e0294 */
[C---:B------:R-:W-:Y:S01]  /*35e70*/  IMAD.WIDE R148, R251.reuse, 0x4, R92 ;  /* 0x00000004fb947825 */ /* 0x040fe200078e025c */
[----:B------:R1:W-:Y:S04]  /*35e80*/  STL.64 [R1+0x17d0], R8 ;  /* 0x0017d00801007387 */ /* 0x0003e80000100a00 */
[----:B------:R-:W-:Y:S01]  /*35e90*/  STL.64 [R1+0x1868], R148 ;  /* 0x0018689401007387 */ /* 0x000fe20000100a00 */
[----:B------:R-:W-:-:S03]  /*35ea0*/  IMAD.WIDE R92, R251, 0x4, R112 ;  /* 0x00000004fb5c7825 */ /* 0x000fc600078e0270 */
[----:B------:R-:W4:Y:S04]  /*35eb0*/  LDL.LU.64 R164, [R1+0x5f0] ;  /* 0x0005f00001a47983 */ /* 0x000f280000300a00 */
[----:B------:R-:W-:Y:S04]  /*35ec0*/  STL.64 [R1+0x1900], R92 ;  /* 0x0019005c01007387 */ /* 0x000fe80000100a00 */
[----:B------:R-:W4:Y:S01]  /*35ed0*/  LDL.LU.64 R112, [R1+0xbf8] ;  /* 0x000bf80001707983 */ /* 0x000f220000300a00 */
[----:B-1----:R-:W-:-:S05]  /*35ee0*/  IMAD.WIDE R8, R251, 0x4, R88 ;  /* 0x00000004fb087825 */ /* 0x002fca00078e0258 */
[----:B------:R1:W-:Y:S04]  /*35ef0*/  STL.64 [R1+0x1990], R8 ;  /* 0x0019900801007387 */ /* 0x0003e80000100a00 */
[----:B-1----:R-:W4:Y:S01]  /*35f00*/  LDL.LU.64 R8, [R1+0x5c0] ;  /* 0x0005c00001087983 */ /* 0x002f220000300a00 */
[----:B------:R-:W-:-:S03]  /*35f10*/  IMAD.WIDE R92, R251, 0x4, R216 ;  /* 0x00000004fb5c7825 */ /* 0x000fc600078e02d8 */
[----:B------:R-:W4:Y:S04]  /*35f20*/  LDL.LU.64 R148, [R1+0x5b8] ;  /* 0x0005b80001947983 */ /* 0x000f280000300a00 */
[----:B------:R-:W4:Y:S04]  /*35f30*/  LDL.LU.64 R88, [R1+0x5b0] ;  /* 0x0005b00001587983 */ /* 0x000f280000300a00 */
[----:B------:R-:W4:Y:S01]  /*35f40*/  LDL.LU.64 R216, [R1+0x5a8] ;  /* 0x0005a80001d87983 */ /* 0x000f220000300a00 */
[----:B------:R-:W-:-:S03]  /*35f50*/  IMAD.WIDE R140, R251, 0x4, R140 ;  /* 0x00000004fb8c7825 */ /* 0x000fc600078e028c */
[----:B------:R1:W-:Y:S01]  /*35f60*/  STL.64 [R1+0x1a00], R92 ;  /* 0x001a005c01007387 */ /* 0x0003e20000100a00 */
[----:B------:R-:W-:-:S03]  /*35f70*/  IMAD.WIDE R100, R251, 0x4, R100 ;  /* 0x00000004fb647825 */ /* 0x000fc600078e0264 */
[----:B-1----:R-:W4:Y:S04]  /*35f80*/  LDL.LU.64 R92, [R1+0x598] ;  /* 0x00059800015c7983 */ /* 0x002f280000300a00 */
[----:B------:R1:W-:Y:S04]  /*35f90*/  STL.64 [R1+0x1b50], R140 ;  /* 0x001b508c01007387 */ /* 0x0003e80000100a00 */
[----:B-1----:R-:W4:Y:S04]  /*35fa0*/  LDL.LU.64 R140, [R1+0xc00] ;  /* 0x000c0000018c7983 */ /* 0x002f280000300a00 */
[----:B------:R1:W-:Y:S04]  /*35fb0*/  STL.64 [R1+0x4a08], R100 ;  /* 0x004a086401007387 */ /* 0x0003e80000100a00 */
[----:B-1----:R-:W4:Y:S01]  /*35fc0*/  LDL.LU.64 R100, [R1+0xbf0] ;  /* 0x000bf00001647983 */ /* 0x002f220000300a00 */
[----:B--2---:R-:W-:-:S05]  /*35fd0*/  IMAD.WIDE R248, R251, 0x4, R248 ;  /* 0x00000004fbf87825 */ /* 0x004fca00078e02f8 */
[----:B------:R1:W-:Y:S01]  /*35fe0*/  STL.64 [R1+0x4a18], R248 ;  /* 0x004a18f801007387 */ /* 0x0003e20000100a00 */
[----:B---3--:R-:W-:-:S03]  /*35ff0*/  IMAD.WIDE R194, R251, 0x4, R194 ;  /* 0x00000004fbc27825 */ /* 0x008fc600078e02c2 */
[----:B-1----:R-:W2:Y:S01]  /*36000*/  LDL.LU.64 R248, [R1+0xbe8] ;  /* 0x000be80001f87983 */ /* 0x002ea20000300a00 */
[----:B----4-:R-:W-:-:S03]  /*36010*/  IMAD.WIDE R6, R251, 0x4, R6 ;  /* 0x00000004fb067825 */ /* 0x010fc600078e0206 */
[----:B------:R1:W-:Y:S04]  /*36020*/  STL.64 [R1+0x4a28], R194 ;  /* 0x004a28c201007387 */ /* 0x0003e80000100a00 */
[----:B-1----:R-:W3:Y:S01]  /*36030*/  LDL.LU.64 R194, [R1+0x5d88] ;  /* 0x005d880001c27983 */ /* 0x002ee20000300a00 */
[----:B------:R-:W-:-:S03]  /*36040*/  IMAD.WIDE R150, R251, 0x4, R150 ;  /* 0x00000004fb967825 */ /* 0x000fc600078e0296 */
[----:B------:R1:W-:Y:S01]  /*36050*/  STL.64 [R1+0x4a38], R6 ;  /* 0x004a380601007387 */ /* 0x0003e20000100a00 */
[----:B------:R-:W-:-:S04]  /*36060*/  IMAD.WIDE R214, R251, 0x4, R214 ;  /* 0x00000004fbd67825 */ /* 0x000fc800078e02d6 */
[C---:B------:R-:W-:Y:S01]  /*36070*/  IMAD.WIDE R114, R251.reuse, 0x4, R114 ;  /* 0x00000004fb727825 */ /* 0x040fe200078e0272 */
[----:B-1----:R-:W4:Y:S04]  /*36080*/  LDL.LU.64 R6, [R1+0xbd0] ;  /* 0x000bd00001067983 */ /* 0x002f280000300a00 */
[----:B------:R1:W-:Y:S04]  /*36090*/  STL.64 [R1+0x4a48], R150 ;  /* 0x004a489601007387 */ /* 0x0003e80000100a00 */
[----:B-1----:R-:W3:Y:S01]  /*360a0*/  LDL.LU.64 R150, [R1+0xbb0] ;  /* 0x000bb00001967983 */ /* 0x002ee20000300a00 */
[----:B------:R-:W-:-:S03]  /*360b0*/  IMAD.WIDE R4, R251, 0x4, R4 ;  /* 0x00000004fb047825 */ /* 0x000fc600078e0204 */
[----:B------:R1:W-:Y:S01]  /*360c0*/  STL.64 [R1+0x4a58], R214 ;  /* 0x004a58d601007387 */ /* 0x0003e20000100a00 */
[----:B------:R-:W-:-:S03]  /*360d0*/  IMAD.WIDE R188, R251, 0x4, R188 ;  /* 0x00000004fbbc7825 */ /* 0x000fc600078e02bc */
[----:B-1----:R-:W3:Y:S04]  /*360e0*/  LDL.LU.64 R214, [R1+0x5d80] ;  /* 0x005d800001d67983 */ /* 0x002ee80000300a00 */
[----:B------:R1:W-:Y:S04]  /*360f0*/  STL.64 [R1+0x4a68], R114 ;  /* 0x004a687201007387 */ /* 0x0003e80000100a00 */
[----:B-1----:R-:W3:Y:S04]  /*36100*/  LDL.LU.64 R114, [R1+0x5d78] ;  /* 0x005d780001727983 */ /* 0x002ee80000300a00 */
[----:B------:R1:W-:Y:S02]  /*36110*/  STL.64 [R1+0x4a70], R4 ;  /* 0x004a700401007387 */ /* 0x0003e40000100a00 */
[----:B-1----:R-:W-:-:S02]  /*36120*/  IMAD.WIDE R4, R251, 0x4, R40 ;  /* 0x00000004fb047825 */ /* 0x002fc400078e0228 */
[----:B------:R-:W3:Y:S04]  /*36130*/  LDL.LU.64 R40, [R1+0xb78] ;  /* 0x000b780001287983 */ /* 0x000ee80000300a00 */
[----:B------:R1:W-:Y:S01]  /*36140*/  STL.64 [R1+0x4a80], R188 ;  /* 0x004a80bc01007387 */ /* 0x0003e20000100a00 */
[----:B------:R-:W-:-:S03]  /*36150*/  IMAD.WIDE R164, R251, 0x4, R164 ;  /* 0x00000004fba47825 */ /* 0x000fc600078e02a4 */
[----:B------:R1:W-:Y:S02]  /*36160*/  STL.64 [R1+0x4a90], R4 ;  /* 0x004a900401007387 */ /* 0x0003e40000100a00 */
[----:B-1----:R-:W-:-:S04]  /*36170*/  IMAD.WIDE R188, R251, 0x4, R172 ;  /* 0x00000004fbbc7825 */ /* 0x002fc800078e02ac */
[C---:B------:R-:W-:Y:S01]  /*36180*/  IMAD.WIDE R172, R251.reuse, 0x4, R218 ;  /* 0x00000004fbac7825 */ /* 0x040fe200078e02da */
[----:B------:R-:W3:Y:S04]  /*36190*/  LDL.LU.64 R4, [R1+0xb70] ;  /* 0x000b700001047983 */ /* 0x000ee80000300a00 */
[----:B------:R1:W-:Y:S01]  /*361a0*/  STL.64 [R1+0x4aa0], R188 ;  /* 0x004aa0bc01007387 */ /* 0x0003e20000100a00 */
[----:B------:R-:W-:-:S03]  /*361b0*/  IMAD.WIDE R112, R251, 0x4, R112 ;  /* 0x00000004fb707825 */ /* 0x000fc600078e0270 */
[----:B-1----:R-:W3:Y:S04]  /*361c0*/  LDL.LU.64 R188, [R1+0xb68] ;  /* 0x000b680001bc7983 */ /* 0x002ee80000300a00 */
[----:B------:R1:W-:Y:S04]  /*361d0*/  STL.64 [R1+0x4ab0], R172 ;  /* 0x004ab0ac01007387 */ /* 0x0003e80000100a00 */
[----:B-1----:R-:W3:Y:S04]  /*361e0*/  LDL.LU.64 R172, [R1+0xb60] ;  /* 0x000b600001ac7983 */ /* 0x002ee80000300a00 */
[----:B------:R-:W3:Y:S04]  /*361f0*/  LDL.LU.64 R218, [R1+0xb58] ;  /* 0x000b580001da7983 */ /* 0x000ee80000300a00 */
[----:B------:R1:W-:Y:S04]  /*36200*/  STL.64 [R1+0x4ac0], R164 ;  /* 0x004ac0a401007387 */ /* 0x0003e80000100a00 */
[----:B-1----:R-:W3:Y:S04]  /*36210*/  LDL.LU.64 R164, [R1+0x5d70] ;  /* 0x005d700001a47983 */ /* 0x002ee80000300a00 */
[----:B------:R1:W-:Y:S04]  /*36220*/  STL.64 [R1+0x4ad0], R112 ;  /* 0x004ad07001007387 */ /* 0x0003e80000100a00 */
[----:B-1----:R-:W3:Y:S01]  /*36230*/  LDL.LU.64 R112, [R1+0x5d68] ;  /* 0x005d680001707983 */ /* 0x002ee20000300a00 */
[----:B------:R-:W-:-:S05]  /*36240*/  IMAD.WIDE R8, R251, 0x4, R8 ;  /* 0x00000004fb087825 */ /* 0x000fca00078e0208 */
[----:B------:R1:W-:Y:S01]  /*36250*/  STL.64 [R1+0x4ae0], R8 ;  /* 0x004ae00801007387 */ /* 0x0003e20000100a00 */
[----:B------:R-:W-:-:S04]  /*36260*/  IMAD.WIDE R88, R251, 0x4, R88 ;  /* 0x00000004fb587825 */ /* 0x000fc800078e0258 */
[C---:B-1----:R-:W-:Y:S02]  /*36270*/  IMAD.WIDE R8, R251.reuse, 0x4, R148 ;  /* 0x00000004fb087825 */ /* 0x042fe400078e0294 */
[----:B------:R-:W3:Y:S04]  /*36280*/  LDL.LU.64 R148, [R1+0xb50] ;  /* 0x000b500001947983 */ /* 0x000ee80000300a00 */
[----:B------:R1:W-:Y:S01]  /*36290*/  STL.64 [R1+0x4af0], R8 ;  /* 0x004af00801007387 */ /* 0x0003e20000100a00 */
[----:B------:R-:W-:-:S03]  /*362a0*/  IMAD.WIDE R92, R251, 0x4, R92 ;  /* 0x00000004fb5c7825 */ /* 0x000fc600078e025c */
[----:B------:R1:W-:Y:S02]  /*362b0*/  STL.64 [R1+0x4b00], R88 ;  /* 0x004b005801007387 */ /* 0x0003e40000100a00 */
[C---:B-1----:R-:W-:Y:S02]  /*362c0*/  IMAD.WIDE R8, R251.reuse, 0x4, R216 ;  /* 0x00000004fb087825 */ /* 0x042fe400078e02d8 */
[----:B------:R-:W3:Y:S04]  /*362d0*/  LDL.LU.64 R88, [R1+0xb40] ;  /* 0x000b400001587983 */ /* 0x000ee80000300a00 */
[----:B------:R-:W3:Y:S04]  /*362e0*/  LDL.LU.64 R216, [R1+0xb38] ;  /* 0x000b380001d87983 */ /* 0x000ee80000300a00 */
[----:B------:R1:W-:Y:S04]  /*362f0*/  STL.64 [R1+0x4b10], R8 ;  /* 0x004b100801007387 */ /* 0x0003e80000100a00 */
[----:B------:R1:W-:Y:S02]  /*36300*/  STL.64 [R1+0x4b20], R92 ;  /* 0x004b205c01007387 */ /* 0x0003e40000100a00 */
[----:B-1----:R-:W-:-:S04]  /*36310*/  IMAD.WIDE R8, R251, 0x4, R140 ;  /* 0x00000004fb087825 */ /* 0x002fc800078e028c */
[C---:B------:R-:W-:Y:S02]  /*36320*/  IMAD.WIDE R92, R251.reuse, 0x4, R100 ;  /* 0x00000004fb5c7825 */ /* 0x040fe400078e0264 */
[----:B------:R-:W3:Y:S04]  /*36330*/  LDL.LU.64 R100, [R1+0xb30] ;  /* 0x000b300001647983 */ /* 0x000ee80000300a00 */
[----:B------:R-:W-:Y:S04]  /*36340*/  STL.64 [R1+0x450], R8 ;  /* 0x0004500801007387 */ /* 0x000fe80000100a00 */
[----:B------:R1:W-:Y:S04]  /*36350*/  STL.64 [R1+0x598], R92 ;  /* 0x0005985c01007387 */ /* 0x0003e80000100a00 */
[----:B-1----:R-:W3:Y:S01]  /*36360*/  LDL.LU.64 R92, [R1+0xb28] ;  /* 0x000b2800015c7983 */ /* 0x002ee20000300a00 */
[----:B--2---:R-:W-:-:S03]  /*36370*/  IMAD.WIDE R8, R251, 0x4, R248 ;  /* 0x00000004fb087825 */ /* 0x004fc600078e02f8 */
[----:B------:R-:W2:Y:S04]  /*36380*/  LDL.LU.64 R248, [R1+0xb20] ;  /* 0x000b200001f87983 */ /* 0x000ea80000300a00 */
[----:B------:R3:W-:Y:S04]  /*36390*/  STL.64 [R1+0x748], R8 ;  /* 0x0007480801007387 */ /* 0x0007e80000100a00 */
[----:B------:R-:W2:Y:S01]  /*363a0*/  LDL.LU.64 R140, [R1+0xb18] ;  /* 0x000b1800018c7983 */ /* 0x000ea20000300a00 */
[----:B----4-:R-:W-:-:S05]  /*363b0*/  IMAD.WIDE R6, R251, 0x4, R6 ;  /* 0x00000004fb067825 */ /* 0x010fca00078e0206 */
[----:B------:R1:W-:Y:S01]  /*363c0*/  STL.64 [R1+0x1500], R6 ;  /* 0x0015000601007387 */ /* 0x0003e20000100a00 */
[----:B---3--:R-:W-:-:S04]  /*363d0*/  IMAD.WIDE R8, R251, 0x4, R150 ;  /* 0x00000004fb087825 */ /* 0x008fc800078e0296 */
[C---:B-1----:R-:W-:Y:S02]  /*363e0*/  IMAD.WIDE R6, R251.reuse, 0x4, R112 ;  /* 0x00000004fb067825 */ /* 0x042fe400078e0270 */
[----:B------:R-:W3:Y:S04]  /*363f0*/  LDL.LU.64 R112, [R1+0xb08] ;  /* 0x000b080001707983 */ /* 0x000ee80000300a00 */
[----:B------:R1:W-:Y:S04]  /*36400*/  STL.64 [R1+0x1508], R8 ;  /* 0x0015080801007387 */ /* 0x0003e80000100a00 */
[----:B------:R4:W-:Y:S01]  /*36410*/  STL.64 [R1+0x1510], R6 ;  /* 0x0015100601007387 */ /* 0x0009e20000100a00 */
[----:B-1----:R-:W-:-:S03]  /*36420*/  IMAD.WIDE R8, R251, 0x4, R28 ;  /* 0x00000004fb087825 */ /* 0x002fc600078e021c */
[----:B----4-:R-:W4:Y:S04]  /*36430*/  LDL.LU.64 R6, [R1+0xb00] ;  /* 0x000b000001067983 */ /* 0x010f280000300a00 */
[----:B------:R-:W4:Y:S04]  /*36440*/  LDL.LU.64 R28, [R1+0xaf8] ;  /* 0x000af800011c7983 */ /* 0x000f280000300a00 */
[----:B------:R1:W-:Y:S04]  /*36450*/  STL.64 [R1+0x1518], R8 ;  /* 0x0015180801007387 */ /* 0x0003e80000100a00 */
[----:B------:R-:W4:Y:S01]  /*36460*/  LDL.LU.64 R150, [R1+0xaf0] ;  /* 0x000af00001967983 */ /* 0x000f220000300a00 */
[----:B------:R-:W-:-:S04]  /*36470*/  IMAD.WIDE R4, R251, 0x4, R4 ;  /* 0x00000004fb047825 */ /* 0x000fc800078e0204 */
[C---:B-1----:R-:W-:Y:S02]  /*36480*/  IMAD.WIDE R8, R251.reuse, 0x4, R40 ;  /* 0x00000004fb087825 */ /* 0x042fe400078e0228 */
[----:B------:R-:W4:Y:S02]  /*36490*/  LDL.LU.64 R40, [R1+0xae8] ;  /* 0x000ae80001287983 */ /* 0x000f240000300a00 */
[C---:B------:R-:W-:Y:S02]  /*364a0*/  IMAD.WIDE R188, R251.reuse, 0x4, R188 ;  /* 0x00000004fbbc7825 */ /* 0x040fe400078e02bc */
[----:B------:R1:W-:Y:S04]  /*364b0*/  STL.64 [R1+0x1520], R8 ;  /* 0x0015200801007387 */ /* 0x0003e80000100a00 */
[----:B------:R1:W-:Y:S01]  /*364c0*/  STL.64 [R1+0x1528], R4 ;  /* 0x0015280401007387 */ /* 0x0003e20000100a00 */
[----:B------:R-:W-:-:S03]  /*364d0*/  IMAD.WIDE R148, R251, 0x4, R148 ;  /* 0x00000004fb947825 */ /* 0x000fc600078e0294 */
[----:B------:R-:W-:Y:S01]  /*364e0*/  STL.64 [R1+0x1530], R188 ;  /* 0x001530bc01007387 */ /* 0x000fe20000100a00 */
[----:B-1----:R-:W-:-:S03]  /*364f0*/  IMAD.WIDE R8, R251, 0x4, R172 ;  /* 0x00000004fb087825 */ /* 0x002fc600078e02ac */
[----:B------:R-:W4:Y:S01]  /*36500*/  LDL.LU.64 R172, [R1+0xac8] ;  /* 0x000ac80001ac7983 */ /* 0x000f220000300a00 */
[----:B------:R-:W-:-:S03]  /*36510*/  IMAD.WIDE R4, R251, 0x4, R218 ;  /* 0x00000004fb047825 */ /* 0x000fc600078e02da */
        /* <DEDUP_REMOVED lines=8> */
[----:B------:R-:W4:Y:S04]  /*365a0*/  LDL.LU.64 R188, [R1+0xab0] ;  /* 0x000ab00001bc7983 */ /* 0x000f280000300a00 */
[----:B------:R-:W4:Y:S04]  /*365b0*/  LDL.LU.64 R218, [R1+0xaa8] ;  /* 0x000aa80001da7983 */ /* 0x000f280000300a00 */
        /* <DEDUP_REMOVED lines=22> */
[----:B---3--:R-:W-:-:S05]  /*36720*/  IMAD.WIDE R112, R251, 0x4, R112 ;  /* 0x00000004fb707825 */ /* 0x008fca00078e0270 */
[----:B------:R1:W-:Y:S04]  /*36730*/  STL.64 [R1+0x15a0], R112 ;  /* 0x0015a07001007387 */ /* 0x0003e80000100a00 */
[----:B-1----:R-:W3:Y:S01]  /*36740*/  LDL.LU.64 R112, [R1+0xa40] ;  /* 0x000a400001707983 */ /* 0x002ee20000300a00 */
[----:B----4-:R-:W-:-:S04]  /*36750*/  IMAD.WIDE R6, R251, 0x4, R6 ;  /* 0x00000004fb067825 */ /* 0x010fc800078e0206 */
[C---:B------:R-:W-:Y:S01]  /*36760*/  IMAD.WIDE R28, R251.reuse, 0x4, R28 ;  /* 0x00000004fb1c7825 */ /* 0x040fe200078e021c */
[----:B------:R1:W-:Y:S03]  /*36770*/  STL.64 [R1+0x15a8], R6 ;  /* 0x0015a80601007387 */ /* 0x0003e60000100a00 */
[C---:B------:R-:W-:Y:S01]  /*36780*/  IMAD.WIDE R150, R251.reuse, 0x4, R150 ;  /* 0x00000004fb967825 */ /* 0x040fe200078e0296 */
[----:B-1----:R-:W4:Y:S04]  /*36790*/  LDL.LU.64 R6, [R1+0x5d48] ;  /* 0x005d480001067983 */ /* 0x002f280000300a00 */
[----:B------:R1:W-:Y:S04]  /*367a0*/  STL.64 [R1+0x15b0], R28 ;  /* 0x0015b01c01007387 */ /* 0x0003e80000100a00 */
[----:B-1----:R-:W2:Y:S04]  /*367b0*/  LDL.LU.64 R28, [R1+0xa38] ;  /* 0x000a3800011c7983 */ /* 0x002ea80000300a00 */
[----:B------:R1:W-:Y:S04]  /*367c0*/  STL.64 [R1+0x15b8], R150 ;  /* 0x0015b89601007387 */ /* 0x0003e80000100a00 */
[----:B-1----:R-:W2:Y:S01]  /*367d0*/  LDL.LU.64 R150, [R1+0x5d40] ;  /* 0x005d400001967983 */ /* 0x002ea20000300a00 */
[----:B------:R-:W-:-:S04]  /*367e0*/  IMAD.WIDE R40, R251, 0x4, R40 ;  /* 0x00000004fb287825 */ /* 0x000fc800078e0228 */
[C---:B------:R-:W-:Y:S01]  /*367f0*/  IMAD.WIDE R138, R251.reuse, 0x4, R138 ;  /* 0x00000004fb8a7825 */ /* 0x040fe200078e028a */
[----:B------:R1:W-:Y:S03]  /*36800*/  STL.64 [R1+0x15c0], R40 ;  /* 0x0015c02801007387 */ /* 0x0003e60000100a00 */
[C---:B------:R-:W-:Y:S01]  /*36810*/  IMAD.WIDE R172, R251.reuse, 0x4, R172 ;  /* 0x00000004fbac7825 */ /* 0x040fe200078e02ac */
[----:B-1----:R-:W3:Y:S03]  /*36820*/  LDL.LU.64 R40, [R1+0xa30] ;  /* 0x000a300001287983 */ /* 0x002ee60000300a00 */
[----:B--2---:R-:W-:-:S05]  /*36830*/  IMAD.WIDE R150, R251, 0x4, R150 ;  /* 0x00000004fb967825 */ /* 0x004fca00078e0296 */
        /* <DEDUP_REMOVED lines=10> */
[----:B------:R-:W-:Y:S04]  /*368e0*/  STL.64 [R1+0x15f0], R4 ;  /* 0x0015f00401007387 */ /* 0x000fe80000100a00 */
[----:B------:R-:W-:Y:S01]  /*368f0*/  STL.64 [R1+0x15f8], R188 ;  /* 0x0015f8bc01007387 */ /* 0x000fe20000100a00 */
[----:B-1----:R-:W-:-:S03]  /*36900*/  IMAD.WIDE R8, R251, 0x4, R218 ;  /* 0x00000004fb087825 */ /* 0x002fc600078e02da */
[----:B------:R-:W3:Y:S04]  /*36910*/  LDL.LU.64 R218, [R1+0xa08] ;  /* 0x000a080001da7983 */ /* 0x000ee80000300a00 */
[----:B------:R1:W-:Y:S02]  /*36920*/  STL.64 [R1+0x1608], R8 ;  /* 0x0016080801007387 */ /* 0x0003e40000100a00 */
[----:B-1----:R-:W-:-:S04]  /*36930*/  IMAD.WIDE R8, R251, 0x4, R128 ;  /* 0x00000004fb087825 */ /* 0x002fc800078e0280 */
[----:B------:R-:W-:-:S04]  /*36940*/  IMAD.WIDE R128, R251, 0x4, R186 ;  /* 0x00000004fb807825 */ /* 0x000fc800078e02ba */
[C---:B--2---:R-:W-:Y:S02]  /*36950*/  IMAD.WIDE R4, R251.reuse, 0x4, R172 ;  /* 0x00000004fb047825 */ /* 0x044fe400078e02ac */
[----:B------:R-:W2:Y:S04]  /*36960*/  LDL.LU.64 R172, [R1+0xa00] ;  /* 0x000a000001ac7983 */ /* 0x000ea80000300a00 */
[----:B------:R1:W-:Y:S04]  /*36970*/  STL.64 [R1+0x1618], R4 ;  /* 0x0016180401007387 */ /* 0x0003e80000100a00 */
[----:B------:R3:W-:Y:S04]  /*36980*/  STL.64 [R1+0x1628], R8 ;  /* 0x0016280801007387 */ /* 0x0007e80000100a00 */
[----:B------:R4:W-:Y:S01]  /*36990*/  STL.64 [R1+0x1648], R128 ;  /* 0x0016488001007387 */ /* 0x0009e20000100a00 */
[----:B-1----:R-:W-:-:S03]  /*369a0*/  IMAD.WIDE R4, R251, 0x4, R88 ;  /* 0x00000004fb047825 */ /* 0x002fc600078e0258 */
[----:B------:R-:W2:Y:S01]  /*369b0*/  LDL.LU.64 R88, [R1+0x9f8] ;  /* 0x0009f80001587983 */ /* 0x000ea20000300a00 */
[----:B---3--:R-:W-:-:S03]  /*369c0*/  IMAD.WIDE R8, R251, 0x4, R216 ;  /* 0x00000004fb087825 */ /* 0x008fc600078e02d8 */
[----:B------:R1:W-:Y:S01]  /*369d0*/  STL.64 [R1+0x1658], R4 ;  /* 0x0016580401007387 */ /* 0x0003e20000100a00 */
[----:B----4-:R-:W-:-:S03]  /*369e0*/  IMAD.WIDE R128, R251, 0x4, R138 ;  /* 0x00000004fb807825 */ /* 0x010fc600078e028a */
[----:B------:R3:W-:Y:S04]  /*369f0*/  STL.64 [R1+0x1668], R8 ;  /* 0x0016680801007387 */ /* 0x0007e80000100a00 */
[----:B------:R-:W4:Y:S01]  /*36a00*/  LDL.LU.64 R216, [R1+0x9f0] ;  /* 0x0009f00001d87983 */ /* 0x000f220000300a00 */
[----:B-1----:R-:W-:-:S03]  /*36a10*/  IMAD.WIDE R4, R251, 0x4, R100 ;  /* 0x00000004fb047825 */ /* 0x002fc600078e0264 */
[----:B------:R-:W4:Y:S01]  /*36a20*/  LDL.LU.64 R100, [R1+0x9e8] ;  /* 0x0009e80001647983 */ /* 0x000f220000300a00 */
[----:B---3--:R-:W-:-:S03]  /*36a30*/  IMAD.WIDE R8, R251, 0x4, R248 ;  /* 0x00000004fb087825 */ /* 0x008fc600078e02f8 */
[----:B------:R1:W-:Y:S04]  /*36a40*/  STL.64 [R1+0x1670], R4 ;  /* 0x0016700401007387 */ /* 0x0003e80000100a00 */
[----:B------:R3:W-:Y:S04]  /*36a50*/  STL.64 [R1+0x1680], R8 ;  /* 0x0016800801007387 */ /* 0x0007e80000100a00 */
[----:B------:R3:W-:Y:S01]  /*36a60*/  STL.64 [R1+0x1690], R128 ;  /* 0x0016908001007387 */ /* 0x0007e20000100a00 */
[----:B-1----:R-:W-:-:S03]  /*36a70*/  IMAD.WIDE R4, R251, 0x4, R54 ;  /* 0x00000004fb047825 */ /* 0x002fc600078e0236 */
[----:B------:R-:W4:Y:S01]  /*36a80*/  LDL.LU.64 R188, [R1+0x9e0] ;  /* 0x0009e00001bc7983 */ /* 0x000f220000300a00 */
[----:B---3--:R-:W-:-:S03]  /*36a90*/  IMAD.WIDE R8, R251, 0x4, R16 ;  /* 0x00000004fb087825 */ /* 0x008fc600078e0210 */
[----:B------:R1:W-:Y:S04]  /*36aa0*/  STL.64 [R1+0x16a0], R4 ;  /* 0x0016a00401007387 */ /* 0x0003e80000100a00 */
[----:B------:R-:W-:Y:S04]  /*36ab0*/  STL.64 [R1+0x16c8], R8 ;  /* 0x0016c80801007387 */ /* 0x000fe80000100a00 */
[----:B------:R-:W3:Y:S01]  /*36ac0*/  LDL.LU.64 R128, [R1+0x9c8] ;  /* 0x0009c80001807983 */ /* 0x000ee20000300a00 */
[----:B-1----:R-:W-:-:S03]  /*36ad0*/  IMAD.WIDE R4, R251, 0x4, R112 ;  /* 0x00000004fb047825 */ /* 0x002fc600078e0270 */
[----:B------:R-:W3:Y:S04]  /*36ae0*/  LDL.LU.64 R112, [R1+0x9c0] ;  /* 0x0009c00001707983 */ /* 0x000ee80000300a00 */
[----:B------:R1:W-:Y:S04]  /*36af0*/  STL.64 [R1+0x16d8], R4 ;  /* 0x0016d80401007387 */ /* 0x0003e80000100a00 */
[----:B------:R-:W3:Y:S01]  /*36b00*/  LDL.LU.64 R186, [R1+0x9b8] ;  /* 0x0009b80001ba7983 */ /* 0x000ee20000300a00 */
[----:B------:R-:W-:-:S03]  /*36b10*/  IMAD.WIDE R16, R251, 0x4, R40 ;  /* 0x00000004fb107825 */ /* 0x000fc600078e0228 */
[----:B------:R-:W3:Y:S01]  /*36b20*/  LDL.LU.64 R248, [R1+0x9b0] ;  /* 0x0009b00001f87983 */ /* 0x000ee20000300a00 */
[----:B-1----:R-:W-:-:S05]  /*36b30*/  IMAD.WIDE R4, R251, 0x4, R28 ;  /* 0x00000004fb047825 */ /* 0x002fca00078e021c */
[----:B------:R1:W-:Y:S04]  /*36b40*/  STL.64 [R1+0x16e0], R4 ;  /* 0x0016e00401007387 */ /* 0x0003e80000100a00 */
[----:B------:R-:W3:Y:S04]  /*36b50*/  LDL.LU.64 R138, [R1+0x9a8] ;  /* 0x0009a800018a7983 */ /* 0x000ee80000300a00 */
[----:B------:R-:W-:Y:S01]  /*36b60*/  STL.64 [R1+0x16f0], R16 ;  /* 0x0016f01001007387 */ /* 0x000fe20000100a00 */
[----:B-1----:R-:W-:-:S03]  /*36b70*/  IMAD.WIDE R4, R251, 0x4, R6 ;  /* 0x00000004fb047825 */ /* 0x002fc600078e0206 */
[----:B------:R-:W3:Y:S01]  /*36b80*/  LDL.LU.64 R6, [R1+0x988] ;  /* 0x0009880001067983 */ /* 0x000ee20000300a00 */
[----:B------:R-:W-:-:S05]  /*36b90*/  IMAD.WIDE R8, R251, 0x4, R150 ;  /* 0x00000004fb087825 */ /* 0x000fca00078e0296 */
[----:B------:R1:W-:Y:S01]  /*36ba0*/  STL.64 [R1+0x16f8], R8 ;  /* 0x0016f80801007387 */ /* 0x0003e20000100a00 */
[----:B------:R-:W-:-:S04]  /*36bb0*/  IMAD.WIDE R28, R251, 0x4, R64 ;  /* 0x00000004fb1c7825 */ /* 0x000fc800078e0240 */
[C---:B------:R-:W-:Y:S01]  /*36bc0*/  IMAD.WIDE R40, R251.reuse, 0x4, R218 ;  /* 0x00000004fb287825 */ /* 0x040fe200078e02da */
[----:B-1----:R-:W3:Y:S04]  /*36bd0*/  LDL.LU.64 R8, [R1+0xc38] ;  /* 0x000c380001087983 */ /* 0x002ee80000300a00 */
[----:B------:R1:W-:Y:S04]  /*36be0*/  STL.64 [R1+0x1708], R4 ;  /* 0x0017080401007387 */ /* 0x0003e80000100a00 */
[----:B-1----:R-:W3:Y:S04]  /*36bf0*/  LDL.LU.64 R4, [R1+0x980] ;  /* 0x0009800001047983 */ /* 0x002ee80000300a00 */
[----:B------:R-:W3:Y:S04]  /*36c00*/  LDL.LU.64 R54, [R1+0x978] ;  /* 0x0009780001367983 */ /* 0x000ee80000300a00 */
[----:B------:R-:W3:Y:S04]  /*36c10*/  LDL.LU.64 R16, [R1+0x970] ;  /* 0x0009700001107983 */ /* 0x000ee80000300a00 */
[----:B------:R1:W-:Y:S01]  /*36c20*/  STL.64 [R1+0x1718], R28 ;  /* 0x0017181c01007387 */ /* 0x0003e20000100a00 */
[----:B------:R-:W-:-:S03]  /*36c30*/  IMAD.WIDE R68, R251, 0x4, R68 ;  /* 0x00000004fb447825 */ /* 0x000fc600078e0244 */
[----:B-1----:R-:W3:Y:S04]  /*36c40*/  LDL.LU.64 R28, [R1+0x950] ;  /* 0x00095000011c7983 */ /* 0x002ee80000300a00 */
[----:B------:R1:W-:Y:S04]  /*36c50*/  STL.64 [R1+0x1730], R40 ;  /* 0x0017302801007387 */ /* 0x0003e80000100a00 */
[----:B-1----:R-:W3:Y:S01]  /*36c60*/  LDL.LU.64 R40, [R1+0x948] ;  /* 0x0009480001287983 */ /* 0x002ee20000300a00 */
[----:B------:R-:W-:-:S04]  /*36c70*/  IMAD.WIDE R140, R251, 0x4, R140 ;  /* 0x00000004fb8c7825 */ /* 0x000fc800078e028c */
[----:B------:R-:W-:-:S04]  /*36c80*/  IMAD.WIDE R90, R251, 0x4, R90 ;  /* 0x00000004fb5a7825 */ /* 0x000fc800078e025a */
[----:B--2---:R-:W-:-:S05]  /*36c90*/  IMAD.WIDE R64, R251, 0x4, R172 ;  /* 0x00000004fb407825 */ /* 0x004fca00078e02ac */
[----:B------:R1:W-:Y:S04]  /*36ca0*/  STL.64 [R1+0x1740], R64 ;  /* 0x0017404001007387 */ /* 0x0003e80000100a00 */
[----:B------:R-:W2:Y:S04]  /*36cb0*/  LDL.LU.64 R150, [R1+0x940] ;  /* 0x0009400001967983 */ /* 0x000ea80000300a00 */
[----:B------:R-:W2:Y:S04]  /*36cc0*/  LDL.LU.64 R172, [R1+0x938] ;  /* 0x0009380001ac7983 */ /* 0x000ea80000300a00 */
[----:B-1----:R-:W2:Y:S01]  /*36cd0*/  LDL.LU.64 R64, [R1+0x930] ;  /* 0x0009300001407983 */ /* 0x002ea20000300a00 */
[----:B------:R-:W-:-:S05]  /*36ce0*/  IMAD.WIDE R218, R251, 0x4, R88 ;  /* 0x00000004fbda7825 */ /* 0x000fca00078e0258 */
[----:B------:R1:W-:Y:S01]  /*36cf0*/  STL.64 [R1+0x1760], R218 ;  /* 0x001760da01007387 */ /* 0x0003e20000100a00 */
[----:B----4-:R-:W-:-:S03]  /*36d00*/  IMAD.WIDE R88, R251, 0x4, R216 ;  /* 0x00000004fb587825 */ /* 0x010fc600078e02d8 */
[----:B-1----:R-:W4:Y:S01]  /*36d10*/  LDL.LU.64 R218, [R1+0x910] ;  /* 0x0009100001da7983 */ /* 0x002f220000300a00 */
[----:B------:R-:W-:-:S03]  /*36d20*/  IMAD.WIDE R100, R251, 0x4, R100 ;  /* 0x00000004fb647825 */ /* 0x000fc600078e0264 */
[----:B------:R1:W-:Y:S04]  /*36d30*/  STL.64 [R1+0x1770], R88 ;  /* 0x0017705801007387 */ /* 0x0003e80000100a00 */
[----:B-1----:R-:W4:Y:S01]  /*36d40*/  LDL.LU.64 R88, [R1+0x908] ;  /* 0x0009080001587983 */ /* 0x002f220000300a00 */
[----:B------:R-:W-:-:S03]  /*36d50*/  IMAD.WIDE R188, R251, 0x4, R188 ;  /* 0x00000004fbbc7825 */ /* 0x000fc600078e02bc */
[----:B------:R1:W-:Y:S04]  /*36d60*/  STL.64 [R1+0x1778], R100 ;  /* 0x0017786401007387 */ /* 0x0003e80000100a00 */
[----:B------:R-:W4:Y:S01]  /*36d70*/  LDL.LU.64 R216, [R1+0x900] ;  /* 0x0009000001d87983 */ /* 0x000f220000300a00 */
[----:B---3--:R-:W-:-:S03]  /*36d80*/  IMAD.WIDE R128, R251, 0x4, R128 ;  /* 0x00000004fb807825 */ /* 0x008fc600078e0280 */
[----:B-1----:R-:W3:Y:S04]  /*36d90*/  LDL.LU.64 R100, [R1+0x8f8] ;  /* 0x0008f80001647983 */ /* 0x002ee80000300a00 */
[----:B------:R1:W-:Y:S01]  /*36da0*/  STL.64 [R1+0x1788], R188 ;  /* 0x001788bc01007387 */ /* 0x0003e20000100a00 */
[----:B------:R-:W-:-:S04]  /*36db0*/  IMAD.WIDE R112, R251, 0x4, R112 ;  /* 0x00000004fb707825 */ /* 0x000fc800078e0270 */
[C---:B------:R-:W-:Y:S01]  /*36dc0*/  IMAD.WIDE R186, R251.reuse, 0x4, R186 ;  /* 0x00000004fbba7825 */ /* 0x040fe200078e02ba */
[----:B-1----:R-:W3:Y:S03]  /*36dd0*/  LDL.LU.64 R188, [R1+0x5d28] ;  /* 0x005d280001bc7983 */ /* 0x002ee60000300a00 */
[C---:B------:R-:W-:Y:S01]  /*36de0*/  IMAD.WIDE R248, R251.reuse, 0x4, R248 ;  /* 0x00000004fbf87825 */ /* 0x040fe200078e02f8 */
        /* <DEDUP_REMOVED lines=21> */
[----:B------:R1:W-:Y:S01]  /*36f40*/  STL.64 [R1+0x1840], R8 ;  /* 0x0018400801007387 */ /* 0x0003e20000100a00 */
[----:B------:R-:W-:-:S04]  /*36f50*/  IMAD.WIDE R54, R251, 0x4, R54 ;  /* 0x00000004fb367825 */ /* 0x000fc800078e0236 */
[----:B-1----:R-:W-:-:S04]  /*36f60*/  IMAD.WIDE R8, R251, 0x4, R4 ;  /* 0x00000004fb087825 */ /* 0x002fc800078e0204 */
[C---:B------:R-:W-:Y:S01]  /*36f70*/  IMAD.WIDE R4, R251.reuse, 0x4, R16 ;  /* 0x00000004fb047825 */ /* 0x040fe200078e0210 */
[----:B------:R1:W-:Y:S04]  /*36f80*/  STL.64 [R1+0x1850], R8 ;  /* 0x0018500801007387 */ /* 0x0003e80000100a00 */
[----:B------:R-:W-:Y:S01]  /*36f90*/  STL.64 [R1+0x1878], R54 ;  /* 0x0018783601007387 */ /* 0x000fe20000100a00 */
[----:B-1----:R-:W-:-:S03]  /*36fa0*/  IMAD.WIDE R8, R251, 0x4, R148 ;  /* 0x00000004fb087825 */ /* 0x002fc600078e0294 */
[----:B------:R-:W3:Y:S04]  /*36fb0*/  LDL.LU.64 R148, [R1+0x8b8] ;  /* 0x0008b80001947983 */ /* 0x000ee80000300a00 */
[----:B------:R1:W-:Y:S04]  /*36fc0*/  STL.64 [R1+0x1880], R4 ;  /* 0x0018800401007387 */ /* 0x0003e80000100a00 */
[----:B------:R1:W-:Y:S01]  /*36fd0*/  STL.64 [R1+0x1898], R8 ;  /* 0x0018980801007387 */ /* 0x0003e20000100a00 */
[----:B------:R-:W-:-:S04]  /*36fe0*/  IMAD.WIDE R16, R251, 0x4, R40 ;  /* 0x00000004fb107825 */ /* 0x000fc800078e0228 */
[----:B-1----:R-:W-:-:S04]  /*36ff0*/  IMAD.WIDE R4, R251, 0x4, R234 ;  /* 0x00000004fb047825 */ /* 0x002fc800078e02ea */
[C---:B------:R-:W-:Y:S01]  /*37000*/  IMAD.WIDE R8, R251.reuse, 0x4, R28 ;  /* 0x00000004fb087825 */ /* 0x040fe200078e021c */
[----:B------:R2:W-:Y:S04]  /*37010*/  STL.64 [R1+0x18a8], R4 ;  /* 0x0018a80401007387 */ /* 0x0005e80000100a00 */
[----:B------:R1:W-:Y:S04]  /*37020*/  STL.64 [R1+0x18c0], R8 ;  /* 0x0018c00801007387 */ /* 0x0003e80000100a00 */
[----:B------:R1:W-:Y:S01]  /*37030*/  STL.64 [R1+0x18d8], R16 ;  /* 0x0018d81001007387 */ /* 0x0003e20000100a00 */
[----:B--2---:R-:W-:-:S04]  /*37040*/  IMAD.WIDE R4, R251, 0x4, R150 ;  /* 0x00000004fb047825 */ /* 0x004fc800078e0296 */
[C---:B-1----:R-:W-:Y:S02]  /*37050*/  IMAD.WIDE R8, R251.reuse, 0x4, R172 ;  /* 0x00000004fb087825 */ /* 0x042fe400078e02ac */
[----:B------:R-:W2:Y:S04]  /*37060*/  LDL.LU.64 R172, [R1+0x8b0] ;  /* 0x0008b00001ac7983 */ /* 0x000ea80000300a00 */
[----:B------:R1:W-:Y:S01]  /*37070*/  STL.64 [R1+0x18e8], R4 ;  /* 0x0018e80401007387 */ /* 0x0003e20000100a00 */
[----:B------:R-:W-:-:S03]  /*37080*/  IMAD.WIDE R16, R251, 0x4, R76 ;  /* 0x00000004fb107825 */ /* 0x000fc600078e024c */
[----:B------:R1:W-:Y:S02]  /*37090*/  STL.64 [R1+0x18f8], R8 ;  /* 0x0018f80801007387 */ /* 0x0003e40000100a00 */
[----:B-1----:R-:W-:-:S04]  /*370a0*/  IMAD.WIDE R4, R251, 0x4, R64 ;  /* 0x00000004fb047825 */ /* 0x002fc800078e0240 */
[C---:B------:R-:W-:Y:S01]  /*370b0*/  IMAD.WIDE R8, R251.reuse, 0x4, R114 ;  /* 0x00000004fb087825 */ /* 0x040fe200078e0272 */
[----:B------:R4:W-:Y:S04]  /*370c0*/  STL.64 [R1+0x1910], R4 ;  /* 0x0019100401007387 */ /* 0x0009e80000100a00 */
[----:B------:R1:W-:Y:S04]  /*370d0*/  STL.64 [R1+0x1920], R8 ;  /* 0x0019200801007387 */ /* 0x0003e80000100a00 */
[----:B------:R4:W-:Y:S02]  /*370e0*/  STL.64 [R1+0x1930], R16 ;  /* 0x0019301001007387 */ /* 0x0009e40000100a00 */
[----:B----4-:R-:W-:-:S04]  /*370f0*/  IMAD.WIDE R4, R251, 0x4, R218 ;  /* 0x00000004fb047825 */ /* 0x010fc800078e02da */
[C---:B-1----:R-:W-:Y:S01]  /*37100*/  IMAD.WIDE R8, R251.reuse, 0x4, R88 ;  /* 0x00000004fb087825 */ /* 0x042fe200078e0258 */
[----:B------:R-:W-:Y:S03]  /*37110*/  STL.64 [R1+0x1948], R4 ;  /* 0x0019480401007387 */ /* 0x000fe60000100a00 */
[C---:B------:R-:W-:Y:S01]  /*37120*/  IMAD.WIDE R16, R251.reuse, 0x4, R216 ;  /* 0x00000004fb107825 */ /* 0x040fe200078e02d8 */
[----:B------:R3:W-:Y:S04]  /*37130*/  STL.64 [R1+0x1958], R8 ;  /* 0x0019580801007387 */ /* 0x0007e80000100a00 */
[----:B------:R-:W-:Y:S01]  /*37140*/  STL.64 [R1+0x1968], R16 ;  /* 0x0019681001007387 */ /* 0x000fe20000100a00 */
[----:B---3--:R-:W-:-:S03]  /*37150*/  IMAD.WIDE R8, R251, 0x4, R6 ;  /* 0x00000004fb087825 */ /* 0x008fc600078e0206 */
[----:B------:R-:W3:Y:S01]  /*37160*/  LDL.LU.64 R6, [R1+0x5ce8] ;  /* 0x005ce80001067983 */ /* 0x000ee20000300a00 */
[----:B------:R-:W-:-:S05]  /*37170*/  IMAD.WIDE R4, R251, 0x4, R100 ;  /* 0x00000004fb047825 */ /* 0x000fca00078e0264 */
[----:B------:R1:W-:Y:S02]  /*37180*/  STL.64 [R1+0x1980], R4 ;  /* 0x0019800401007387 */ /* 0x0003e40000100a00 */
[C---:B-1----:R-:W-:Y:S02]  /*37190*/  IMAD.WIDE R4, R251.reuse, 0x4, R194 ;  /* 0x00000004fb047825 */ /* 0x042fe400078e02c2 */
[----:B------:R-:W4:Y:S04]  /*371a0*/  LDL.LU.64 R194, [R1+0x898] ;  /* 0x0008980001c27983 */ /* 0x000f280000300a00 */
[----:B------:R1:W-:Y:S04]  /*371b0*/  STL.64 [R1+0x1998], R8 ;  /* 0x0019980801007387 */ /* 0x0003e80000100a00 */
[----:B------:R1:W-:Y:S04]  /*371c0*/  STL.64 [R1+0x19b0], R4 ;  /* 0x0019b00401007387 */ /* 0x0003e80000100a00 */
[----:B------:R-:W2:Y:S01]  /*371d0*/  LDL.LU.64 R54, [R1+0x890] ;  /* 0x0008900001367983 */ /* 0x000ea20000300a00 */
[----:B-1----:R-:W-:-:S04]  /*371e0*/  IMAD.WIDE R8, R251, 0x4, R30 ;  /* 0x00000004fb087825 */ /* 0x002fc800078e021e */
[C---:B------:R-:W-:Y:S01]  /*371f0*/  IMAD.WIDE R4, R251.reuse, 0x4, R112 ;  /* 0x00000004fb047825 */ /* 0x040fe200078e0270 */
[----:B------:R-:W-:Y:S04]  /*37200*/  STL.64 [R1+0x19c0], R8 ;  /* 0x0019c00801007387 */ /* 0x000fe80000100a00 */
[----:B------:R-:W2:Y:S04]  /*37210*/  LDL.LU.64 R16, [R1+0x888] ;  /* 0x0008880001107983 */ /* 0x000ea80000300a00 */
[----:B------:R3:W-:Y:S04]  /*37220*/  STL.64 [R1+0x4990], R4 ;  /* 0x0049900401007387 */ /* 0x0007e80000100a00 */
[----:B------:R-:W2:Y:S04]  /*37230*/  LDL.LU.64 R234, [R1+0x880] ;  /* 0x0008800001ea7983 */ /* 0x000ea80000300a00 */
[----:B------:R-:W2:Y:S01]  /*37240*/  LDL.LU.64 R28, [R1+0x878] ;  /* 0x00087800011c7983 */ /* 0x000ea20000300a00 */
[----:B---3--:R-:W-:-:S03]  /*37250*/  IMAD.WIDE R4, R251, 0x4, R6 ;  /* 0x00000004fb047825 */ /* 0x008fc600078e0206 */
[----:B------:R-:W3:Y:S01]  /*37260*/  LDL.LU.64 R6, [R1+0x860] ;  /* 0x0008600001067983 */ /* 0x000ee20000300a00 */
[----:B------:R-:W-:-:S05]  /*37270*/  IMAD.WIDE R8, R251, 0x4, R140 ;  /* 0x00000004fb087825 */ /* 0x000fca00078e028c */
[----:B------:R1:W-:Y:S01]  /*37280*/  STL.64 [R1+0x4998], R8 ;  /* 0x0049980801007387 */ /* 0x0003e20000100a00 */
[----:B------:R-:W-:-:S03]  /*37290*/  IMAD.WIDE R30, R251, 0x4, R148 ;  /* 0x00000004fb1e7825 */ /* 0x000fc600078e0294 */
[----:B-1----:R-:W3:Y:S04]  /*372a0*/  LDL.LU.64 R8, [R1+0x858] ;  /* 0x0008580001087983 */ /* 0x002ee80000300a00 */
[----:B------:R1:W-:Y:S01]  /*372b0*/  STL.64 [R1+0x49a0], R4 ;  /* 0x0049a00401007387 */ /* 0x0003e20000100a00 */
[----:B------:R-:W-:-:S03]  /*372c0*/  IMAD.WIDE R112, R251, 0x4, R212 ;  /* 0x00000004fb707825 */ /* 0x000fc600078e02d4 */
[----:B-1----:R-:W3:Y:S04]  /*372d0*/  LDL.LU.64 R4, [R1+0x828] ;  /* 0x0008280001047983 */ /* 0x002ee80000300a00 */
[----:B------:R-:W3:Y:S04]  /*372e0*/  LDL.LU.64 R40, [R1+0x7f0] ;  /* 0x0007f00001287983 */ /* 0x000ee80000300a00 */
[----:B------:R-:W3:Y:S04]  /*372f0*/  LDL.LU.64 R150, [R1+0x7b8] ;  /* 0x0007b80001967983 */ /* 0x000ee80000300a00 */
[----:B------:R-:W3:Y:S04]  /*37300*/  LDL.LU.64 R64, [R1+0x780] ;  /* 0x0007800001407983 */ /* 0x000ee80000300a00 */
[----:B------:R-:W3:Y:S04]  /*37310*/  LDL.LU.64 R114, [R1+0x708] ;  /* 0x0007080001727983 */ /* 0x000ee80000300a00 */
[----:B------:R-:W3:Y:S04]  /*37320*/  LDL.LU.64 R76, [R1+0xc08] ;  /* 0x000c0800014c7983 */ /* 0x000ee80000300a00 */
[----:B------:R2:W-:Y:S04]  /*37330*/  STL.64 [R1+0x49b0], R30 ;  /* 0x0049b01e01007387 */ /* 0x0005e80000100a00 */
[----:B------:R-:W3:Y:S04]  /*37340*/  LDL.LU.64 R218, [R1+0xc10] ;  /* 0x000c100001da7983 */ /* 0x000ee80000300a00 */
[----:B------:R-:W3:Y:S01]  /*37350*/  LDL.LU.64 R88, [R1+0xc18] ;  /* 0x000c180001587983 */ /* 0x000ee20000300a00 */
[----:B--2---:R-:W-:-:S03]  /*37360*/  IMAD.WIDE R30, R251, 0x4, R172 ;  /* 0x00000004fb1e7825 */ /* 0x004fc600078e02ac */
[----:B------:R-:W2:Y:S04]  /*37370*/  LDL.LU.64 R140, [R1+0xc20] ;  /* 0x000c2000018c7983 */ /* 0x000ea80000300a00 */
[----:B------:R-:W2:Y:S01]  /*37380*/  LDL.LU.64 R216, [R1+0xc28] ;  /* 0x000c280001d87983 */ /* 0x000ea20000300a00 */
[----:B------:R-:W-:-:S03]  /*37390*/  IMAD.WIDE R46, R251, 0x4, R46 ;  /* 0x00000004fb2e7825 */ /* 0x000fc600078e022e */
[----:B------:R-:W2:Y:S04]  /*373a0*/  LDL.LU.64 R100, [R1+0xc30] ;  /* 0x000c300001647983 */ /* 0x000ea80000300a00 */
[----:B------:R1:W-:Y:S01]  /*373b0*/  STL.64 [R1+0x49b8], R30 ;  /* 0x0049b81e01007387 */ /* 0x0003e20000100a00 */
[----:B----4-:R-:W-:-:S03]  /*373c0*/  IMAD.WIDE R194, R251, 0x4, R194 ;  /* 0x00000004fbc27825 */ /* 0x010fc600078e02c2 */
[----:B------:R-:W4:Y:S04]  /*373d0*/  LDL.LU.64 R148, [R1+0x560] ;  /* 0x0005600001947983 */ /* 0x000f280000300a00 */
[----:B------:R-:W2:Y:S01]  /*373e0*/  LDL.LU.64 R172, [R1+0x528] ;  /* 0x0005280001ac7983 */ /* 0x000ea20000300a00 */
[----:B------:R-:W-:-:S03]  /*373f0*/  IMAD.WIDE R54, R251, 0x4, R54 ;  /* 0x00000004fb367825 */ /* 0x000fc600078e0236 */
[----:B-1----:R-:W2:Y:S04]  /*37400*/  LDL.LU.64 R30, [R1+0x4f0] ;  /* 0x0004f000011e7983 */ /* 0x002ea80000300a00 */
[----:B------:R1:W-:Y:S01]  /*37410*/  STL.64 [R1+0x49c0], R112 ;  /* 0x0049c07001007387 */ /* 0x0003e20000100a00 */
[----:B------:R-:W-:-:S04]  /*37420*/  IMAD.WIDE R16, R251, 0x4, R16 ;  /* 0x00000004fb107825 */ /* 0x000fc800078e0210 */
[C---:B------:R-:W-:Y:S01]  /*37430*/  IMAD.WIDE R234, R251.reuse, 0x4, R234 ;  /* 0x00000004fbea7825 */ /* 0x040fe200078e02ea */
[----:B-1----:R-:W2:Y:S04]  /*37440*/  LDL.LU.64 R112, [R1+0x4b8] ;  /* 0x0004b80001707983 */ /* 0x002ea80000300a00 */
[----:B------:R1:W-:Y:S04]  /*37450*/  STL.64 [R1+0x49c8], R46 ;  /* 0x0049c82e01007387 */ /* 0x0003e80000100a00 */
        /* <DEDUP_REMOVED lines=22> */
[----:B------:R-:W-:-:S05]  /*375c0*/  IMAD.WIDE R8, R251, 0x4, R8 ;  /* 0x00000004fb087825 */ /* 0x000fca00078e0208 */
[----:B------:R1:W-:Y:S01]  /*375d0*/  STL.64 [R1+0x4a20], R8 ;  /* 0x004a200801007387 */ /* 0x0003e20000100a00 */
[----:B------:R-:W-:-:S04]  /*375e0*/  IMAD.WIDE R4, R251, 0x4, R4 ;  /* 0x00000004fb047825 */ /* 0x000fc800078e0204 */
[C---:B-1----:R-:W-:Y:S01]  /*375f0*/  IMAD.WIDE R8, R251.reuse, 0x4, R40 ;  /* 0x00000004fb087825 */ /* 0x042fe200078e0228 */
[----:B------:R1:W-:Y:S04]  /*37600*/  STL.64 [R1+0x4a30], R4 ;  /* 0x004a300401007387 */ /* 0x0003e80000100a00 */
[----:B------:R-:W-:Y:S01]  /*37610*/  STL.64 [R1+0x4a40], R8 ;  /* 0x004a400801007387 */ /* 0x000fe20000100a00 */
[----:B------:R-:W-:-:S04]  /*37620*/  IMAD.WIDE R40, R251, 0x4, R64 ;  /* 0x00000004fb287825 */ /* 0x000fc800078e0240 */
[----:B-1----:R-:W-:-:S05]  /*37630*/  IMAD.WIDE R4, R251, 0x4, R150 ;  /* 0x00000004fb047825 */ /* 0x002fca00078e0296 */
[----:B------:R1:W-:Y:S04]  /*37640*/  STL.64 [R1+0x4a50], R4 ;  /* 0x004a500401007387 */ /* 0x0003e80000100a00 */
[----:B------:R-:W-:Y:S01]  /*37650*/  STL.64 [R1+0x4a60], R40 ;  /* 0x004a602801007387 */ /* 0x000fe20000100a00 */
[----:B-1----:R-:W-:-:S04]  /*37660*/  IMAD.WIDE R4, R251, 0x4, R114 ;  /* 0x00000004fb047825 */ /* 0x002fc800078e0272 */
[----:B---3--:R-:W-:-:S04]  /*37670*/  IMAD.WIDE R8, R251, 0x4, R6 ;  /* 0x00000004fb087825 */ /* 0x008fc800078e0206 */
[C---:B------:R-:W-:Y:S01]  /*37680*/  IMAD.WIDE R6, R251.reuse, 0x4, R76 ;  /* 0x00000004fb067825 */ /* 0x040fe200078e024c */
[----:B------:R1:W-:Y:S04]  /*37690*/  STL.64 [R1+0x780], R8 ;  /* 0x0007800801007387 */ /* 0x0003e80000100a00 */
[----:B------:R3:W-:Y:S04]  /*376a0*/  STL.64 [R1+0x4a78], R4 ;  /* 0x004a780401007387 */ /* 0x0007e80000100a00 */
[----:B------:R2:W-:Y:S01]  /*376b0*/  STL.64 [R1+0x4a88], R6 ;  /* 0x004a880601007387 */ /* 0x0005e20000100a00 */
[----:B-1----:R-:W-:-:S04]  /*376c0*/  IMAD.WIDE R8, R251, 0x4, R218 ;  /* 0x00000004fb087825 */ /* 0x002fc800078e02da */
[C---:B---3--:R-:W-:Y:S01]  /*376d0*/  IMAD.WIDE R4, R251.reuse, 0x4, R88 ;  /* 0x00000004fb047825 */ /* 0x048fe200078e0258 */
[----:B------:R1:W-:Y:S03]  /*376e0*/  STL.64 [R1+0x4a98], R8 ;  /* 0x004a980801007387 */ /* 0x0003e60000100a00 */
[C---:B--2---:R-:W-:Y:S02]  /*376f0*/  IMAD.WIDE R6, R251.reuse, 0x4, R140 ;  /* 0x00000004fb067825 */ /* 0x044fe400078e028c */
[----:B------:R-:W2:Y:S04]  /*37700*/  LDL.LU.64 R140, [R1+0x820] ;  /* 0x00082000018c7983 */ /* 0x000ea80000300a00 */
[----:B------:R3:W-:Y:S01]  /*37710*/  STL.64 [R1+0x4aa8], R4 ;  /* 0x004aa80401007387 */ /* 0x0007e20000100a00 */
[----:B-1----:R-:W-:-:S03]  /*37720*/  IMAD.WIDE R8, R251, 0x4, R100 ;  /* 0x00000004fb087825 */ /* 0x002fc600078e0264 */
[----:B------:R4:W-:Y:S01]  /*37730*/  STL.64 [R1+0x4ab8], R6 ;  /* 0x004ab80601007387 */ /* 0x0009e20000100a00 */
[----:B---3--:R-:W-:-:S04]  /*37740*/  IMAD.WIDE R4, R251, 0x4, R216 ;  /* 0x00000004fb047825 */ /* 0x008fc800078e02d8 */
[C---:B----4-:R-:W-:Y:S01]  /*37750*/  IMAD.WIDE R6, R251.reuse, 0x4, R148 ;  /* 0x00000004fb067825 */ /* 0x050fe200078e0294 */
[----:B------:R1:W-:Y:S04]  /*37760*/  STL.64 [R1+0x4ac8], R4 ;  /* 0x004ac80401007387 */ /* 0x0003e80000100a00 */
[----:B------:R3:W-:Y:S04]  /*37770*/  STL.64 [R1+0x4ad8], R8 ;  /* 0x004ad80801007387 */ /* 0x0007e80000100a00 */
[----:B------:R-:W4:Y:S01]  /*37780*/  LDL.LU.64 R148, [R1+0x818] ;  /* 0x0008180001947983 */ /* 0x000f220000300a00 */
[----:B-1----:R-:W-:-:S03]  /*37790*/  IMAD.WIDE R4, R251, 0x4, R172 ;  /* 0x00000004fb047825 */ /* 0x002fc600078e02ac */
[----:B------:R1:W-:Y:S04]  /*377a0*/  STL.64 [R1+0x4ae8], R6 ;  /* 0x004ae80601007387 */ /* 0x0003e80000100a00 */
[----:B------:R-:W4:Y:S01]  /*377b0*/  LDL.LU.64 R172, [R1+0x810] ;  /* 0x0008100001ac7983 */ /* 0x000f220000300a00 */
[----:B---3--:R-:W-:-:S03]  /*377c0*/  IMAD.WIDE R8, R251, 0x4, R30 ;  /* 0x00000004fb087825 */ /* 0x008fc600078e021e */
[----:B------:R3:W-:Y:S01]  /*377d0*/  STL.64 [R1+0x4af8], R4 ;  /* 0x004af80401007387 */ /* 0x0007e20000100a00 */
[----:B-1----:R-:W-:-:S03]  /*377e0*/  IMAD.WIDE R6, R251, 0x4, R112 ;  /* 0x00000004fb067825 */ /* 0x002fc600078e0270 */
[----:B------:R-:W-:Y:S04]  /*377f0*/  STL.64 [R1+0x4b08], R8 ;  /* 0x004b080801007387 */ /* 0x000fe80000100a00 */
[----:B------:R-:W4:Y:S01]  /*37800*/  LDL.LU.64 R40, [R1+0x808] ;  /* 0x0008080001287983 */ /* 0x000f220000300a00 */
[----:B---3--:R-:W-:-:S03]  /*37810*/  IMAD.WIDE R4, R251, 0x4, R212 ;  /* 0x00000004fb047825 */ /* 0x008fc600078e02d4 */
[----:B------:R1:W-:Y:S04]  /*37820*/  STL.64 [R1+0x4b18], R6 ;  /* 0x004b180601007387 */ /* 0x0003e80000100a00 */
[----:B------:R3:W-:Y:S04]  /*37830*/  STL.64 [R1+0x4b28], R4 ;  /* 0x004b280401007387 */ /* 0x0007e80000100a00 */
[----:B------:R-:W4:Y:S01]  /*37840*/  LDL.LU.64 R150, [R1+0x7e8] ;  /* 0x0007e80001967983 */ /* 0x000f220000300a00 */
[----:B-1----:R-:W-:-:S04]  /*37850*/  IMAD.WIDE R6, R251, 0x4, R46 ;  /* 0x00000004fb067825 */ /* 0x002fc800078e022e */
[C---:B---3--:R-:W-:Y:S01]  /*37860*/  IMAD.WIDE R4, R251.reuse, 0x4, R194 ;  /* 0x00000004fb047825 */ /* 0x048fe200078e02c2 */
[----:B------:R1:W-:Y:S04]  /*37870*/  STL.64 [R1+0x4b30], R6 ;  /* 0x004b300601007387 */ /* 0x0003e80000100a00 */
[----:B------:R-:W3:Y:S04]  /*37880*/  LDL.LU.64 R64, [R1+0x7e0] ;  /* 0x0007e00001407983 */ /* 0x000ee80000300a00 */
[----:B------:R1:W-:Y:S04]  /*37890*/  STL.64 [R1+0x4b38], R4 ;  /* 0x004b380401007387 */ /* 0x0003e80000100a00 */
[----:B------:R-:W3:Y:S04]  /*378a0*/  LDL.LU.64 R212, [R1+0x7b0] ;  /* 0x0007b00001d47983 */ /* 0x000ee80000300a00 */
[----:B-1----:R-:W3:Y:S04]  /*378b0*/  LDL.LU.64 R6, [R1+0x778] ;  /* 0x0007780001067983 */ /* 0x002ee80000300a00 */
        /* <DEDUP_REMOVED lines=9> */
[----:B------:R1:W-:Y:S04]  /*37950*/  STL.64 [R1+0x4b40], R30 ;  /* 0x004b401e01007387 */ /* 0x0003e80000100a00 */
[----:B------:R-:W3:Y:S04]  /*37960*/  LDL.LU.64 R216, [R1+0x558] ;  /* 0x0005580001d87983 */ /* 0x000ee80000300a00 */
[----:B------:R-:W3:Y:S01]  /*37970*/  LDL.LU.64 R80, [R1+0x520] ;  /* 0x0005200001507983 */ /* 0x000ee20000300a00 */
[----:B-1----:R-:W-:-:S05]  /*37980*/  IMAD.WIDE R30, R251, 0x4, R56 ;  /* 0x00000004fb1e7825 */ /* 0x002fca00078e0238 */
[----:B------:R1:W-:Y:S04]  /*37990*/  STL.64 [R1+0x4b48], R30 ;  /* 0x004b481e01007387 */ /* 0x0003e80000100a00 */
[----:B------:R-:W3:Y:S04]  /*379a0*/  LDL.LU.64 R56, [R1+0x4e8] ;  /* 0x0004e80001387983 */ /* 0x000ee80000300a00 */
[----:B------:R-:W3:Y:S01]  /*379b0*/  LDL.LU.64 R100, [R1+0x4b0] ;  /* 0x0004b00001647983 */ /* 0x000ee20000300a00 */
[----:B-1----:R-:W-:-:S05]  /*379c0*/  IMAD.WIDE R30, R251, 0x4, R42 ;  /* 0x00000004fb1e7825 */ /* 0x002fca00078e022a */
[----:B------:R1:W-:Y:S04]  /*379d0*/  STL.64 [R1+0x4b50], R30 ;  /* 0x004b501e01007387 */ /* 0x0003e80000100a00 */
[----:B-1----:R-:W3:Y:S01]  /*379e0*/  LDL.LU.64 R30, [R1+0x478] ;  /* 0x00047800011e7983 */ /* 0x002ee20000300a00 */
[----:B--2---:R-:W-:-:S05]  /*379f0*/  IMAD.WIDE R42, R251, 0x4, R140 ;  /* 0x00000004fb2a7825 */ /* 0x004fca00078e028c */
[----:B------:R1:W-:Y:S04]  /*37a00*/  STL.64 [R1+0x4b58], R42 ;  /* 0x004b582a01007387 */ /* 0x0003e80000100a00 */
[----:B------:R-:W2:Y:S04]  /*37a10*/  LDL.LU.64 R112, [R1+0x7d8] ;  /* 0x0007d80001707983 */ /* 0x000ea80000300a00 */
[----:B-1----:R-:W2:Y:S04]  /*37a20*/  LDL.LU.64 R42, [R1+0x7d0] ;  /* 0x0007d000012a7983 */ /* 0x002ea80000300a00 */
[----:B------:R-:W2:Y:S01]  /*37a30*/  LDL.LU.64 R140, [R1+0x7a8] ;  /* 0x0007a800018c7983 */ /* 0x000ea20000300a00 */
[----:B----4-:R-:W-:-:S05]  /*37a40*/  IMAD.WIDE R148, R251, 0x4, R148 ;  /* 0x00000004fb947825 */ /* 0x010fca00078e0294 */
[----:B------:R1:W-:Y:S01]  /*37a50*/  STL.64 [R1+0x4b60], R148 ;  /* 0x004b609401007387 */ /* 0x0003e20000100a00 */
[----:B------:R-:W-:-:S03]  /*37a60*/  IMAD.WIDE R172, R251, 0x4, R172 ;  /* 0x00000004fbac7825 */ /* 0x000fc600078e02ac */
[----:B-1----:R-:W4:Y:S04]  /*37a70*/  LDL.LU.64 R148, [R1+0x7a0] ;  /* 0x0007a00001947983 */ /* 0x002f280000300a00 */
[----:B------:R1:W-:Y:S04]  /*37a80*/  STL.64 [R1+0x4b68], R172 ;  /* 0x004b68ac01007387 */ /* 0x0003e80000100a00 */
[----:B-1----:R-:W4:Y:S01]  /*37a90*/  LDL.LU.64 R172, [R1+0x798] ;  /* 0x0007980001ac7983 */ /* 0x002f220000300a00 */
[----:B------:R-:W-:-:S04]  /*37aa0*/  IMAD.WIDE R40, R251, 0x4, R40 ;  /* 0x00000004fb287825 */ /* 0x000fc800078e0228 */
[C---:B------:R-:W-:Y:S01]  /*37ab0*/  IMAD.WIDE R162, R251.reuse, 0x4, R162 ;  /* 0x00000004fba27825 */ /* 0x040fe200078e02a2 */
[----:B------:R1:W-:Y:S03]  /*37ac0*/  STL.64 [R1+0x4b70], R40 ;  /* 0x004b702801007387 */ /* 0x0003e60000100a00 */
[----:B------:R-:W-:-:S04]  /*37ad0*/  IMAD.WIDE R52, R251, 0x4, R52 ;  /* 0x00000004fb347825 */ /* 0x000fc800078e0234 */
[C---:B------:R-:W-:Y:S01]  /*37ae0*/  IMAD.WIDE R150, R251.reuse, 0x4, R150 ;  /* 0x00000004fb967825 */ /* 0x040fe200078e0296 */
[----:B-1----:R-:W4:Y:S03]  /*37af0*/  LDL.LU.64 R40, [R1+0x5ca8] ;  /* 0x005ca80001287983 */ /* 0x002f260000300a00 */
[C---:B---3--:R-:W-:Y:S01]  /*37b00*/  IMAD.WIDE R64, R251.reuse, 0x4, R64 ;  /* 0x00000004fb407825 */ /* 0x048fe200078e0240 */
[----:B------:R1:W-:Y:S03]  /*37b10*/  STL.64 [R1+0x4b78], R162 ;  /* 0x004b78a201007387 */ /* 0x0003e60000100a00 */
[----:B------:R-:W-:-:S04]  /*37b20*/  IMAD.WIDE R212, R251, 0x4, R212 ;  /* 0x00000004fbd47825 */ /* 0x000fc800078e02d4 */
[C---:B------:R-:W-:Y:S01]  /*37b30*/  IMAD.WIDE R6, R251.reuse, 0x4, R6 ;  /* 0x00000004fb067825 */ /* 0x040fe200078e0206 */
[----:B-1----:R-:W3:Y:S04]  /*37b40*/  LDL.LU.64 R162, [R1+0x5ca0] ;  /* 0x005ca00001a27983 */ /* 0x002ee80000300a00 */
        /* <DEDUP_REMOVED lines=24> */
[C---:B------:R-:W-:Y:S02]  /*37cd0*/  IMAD.WIDE R4, R251.reuse, 0x4, R194 ;  /* 0x00000004fb047825 */ /* 0x040fe400078e02c2 */
[----:B------:R-:W3:Y:S04]  /*37ce0*/  LDL.LU.64 R194, [R1+0x768] ;  /* 0x0007680001c27983 */ /* 0x000ee80000300a00 */
[----:B------:R1:W-:Y:S04]  /*37cf0*/  STL.64 [R1+0x4bd8], R6 ;  /* 0x004bd80601007387 */ /* 0x0003e80000100a00 */
[----:B------:R1:W-:Y:S04]  /*37d00*/  STL.64 [R1+0x4be0], R4 ;  /* 0x004be00401007387 */ /* 0x0003e80000100a00 */
[----:B------:R-:W-:Y:S01]  /*37d10*/  STL.64 [R1+0x4bf0], R8 ;  /* 0x004bf00801007387 */ /* 0x000fe20000100a00 */
[----:B-1----:R-:W-:-:S03]  /*37d20*/  IMAD.WIDE R6, R251, 0x4, R80 ;  /* 0x00000004fb067825 */ /* 0x002fc600078e0250 */
[----:B------:R-:W3:Y:S01]  /*37d30*/  LDL.LU.64 R80, [R1+0x738] ;  /* 0x0007380001507983 */ /* 0x000ee20000300a00 */
[----:B------:R-:W-:-:S03]  /*37d40*/  IMAD.WIDE R4, R251, 0x4, R56 ;  /* 0x00000004fb047825 */ /* 0x000fc600078e0238 */
[----:B------:R1:W-:Y:S04]  /*37d50*/  STL.64 [R1+0x4bf8], R6 ;  /* 0x004bf80601007387 */ /* 0x0003e80000100a00 */
[----:B------:R-:W3:Y:S04]  /*37d60*/  LDL.LU.64 R56, [R1+0x6f8] ;  /* 0x0006f80001387983 */ /* 0x000ee80000300a00 */
[----:B------:R1:W-:Y:S02]  /*37d70*/  STL.64 [R1+0x4c00], R4 ;  /* 0x004c000401007387 */ /* 0x0003e40000100a00 */
[----:B-1----:R-:W-:-:S05]  /*37d80*/  IMAD.WIDE R6, R251, 0x4, R100 ;  /* 0x00000004fb067825 */ /* 0x002fca00078e0264 */
[----:B------:R-:W-:Y:S01]  /*37d90*/  STL.64 [R1+0x4c08], R6 ;  /* 0x004c080601007387 */ /* 0x000fe20000100a00 */
[----:B------:R-:W-:-:S05]  /*37da0*/  IMAD.WIDE R4, R251, 0x4, R30 ;  /* 0x00000004fb047825 */ /* 0x000fca00078e021e */
[----:B------:R1:W-:Y:S02]  /*37db0*/  STL.64 [R1+0x4c18], R4 ;  /* 0x004c180401007387 */ /* 0x0003e40000100a00 */
[----:B-1----:R-:W-:-:S04]  /*37dc0*/  IMAD.WIDE R4, R251, 0x4, R124 ;  /* 0x00000004fb047825 */ /* 0x002fc800078e027c */
[----:B--2---:R-:W-:-:S05]  /*37dd0*/  IMAD.WIDE R8, R251, 0x4, R112 ;  /* 0x00000004fb087825 */ /* 0x004fca00078e0270 */
[----:B------:R1:W-:Y:S01]  /*37de0*/  STL.64 [R1+0x7d8], R8 ;  /* 0x0007d80801007387 */ /* 0x0003e20000100a00 */
[----:B------:R-:W-:-:S05]  /*37df0*/  IMAD.WIDE R6, R251, 0x4, R42 ;  /* 0x00000004fb067825 */ /* 0x000fca00078e022a */
[----:B------:R2:W-:Y:S01]  /*37e00*/  STL.64 [R1+0x7d0], R6 ;  /* 0x0007d00601007387 */ /* 0x0005e20000100a00 */
[----:B-1----:R-:W-:-:S03]  /*37e10*/  IMAD.WIDE R8, R251, 0x4, R20 ;  /* 0x00000004fb087825 */ /* 0x002fc600078e0214 */
[----:B------:R4:W-:Y:S04]  /*37e20*/  STL.64 [R1+0x7c8], R4 ;  /* 0x0007c80401007387 */ /* 0x0009e80000100a00 */
[----:B------:R-:W-:Y:S01]  /*37e30*/  STL.64 [R1+0x7c0], R8 ;  /* 0x0007c00801007387 */ /* 0x000fe20000100a00 */
[----:B--2---:R-:W-:-:S05]  /*37e40*/  IMAD.WIDE R6, R251, 0x4, R140 ;  /* 0x00000004fb067825 */ /* 0x004fca00078e028c */
[----:B------:R1:W-:Y:S01]  /*37e50*/  STL.64 [R1+0x7a8], R6 ;  /* 0x0007a80601007387 */ /* 0x0003e20000100a00 */
[----:B----4-:R-:W-:-:S04]  /*37e60*/  IMAD.WIDE R4, R251, 0x4, R148 ;  /* 0x00000004fb047825 */ /* 0x010fc800078e0294 */
[C---:B-1----:R-:W-:Y:S01]  /*37e70*/  IMAD.WIDE R6, R251.reuse, 0x4, R106 ;  /* 0x00000004fb067825 */ /* 0x042fe200078e026a */
[----:B------:R1:W-:Y:S03]  /*37e80*/  STL.64 [R1+0x7a0], R4 ;  /* 0x0007a00401007387 */ /* 0x0003e60000100a00 */
[----:B------:R-:W-:-:S04]  /*37e90*/  IMAD.WIDE R8, R251, 0x4, R172 ;  /* 0x00000004fb087825 */ /* 0x000fc800078e02ac */
[C---:B-1----:R-:W-:Y:S01]  /*37ea0*/  IMAD.WIDE R4, R251.reuse, 0x4, R198 ;  /* 0x00000004fb047825 */ /* 0x042fe200078e02c6 */
[----:B------:R1:W-:Y:S04]  /*37eb0*/  STL.64 [R1+0x4c30], R8 ;  /* 0x004c300801007387 */ /* 0x0003e80000100a00 */
[----:B------:R-:W2:Y:S04]  /*37ec0*/  LDL.LU.64 R114, [R1+0x6c0] ;  /* 0x0006c00001727983 */ /* 0x000ea80000300a00 */
[----:B------:R-:W-:Y:S04]  /*37ed0*/  STL.64 [R1+0x4c38], R6 ;  /* 0x004c380601007387 */ /* 0x000fe80000100a00 */
[----:B------:R-:W4:Y:S04]  /*37ee0*/  LDL.LU.64 R76, [R1+0x688] ;  /* 0x00068800014c7983 */ /* 0x000f280000300a00 */
[----:B------:R3:W-:Y:S04]  /*37ef0*/  STL.64 [R1+0x4c40], R4 ;  /* 0x004c400401007387 */ /* 0x0007e80000100a00 */
        /* <DEDUP_REMOVED lines=10> */
[----:B------:R-:W4:Y:S01]  /*37fa0*/  LDL.LU.64 R148, [R1+0x728] ;  /* 0x0007280001947983 */ /* 0x000f220000300a00 */
[----:B-1----:R-:W-:-:S04]  /*37fb0*/  IMAD.WIDE R8, R251, 0x4, R152 ;  /* 0x00000004fb087825 */ /* 0x002fc800078e0298 */
[----:B------:R-:W-:-:S04]  /*37fc0*/  IMAD.WIDE R136, R251, 0x4, R136 ;  /* 0x00000004fb887825 */ /* 0x000fc800078e0288 */
[----:B------:R-:W-:-:S04]  /*37fd0*/  IMAD.WIDE R184, R251, 0x4, R184 ;  /* 0x00000004fbb87825 */ /* 0x000fc800078e02b8 */
[----:B---3--:R-:W-:-:S05]  /*37fe0*/  IMAD.WIDE R4, R251, 0x4, R46 ;  /* 0x00000004fb047825 */ /* 0x008fca00078e022e */
[----:B------:R1:W-:Y:S04]  /*37ff0*/  STL.64 [R1+0x4c48], R4 ;  /* 0x004c480401007387 */ /* 0x0003e80000100a00 */
[----:B------:R-:W3:Y:S01]  /*38000*/  LDL.LU.64 R172, [R1+0x6f0] ;  /* 0x0006f00001ac7983 */ /* 0x000ee20000300a00 */
[----:B-1----:R-:W-:-:S04]  /*38010*/  IMAD.WIDE R4, R251, 0x4, R212 ;  /* 0x00000004fb047825 */ /* 0x002fc800078e02d4 */
[----:B------:R-:W-:-:S05]  /*38020*/  IMAD.WIDE R6, R251, 0x4, R194 ;  /* 0x00000004fb067825 */ /* 0x000fca00078e02c2 */
[----:B------:R1:W-:Y:S04]  /*38030*/  STL.64 [R1+0x4c50], R6 ;  /* 0x004c500601007387 */ /* 0x0003e80000100a00 */
[----:B------:R1:W-:Y:S04]  /*38040*/  STL.64 [R1+0x4c58], R4 ;  /* 0x004c580401007387 */ /* 0x0003e80000100a00 */
[----:B------:R-:W-:Y:S04]  /*38050*/  STL.64 [R1+0x4c60], R8 ;  /* 0x004c600801007387 */ /* 0x000fe80000100a00 */
[----:B------:R-:W3:Y:S01]  /*38060*/  LDL.LU.64 R106, [R1+0x6b8] ;  /* 0x0006b800016a7983 */ /* 0x000ee20000300a00 */
[----:B-1----:R-:W-:-:S05]  /*38070*/  IMAD.WIDE R6, R251, 0x4, R80 ;  /* 0x00000004fb067825 */ /* 0x002fca00078e0250 */
[----:B------:R1:W-:Y:S01]  /*38080*/  STL.64 [R1+0x4c68], R6 ;  /* 0x004c680601007387 */ /* 0x0003e20000100a00 */
[----:B------:R-:W-:-:S03]  /*38090*/  IMAD.WIDE R4, R251, 0x4, R56 ;  /* 0x00000004fb047825 */ /* 0x000fc600078e0238 */
[----:B------:R-:W3:Y:S04]  /*380a0*/  LDL.LU.64 R198, [R1+0x680] ;  /* 0x0006800001c67983 */ /* 0x000ee80000300a00 */
[----:B------:R1:W-:Y:S04]  /*380b0*/  STL.64 [R1+0x4c70], R4 ;  /* 0x004c700401007387 */ /* 0x0003e80000100a00 */
[----:B------:R-:W3:Y:S04]  /*380c0*/  LDL.LU.64 R46, [R1+0x648] ;  /* 0x00064800012e7983 */ /* 0x000ee80000300a00 */
[----:B------:R-:W3:Y:S04]  /*380d0*/  LDL.LU.64 R194, [R1+0x610] ;  /* 0x0006100001c27983 */ /* 0x000ee80000300a00 */
[----:B------:R-:W3:Y:S04]  /*380e0*/  LDL.LU.64 R212, [R1+0x5d8] ;  /* 0x0005d80001d47983 */ /* 0x000ee80000300a00 */
[----:B------:R-:W3:Y:S04]  /*380f0*/  LDL.LU.64 R152, [R1+0x580] ;  /* 0x0005800001987983 */ /* 0x000ee80000300a00 */
[----:B------:R-:W3:Y:S04]  /*38100*/  LDL.LU.64 R80, [R1+0x548] ;  /* 0x0005480001507983 */ /* 0x000ee80000300a00 */
[----:B------:R-:W3:Y:S04]  /*38110*/  LDL.LU.64 R56, [R1+0x510] ;  /* 0x0005100001387983 */ /* 0x000ee80000300a00 */
[----:B-1----:R-:W3:Y:S04]  /*38120*/  LDL.LU.64 R6, [R1+0x4d8] ;  /* 0x0004d80001067983 */ /* 0x002ee80000300a00 */
[----:B------:R-:W3:Y:S04]  /*38130*/  LDL.LU.64 R8, [R1+0x4a0] ;  /* 0x0004a00001087983 */ /* 0x000ee80000300a00 */
[----:B------:R-:W3:Y:S01]  /*38140*/  LDL.LU.64 R4, [R1+0x468] ;  /* 0x0004680001047983 */ /* 0x000ee20000300a00 */
[----:B--2---:R-:W-:-:S05]  /*38150*/  IMAD.WIDE R114, R251, 0x4, R114 ;  /* 0x00000004fb727825 */ /* 0x004fca00078e0272 */
[----:B------:R1:W-:Y:S01]  /*38160*/  STL.64 [R1+0x4c78], R114 ;  /* 0x004c787201007387 */ /* 0x0003e20000100a00 */
[----:B----4-:R-:W-:-:S04]  /*38170*/  IMAD.WIDE R76, R251, 0x4, R76 ;  /* 0x00000004fb4c7825 */ /* 0x010fc800078e024c */
[C---:B------:R-:W-:Y:S01]  /*38180*/  IMAD.WIDE R218, R251.reuse, 0x4, R218 ;  /* 0x00000004fbda7825 */ /* 0x040fe200078e02da */
[----:B-1----:R-:W2:Y:S03]  /*38190*/  LDL.LU.64 R114, [R1+0x5c78] ;  /* 0x005c780001727983 */ /* 0x002ea60000300a00 */
        /* <DEDUP_REMOVED lines=9> */
[----:B-1----:R-:W2:Y:S04]  /*38230*/  LDL.LU.64 R218, [R1+0x5c68] ;  /* 0x005c680001da7983 */ /* 0x002ea80000300a00 */
        /* <DEDUP_REMOVED lines=38> */
[----:B-1----:R-:W3:Y:S03]  /*384a0*/  LDL.LU.64 R172, [R1+0x5bf8] ;  /* 0x005bf80001ac7983 */ /* 0x002ee60000300a00 */
        /* <DEDUP_REMOVED lines=42> */
[----:B------:R-:W-:Y:S01]  /*38750*/  STL.64 [R1+0x4e20], R8 ;  /* 0x004e200801007387 */ /* 0x000fe20000100a00 */
[----:B-1----:R-:W-:-:S04]  /*38760*/  IMAD.WIDE R6, R251, 0x4, R4 ;  /* 0x00000004fb067825 */ /* 0x002fc800078e0204 */
[C---:B------:R-:W-:Y:S02]  /*38770*/  IMAD.WIDE R4, R251.reuse, 0x4, R140 ;  /* 0x00000004fb047825 */ /* 0x040fe400078e028c */
[----:B------:R-:W2:Y:S04]  /*38780*/  LDL.LU.64 R140, [R1+0x5b98] ;  /* 0x005b9800018c7983 */ /* 0x000ea80000300a00 */
[----:B------:R1:W-:Y:S02]  /*38790*/  STL.64 [R1+0x4e30], R6 ;  /* 0x004e300601007387 */ /* 0x0003e40000100a00 */
[C---:B-1----:R-:W-:Y:S02]  /*387a0*/  IMAD.WIDE R6, R251.reuse, 0x4, R116 ;  /* 0x00000004fb067825 */ /* 0x042fe400078e0274 */
[----:B------:R-:W2:Y:S04]  /*387b0*/  LDL.LU.64 R116, [R1+0x5b90] ;  /* 0x005b900001747983 */ /* 0x000ea80000300a00 */
        /* <DEDUP_REMOVED lines=21> */
[----:B------:R1:W-:Y:S01]  /*38910*/  STL.64 [R1+0x4ef0], R6 ;  /* 0x004ef00601007387 */ /* 0x0003e20000100a00 */
[----:B------:R-:W-:-:S04]  /*38920*/  IMAD.WIDE R8, R251, 0x4, R150 ;  /* 0x00000004fb087825 */ /* 0x000fc800078e0296 */
[C---:B-1----:R-:W-:Y:S02]  /*38930*/  IMAD.WIDE R6, R251.reuse, 0x4, R30 ;  /* 0x00000004fb067825 */ /* 0x042fe400078e021e */
[----:B------:R-:W2:Y:S04]  /*38940*/  LDL.LU.64 R30, [R1+0x5b50] ;  /* 0x005b5000011e7983 */ /* 0x000ea80000300a00 */
[----:B------:R1:W-:Y:S02]  /*38950*/  STL.64 [R1+0x4f08], R4 ;  /* 0x004f080401007387 */ /* 0x0003e40000100a00 */
[C---:B-1----:R-:W-:Y:S02]  /*38960*/  IMAD.WIDE R4, R251.reuse, 0x4, R216 ;  /* 0x00000004fb047825 */ /* 0x042fe400078e02d8 */
[----:B------:R-:W2:Y:S04]  /*38970*/  LDL.LU.64 R216, [R1+0x5b48] ;  /* 0x005b480001d87983 */ /* 0x000ea80000300a00 */
[----:B------:R1:W-:Y:S02]  /*38980*/  STL.64 [R1+0x4f20], R6 ;  /* 0x004f200601007387 */ /* 0x0003e40000100a00 */
[----:B-1----:R-:W-:-:S02]  /*38990*/  IMAD.WIDE R6, R251, 0x4, R218 ;  /* 0x00000004fb067825 */ /* 0x002fc400078e02da */
[----:B------:R-:W2:Y:S04]  /*389a0*/  LDL.LU.64 R218, [R1+0x5b40] ;  /* 0x005b400001da7983 */ /* 0x000ea80000300a00 */
[----:B------:R1:W-:Y:S04]  /*389b0*/  STL.64 [R1+0x4f38], R4 ;  /* 0x004f380401007387 */ /* 0x0003e80000100a00 */
[----:B------:R3:W-:Y:S01]  /*389c0*/  STL.64 [R1+0x4f48], R6 ;  /* 0x004f480601007387 */ /* 0x0007e20000100a00 */
[----:B-1----:R-:W-:-:S04]  /*389d0*/  IMAD.WIDE R4, R251, 0x4, R114 ;  /* 0x00000004fb047825 */ /* 0x002fc800078e0272 */
[C---:B---3--:R-:W-:Y:S01]  /*389e0*/  IMAD.WIDE R6, R251.reuse, 0x4, R162 ;  /* 0x00000004fb067825 */ /* 0x048fe200078e02a2 */
[----:B------:R1:W-:Y:S04]  /*389f0*/  STL.64 [R1+0x4f58], R4 ;  /* 0x004f580401007387 */ /* 0x0003e80000100a00 */
[----:B------:R3:W-:Y:S04]  /*38a00*/  STL.64 [R1+0x4f68], R8 ;  /* 0x004f680801007387 */ /* 0x0007e80000100a00 */
[----:B------:R4:W-:Y:S01]  /*38a10*/  STL.64 [R1+0x4f78], R6 ;  /* 0x004f780601007387 */ /* 0x0009e20000100a00 */
[----:B-1----:R-:W-:-:S04]  /*38a20*/  IMAD.WIDE R4, R251, 0x4, R178 ;  /* 0x00000004fb047825 */ /* 0x002fc800078e02b2 */
[C---:B---3--:R-:W-:Y:S01]  /*38a30*/  IMAD.WIDE R8, R251.reuse, 0x4, R234 ;  /* 0x00000004fb087825 */ /* 0x048fe200078e02ea */
[----:B------:R1:W-:Y:S03]  /*38a40*/  STL.64 [R1+0x4f88], R4 ;  /* 0x004f880401007387 */ /* 0x0003e60000100a00 */
[C---:B----4-:R-:W-:Y:S01]  /*38a50*/  IMAD.WIDE R6, R251.reuse, 0x4, R236 ;  /* 0x00000004fb067825 */ /* 0x050fe200078e02ec */
[----:B------:R-:W-:Y:S04]  /*38a60*/  STL.64 [R1+0x4f98], R8 ;  /* 0x004f980801007387 */ /* 0x000fe80000100a00 */
[----:B------:R-:W3:Y:S01]  /*38a70*/  LDL.LU.64 R234, [R1+0x388] ;  /* 0x0003880001ea7983 */ /* 0x000ee20000300a00 */
[----:B-1----:R-:W-:-:S03]  /*38a80*/  IMAD.WIDE R4, R251, 0x4, R238 ;  /* 0x00000004fb047825 */ /* 0x002fc600078e02ee */
[----:B------:R1:W-:Y:S04]  /*38a90*/  STL.64 [R1+0x4fa8], R6 ;  /* 0x004fa80601007387 */ /* 0x0003e80000100a00 */
[----:B------:R-:W4:Y:S04]  /*38aa0*/  LDL.LU.64 R236, [R1+0x348] ;  /* 0x0003480001ec7983 */ /* 0x000f280000300a00 */
[----:B------:R1:W-:Y:S01]  /*38ab0*/  STL.64 [R1+0x4fb8], R4 ;  /* 0x004fb80401007387 */ /* 0x0003e20000100a00 */
[----:B------:R-:W-:-:S03]  /*38ac0*/  IMAD.WIDE R178, R251, 0x4, R210 ;  /* 0x00000004fbb27825 */ /* 0x000fc600078e02d2 */
[----:B------:R-:W2:Y:S04]  /*38ad0*/  LDL.LU.64 R238, [R1+0x308] ;  /* 0x0003080001ee7983 */ /* 0x000ea80000300a00 */
[----:B-1----:R-:W2:Y:S04]  /*38ae0*/  LDL.LU.64 R6, [R1+0x2c8] ;  /* 0x0002c80001067983 */ /* 0x002ea80000300a00 */
[----:B------:R-:W2:Y:S04]  /*38af0*/  LDL.LU.64 R8, [R1+0x288] ;  /* 0x0002880001087983 */ /* 0x000ea80000300a00 */
[----:B------:R-:W2:Y:S04]  /*38b00*/  LDL.LU.64 R4, [R1+0x248] ;  /* 0x0002480001047983 */ /* 0x000ea80000300a00 */
[----:B------:R-:W2:Y:S04]  /*38b10*/  LDL.LU.64 R114, [R1+0x208] ;  /* 0x0002080001727983 */ /* 0x000ea80000300a00 */
[----:B------:R-:W2:Y:S04]  /*38b20*/  LDL.LU.64 R150, [R1+0x1c8] ;  /* 0x0001c80001967983 */ /* 0x000ea80000300a00 */
[----:B------:R-:W2:Y:S04]  /*38b30*/  LDL.LU.64 R162, [R1+0x188] ;  /* 0x0001880001a27983 */ /* 0x000ea80000300a00 */
[----:B------:R-:W2:Y:S04]  /*38b40*/  LDL.LU.64 R210, [R1+0x148] ;  /* 0x0001480001d27983 */ /* 0x000ea80000300a00 */
[----:B------:R1:W-:Y:S02]  /*38b50*/  STL.64 [R1+0x4fc8], R178 ;  /* 0x004fc8b201007387 */ /* 0x0003e40000100a00 */
[----:B-1----:R-:W-:-:S02]  /*38b60*/  IMAD.WIDE R178, R251, 0x4, R204 ;  /* 0x00000004fbb27825 */ /* 0x002fc400078e02cc */
        /* <DEDUP_REMOVED lines=25> */
[----:B---3--:R-:W-:-:S04]  /*38d00*/  IMAD.WIDE R234, R251, 0x4, R234 ;  /* 0x00000004fbea7825 */ /* 0x008fc800078e02ea */
[----:B----4-:R-:W-:-:S04]  /*38d10*/  IMAD.WIDE R236, R251, 0x4, R236 ;  /* 0x00000004fbec7825 */ /* 0x010fc800078e02ec */
[C---:B--2---:R-:W-:Y:S01]  /*38d20*/  IMAD.WIDE R238, R251.reuse, 0x4, R238 ;  /* 0x00000004fbee7825 */ /* 0x044fe200078e02ee */
[----:B------:R1:W-:Y:S03]  /*38d30*/  LDGSTS.E [R247+0x1ff00], desc[UR76][R240.64], P0 ;  /* 0x1ff00000f0f77fae */ /* 0x0003e600081a104c */
[----:B-1----:R-:W-:-:S05]  /*38d40*/  IMAD.WIDE R240, R251, 0x4, R240 ;  /* 0x00000004fbf07825 */ /* 0x002fca00078e02f0 */
[----:B------:R1:W-:Y:S04]  /*38d50*/  STL.64 [R1+0x5098], R240 ;  /* 0x005098f001007387 */ /* 0x0003e80000100a00 */
[----:B-1----:R-:W2:Y:S04]  /*38d60*/  LDL.LU.64 R240, [R1+0x3c8] ;  /* 0x0003c80001f07983 */ /* 0x002ea80000300a00 */
[----:B------:R1:W-:Y:S04]  /*38d70*/  STL.64 [R1+0x388], R234 ;  /* 0x000388ea01007387 */ /* 0x0003e80000100a00 */
[----:B-1----:R-:W3:Y:S04]  /*38d80*/  LDL.LU.64 R234, [R1+0x5af8] ;  /* 0x005af80001ea7983 */ /* 0x002ee80000300a00 */
[----:B------:R1:W-:Y:S04]  /*38d90*/  STL.64 [R1+0x348], R236 ;  /* 0x000348ec01007387 */ /* 0x0003e80000100a00 */
[----:B-1----:R-:W4:Y:S04]  /*38da0*/  LDL.LU.64 R236, [R1+0x5af0] ;  /* 0x005af00001ec7983 */ /* 0x002f280000300a00 */
[----:B------:R1:W-:Y:S04]  /*38db0*/  STL.64 [R1+0x3c8], R238 ;  /* 0x0003c8ee01007387 */ /* 0x0003e80000100a00 */
[----:B-1----:R-:W2:Y:S01]  /*38dc0*/  LDL.LU.64 R238, [R1+0x5ae8] ;  /* 0x005ae80001ee7983 */ /* 0x002ea20000300a00 */
[----:B------:R-:W-:-:S05]  /*38dd0*/  IMAD.WIDE R6, R251, 0x4, R6 ;  /* 0x00000004fb067825 */ /* 0x000fca00078e0206 */
[----:B------:R1:W-:Y:S02]  /*38de0*/  STL.64 [R1+0x458], R6 ;  /* 0x0004580601007387 */ /* 0x0003e40000100a00 */
[----:B-1----:R-:W-:-:S04]  /*38df0*/  IMAD.WIDE R6, R251, 0x4, R8 ;  /* 0x00000004fb067825 */ /* 0x002fc800078e0208 */
[C---:B------:R-:W-:Y:S01]  /*38e00*/  IMAD.WIDE R8, R251.reuse, 0x4, R4 ;  /* 0x00000004fb087825 */ /* 0x040fe200078e0204 */
[----:B------:R1:W-:Y:S03]  /*38e10*/  STL.64 [R1+0x460], R6 ;  /* 0x0004600601007387 */ /* 0x0003e60000100a00 */
[C---:B------:R-:W-:Y:S01]  /*38e20*/  IMAD.WIDE R4, R251.reuse, 0x4, R114 ;  /* 0x00000004fb047825 */ /* 0x040fe200078e0272 */
[----:B------:R-:W-:Y:S04]  /*38e30*/  STL.64 [R1+0x468], R8 ;  /* 0x0004680801007387 */ /* 0x000fe80000100a00 */
[----:B------:R-:W3:Y:S01]  /*38e40*/  LDL.LU.64 R114, [R1+0x408] ;  /* 0x0004080001727983 */ /* 0x000ee20000300a00 */
[----:B-1----:R-:W-:-:S03]  /*38e50*/  IMAD.WIDE R6, R251, 0x4, R150 ;  /* 0x00000004fb067825 */ /* 0x002fc600078e0296 */
[----:B------:R1:W-:Y:S04]  /*38e60*/  STL.64 [R1+0x470], R4 ;  /* 0x0004700401007387 */ /* 0x0003e80000100a00 */
[----:B------:R1:W-:Y:S02]  /*38e70*/  STL.64 [R1+0x478], R6 ;  /* 0x0004780601007387 */ /* 0x0003e40000100a00 */
[----:B-1----:R-:W-:-:S04]  /*38e80*/  IMAD.WIDE R4, R251, 0x4, R162 ;  /* 0x00000004fb047825 */ /* 0x002fc800078e02a2 */
[C---:B------:R-:W-:Y:S02]  /*38e90*/  IMAD.WIDE R6, R251.reuse, 0x4, R210 ;  /* 0x00000004fb067825 */ /* 0x040fe400078e02d2 */
[----:B------:R-:W3:Y:S04]  /*38ea0*/  LDL.LU.64 R210, [R1+0x418] ;  /* 0x0004180001d27983 */ /* 0x000ee80000300a00 */
[----:B------:R1:W-:Y:S04]  /*38eb0*/  STL.64 [R1+0x480], R4 ;  /* 0x0004800401007387 */ /* 0x0003e80000100a00 */
[----:B------:R1:W-:Y:S02]  /*38ec0*/  STL.64 [R1+0x488], R6 ;  /* 0x0004880601007387 */ /* 0x0003e40000100a00 */
[----:B-1----:R-:W-:-:S02]  /*38ed0*/  IMAD.WIDE R4, R251, 0x4, R204 ;  /* 0x00000004fb047825 */ /* 0x002fc400078e02cc */
[----:B------:R-:W3:Y:S02]  /*38ee0*/  LDL.LU.64 R204, [R1+0x410] ;  /* 0x0004100001cc7983 */ /* 0x000ee40000300a00 */
[C---:B------:R-:W-:Y:S02]  /*38ef0*/  IMAD.WIDE R6, R251.reuse, 0x4, R178 ;  /* 0x00000004fb067825 */ /* 0x040fe400078e02b2 */
[----:B------:R1:W-:Y:S02]  /*38f00*/  STL.64 [R1+0x490], R4 ;  /* 0x0004900401007387 */ /* 0x0003e40000100a00 */
[C---:B------:R-:W-:Y:S02]  /*38f10*/  IMAD.WIDE R8, R251.reuse, 0x4, R196 ;  /* 0x00000004fb087825 */ /* 0x040fe400078e02c4 */
[----:B------:R-:W3:Y:S04]  /*38f20*/  LDL.LU.64 R150, [R1+0x3f0] ;  /* 0x0003f00001967983 */ /* 0x000ee80000300a00 */
[----:B------:R1:W-:Y:S02]  /*38f30*/  STL.64 [R1+0x498], R6 ;  /* 0x0004980601007387 */ /* 0x0003e40000100a00 */
[----:B-1----:R-:W-:-:S02]  /*38f40*/  IMAD.WIDE R4, R251, 0x4, R94 ;  /* 0x00000004fb047825 */ /* 0x002fc400078e025e */
[----:B------:R-:W3:Y:S04]  /*38f50*/  LDL.LU.64 R162, [R1+0x3e8] ;  /* 0x0003e80001a27983 */ /* 0x000ee80000300a00 */
[----:B------:R2:W-:Y:S01]  /*38f60*/  STL.64 [R1+0x590], R4 ;  /* 0x0005900401007387 */ /* 0x0005e20000100a00 */
[----:B------:R-:W-:-:S03]  /*38f70*/  IMAD.WIDE R6, R251, 0x4, R154 ;  /* 0x00000004fb067825 */ /* 0x000fc600078e029a */
[----:B------:R-:W-:Y:S01]  /*38f80*/  STL.64 [R1+0x6c0], R8 ;  /* 0x0006c00801007387 */ /* 0x000fe20000100a00 */
[----:B--2---:R-:W-:-:S03]  /*38f90*/  IMAD.WIDE R4, R251, 0x4, R238 ;  /* 0x00000004fb047825 */ /* 0x004fc600078e02ee */
[----:B------:R-:W2:Y:S04]  /*38fa0*/  LDL.LU.64 R238, [R1+0x3f8] ;  /* 0x0003f80001ee7983 */ /* 0x000ea80000300a00 */
[----:B------:R4:W-:Y:S04]  /*38fb0*/  STL.64 [R1+0x6c8], R6 ;  /* 0x0006c80601007387 */ /* 0x0009e80000100a00 */
[----:B------:R3:W-:Y:S01]  /*38fc0*/  STL.64 [R1+0x6e0], R4 ;  /* 0x0006e00401007387 */ /* 0x0007e20000100a00 */
[----:B----4-:R-:W-:-:S03]  /*38fd0*/  IMAD.WIDE R6, R251, 0x4, R236 ;  /* 0x00000004fb067825 */ /* 0x010fc600078e02ec */
[----:B------:R-:W4:Y:S01]  /*38fe0*/  LDL.LU.64 R236, [R1+0x400] ;  /* 0x0004000001ec7983 */ /* 0x000f220000300a00 */
[----:B---3--:R-:W-:-:S03]  /*38ff0*/  IMAD.WIDE R4, R251, 0x4, R234 ;  /* 0x00000004fb047825 */ /* 0x008fc600078e02ea */
[----:B------:R1:W-:Y:S04]  /*39000*/  STL.64 [R1+0x6e8], R6 ;  /* 0x0006e80601007387 */ /* 0x0003e80000100a00 */
[----:B-1----:R-:W3:Y:S04]  /*39010*/  LDL.LU.64 R6, [R1+0x3c0] ;  /* 0x0003c00001067983 */ /* 0x002ee80000300a00 */
[----:B------:R-:W2:Y:S04]  /*39020*/  LDL.LU.64 R8, [R1+0x3b8] ;  /* 0x0003b80001087983 */ /* 0x000ea80000300a00 */
[----:B------:R1:W-:Y:S04]  /*39030*/  STL.64 [R1+0x700], R4 ;  /* 0x0007000401007387 */ /* 0x0003e80000100a00 */
[----:B------:R-:W2:Y:S01]  /*39040*/  LDL.LU.64 R154, [R1+0x3b0] ;  /* 0x0003b000019a7983 */ /* 0x000ea20000300a00 */
[----:B------:R-:W-:-:S04]  /*39050*/  IMAD.WIDE R178, R251, 0x4, R230 ;  /* 0x00000004fbb27825 */ /* 0x000fc800078e02e6 */
[----:B-1----:R-:W-:-:S04]  /*39060*/  IMAD.WIDE R4, R251, 0x4, R232 ;  /* 0x00000004fb047825 */ /* 0x002fc800078e02e8 */
[C---:B------:R-:W-:Y:S01]  /*39070*/  IMAD.WIDE R94, R251.reuse, 0x4, R228 ;  /* 0x00000004fb5e7825 */ /* 0x040fe200078e02e4 */
[----:B------:R1:W-:Y:S03]  /*39080*/  STL.64 [R1+0x708], R4 ;  /* 0x0007080401007387 */ /* 0x0003e60000100a00 */
[C---:B------:R-:W-:Y:S01]  /*39090*/  IMAD.WIDE R196, R251.reuse, 0x4, R222 ;  /* 0x00000004fbc47825 */ /* 0x040fe200078e02de */
[----:B-1----:R-:W2:Y:S04]  /*390a0*/  LDL.LU.64 R4, [R1+0x3a8] ;  /* 0x0003a80001047983 */ /* 0x002ea80000300a00 */
[----:B------:R1:W-:Y:S04]  /*390b0*/  STL.64 [R1+0x720], R178 ;  /* 0x000720b201007387 */ /* 0x0003e80000100a00 */
[----:B------:R1:W-:Y:S01]  /*390c0*/  STL.64 [R1+0x728], R94 ;  /* 0x0007285e01007387 */ /* 0x0003e20000100a00 */
[----:B------:R-:W-:-:S04]  /*390d0*/  IMAD.WIDE R222, R251, 0x4, R220 ;  /* 0x00000004fbde7825 */ /* 0x000fc800078e02dc */
[----:B-1----:R-:W-:-:S04]  /*390e0*/  IMAD.WIDE R178, R251, 0x4, R226 ;  /* 0x00000004fbb27825 */ /* 0x002fc800078e02e2 */
        /* <DEDUP_REMOVED lines=9> */
[----:B-1----:R-:W3:Y:S01]  /*39180*/  LDL.LU.64 R196, [R1+0x370] ;  /* 0x0003700001c47983 */ /* 0x002ee20000300a00 */
[----:B------:R-:W-:-:S04]  /*39190*/  IMAD.WIDE R226, R251, 0x4, R54 ;  /* 0x00000004fbe27825 */ /* 0x000fc800078e0236 */
[----:B------:R-:W-:-:S04]  /*391a0*/  IMAD.WIDE R228, R251, 0x4, R66 ;  /* 0x00000004fbe47825 */ /* 0x000fc800078e0242 */
[----:B----4-:R-:W-:-:S05]  /*391b0*/  IMAD.WIDE R224, R251, 0x4, R236 ;  /* 0x00000004fbe07825 */ /* 0x010fca00078e02ec */
[----:B------:R-:W-:Y:S04]  /*391c0*/  STL.64 [R1+0x400], R224 ;  /* 0x000400e001007387 */ /* 0x000fe80000100a00 */
[----:B------:R-:W-:Y:S04]  /*391d0*/  STL.64 [R1+0x760], R222 ;  /* 0x000760de01007387 */ /* 0x000fe80000100a00 */
[----:B------:R-:W4:Y:S04]  /*391e0*/  LDL.LU.64 R114, [R1+0x368] ;  /* 0x0003680001727983 */ /* 0x000f280000300a00 */
[----:B------:R-:W-:Y:S04]  /*391f0*/  STL.64 [R1+0x408], R220 ;  /* 0x000408dc01007387 */ /* 0x000fe80000100a00 */
[----:B------:R1:W-:Y:S04]  /*39200*/  STL.64 [R1+0x768], R218 ;  /* 0x000768da01007387 */ /* 0x0003e80000100a00 */
[----:B------:R1:W-:Y:S02]  /*39210*/  STL.64 [R1+0x418], R210 ;  /* 0x000418d201007387 */ /* 0x0003e40000100a00 */
[----:B-1----:R-:W-:-:S02]  /*39220*/  IMAD.WIDE R218, R251, 0x4, R216 ;  /* 0x00000004fbda7825 */ /* 0x002fc400078e02d8 */
[----:B------:R-:W4:Y:S02]  /*39230*/  LDL.LU.64 R210, [R1+0x340] ;  /* 0x0003400001d27983 */ /* 0x000f240000300a00 */
[C---:B------:R-:W-:Y:S02]  /*39240*/  IMAD.WIDE R216, R251.reuse, 0x4, R204 ;  /* 0x00000004fbd87825 */ /* 0x040fe400078e02cc */
[----:B------:R1:W-:Y:S02]  /*39250*/  STL.64 [R1+0x788], R218 ;  /* 0x000788da01007387 */ /* 0x0003e40000100a00 */
[C---:B------:R-:W-:Y:S02]  /*39260*/  IMAD.WIDE R220, R251.reuse, 0x4, R150 ;  /* 0x00000004fbdc7825 */ /* 0x040fe400078e0296 */
[----:B------:R-:W4:Y:S02]  /*39270*/  LDL.LU.64 R204, [R1+0x338] ;  /* 0x0003380001cc7983 */ /* 0x000f240000300a00 */
[----:B------:R-:W-:-:S02]  /*39280*/  IMAD.WIDE R222, R251, 0x4, R162 ;  /* 0x00000004fbde7825 */ /* 0x000fc400078e02a2 */
[----:B------:R-:W4:Y:S04]  /*39290*/  LDL.LU.64 R150, [R1+0x330] ;  /* 0x0003300001967983 */ /* 0x000f280000300a00 */
[----:B------:R-:W4:Y:S01]  /*392a0*/  LDL.LU.64 R162, [R1+0x328] ;  /* 0x0003280001a27983 */ /* 0x000f220000300a00 */
[----:B------:R-:W-:-:S03]  /*392b0*/  IMAD.WIDE R224, R251, 0x4, R42 ;  /* 0x00000004fbe07825 */ /* 0x000fc600078e022a */
[----:B------:R-:W4:Y:S01]  /*392c0*/  LDL.LU.64 R42, [R1+0x5ae0] ;  /* 0x005ae000012a7983 */ /* 0x000f220000300a00 */
[----:B--2---:R-:W-:-:S03]  /*392d0*/  IMAD.WIDE R234, R251, 0x4, R154 ;  /* 0x00000004fbea7825 */ /* 0x004fc600078e029a */
[----:B------:R-:W2:Y:S04]  /*392e0*/  LDL.LU.64 R54, [R1+0x5ad8] ;  /* 0x005ad80001367983 */ /* 0x000ea80000300a00 */
[----:B------:R-:W2:Y:S04]  /*392f0*/  LDL.LU.64 R66, [R1+0x5ad0] ;  /* 0x005ad00001427983 */ /* 0x000ea80000300a00 */
[----:B------:R-:W2:Y:S01]  /*39300*/  LDL.LU.64 R154, [R1+0x300] ;  /* 0x00030000019a7983 */ /* 0x000ea20000300a00 */
[----:B------:R-:W-:-:S04]  /*39310*/  IMAD.WIDE R236, R251, 0x4, R4 ;  /* 0x00000004fbec7825 */ /* 0x000fc800078e0204 */
[C---:B---3--:R-:W-:Y:S02]  /*39320*/  IMAD.WIDE R230, R251.reuse, 0x4, R6 ;  /* 0x00000004fbe67825 */ /* 0x048fe400078e0206 */
[----:B------:R-:W3:Y:S02]  /*39330*/  LDL.LU.64 R6, [R1+0x2f8] ;  /* 0x0002f80001067983 */ /* 0x000ee40000300a00 */
[----:B------:R-:W-:-:S04]  /*39340*/  IMAD.WIDE R4, R251, 0x4, R90 ;  /* 0x00000004fb047825 */ /* 0x000fc800078e025a */
[----:B-1----:R-:W-:-:S04]  /*39350*/  IMAD.WIDE R218, R251, 0x4, R238 ;  /* 0x00000004fbda7825 */ /* 0x002fc800078e02ee */
[C---:B------:R-:W-:Y:S02]  /*39360*/  IMAD.WIDE R232, R251.reuse, 0x4, R8 ;  /* 0x00000004fbe87825 */ /* 0x040fe400078e0208 */
[----:B------:R-:W2:Y:S02]  /*39370*/  LDL.LU.64 R8, [R1+0x2f0] ;  /* 0x0002f00001087983 */ /* 0x000ea40000300a00 */
[C---:B------:R-:W-:Y:S02]  /*39380*/  IMAD.WIDE R238, R251.reuse, 0x4, R78 ;  /* 0x00000004fbee7825 */ /* 0x040fe400078e024e */
[----:B------:R-:W2:Y:S04]  /*39390*/  LDL.LU.64 R78, [R1+0x5ac8] ;  /* 0x005ac800014e7983 */ /* 0x000ea80000300a00 */
[----:B------:R-:W2:Y:S01]  /*393a0*/  LDL.LU.64 R90, [R1+0x5ac0] ;  /* 0x005ac000015a7983 */ /* 0x000ea20000300a00 */
[----:B------:R-:W-:-:S03]  /*393b0*/  IMAD.WIDE R178, R251, 0x4, R178 ;  /* 0x00000004fbb27825 */ /* 0x000fc600078e02b2 */
[----:B------:R1:W-:Y:S01]  /*393c0*/  STL.64 [R1+0x18], R4 ;  /* 0x0000180401007387 */ /* 0x0003e20000100a00 */
[----:B------:R-:W-:-:S04]  /*393d0*/  IMAD.WIDE R94, R251, 0x4, R94 ;  /* 0x00000004fb5e7825 */ /* 0x000fc800078e025e */
[C---:B-1----:R-:W-:Y:S02]  /*393e0*/  IMAD.WIDE R4, R251.reuse, 0x4, R102 ;  /* 0x00000004fb047825 */ /* 0x042fe400078e0266 */
[----:B------:R-:W3:Y:S04]  /*393f0*/  LDL.LU.64 R102, [R1+0x5ab8] ;  /* 0x005ab80001667983 */ /* 0x000ee80000300a00 */
[----:B------:R1:W-:Y:S04]  /*39400*/  STL.64 [R1+0x50], R4 ;  /* 0x0000500401007387 */ /* 0x0003e80000100a00 */
[----:B------:R1:W-:Y:S01]  /*39410*/  STL.64 [R1+0x88], R178 ;  /* 0x000088b201007387 */ /* 0x0003e20000100a00 */
[----:B------:R-:W-:-:S04]  /*39420*/  IMAD.WIDE R126, R251, 0x4, R126 ;  /* 0x00000004fb7e7825 */ /* 0x000fc800078e027e */
[C---:B-1----:R-:W-:Y:S01]  /*39430*/  IMAD.WIDE R4, R251.reuse, 0x4, R196 ;  /* 0x00000004fb047825 */ /* 0x042fe200078e02c4 */
[----:B------:R-:W3:Y:S04]  /*39440*/  LDL.LU.64 R178, [R1+0x2c0] ;  /* 0x0002c00001b27983 */ /* 0x000ee80000300a00 */
[----:B------:R1:W-:Y:S01]  /*39450*/  STL.64 [R1+0xc8], R94 ;  /* 0x0000c85e01007387 */ /* 0x0003e20000100a00 */
[----:B------:R-:W-:-:S04]  /*39460*/  IMAD.WIDE R138, R251, 0x4, R138 ;  /* 0x00000004fb8a7825 */ /* 0x000fc800078e028a */
[C---:B------:R-:W-:Y:S01]  /*39470*/  IMAD.WIDE R70, R251.reuse, 0x4, R70 ;  /* 0x00000004fb467825 */ /* 0x040fe200078e0246 */
[----:B-1----:R-:W3:Y:S04]  /*39480*/  LDL.LU.64 R94, [R1+0x2b8] ;  /* 0x0002b800015e7983 */ /* 0x002ee80000300a00 */
[----:B------:R1:W-:Y:S04]  /*39490*/  STL.64 [R1+0x108], R4 ;  /* 0x0001080401007387 */ /* 0x0003e80000100a00 */
[----:B------:R-:W3:Y:S04]  /*394a0*/  LDL.LU.64 R196, [R1+0x2b0] ;  /* 0x0002b00001c47983 */ /* 0x000ee80000300a00 */
[----:B-1----:R-:W3:Y:S01]  /*394b0*/  LDL.LU.64 R4, [R1+0x2a8] ;  /* 0x0002a80001047983 */ /* 0x002ee20000300a00 */
[----:B------:R-:W-:-:S04]  /*394c0*/  IMAD.WIDE R20, R251, 0x4, R20 ;  /* 0x00000004fb147825 */ /* 0x000fc800078e0214 */
[----:B------:R-:W-:-:S04]  /*394d0*/  IMAD.WIDE R32, R251, 0x4, R32 ;  /* 0x00000004fb207825 */ /* 0x000fc800078e0220 */
[----:B----4-:R-:W-:-:S05]  /*394e0*/  IMAD.WIDE R114, R251, 0x4, R114 ;  /* 0x00000004fb727825 */ /* 0x010fca00078e0272 */
[----:B------:R1:W-:Y:S04]  /*394f0*/  STL.64 [R1+0x148], R114 ;  /* 0x0001487201007387 */ /* 0x0003e80000100a00 */
[----:B-1----:R-:W4:Y:S04]  /*39500*/  LDL.LU.64 R114, [R1+0x5ab0] ;  /* 0x005ab00001727983 */ /* 0x002f280000300a00 */
[----:B------:R1:W-:Y:S01]  /*39510*/  STL.64 [R1+0x188], R126 ;  /* 0x0001887e01007387 */ /* 0x0003e20000100a00 */
[----:B------:R-:W-:-:S03]  /*39520*/  IMAD.WIDE R210, R251, 0x4, R210 ;  /* 0x00000004fbd27825 */ /* 0x000fc600078e02d2 */
[----:B-1----:R-:W4:Y:S01]  /*39530*/  LDL.LU.64 R126, [R1+0x5aa8] ;  /* 0x005aa800017e7983 */ /* 0x002f220000300a00 */
[----:B------:R-:W-:-:S03]  /*39540*/  IMAD.WIDE R204, R251, 0x4, R204 ;  /* 0x00000004fbcc7825 */ /* 0x000fc600078e02cc */
        /* <DEDUP_REMOVED lines=23> */
[----:B-1----:R-:W2:Y:S01]  /*396c0*/  LDL.LU.64 R154, [R1+0x5a88] ;  /* 0x005a8800019a7983 */ /* 0x002ea20000300a00 */
[----:B---3--:R-:W-:-:S04]  /*396d0*/  IMAD.WIDE R6, R251, 0x4, R6 ;  /* 0x00000004fb067825 */ /* 0x008fc800078e0206 */
[C---:B------:R-:W-:Y:S01]  /*396e0*/  IMAD.WIDE R8, R251.reuse, 0x4, R8 ;  /* 0x00000004fb087825 */ /* 0x040fe200078e0208 */
[----:B------:R1:W-:Y:S03]  /*396f0*/  STL.64 [R1+0x2f8], R6 ;  /* 0x0002f80601007387 */ /* 0x0003e60000100a00 */
[----:B------:R-:W-:-:S04]  /*39700*/  IMAD.WIDE R178, R251, 0x4, R178 ;  /* 0x00000004fbb27825 */ /* 0x000fc800078e02b2 */
[----:B------:R-:W-:-:S04]  /*39710*/  IMAD.WIDE R94, R251, 0x4, R94 ;  /* 0x00000004fb5e7825 */ /* 0x000fc800078e025e */
[----:B------:R-:W-:-:S04]  /*39720*/  IMAD.WIDE R196, R251, 0x4, R196 ;  /* 0x00000004fbc47825 */ /* 0x000fc800078e02c4 */
[----:B------:R-:W-:-:S04]  /*39730*/  IMAD.WIDE R4, R251, 0x4, R4 ;  /* 0x00000004fb047825 */ /* 0x000fc800078e0204 */
[----:B------:R-:W-:-:S04]  /*39740*/  IMAD.WIDE R116, R251, 0x4, R116 ;  /* 0x00000004fb747825 */ /* 0x000fc800078e0274 */
[----:B------:R-:W-:-:S04]  /*39750*/  IMAD.WIDE R12, R251, 0x4, R12 ;  /* 0x00000004fb0c7825 */ /* 0x000fc800078e020c */
[----:B----4-:R-:W-:-:S04]  /*39760*/  IMAD.WIDE R70, R251, 0x4, R70 ;  /* 0x00000004fb467825 */ /* 0x010fc800078e0246 */
[----:B------:R-:W-:-:S04]  /*39770*/  IMAD.WIDE R210, R251, 0x4, R210 ;  /* 0x00000004fbd27825 */ /* 0x000fc800078e02d2 */
[----:B--2---:R-:W-:-:S04]  /*39780*/  IMAD.WIDE R204, R251, 0x4, R204 ;  /* 0x00000004fbcc7825 */ /* 0x004fc800078e02cc */
[C---:B-1----:R-:W-:Y:S02]  /*39790*/  IMAD.WIDE R6, R251.reuse, 0x4, R154 ;  /* 0x00000004fb067825 */ /* 0x042fe400078e029a */
[----:B------:R-:W2:Y:S04]  /*397a0*/  LDL.LU.64 R154, [R1+0x200] ;  /* 0x00020000019a7983 */ /* 0x000ea80000300a00 */
[----:B------:R1:W-:Y:S04]  /*397b0*/  STL.64 [R1+0x2f0], R8 ;  /* 0x0002f00801007387 */ /* 0x0003e80000100a00 */
[----:B------:R3:W-:Y:S01]  /*397c0*/  STL.64 [R1+0x2e8], R6 ;  /* 0x0002e80601007387 */ /* 0x0007e20000100a00 */
[----:B-1----:R-:W-:-:S03]  /*397d0*/  IMAD.WIDE R8, R251, 0x4, R174 ;  /* 0x00000004fb087825 */ /* 0x002fc600078e02ae */
[----:B------:R-:W4:Y:S01]  /*397e0*/  LDL.LU.64 R174, [R1+0x5a80] ;  /* 0x005a800001ae7983 */ /* 0x000f220000300a00 */
[----:B---3--:R-:W-:-:S03]  /*397f0*/  IMAD.WIDE R6, R251, 0x4, R186 ;  /* 0x00000004fb067825 */ /* 0x008fc600078e02ba */
[----:B------:R-:W3:Y:S04]  /*39800*/  LDL.LU.64 R186, [R1+0x5a78] ;  /* 0x005a780001ba7983 */ /* 0x000ee80000300a00 */
[----:B------:R1:W-:Y:S02]  /*39810*/  STL.64 [R1+0x2e0], R8 ;  /* 0x0002e00801007387 */ /* 0x0003e40000100a00 */
[C---:B-1----:R-:W-:Y:S02]  /*39820*/  IMAD.WIDE R8, R251.reuse, 0x4, R10 ;  /* 0x00000004fb087825 */ /* 0x042fe400078e020a */
        /* <DEDUP_REMOVED lines=29> */
[----:B--2---:R-:W-:-:S05]  /*39a00*/  IMAD.WIDE R204, R251, 0x4, R204 ;  /* 0x00000004fbcc7825 */ /* 0x004fca00078e02cc */
[----:B------:R1:W-:Y:S04]  /*39a10*/  STL.64 [R1+0x268], R204 ;  /* 0x000268cc01007387 */ /* 0x0003e80000100a00 */
[----:B-1----:R-:W2:Y:S04]  /*39a20*/  LDL.LU.64 R204, [R1+0x180] ;  /* 0x0001800001cc7983 */ /* 0x002ea80000300a00 */
        /* <DEDUP_REMOVED lines=30> */
[----:B---3--:R-:W-:-:S05]  /*39c10*/  IMAD.WIDE R44, R251, 0x4, R44 ;  /* 0x00000004fb2c7825 */ /* 0x008fca00078e022c */
[----:B------:R1:W-:Y:S04]  /*39c20*/  STL.64 [R1+0x228], R44 ;  /* 0x0002282c01007387 */ /* 0x0003e80000100a00 */
[----:B-1----:R-:W2:Y:S04]  /*39c30*/  LDL.LU.64 R44, [R1+0x5a00] ;  /* 0x005a0000012c7983 */ /* 0x002ea80000300a00 */
[----:B------:R1:W-:Y:S04]  /*39c40*/  STL.64 [R1+0x220], R56 ;  /* 0x0002203801007387 */ /* 0x0003e80000100a00 */
[----:B-1----:R-:W3:Y:S04]  /*39c50*/  LDL.LU.64 R56, [R1+0x59f8] ;  /* 0x0059f80001387983 */ /* 0x002ee80000300a00 */
[----:B------:R1:W-:Y:S04]  /*39c60*/  STL.64 [R1+0x218], R188 ;  /* 0x000218bc01007387 */ /* 0x0003e80000100a00 */
[----:B-1----:R-:W2:Y:S04]  /*39c70*/  LDL.LU.64 R188, [R1+0x140] ;  /* 0x0001400001bc7983 */ /* 0x002ea80000300a00 */
[----:B------:R1:W-:Y:S04]  /*39c80*/  STL.64 [R1+0x210], R82 ;  /* 0x0002105201007387 */ /* 0x0003e80000100a00 */
[----:B-1----:R-:W3:Y:S04]  /*39c90*/  LDL.LU.64 R82, [R1+0x138] ;  /* 0x0001380001527983 */ /* 0x002ee80000300a00 */
        /* <DEDUP_REMOVED lines=42> */
[----:B------:R1:W-:Y:S02]  /*39f40*/  STL.64 [R1+0x178], R204 ;  /* 0x000178cc01007387 */ /* 0x0003e40000100a00 */
[----:B-1----:R-:W-:-:S04]  /*39f50*/  IMAD.WIDE R204, R251, 0x4, R208 ;  /* 0x00000004fbcc7825 */ /* 0x002fc800078e02d0 */
[C---:B------:R-:W-:Y:S01]  /*39f60*/  IMAD.WIDE R208, R251.reuse, 0x4, R212 ;  /* 0x00000004fbd07825 */ /* 0x040fe200078e02d4 */
[----:B------:R1:W-:Y:S03]  /*39f70*/  STL.64 [R1+0x170], R204 ;  /* 0x000170cc01007387 */ /* 0x0003e60000100a00 */
[C---:B------:R-:W-:Y:S01]  /*39f80*/  IMAD.WIDE R212, R251.reuse, 0x4, R214 ;  /* 0x00000004fbd47825 */ /* 0x040fe200078e02d6 */
[----:B-1----:R-:W2:Y:S04]  /*39f90*/  LDL.LU.64 R204, [R1+0x420] ;  /* 0x0004200001cc7983 */ /* 0x002ea80000300a00 */
[----:B------:R-:W-:Y:S04]  /*39fa0*/  STL.64 [R1+0x168], R210 ;  /* 0x000168d201007387 */ /* 0x000fe80000100a00 */
[----:B------:R1:W-:Y:S04]  /*39fb0*/  STL.64 [R1+0x160], R208 ;  /* 0x000160d001007387 */ /* 0x0003e80000100a00 */
[----:B-1----:R-:W3:Y:S04]  /*39fc0*/  LDL.LU.64 R208, [R1+0x428] ;  /* 0x0004280001d07983 */ /* 0x002ee80000300a00 */
[----:B------:R-:W4:Y:S04]  /*39fd0*/  LDL.LU.64 R210, [R1+0x430] ;  /* 0x0004300001d27983 */ /* 0x000f280000300a00 */
[----:B------:R1:W-:Y:S04]  /*39fe0*/  STL.64 [R1+0x158], R212 ;  /* 0x000158d401007387 */ /* 0x0003e80000100a00 */
[----:B-1----:R-:W2:Y:S04]  /*39ff0*/  LDL.LU.64 R212, [R1+0x438] ;  /* 0x0004380001d47983 */ /* 0x002ea80000300a00 */
        /* <DEDUP_REMOVED lines=18> */
[----:B-1----:R-:W3:Y:S04]  /*3a120*/  LDL.LU.64 R22, [R1+0x5960] ;  /* 0x0059600001167983 */ /* 0x002ee80000300a00 */
[----:B------:R1:W-:Y:S02]  /*3a130*/  STL.64 [R1+0x100], R6 ;  /* 0x0001000601007387 */ /* 0x0003e40000100a00 */
[----:B-1----:R-:W-:-:S04]  /*3a140*/  IMAD.WIDE R6, R251, 0x4, R8 ;  /* 0x00000004fb067825 */ /* 0x002fc800078e0208 */
[C---:B--2---:R-:W-:Y:S02]  /*3a150*/  IMAD.WIDE R8, R251.reuse, 0x4, R34 ;  /* 0x00000004fb087825 */ /* 0x044fe400078e0222 */
[----:B------:R-:W2:Y:S04]  /*3a160*/  LDL.LU.64 R34, [R1+0x5958] ;  /* 0x0059580001227983 */ /* 0x000ea80000300a00 */
[----:B------:R1:W-:Y:S04]  /*3a170*/  STL.64 [R1+0xf8], R6 ;  /* 0x0000f80601007387 */ /* 0x0003e80000100a00 */
[----:B-1----:R-:W2:Y:S04]  /*3a180*/  LDL.LU.64 R6, [R1+0x448] ;  /* 0x0004480001067983 */ /* 0x002ea80000300a00 */
[----:B------:R1:W-:Y:S02]  /*3a190*/  STL.64 [R1+0xf0], R8 ;  /* 0x0000f00801007387 */ /* 0x0003e40000100a00 */
[----:B-1----:R-:W-:-:S02]  /*3a1a0*/  IMAD.WIDE R8, R251, 0x4, R12 ;  /* 0x00000004fb087825 */ /* 0x002fc400078e020c */
[----:B------:R-:W2:Y:S04]  /*3a1b0*/  LDL.LU.64 R12, [R1+0x5950] ;  /* 0x00595000010c7983 */ /* 0x000ea80000300a00 */
[----:B------:R1:W-:Y:S02]  /*3a1c0*/  STL.64 [R1+0xe8], R8 ;  /* 0x0000e80801007387 */ /* 0x0003e40000100a00 */
[C---:B-1----:R-:W-:Y:S02]  /*3a1d0*/  IMAD.WIDE R8, R251.reuse, 0x4, R46 ;  /* 0x00000004fb087825 */ /* 0x042fe400078e022e */
[----:B------:R-:W3:Y:S04]  /*3a1e0*/  LDL.LU.64 R46, [R1+0x5948] ;  /* 0x00594800012e7983 */ /* 0x000ee80000300a00 */
[----:B------:R1:W-:Y:S02]  /*3a1f0*/  STL.64 [R1+0xe0], R8 ;  /* 0x0000e00801007387 */ /* 0x0003e40000100a00 */
[----:B-1----:R-:W-:-:S02]  /*3a200*/  IMAD.WIDE R8, R251, 0x4, R58 ;  /* 0x00000004fb087825 */ /* 0x002fc400078e023a */
[----:B------:R-:W3:Y:S04]  /*3a210*/  LDL.LU.64 R58, [R1+0x5940] ;  /* 0x00594000013a7983 */ /* 0x000ee80000300a00 */
[----:B------:R1:W-:Y:S02]  /*3a220*/  STL.64 [R1+0xd8], R8 ;  /* 0x0000d80801007387 */ /* 0x0003e40000100a00 */
[C---:B-1----:R-:W-:Y:S02]  /*3a230*/  IMAD.WIDE R8, R251.reuse, 0x4, R206 ;  /* 0x00000004fb087825 */ /* 0x042fe400078e02ce */
[----:B------:R-:W3:Y:S04]  /*3a240*/  LDL.LU.64 R206, [R1+0x5938] ;  /* 0x0059380001ce7983 */ /* 0x000ee80000300a00 */
        /* <DEDUP_REMOVED lines=22> */
[----:B-1----:R-:W2:Y:S01]  /*3a3b0*/  LDL.LU.64 R4, [R1+0x10] ;  /* 0x0000100001047983 */ /* 0x002ea20000300a00 */
[----:B------:R-:W-:-:S04]  /*3a3c0*/  IMAD.WIDE R204, R251, 0x4, R204 ;  /* 0x00000004fbcc7825 */ /* 0x000fc800078e02cc */
[C---:B---3--:R-:W-:Y:S01]  /*3a3d0*/  IMAD.WIDE R206, R251.reuse, 0x4, R206 ;  /* 0x00000004fbce7825 */ /* 0x048fe200078e02ce */
[----:B------:R1:W-:Y:S03]  /*3a3e0*/  STL.64 [R1+0x338], R204 ;  /* 0x000338cc01007387 */ /* 0x0003e60000100a00 */
[----:B------:R-:W-:-:S04]  /*3a3f0*/  IMAD.WIDE R208, R251, 0x4, R208 ;  /* 0x00000004fbd07825 */ /* 0x000fc800078e02d0 */
[C---:B----4-:R-:W-:Y:S01]  /*3a400*/  IMAD.WIDE R210, R251.reuse, 0x4, R210 ;  /* 0x00000004fbd27825 */ /* 0x050fe200078e02d2 */
[----:B-1----:R-:W3:Y:S03]  /*3a410*/  LDL.LU.64 R204, [R1+0x5900] ;  /* 0x0059000001cc7983 */ /* 0x002ee60000300a00 */
[C---:B------:R-:W-:Y:S01]  /*3a420*/  IMAD.WIDE R212, R251.reuse, 0x4, R212 ;  /* 0x00000004fbd47825 */ /* 0x040fe200078e02d4 */
[----:B------:R1:W-:Y:S03]  /*3a430*/  STL.64 [R1+0x80], R206 ;  /* 0x000080ce01007387 */ /* 0x0003e60000100a00 */
        /* <DEDUP_REMOVED lines=11> */
[----:B------:R2:W-:Y:S02]  /*3a4f0*/  STL.64 [R1+0x368], R6 ;  /* 0x0003680601007387 */ /* 0x0005e40000100a00 */
[----:B--2---:R-:W-:-:S04]  /*3a500*/  IMAD.WIDE R6, R251, 0x4, R12 ;  /* 0x00000004fb067825 */ /* 0x004fc800078e020c */
        /* <DEDUP_REMOVED lines=34> */
[C---:B------:R-:W-:Y:S01]  /*3a730*/  IMAD.WIDE R4, R251.reuse, 0x4, R82 ;  /* 0x00000004fb047825 */ /* 0x040fe200078e0252 */
[----:B----4-:R-:W1:Y:S01]  /*3a740*/  LDC R9, c[0x0][0x3a0] ;  /* 0x0000e800ff097b82 */ /* 0x010e620000000800 */
[----:B------:R-:W4:Y:S04]  /*3a750*/  LDL.LU.64 R82, [R1+0x5880] ;  /* 0x0058800001527983 */ /* 0x000f280000300a00 */
[----:B------:R-:W-:Y:S01]  /*3a760*/  STL.64 [R1+0x10], R6 ;  /* 0x0000100601007387 */ /* 0x000fe20000100a00 */
[C---:B------:R-:W-:Y:S02]  /*3a770*/  IMAD.WIDE R16, R251.reuse, 0x4, R16 ;  /* 0x00000004fb107825 */ /* 0x040fe400078e0210 */
[----:B------:R-:W1:Y:S01]  /*3a780*/  LDC R8, c[0x0][0x3a0] ;  /* 0x0000e800ff087b82 */ /* 0x000e620000000800 */
[----:B------:R3:W-:Y:S02]  /*3a790*/  STL.64 [R1+0x8], R4 ;  /* 0x0000080401007387 */ /* 0x0007e40000100a00 */
[----:B---3--:R-:W-:-:S02]  /*3a7a0*/  IMAD.WIDE R4, R251, 0x4, R10 ;  /* 0x00000004fb047825 */ /* 0x008fc400078e020a */
[----:B------:R-:W3:Y:S04]  /*3a7b0*/  LDL.LU.64 R10, [R1+0x5878] ;  /* 0x00587800010a7983 */ /* 0x000ee80000300a00 */
[----:B------:R1:W-:Y:S02]  /*3a7c0*/  STL.64 [R1], R4 ;  /* 0x0000000401007387 */ /* 0x0003e40000100a00 */
[----:B-1----:R-:W-:-:S05]  /*3a7d0*/  IMAD.WIDE R4, R251, 0x4, R18 ;  /* 0x00000004fb047825 */ /* 0x002fca00078e0212 */
[----:B------:R1:W-:Y:S02]  /*3a7e0*/  STL.64 [R1+0x390], R4 ;  /* 0x0003900401007387 */ /* 0x0003e40000100a00 */
[----:B-1----:R-:W1:Y:S08]  /*3a7f0*/  LDC R5, c[0x0][0x3a0] ;  /* 0x0000e800ff057b82 */ /* 0x002e700000000800 */
[----:B------:R-:W2:Y:S01]  /*3a800*/  LDC R4, c[0x0][0x3a0] ;  /* 0x0000e800ff047b82 */ /* 0x000ea20000000800 */
[----:B------:R-:W-:Y:S01]  /*3a810*/  IMAD.WIDE R18, R251, 0x4, R14 ;  /* 0x00000004fb127825 */ /* 0x000fe200078e020e */
[----:B------:R-:W-:Y:S04]  /*3a820*/  STL.64 [R1+0x398], R16 ;  /* 0x0003981001007387 */ /* 0x000fe80000100a00 */
[----:B------:R-:W-:Y:S01]  /*3a830*/  STL.64 [R1+0x3a0], R18 ;  /* 0x0003a01201007387 */ /* 0x000fe20000100a00 */
[----:B-1----:R-:W-:-:S05]  /*3a840*/  VIADD R5, R5, 0xffffff7f ;  /* 0xffffff7f05057836 */ /* 0x002fca0000000000 */
[----:B------:R-:W-:Y:S02]  /*3a850*/  ISETP.GE.U32.AND P0, PT, R5, 0x7fffff00, PT ;  /* 0x7fffff000500780c */ /* 0x000fe40003f06070 */
[----:B------:R-:W1:Y:S01]  /*3a860*/  LDC R5, c[0x0][0x3a0] ;  /* 0x0000e800ff057b82 */ /* 0x000e620000000800 */
[----:B------:R-:W-:-:S04]  /*3a870*/  IMAD.WIDE R240, R251, 0x4, R240 ;  /* 0x00000004fbf07825 */ /* 0x000fc800078e02f0 */
[----:B------:R-:W-:-:S04]  /*3a880*/  IMAD.WIDE R214, R251, 0x4, R214 ;  /* 0x00000004fbd67825 */ /* 0x000fc800078e02d6 */
[----:B------:R-:W-:-:S04]  /*3a890*/  IMAD.WIDE R212, R251, 0x4, R212 ;  /* 0x00000004fbd47825 */ /* 0x000fc800078e02d4 */
[----:B------:R-:W-:-:S04]  /*3a8a0*/  IMAD.WIDE R210, R251, 0x4, R210 ;  /* 0x00000004fbd27825 */ /* 0x000fc800078e02d2 */
[----:B------:R-:W-:-:S04]  /*3a8b0*/  IMAD.WIDE R208, R251, 0x4, R208 ;  /* 0x00000004fbd07825 */ /* 0x000fc800078e02d0 */
[----:B-1----:R-:W-:Y:S02]  /*3a8c0*/  VIADD R5, R5, 0xffffff77 ;  /* 0xffffff7705057836 */ /* 0x002fe40000000000 */
        /* <DEDUP_REMOVED lines=45> */
[----:B---3--:R-:W-:Y:S01]  /*3aba0*/  IMAD.WIDE R6, R251, 0x4, R10 ;  /* 0x00000004fb067825 */ /* 0x008fe200078e020a */
[----:B------:R-:W-:Y:S04]  /*3abb0*/  LDGSTS.E [R247+0x1ff80], desc[UR76][R10.64], P2 ;  /* 0x1ff800000af77fae */ /* 0x000fe800091a104c */
[----:B------:R1:W-:Y:S04]  /*3abc0*/  STL.64 [R1+0x3a8], R6 ;  /* 0x0003a80601007387 */ /* 0x0003e80000100a00 */
[----:B------:R-:W0:Y:S01]  /*3abd0*/  LDGDEPBAR ;  /* 0x00000000000079af */ /* 0x000e220000000000 */
[----:B-1----:R-:W-:Y:S01]  /*3abe0*/  IADD3 R6, PT, PT, R4, -0x85, RZ ;  /* 0xffffff7b04067810 */ /* 0x002fe20007ffe0ff */
[----:B------:R-:W-:Y:S01]  /*3abf0*/  VIADD R7, R9, 0xffffff73 ;  /* 0xffffff7309077836 */ /* 0x000fe20000000000 */
[----:B------:R-:W-:Y:S01]  /*3ac00*/  SEL R4, RZ, 0x4, P4 ;  /* 0x00000004ff047807 */ /* 0x000fe20002000000 */
[----:B------:R-:W1:Y:S01]  /*3ac10*/  LDC R9, c[0x0][0x3a0] ;  /* 0x0000e800ff097b82 */ /* 0x000e620000000800 */
[----:B------:R-:W-:-:S02]  /*3ac20*/  ISETP.GE.U32.AND P4, PT, R6, 0x7ffffefc, PT ;  /* 0x7ffffefc0600780c */ /* 0x000fc40003f86070 */
[----:B------:R-:W-:Y:S02]  /*3ac30*/  SEL R4, R4, RZ, P3 ;  /* 0x000000ff04047207 */ /* 0x000fe40001800000 */
[----:B------:R-:W-:-:S03]  /*3ac40*/  ISETP.GE.U32.AND P3, PT, R7, 0x7ffffef4, PT ;  /* 0x7ffffef40700780c */ /* 0x000fc60003f66070 */
[----:B------:R-:W2:Y:S08]  /*3ac50*/  LDC R6, c[0x0][0x3a0] ;  /* 0x0000e800ff067b82 */ /* 0x000eb00000000800 */
[----:B------:R-:W3:Y:S01]  /*3ac60*/  LDC R7, c[0x0][0x3a0] ;  /* 0x0000e800ff077b82 */ /* 0x000ee20000000800 */
[----:B------:R-:W-:Y:S01]  /*3ac70*/  ISETP.GE.U32.AND P2, PT, R5, 0x7ffffef8, PT ;  /* 0x7ffffef80500780c */ /* 0x000fe20003f46070 */
        /* <DEDUP_REMOVED lines=51> */
[----:B-1----:R-:W-:Y:S01]  /*3afb0*/  VIADD R5, R9, 0xffffff6f ;  /* 0xffffff6f09057836 */ /* 0x002fe20000000000 */
[----:B------:R-:W4:Y:S01]  /*3afc0*/  LDL.64 R14, [R1+0x2c38] ;  /* 0x002c3800010e7983 */ /* 0x000f220000100a00 */
[----:B------:R-:W1:Y:S01]  /*3afd0*/  LDC R251, c[0x0][0x3a0] ;  /* 0x0000e800fffb7b82 */ /* 0x000e620000000800 */
[----:B------:R-:W1:Y:S02]  /*3afe0*/  LDCU UR6, c[0x0][0x3a0] ;  /* 0x00007400ff0677ac */ /* 0x000e640008000800 */
[----:B------:R-:W2:Y:S04]  /*3aff0*/  LDL.64 R12, [R1+0x2c28] ;  /* 0x002c2800010c7983 */ /* 0x000ea80000100a00 */
[----:B------:R-:W2:Y:S01]  /*3b000*/  LDL.64 R10, [R1+0x1cc0] ;  /* 0x001cc000010a7983 */ /* 0x000ea20000100a00 */
[----:B------:R-:W1:Y:S03]  /*3b010*/  LDC R9, c[0x0][0x3a0] ;  /* 0x0000e800ff097b82 */ /* 0x000e660000000800 */
[----:B------:R3:W-:Y:S04]  /*3b020*/  STL.64 [R1+0x5928], R180 ;  /* 0x005928b401007387 */ /* 0x0007e80000100a00 */
[----:B---3--:R-:W3:Y:S04]  /*3b030*/  LDL.64 R180, [R1+0x1d40] ;  /* 0x001d400001b47983 */ /* 0x008ee80000100a00 */
        /* <DEDUP_REMOVED lines=15> */
[----:B-1----:R-:W2:Y:S01]  /*3b130*/  LDL.64 R84, [R1+0x2c30] ;  /* 0x002c300001547983 */ /* 0x002ea20000100a00 */
[----:B------:R-:W-:Y:S06]  /*3b140*/  BAR.SYNC.DEFER_BLOCKING 0x0 ;  /* 0x0000000000007b1d */ /* 0x000fec0000010000 */
[----:B------:R1:W-:Y:S04]  /*3b150*/  STL.64 [R1+0x58b0], R72 ;  /* 0x0058b04801007387 */ /* 0x0003e80000100a00 */
[----:B------:R1:W-:Y:S04]  /*3b160*/  STL.64 [R1+0x5898], R60 ;  /* 0x0058983c01007387 */ /* 0x0003e80000100a00 */
[----:B------:R-:W-:Y:S04]  /*3b170*/  STL.64 [R1+0x5888], R48 ;  /* 0x0058883001007387 */ /* 0x000fe80000100a00 */
[----:B------:R1:W-:Y:S04]  /*3b180*/  STL.64 [R1+0x5880], R36 ;  /* 0x0058802401007387 */ /* 0x0003e80000100a00 */
[----:B------:R1:W-:Y:S04]  /*3b190*/  STL.64 [R1+0x5878], R24 ;  /* 0x0058781801007387 */ /* 0x0003e80000100a00 */
[----:B-1----:R-:W3:Y:S04]  /*3b1a0*/  LDL.64 R72, [R1+0x1db8] ;  /* 0x001db80001487983 */ /* 0x002ee80000100a00 */
[----:B------:R-:W3:Y:S04]  /*3b1b0*/  LDL.64 R60, [R1+0x2120] ;  /* 0x00212000013c7983 */ /* 0x000ee80000100a00 */
[----:B------:R-:W3:Y:S04]  /*3b1c0*/  LDL.64 R36, [R1+0x2498] ;  /* 0x0024980001247983 */ /* 0x000ee80000100a00 */
[----:B------:R-:W3:Y:S04]  /*3b1d0*/  LDL.64 R48, [R1+0x2520] ;  /* 0x0025200001307983 */ /* 0x000ee80000100a00 */
[----:B------:R-:W3:Y:S04]  /*3b1e0*/  LDL.64 R24, [R1+0x2788] ;  /* 0x0027880001187983 */ /* 0x000ee80000100a00 */
[----:B------:R-:W-:Y:S01]  /*3b1f0*/  @!PT LDS RZ, [RZ] ;  /* 0x00000000fffff984 */ /* 0x000fe20000000800 */
[----:B------:R-:W-:Y:S01]  /*3b200*/  @!PT LDS RZ, [RZ] ;  /* 0x00000000fffff984 */ /* 0x000fe20000000800 */
[----:B------:R-:W-:Y:S01]  /*3b210*/  @!PT LDS RZ, [RZ] ;  /* 0x00000000fffff984 */ /* 0x000fe20000000800 */
[----:B--2---:R-:W-:Y:S04]  /*3b220*/  LDGSTS.E [R246+0x50000], desc[UR76][R84.64], !P0 ;  /* 0x5000000054f67fae */ /* 0x004fe8000c1a104c */
[----:B----4-:R-:W-:Y:S04]  /*3b230*/  LDGSTS.E [R246+0x50080], desc[UR76][R14.64], !P0 ;  /* 0x500800000ef67fae */ /* 0x010fe8000c1a104c */
[----:B------:R-:W-:Y:S04]  /*3b240*/  LDGSTS.E [R246+0x50100], desc[UR76][R96.64], !P0 ;  /* 0x5010000060f67fae */ /* 0x000fe8000c1a104c */
[----:B------:R-:W2:Y:S04]  /*3b250*/  LDL.64 R84, [R1+0x1da8] ;  /* 0x001da80001547983 */ /* 0x000ea80000100a00 */
[----:B------:R-:W4:Y:S04]  /*3b260*/  LDL.64 R14, [R1+0x1db0] ;  /* 0x001db000010e7983 */ /* 0x000f280000100a00 */
[----:B------:R-:W-:Y:S04]  /*3b270*/  LDGSTS.E [R246+0x50180], desc[UR76][R12.64], !P0 ;  /* 0x501800000cf67fae */ /* 0x000fe8000c1a104c */
[----:B------:R-:W-:Y:S04]  /*3b280*/  LDGSTS.E [R246+0x50800], desc[UR76][R144.64], !P4 ;  /* 0x5080000090f67fae */ /* 0x000fe8000e1a104c */
[----:B------:R-:W-:Y:S04]  /*3b290*/  LDGSTS.E [R246+0x50880], desc[UR76][R156.64], !P4 ;  /* 0x508800009cf67fae */ /* 0x000fe8000e1a104c */
[----:B------:R-:W4:Y:S04]  /*3b2a0*/  LDL.64 R12, [R1+0x1dc0] ;  /* 0x001dc000010c7983 */ /* 0x000f280000100a00 */
[----:B------:R-:W4:Y:S04]  /*3b2b0*/  LDL.64 R144, [R1+0x1e28] ;  /* 0x001e280001907983 */ /* 0x000f280000100a00 */
[----:B------:R-:W4:Y:S04]  /*3b2c0*/  LDL.64 R156, [R1+0x1e30] ;  /* 0x001e3000019c7983 */ /* 0x000f280000100a00 */
[----:B------:R-:W-:Y:S01]  /*3b2d0*/  LDGSTS.E [R246+0x50900], desc[UR76][R108.64], !P4 ;  /* 0x509000006cf67fae */ /* 0x000fe2000e1a104c */
[----:B------:R-:W-:-:S03]  /*3b2e0*/  ISETP.GE.U32.AND P0, PT, R5, 0x7ffffef0, PT ;  /* 0x7ffffef00500780c */ /* 0x000fc60003f06070 */
[----:B------:R1:W-:Y:S04]  /*3b2f0*/  LDGSTS.E [R246+0x50980], desc[UR76][R10.64], !P4 ;  /* 0x509800000af67fae */ /* 0x0003e8000e1a104c */
[----:B------:R-:W4:Y:S04]  /*3b300*/  LDL.64 R96, [R1+0x1e38] ;  /* 0x001e380001607983 */ /* 0x000f280000100a00 */
[----:B------:R-:W4:Y:S04]  /*3b310*/  LDL.64 R108, [R1+0x1e40] ;  /* 0x001e4000016c7983 */ /* 0x000f280000100a00 */
[----:B------:R-:W-:Y:S01]  /*3b320*/  LDGSTS.E [R246+0x51000], desc[UR76][R120.64], !P2 ;  /* 0x5100000078f67fae */ /* 0x000fe2000d1a104c */
[----:B------:R-:W-:Y:S01]  /*3b330*/  IADD3 R5, PT, PT, R251, -0x95, RZ ;  /* 0xffffff6bfb057810 */ /* 0x000fe20007ffe0ff */
[----:B-1----:R-:W1:Y:S02]  /*3b340*/  LDC R10, c[0x0][0x3a0] ;  /* 0x0000e800ff0a7b82 */ /* 0x002e640000000800 */
[----:B------:R-:W-:Y:S04]  /*3b350*/  LDGSTS.E [R246+0x51080], desc[UR76][R168.64], !P2 ;  /* 0x51080000a8f67fae */ /* 0x000fe8000d1a104c */
[----:B------:R-:W-:Y:S02]  /*3b360*/  LDGSTS.E [R246+0x51100], desc[UR76][R132.64], !P2 ;  /* 0x5110000084f67fae */ /* 0x000fe4000d1a104c */
[----:B------:R-:W1:Y:S02]  /*3b370*/  LDC R11, c[0x0][0x3a0] ;  /* 0x0000e800ff0b7b82 */ /* 0x000e640000000800 */
[----:B------:R-:W4:Y:S04]  /*3b380*/  LDL.64 R120, [R1+0x1ea8] ;  /* 0x001ea80001787983 */ /* 0x000f280000100a00 */
[----:B------:R-:W4:Y:S04]  /*3b390*/  LDL.64 R168, [R1+0x1eb0] ;  /* 0x001eb00001a87983 */ /* 0x000f280000100a00 */
[----:B---3--:R-:W-:Y:S04]  /*3b3a0*/  LDGSTS.E [R246+0x51180], desc[UR76][R180.64], !P2 ;  /* 0x51180000b4f67fae */ /* 0x008fe8000d1a104c */
[----:B------:R-:W3:Y:S04]  /*3b3b0*/  LDL.64 R132, [R1+0x1eb8] ;  /* 0x001eb80001847983 */ /* 0x000ee80000100a00 */
[----:B------:R-:W3:Y:S04]  /*3b3c0*/  LDL.64 R180, [R1+0x1ec0] ;  /* 0x001ec00001b47983 */ /* 0x000ee80000100a00 */
[----:B--2---:R-:W-:Y:S04]  /*3b3d0*/  LDGSTS.E [R246+0x51800], desc[UR76][R84.64], !P3 ;  /* 0x5180000054f67fae */ /* 0x004fe8000d9a104c */
[----:B----4-:R-:W-:Y:S04]  /*3b3e0*/  LDGSTS.E [R246+0x51880], desc[UR76][R14.64], !P3 ;  /* 0x518800000ef67fae */ /* 0x010fe8000d9a104c */
[----:B------:R-:W-:Y:S04]  /*3b3f0*/  LDGSTS.E [R246+0x51900], desc[UR76][R72.64], !P3 ;  /* 0x5190000048f67fae */ /* 0x000fe8000d9a104c */
[----:B------:R-:W2:Y:S04]  /*3b400*/  LDL.64 R84, [R1+0x1f28] ;  /* 0x001f280001547983 */ /* 0x000ea80000100a00 */
[----:B------:R-:W4:Y:S04]  /*3b410*/  LDL.64 R14, [R1+0x1f30] ;  /* 0x001f3000010e7983 */ /* 0x000f280000100a00 */
[----:B------:R-:W-:Y:S04]  /*3b420*/  LDGSTS.E [R246+0x51980], desc[UR76][R12.64], !P3 ;  /* 0x519800000cf67fae */ /* 0x000fe8000d9a104c */
[----:B------:R-:W4:Y:S04]  /*3b430*/  LDL.64 R72, [R1+0x1f38] ;  /* 0x001f380001487983 */ /* 0x000f280000100a00 */
[----:B------:R-:W-:Y:S04]  /*3b440*/  LDGSTS.E [R246+0x52000], desc[UR76][R144.64], !P0 ;  /* 0x5200000090f67fae */ /* 0x000fe8000c1a104c */
[----:B------:R-:W4:Y:S01]  /*3b450*/  LDL.64 R12, [R1+0x1f40] ;  /* 0x001f4000010c7983 */ /* 0x000f220000100a00 */
[----:B------:R-:W-:-:S03]  /*3b460*/  ISETP.GE.U32.AND P4, PT, R5, 0x7ffffeec, PT ;  /* 0x7ffffeec0500780c */ /* 0x000fc60003f86070 */
[----:B------:R-:W4:Y:S01]  /*3b470*/  LDL.64 R144, [R1+0x1fa8] ;  /* 0x001fa80001907983 */ /* 0x000f220000100a00 */
[----:B------:R-:W-:Y:S02]  /*3b480*/  VIADD R5, R8, 0xffffff67 ;  /* 0xffffff6708057836 */ /* 0x000fe40000000000 */
[----:B------:R-:W1:Y:S01]  /*3b490*/  LDC R8, c[0x0][0x3a0] ;  /* 0x0000e800ff087b82 */ /* 0x000e620000000800 */
[----:B------:R-:W-:Y:S02]  /*3b4a0*/  LDGSTS.E [R246+0x52080], desc[UR76][R156.64], !P0 ;  /* 0x520800009cf67fae */ /* 0x000fe4000c1a104c */
[----:B------:R-:W-:Y:S01]  /*3b4b0*/  ISETP.GE.U32.AND P2, PT, R5, 0x7ffffee8, PT ;  /* 0x7ffffee80500780c */ /* 0x000fe20003f46070 */
[----:B------:R-:W-:Y:S01]  /*3b4c0*/  VIADD R5, R6, 0xffffff63 ;  /* 0xffffff6306057836 */ /* 0x000fe20000000000 */
[----:B------:R-:W-:Y:S03]  /*3b4d0*/  LDGSTS.E [R246+0x52100], desc[UR76][R96.64], !P0 ;  /* 0x5210000060f67fae */ /* 0x000fe6000c1a104c */
[----:B------:R-:W1:Y:S01]  /*3b4e0*/  LDC R6, c[0x0][0x3a0] ;  /* 0x0000e800ff067b82 */ /* 0x000e620000000800 */
[----:B------:R-:W-:Y:S04]  /*3b4f0*/  LDGSTS.E [R246+0x52180], desc[UR76][R108.64], !P0 ;  /* 0x521800006cf67fae */ /* 0x000fe8000c1a104c */
[----:B------:R-:W4:Y:S01]  /*3b500*/  LDL.64 R156, [R1+0x1fb0] ;  /* 0x001fb000019c7983 */ /* 0x000f220000100a00 */
[----:B------:R-:W-:-:S03]  /*3b510*/  ISETP.GE.U32.AND P3, PT, R5, 0x7ffffee4, PT ;  /* 0x7ffffee40500780c */ /* 0x000fc60003f66070 */
[----:B------:R-:W4:Y:S04]  /*3b520*/  LDL.64 R96, [R1+0x1fb8] ;  /* 0x001fb80001607983 */ /* 0x000f280000100a00 */
[----:B------:R-:W4:Y:S04]  /*3b530*/  LDL.64 R108, [R1+0x1fc0] ;  /* 0x001fc000016c7983 */ /* 0x000f280000100a00 */
[----:B------:R-:W-:Y:S04]  /*3b540*/  LDGSTS.E [R246+0x52800], desc[UR76][R120.64], !P4 ;  /* 0x5280000078f67fae */ /* 0x000fe8000e1a104c */
[----:B------:R-:W-:Y:S04]  /*3b550*/  LDGSTS.E [R246+0x52880], desc[UR76][R168.64], !P4 ;  /* 0x52880000a8f67fae */ /* 0x000fe8000e1a104c */
[----:B---3--:R-:W-:Y:S04]  /*3b560*/  LDGSTS.E [R246+0x52900], desc[UR76][R132.64], !P4 ;  /* 0x5290000084f67fae */ /* 0x008fe8000e1a104c */
[----:B------:R-:W3:Y:S04]  /*3b570*/  LDL.64 R120, [R1+0x2028] ;  /* 0x0020280001787983 */ /* 0x000ee80000100a00 */
[----:B------:R-:W3:Y:S04]  /*3b580*/  LDL.64 R168, [R1+0x2030] ;  /* 0x0020300001a87983 */ /* 0x000ee80000100a00 */
[----:B------:R-:W-:Y:S04]  /*3b590*/  LDGSTS.E [R246+0x52980], desc[UR76][R180.64], !P4 ;  /* 0x52980000b4f67fae */ /* 0x000fe8000e1a104c */
[----:B------:R-:W3:Y:S04]  /*3b5a0*/  LDL.64 R132, [R1+0x2038] ;  /* 0x0020380001847983 */ /* 0x000ee80000100a00 */
[----:B------:R-:W3:Y:S04]  /*3b5b0*/  LDL.64 R180, [R1+0x2040] ;  /* 0x0020400001b47983 */ /* 0x000ee80000100a00 */
[----:B--2---:R-:W-:Y:S04]  /*3b5c0*/  LDGSTS.E [R246+0x53000], desc[UR76][R84.64], !P2 ;  /* 0x5300000054f67fae */ /* 0x004fe8000d1a104c */
[----:B----4-:R-:W-:Y:S04]  /*3b5d0*/  LDGSTS.E [R246+0x53080], desc[UR76][R14.64], !P2 ;  /* 0x530800000ef67fae */ /* 0x010fe8000d1a104c */
[----:B------:R-:W2:Y:S04]  /*3b5e0*/  LDL.64 R84, [R1+0x20a8] ;  /* 0x0020a80001547983 */ /* 0x000ea80000100a00 */
[----:B------:R-:W4:Y:S04]  /*3b5f0*/  LDL.64 R14, [R1+0x20b0] ;  /* 0x0020b000010e7983 */ /* 0x000f280000100a00 */
[----:B------:R-:W-:Y:S04]  /*3b600*/  LDGSTS.E [R246+0x53100], desc[UR76][R72.64], !P2 ;  /* 0x5310000048f67fae */ /* 0x000fe8000d1a104c */
[----:B------:R-:W-:Y:S04]  /*3b610*/  LDGSTS.E [R246+0x53180], desc[UR76][R12.64], !P2 ;  /* 0x531800000cf67fae */ /* 0x000fe8000d1a104c */
[----:B------:R-:W-:Y:S04]  /*3b620*/  LDGSTS.E [R246+0x53800], desc[UR76][R144.64], !P3 ;  /* 0x5380000090f67fae */ /* 0x000fe8000d9a104c */
[----:B------:R-:W4:Y:S04]  /*3b630*/  LDL.64 R72, [R1+0x20b8] ;  /* 0x0020b80001487983 */ /* 0x000f280000100a00 */
[----:B------:R-:W4:Y:S04]  /*3b640*/  LDL.64 R12, [R1+0x20c0] ;  /* 0x0020c000010c7983 */ /* 0x000f280000100a00 */
[----:B------:R-:W4:Y:S01]  /*3b650*/  LDL.64 R144, [R1+0x2128] ;  /* 0x0021280001907983 */ /* 0x000f220000100a00 */
[----:B------:R-:W-:-:S02]  /*3b660*/  VIADD R5, R7, 0xffffff5f ;  /* 0xffffff5f07057836 */ /* 0x000fc40000000000 */
[----:B------:R-:W2:Y:S01]  /*3b670*/  LDC R7, c[0x0][0x3a0] ;  /* 0x0000e800ff077b82 */ /* 0x000ea20000000800 */
[----:B------:R-:W-:Y:S02]  /*3b680*/  LDGSTS.E [R246+0x53880], desc[UR76][R156.64], !P3 ;  /* 0x538800009cf67fae */ /* 0x000fe4000d9a104c */
[----:B------:R-:W-:Y:S02]  /*3b690*/  ISETP.GE.U32.AND P0, PT, R5, 0x7ffffee0, PT ;  /* 0x7ffffee00500780c */ /* 0x000fe40003f06070 */
[----:B------:R-:W-:Y:S01]  /*3b6a0*/  IADD3 R5, PT, PT, R9, -0xa5, RZ ;  /* 0xffffff5b09057810 */ /* 0x000fe20007ffe0ff */
[----:B------:R-:W-:Y:S02]  /*3b6b0*/  LDGSTS.E [R246+0x53900], desc[UR76][R96.64], !P3 ;  /* 0x5390000060f67fae */ /* 0x000fe4000d9a104c */
[----:B------:R-:W2:Y:S01]  /*3b6c0*/  LDC R9, c[0x0][0x3a0] ;  /* 0x0000e800ff097b82 */ /* 0x000ea20000000800 */
[----:B------:R-:W-:Y:S01]  /*3b6d0*/  ISETP.GE.U32.AND P4, PT, R5, 0x7ffffedc, PT ;  /* 0x7ffffedc0500780c */ /* 0x000fe20003f86070 */
[----:B-1----:R-:W-:Y:S01]  /*3b6e0*/  VIADD R5, R10, 0xffffff57 ;  /* 0xffffff570a057836 */ /* 0x002fe20000000000 */
[----:B------:R-:W-:Y:S04]  /*3b6f0*/  LDGSTS.E [R246+0x53980], desc[UR76][R108.64], !P3 ;  /* 0x539800006cf67fae */ /* 0x000fe8000d9a104c */
[----:B------:R-:W4:Y:S01]  /*3b700*/  LDL.64 R156, [R1+0x2130] ;  /* 0x00213000019c7983 */ /* 0x000f220000100a00 */
[----:B------:R-:W-:Y:S01]  /*3b710*/  ISETP.GE.U32.AND P2, PT, R5, 0x7ffffed8, PT ;  /* 0x7ffffed80500780c */ /* 0x000fe20003f46070 */
[----:B------:R-:W1:Y:S02]  /*3b720*/  LDC R10, c[0x0][0x3a0] ;  /* 0x0000e800ff0a7b82 */ /* 0x000e640000000800 */
[----:B------:R-:W4:Y:S04]  /*3b730*/  LDL.64 R96, [R1+0x2138] ;  /* 0x0021380001607983 */ /* 0x000f280000100a00 */
[----:B------:R-:W4:Y:S04]  /*3b740*/  LDL.64 R108, [R1+0x2140] ;  /* 0x00214000016c7983 */ /* 0x000f280000100a00 */
[----:B---3--:R-:W-:Y:S04]  /*3b750*/  LDGSTS.E [R246+0x54000], desc[UR76][R120.64], !P0 ;  /* 0x5400000078f67fae */ /* 0x008fe8000c1a104c */
[----:B------:R-:W-:Y:S04]  /*3b760*/  LDGSTS.E [R246+0x54080], desc[UR76][R168.64], !P0 ;  /* 0x54080000a8f67fae */ /* 0x000fe8000c1a104c */
[----:B------:R-:W-:Y:S04]  /*3b770*/  LDGSTS.E [R246+0x54100], desc[UR76][R132.64], !P0 ;  /* 0x5410000084f67fae */ /* 0x000fe8000c1a104c */
        /* <DEDUP_REMOVED lines=16> */
[----:B------:R-:W1:Y:S03]  /*3b880*/  LDC R8, c[0x0][0x3a0] ;  /* 0x0000e800ff087b82 */ /* 0x000e660000000800 */
[----:B------:R-:W-:Y:S01]  /*3b890*/  ISETP.GE.U32.AND P3, PT, R5, 0x7ffffed4, PT ;  /* 0x7ffffed40500780c */ /* 0x000fe20003f66070 */
[----:B------:R-:W-:Y:S01]  /*3b8a0*/  VIADD R5, R6, 0xffffff4f ;  /* 0xffffff4f06057836 */ /* 0x000fe20000000000 */
[----:B------:R-:W-:Y:S03]  /*3b8b0*/  LDGSTS.E [R246+0x55080], desc[UR76][R156.64], !P2 ;  /* 0x550800009cf67fae */ /* 0x000fe6000d1a104c */
[----:B------:R-:W1:Y:S01]  /*3b8c0*/  LDC R6, c[0x0][0x3a0] ;  /* 0x0000e800ff067b82 */ /* 0x000e620000000800 */
[----:B------:R-:W-:Y:S01]  /*3b8d0*/  ISETP.GE.U32.AND P0, PT, R5, 0x7ffffed0, PT ;  /* 0x7ffffed00500780c */ /* 0x000fe20003f06070 */
[----:B------:R-:W-:Y:S01]  /*3b8e0*/  LDGSTS.E [R246+0x55100], desc[UR76][R96.64], !P2 ;  /* 0x5510000060f67fae */ /* 0x000fe2000d1a104c */
[----:B------:R-:W-:-:S03]  /*3b8f0*/  IADD3 R5, PT, PT, R7, -0xb5, RZ ;  /* 0xffffff4b07057810 */ /* 0x000fc60007ffe0ff */
        /* <DEDUP_REMOVED lines=25> */
[----:B------:R-:W2:Y:S03]  /*3ba90*/  LDC R9, c[0x0][0x3a0] ;  /* 0x0000e800ff097b82 */ /* 0x000ea60000000800 */
[----:B------:R-:W-:Y:S01]  /*3baa0*/  ISETP.GE.U32.AND P2, PT, R5, 0x7ffffec8, PT ;  /* 0x7ffffec80500780c */ /* 0x000fe20003f46070 */
[----:B-1----:R-:W-:Y:S01]  /*3bab0*/  VIADD R5, R10, 0xffffff43 ;  /* 0xffffff430a057836 */ /* 0x002fe20000000000 */
[----:B------:R-:W-:Y:S03]  /*3bac0*/  LDGSTS.E [R246+0x56880], desc[UR76][R156.64], !P4 ;  /* 0x568800009cf67fae */ /* 0x000fe6000e1a104c */
[----:B------:R-:W1:Y:S01]  /*3bad0*/  LDC R10, c[0x0][0x3a0] ;  /* 0x0000e800ff0a7b82 */ /* 0x000e620000000800 */
[----:B------:R-:W-:Y:S01]  /*3bae0*/  ISETP.GE.U32.AND P3, PT, R5, 0x7ffffec4, PT ;  /* 0x7ffffec40500780c */ /* 0x000fe20003f66070 */
[----:B------:R-:W-:Y:S01]  /*3baf0*/  VIADD R5, R8, 0xffffff3f ;  /* 0xffffff3f08057836 */ /* 0x000fe20000000000 */
[----:B------:R-:W-:Y:S04]  /*3bb00*/  LDGSTS.E [R246+0x56900], desc[UR76][R96.64], !P4 ;  /* 0x5690000060f67fae */ /* 0x000fe8000e1a104c */
        /* <DEDUP_REMOVED lines=8> */
[----:B------:R-:W3:Y:S04]  /*3bb90*/  LDL.64 R120, [R1+0x24a8] ;  /* 0x0024a80001787983 */ /* 0x000ee80000100a00 */
[----:B------:R-:W3:Y:S04]  /*3bba0*/  LDL.64 R168, [R1+0x24b0] ;  /* 0x0024b00001a87983 */ /* 0x000ee80000100a00 */
[----:B------:R-:W-:Y:S04]  /*3bbb0*/  LDGSTS.E [R246+0x57100], desc[UR76][R132.64], !P2 ;  /* 0x5710000084f67fae */ /* 0x000fe8000d1a104c */
        /* <DEDUP_REMOVED lines=13> */
[----:B------:R-:W-:-:S02]  /*3bc90*/  IADD3 R5, PT, PT, R6, -0xc5, RZ ;  /* 0xffffff3b06057810 */ /* 0x000fc40007ffe0ff */
[----:B------:R-:W1:Y:S02]  /*3bca0*/  LDC R6, c[0x0][0x3a0] ;  /* 0x0000e800ff067b82 */ /* 0x000e640000000800 */
[----:B------:R-:W-:Y:S01]  /*3bcb0*/  ISETP.GE.U32.AND P4, PT, R5, 0x7ffffebc, PT ;  /* 0x7ffffebc0500780c */ /* 0x000fe20003f86070 */
[----:B------:R-:W-:Y:S01]  /*3bcc0*/  VIADD R5, R7, 0xffffff37 ;  /* 0xffffff3707057836 */ /* 0x000fe20000000000 */
[----:B------:R-:W-:Y:S04]  /*3bcd0*/  LDGSTS.E [R246+0x58080], desc[UR76][R156.64], !P0 ;  /* 0x580800009cf67fae */ /* 0x000fe8000c1a104c */
[----:B------:R-:W-:Y:S01]  /*3bce0*/  ISETP.GE.U32.AND P2, PT, R5, 0x7ffffeb8, PT ;  /* 0x7ffffeb80500780c */ /* 0x000fe20003f46070 */
[----:B------:R-:W-:Y:S01]  /*3bcf0*/  VIADD R5, R9, 0xffffff33 ;  /* 0xffffff3309057836 */ /* 0x000fe20000000000 */
[----:B------:R-:W1:Y:S01]  /*3bd00*/  LDC R7, c[0x0][0x3a0] ;  /* 0x0000e800ff077b82 */ /* 0x000e620000000800 */
        /* <DEDUP_REMOVED lines=25> */
[----:B-1----:R-:W-:-:S02]  /*3bea0*/  VIADD R5, R10, 0xffffff2f ;  /* 0xffffff2f0a057836 */ /* 0x002fc40000000000 */
[----:B------:R-:W1:Y:S03]  /*3beb0*/  LDC R10, c[0x0][0x3a0] ;  /* 0x0000e800ff0a7b82 */ /* 0x000e660000000800 */
[----:B------:R-:W-:Y:S02]  /*3bec0*/  ISETP.GE.U32.AND P0, PT, R5, 0x7ffffeb0, PT ;  /* 0x7ffffeb00500780c */ /* 0x000fe40003f06070 */
[----:B------:R-:W-:Y:S01]  /*3bed0*/  IADD3 R5, PT, PT, R8, -0xd5, RZ ;  /* 0xffffff2b08057810 */ /* 0x000fe20007ffe0ff */
[----:B------:R-:W-:Y:S02]  /*3bee0*/  LDGSTS.E [R246+0x59880], desc[UR76][R156.64], !P3 ;  /* 0x598800009cf67fae */ /* 0x000fe4000d9a104c */
        /* <DEDUP_REMOVED lines=31> */
[----:B------:R-:W-:Y:S01]  /*3c0e0*/  VIADD R5, R9, 0xffffff1f ;  /* 0xffffff1f09057836 */ /* 0x000fe20000000000 */
[----:B------:R-:W-:Y:S03]  /*3c0f0*/  LDGSTS.E [R246+0x5b080], desc[UR76][R156.64], !P2 ;  /* 0x5b0800009cf67fae */ /* 0x000fe6000d1a104c */
[----:B------:R-:W2:Y:S01]  /*3c100*/  LDC R9, c[0x0][0x3a0] ;  /* 0x0000e800ff097b82 */ /* 0x000ea20000000800 */
[----:B------:R-:W-:Y:S02]  /*3c110*/  ISETP.GE.U32.AND P0, PT, R5, 0x7ffffea0, PT ;  /* 0x7ffffea00500780c */ /* 0x000fe40003f06070 */
[----:B-1----:R-:W-:Y:S01]  /*3c120*/  IADD3 R5, PT, PT, R10, -0xe5, RZ ;  /* 0xffffff1b0a057810 */ /* 0x002fe20007ffe0ff */
        /* <DEDUP_REMOVED lines=59> */
[----:B------:R-:W2:Y:S02]  /*3c4e0*/  LDC R9, c[0x0][0x3a0] ;  /* 0x0000e800ff097b82 */ /* 0x000ea40000000800 */
[----:B------:R-:W-:Y:S01]  /*3c4f0*/  ISETP.GE.U32.AND P4, PT, R5, 0x7ffffe8c, PT ;  /* 0x7ffffe8c0500780c */ /* 0x000fe20003f86070 */
[----:B-1----:R-:W-:-:S05]  /*3c500*/  VIADD R5, R10, 0xffffff07 ;  /* 0xffffff070a057836 */ /* 0x002fca0000000000 */
[----:B------:R-:W-:Y:S01]  /*3c510*/  ISETP.GE.U32.AND P2, PT, R5, 0x7ffffe88, PT ;  /* 0x7ffffe880500780c */ /* 0x000fe20003f46070 */
[----:B------:R-:W-:Y:S01]  /*3c520*/  VIADD R5, R8, 0xffffff03 ;  /* 0xffffff0308057836 */ /* 0x000fe20000000000 */
[----:B------:R-:W-:Y:S01]  /*3c530*/  LDGSTS.E [R246+0x5e080], desc[UR76][R156.64], !P0 ;  /* 0x5e0800009cf67fae */ /* 0x000fe2000c1a104c */
[----:B------:R-:W1:Y:S03]  /*3c540*/  LDC R10, c[0x0][0x3a0] ;  /* 0x0000e800ff0a7b82 */ /* 0x000e660000000800 */
[----:B------:R-:W-:Y:S01]  /*3c550*/  LDGSTS.E [R246+0x5e100], desc[UR76][R96.64], !P0 ;  /* 0x5e10000060f67fae */ /* 0x000fe2000c1a104c */
[----:B------:R-:W-:-:S03]  /*3c560*/  ISETP.GE.U32.AND P3, PT, R5, 0x7ffffe84, PT ;  /* 0x7ffffe840500780c */ /* 0x000fc60003f66070 */
[----:B------:R-:W-:Y:S01]  /*3c570*/  LDGSTS.E [R246+0x5e180], desc[UR76][R108.64], !P0 ;  /* 0x5e1800006cf67fae */ /* 0x000fe2000c1a104c */
[----:B------:R-:W1:Y:S03]  /*3c580*/  LDC R8, c[0x0][0x3a0] ;  /* 0x0000e800ff087b82 */ /* 0x000e660000000800 */
[----:B------:R-:W4:Y:S04]  /*3c590*/  LDL.64 R156, [R1+0x2bb0] ;  /* 0x002bb000019c7983 */ /* 0x000f280000100a00 */
        /* <DEDUP_REMOVED lines=22> */
[----:B------:R-:W-:Y:S02]  /*3c700*/  ISETP.GE.U32.AND P0, PT, R5, 0x7ffffeff, PT ;  /* 0x7ffffeff0500780c */ /* 0x000fe40003f06070 */
[----:B------:R-:W-:-:S03]  /*3c710*/  IADD3 R5, PT, PT, R7, -0x86, RZ ;  /* 0xffffff7a07057810 */ /* 0x000fc60007ffe0ff */
[----:B------:R-:W1:Y:S01]  /*3c720*/  LDC R7, c[0x0][0x3a0] ;  /* 0x0000e800ff077b82 */ /* 0x000e620000000800 */
[----:B------:R-:W-:Y:S01]  /*3c730*/  ISETP.GE.U32.AND P4, PT, R5, 0x7ffffefb, PT ;  /* 0x7ffffefb0500780c */ /* 0x000fe20003f86070 */
[----:B------:R-:W-:Y:S01]  /*3c740*/  VIADD R5, R9, 0xffffff76 ;  /* 0xffffff7609057836 */ /* 0x000fe20000000000 */
[----:B------:R-:W-:Y:S04]  /*3c750*/  LDGSTS.E [R246+0x5f880], desc[UR76][R156.64], !P3 ;  /* 0x5f8800009cf67fae */ /* 0x000fe8000d9a104c */
[----:B------:R-:W-:Y:S01]  /*3c760*/  LDGSTS.E [R246+0x5f900], desc[UR76][R96.64], !P3 ;  /* 0x5f90000060f67fae */ /* 0x000fe2000d9a104c */
[----:B------:R-:W-:Y:S01]  /*3c770*/  ISETP.GE.U32.AND P2, PT, R5, 0x7ffffef7, PT ;  /* 0x7ffffef70500780c */ /* 0x000fe20003f46070 */
[----:B------:R-:W1:Y:S02]  /*3c780*/  LDC R9, c[0x0][0x3a0] ;  /* 0x0000e800ff097b82 */ /* 0x000e640000000800 */
[----:B------:R-:W-:Y:S04]  /*3c790*/  LDGSTS.E [R246+0x5f980], desc[UR76][R108.64], !P3 ;  /* 0x5f9800006cf67fae */ /* 0x000fe8000d9a104c */
        /* <DEDUP_REMOVED lines=23> */
[----:B------:R-:W-:Y:S01]  /*3c910*/  ISETP.GE.U32.AND P3, PT, R5, 0x7ffffef3, PT ;  /* 0x7ffffef30500780c */ /* 0x000fe20003f66070 */
[----:B------:R-:W-:-:S04]  /*3c920*/  VIADD R5, R8, 0xffffff6e ;  /* 0xffffff6e08057836 */ /* 0x000fc80000000000 */
[----:B------:R-:W1:Y:S01]  /*3c930*/  LDC R8, c[0x0][0x3a0] ;  /* 0x0000e800ff087b82 */ /* 0x000e620000000800 */
[----:B------:R-:W-:Y:S01]  /*3c940*/  ISETP.GE.U32.AND P0, PT, R5, 0x7ffffeef, PT ;  /* 0x7ffffeef0500780c */ /* 0x000fe20003f06070 */
[----:B------:R-:W-:Y:S01]  /*3c950*/  LDGSTS.E [R3+0x51280], desc[UR76][R156.64], !P2 ;  /* 0x512800009c037fae */ /* 0x000fe2000d1a104c */
[----:B------:R-:W-:-:S03]  /*3c960*/  IADD3 R5, PT, PT, R6, -0x96, RZ ;  /* 0xffffff6a06057810 */ /* 0x000fc60007ffe0ff */
        /* <DEDUP_REMOVED lines=28> */
[----:B------:R-:W-:-:S04]  /*3cb30*/  VIADD R5, R9, 0xffffff62 ;  /* 0xffffff6209057836 */ /* 0x000fc80000000000 */
[----:B------:R-:W2:Y:S01]  /*3cb40*/  LDC R9, c[0x0][0x3a0] ;  /* 0x0000e800ff097b82 */ /* 0x000ea20000000800 */
[----:B------:R-:W-:Y:S01]  /*3cb50*/  ISETP.GE.U32.AND P3, PT, R5, 0x7ffffee3, PT ;  /* 0x7ffffee30500780c */ /* 0x000fe20003f66070 */
[----:B-1----:R-:W-:Y:S01]  /*3cb60*/  VIADD R5, R10, 0xffffff5e ;  /* 0xffffff5e0a057836 */ /* 0x002fe20000000000 */
        /* <DEDUP_REMOVED lines=29> */
[----:B------:R-:W-:-:S05]  /*3cd40*/  VIADD R5, R6, 0xffffff56 ;  /* 0xffffff5606057836 */ /* 0x000fca0000000000 */
[----:B------:R-:W-:Y:S01]  /*3cd50*/  ISETP.GE.U32.AND P2, PT, R5, 0x7ffffed7, PT ;  /* 0x7ffffed70500780c */ /* 0x000fe20003f46070 */
[----:B------:R-:W-:Y:S01]  /*3cd60*/  VIADD R5, R7, 0xffffff52 ;  /* 0xffffff5207057836 */ /* 0x000fe20000000000 */
[----:B------:R-:W1:Y:S01]  /*3cd70*/  LDC R6, c[0x0][0x3a0] ;  /* 0x0000e800ff067b82 */ /* 0x000e620000000800 */
[----:B------:R-:W-:Y:S04]  /*3cd80*/  LDGSTS.E [R3+0x54280], desc[UR76][R156.64], !P0 ;  /* 0x542800009c037fae */ /* 0x000fe8000c1a104c */
[----:B------:R-:W-:Y:S01]  /*3cd90*/  LDGSTS.E [R3+0x54300], desc[UR76][R96.64], !P0 ;  /* 0x5430000060037fae */ /* 0x000fe2000c1a104c */
[----:B------:R-:W-:Y:S02]  /*3cda0*/  ISETP.GE.U32.AND P3, PT, R5, 0x7ffffed3, PT ;  /* 0x7ffffed30500780c */ /* 0x000fe40003f66070 */
[----:B------:R-:W1:Y:S01]  /*3cdb0*/  LDC R7, c[0x0][0x3a0] ;  /* 0x0000e800ff077b82 */ /* 0x000e620000000800 */
        /* <DEDUP_REMOVED lines=24> */
[----:B------:R-:W-:Y:S02]  /*3cf40*/  ISETP.GE.U32.AND P0, PT, R5, 0x7ffffecf, PT ;  /* 0x7ffffecf0500780c */ /* 0x000fe40003f06070 */
[----:B-1----:R-:W-:-:S03]  /*3cf50*/  IADD3 R5, PT, PT, R10, -0xb6, RZ ;  /* 0xffffff4a0a057810 */ /* 0x002fc60007ffe0ff */
        /* <DEDUP_REMOVED lines=98> */
[----:B------:R-:W-:-:S05]  /*3d580*/  VIADD R5, R9, 0xffffff26 ;  /* 0xffffff2609057836 */ /* 0x000fca0000000000 */
[----:B------:R-:W-:Y:S01]  /*3d590*/  ISETP.GE.U32.AND P2, PT, R5, 0x7ffffea7, PT ;  /* 0x7ffffea70500780c */ /* 0x000fe20003f46070 */
[----:B-1----:R-:W-:Y:S01]  /*3d5a0*/  VIADD R5, R10, 0xffffff22 ;  /* 0xffffff220a057836 */ /* 0x002fe20000000000 */
        /* <DEDUP_REMOVED lines=551> */
[----:B------:R-:W-:Y:S01]  /*3f820*/  LDGSTS.E [R0+0x53e00], desc[UR76][R144.64], !P3 ;  /* 0x53e0000090007fae */ /* 0x000fe2000d9a104c */
[----:B------:R-:W-:-:S02]  /*3f830*/  VIADD R5, R10, 0xffffff5c ;  /* 0xffffff5c0a057836 */ /* 0x000fc40000000000 */
[----:B------:R-:W1:Y:S01]  /*3f840*/  LDC R10, c[0x0][0x3a0] ;  /* 0x0000e800ff0a7b82 */ /* 0x000e620000000800 */
[----:B------:R-:W4:Y:S04]  /*3f850*/  LDL.64 R72, [R1+0x2288] ;  /* 0x0022880001487983 */ /* 0x000f280000100a00 */
[----:B------:R-:W4:Y:S04]  /*3f860*/  LDL.64 R12, [R1+0x2118] ;  /* 0x00211800010c7983 */ /* 0x000f280000100a00 */
[----:B------:R-:W4:Y:S01]  /*3f870*/  LDL.64 R144, [R1+0x2188] ;  /* 0x0021880001907983 */ /* 0x000f220000100a00 */
[----:B------:R-:W-:-:S02]  /*3f880*/  ISETP.GE.U32.AND P0, PT, R5, 0x7ffffedd, PT ;  /* 0x7ffffedd0500780c */ /* 0x000fc40003f06070 */
[----:B------:R-:W-:Y:S02]  /*3f890*/  IADD3 R5, PT, PT, R11, -0xa8, RZ ;  /* 0xffffff580b057810 */ /* 0x000fe40007ffe0ff */
[----:B------:R-:W1:Y:S02]  /*3f8a0*/  LDC R11, c[0x0][0x3a0] ;  /* 0x0000e800ff0b7b82 */ /* 0x000e640000000800 */
[----:B------:R-:W-:Y:S01]  /*3f8b0*/  ISETP.GE.U32.AND P4, PT, R5, 0x7ffffed9, PT ;  /* 0x7ffffed90500780c */ /* 0x000fe20003f86070 */
[----:B------:R-:W-:Y:S01]  /*3f8c0*/  VIADD R5, R9, 0xffffff54 ;  /* 0xffffff5409057836 */ /* 0x000fe20000000000 */
[----:B------:R-:W-:Y:S04]  /*3f8d0*/  LDGSTS.E [R0+0x53e80], desc[UR76][R156.64], !P3 ;  /* 0x53e800009c007fae */ /* 0x000fe8000d9a104c */
[----:B------:R-:W1:Y:S01]  /*3f8e0*/  LDC R9, c[0x0][0x3a0] ;  /* 0x0000e800ff097b82 */ /* 0x000e620000000800 */
[----:B------:R-:W-:Y:S01]  /*3f8f0*/  LDGSTS.E [R0+0x53f00], desc[UR76][R96.64], !P3 ;  /* 0x53f0000060007fae */ /* 0x000fe2000d9a104c */
[----:B------:R-:W-:-:S03]  /*3f900*/  ISETP.GE.U32.AND P2, PT, R5, 0x7ffffed5, PT ;  /* 0x7ffffed50500780c */ /* 0x000fc60003f46070 */
        /* <DEDUP_REMOVED lines=19> */
[----:B------:R-:W2:Y:S01]  /*3fa40*/  LDL.64 R12, [R1+0x22a0] ;  /* 0x0022a000010c7983 */ /* 0x000ea20000100a00 */
[----:B-1----:R-:W-:-:S02]  /*3fa50*/  VIADD R5, R6, 0xffffff50 ;  /* 0xffffff5006057836 */ /* 0x002fc40000000000 */
[----:B------:R-:W1:Y:S01]  /*3fa60*/  LDC R6, c[0x0][0x3a0] ;  /* 0x0000e800ff067b82 */ /* 0x000e620000000800 */
[----:B------:R-:W2:Y:S04]  /*3fa70*/  LDL.64 R60, [R1+0x2410] ;  /* 0x00241000013c7983 */ /* 0x000ea80000100a00 */
[----:B------:R-:W2:Y:S01]  /*3fa80*/  LDL.64 R144, [R1+0x2308] ;  /* 0x0023080001907983 */ /* 0x000ea20000100a00 */
[----:B------:R-:W-:Y:S01]  /*3fa90*/  ISETP.GE.U32.AND P3, PT, R5, 0x7ffffed1, PT ;  /* 0x7ffffed10500780c */ /* 0x000fe20003f66070 */
[----:B------:R-:W-:Y:S02]  /*3faa0*/  VIADD R5, R8, 0xffffff4c ;  /* 0xffffff4c08057836 */ /* 0x000fe40000000000 */
[----:B------:R-:W1:Y:S03]  /*3fab0*/  LDC R8, c[0x0][0x3a0] ;  /* 0x0000e800ff087b82 */ /* 0x000e660000000800 */
[----:B------:R-:W-:-:S02]  /*3fac0*/  ISETP.GE.U32.AND P0, PT, R5, 0x7ffffecd, PT ;  /* 0x7ffffecd0500780c */ /* 0x000fc40003f06070 */
[----:B------:R-:W-:Y:S01]  /*3fad0*/  IADD3 R5, PT, PT, R10, -0xb8, RZ ;  /* 0xffffff480a057810 */ /* 0x000fe20007ffe0ff */
[----:B------:R-:W-:Y:S02]  /*3fae0*/  LDGSTS.E [R0+0x55680], desc[UR76][R156.64], !P2 ;  /* 0x556800009c007fae */ /* 0x000fe4000d1a104c */
[----:B------:R-:W1:Y:S02]  /*3faf0*/  LDC R10, c[0x0][0x3a0] ;  /* 0x0000e800ff0a7b82 */ /* 0x000e640000000800 */
[----:B------:R-:W-:Y:S01]  /*3fb00*/  LDGSTS.E [R0+0x55700], desc[UR76][R96.64], !P2 ;  /* 0x5570000060007fae */ /* 0x000fe2000d1a104c */
[----:B------:R-:W-:-:S03]  /*3fb10*/  ISETP.GE.U32.AND P4, PT, R5, 0x7ffffec9, PT ;  /* 0x7ffffec90500780c */ /* 0x000fc60003f86070 */
[----:B------:R-:W-:Y:S04]  /*3fb20*/  LDGSTS.E [R0+0x55780], desc[UR76][R108.64], !P2 ;  /* 0x557800006c007fae */ /* 0x000fe8000d1a104c */
[----:B------:R-:W2:Y:S04]  /*3fb30*/  LDL.64 R156, [R1+0x2310] ;  /* 0x00231000019c7983 */ /* 0x000ea80000100a00 */
[----:B------:R-:W2:Y:S04]  /*3fb40*/  LDL.64 R96, [R1+0x2318] ;  /* 0x0023180001607983 */ /* 0x000ea80000100a00 */
[----:B------:R-:W2:Y:S04]  /*3fb50*/  LDL.64 R108, [R1+0x2320] ;  /* 0x00232000016c7983 */ /* 0x000ea80000100a00 */
[----:B---3--:R-:W-:Y:S04]  /*3fb60*/  LDGSTS.E [R0+0x55e00], desc[UR76][R120.64], !P3 ;  /* 0x55e0000078007fae */ /* 0x008fe8000d9a104c */
[----:B------:R-:W-:Y:S04]  /*3fb70*/  LDGSTS.E [R0+0x55e80], desc[UR76][R168.64], !P3 ;  /* 0x55e80000a8007fae */ /* 0x000fe8000d9a104c */
[----:B------:R-:W3:Y:S04]  /*3fb80*/  LDL.64 R120, [R1+0x2388] ;  /* 0x0023880001787983 */ /* 0x000ee80000100a00 */
[----:B------:R-:W3:Y:S04]  /*3fb90*/  LDL.64 R168, [R1+0x2390] ;  /* 0x0023900001a87983 */ /* 0x000ee80000100a00 */
[----:B------:R-:W-:Y:S04]  /*3fba0*/  LDGSTS.E [R0+0x55f00], desc[UR76][R132.64], !P3 ;  /* 0x55f0000084007fae */ /* 0x000fe8000d9a104c */
[----:B------:R-:W-:Y:S04]  /*3fbb0*/  LDGSTS.E [R0+0x55f80], desc[UR76][R180.64], !P3 ;  /* 0x55f80000b4007fae */ /* 0x000fe8000d9a104c */
[----:B------:R-:W-:Y:S04]  /*3fbc0*/  LDGSTS.E [R0+0x56600], desc[UR76][R72.64], !P0 ;  /* 0x5660000048007fae */ /* 0x000fe8000c1a104c */
[----:B------:R-:W3:Y:S04]  /*3fbd0*/  LDL.64 R132, [R1+0x2398] ;  /* 0x0023980001847983 */ /* 0x000ee80000100a00 */
[----:B------:R-:W3:Y:S04]  /*3fbe0*/  LDL.64 R180, [R1+0x23a0] ;  /* 0x0023a00001b47983 */ /* 0x000ee80000100a00 */
[----:B------:R-:W3:Y:S04]  /*3fbf0*/  LDL.64 R72, [R1+0x2418] ;  /* 0x0024180001487983 */ /* 0x000ee80000100a00 */
[----:B----4-:R-:W-:Y:S04]  /*3fc00*/  LDGSTS.E [R0+0x56680], desc[UR76][R14.64], !P0 ;  /* 0x566800000e007fae */ /* 0x010fe8000c1a104c */
[----:B--2---:R-:W-:Y:S04]  /*3fc10*/  LDGSTS.E [R0+0x56700], desc[UR76][R84.64], !P0 ;  /* 0x5670000054007fae */ /* 0x004fe8000c1a104c */
[----:B------:R-:W2:Y:S01]  /*3fc20*/  LDL.64 R14, [R1+0x2408] ;  /* 0x00240800010e7983 */ /* 0x000ea20000100a00 */
[----:B------:R-:W-:-:S02]  /*3fc30*/  VIADD R5, R11, 0xffffff44 ;  /* 0xffffff440b057836 */ /* 0x000fc40000000000 */
[----:B------:R-:W4:Y:S01]  /*3fc40*/  LDC R11, c[0x0][0x3a0] ;  /* 0x0000e800ff0b7b82 */ /* 0x000f220000000800 */
[----:B------:R-:W4:Y:S04]  /*3fc50*/  LDL.64 R84, [R1+0x24a0] ;  /* 0x0024a00001547983 */ /* 0x000f280000100a00 */
[----:B------:R-:W-:Y:S04]  /*3fc60*/  LDGSTS.E [R0+0x56780], desc[UR76][R12.64], !P0 ;  /* 0x567800000c007fae */ /* 0x000fe8000c1a104c */
[----:B------:R-:W-:Y:S04]  /*3fc70*/  LDGSTS.E [R0+0x56e00], desc[UR76][R144.64], !P4 ;  /* 0x56e0000090007fae */ /* 0x000fe8000e1a104c */
[----:B------:R-:W4:Y:S04]  /*3fc80*/  LDL.64 R12, [R1+0x2420] ;  /* 0x00242000010c7983 */ /* 0x000f280000100a00 */
[----:B------:R-:W4:Y:S01]  /*3fc90*/  LDL.64 R144, [R1+0x2488] ;  /* 0x0024880001907983 */ /* 0x000f220000100a00 */
[----:B------:R-:W-:Y:S01]  /*3fca0*/  ISETP.GE.U32.AND P2, PT, R5, 0x7ffffec5, PT ;  /* 0x7ffffec50500780c */ /* 0x000fe20003f46070 */
[----:B------:R-:W-:-:S02]  /*3fcb0*/  VIADD R5, R9, 0xffffff40 ;  /* 0xffffff4009057836 */ /* 0x000fc40000000000 */
[----:B------:R-:W1:Y:S03]  /*3fcc0*/  LDC R9, c[0x0][0x3a0] ;  /* 0x0000e800ff097b82 */ /* 0x000e660000000800 */
[----:B------:R-:W-:Y:S01]  /*3fcd0*/  ISETP.GE.U32.AND P3, PT, R5, 0x7ffffec1, PT ;  /* 0x7ffffec10500780c */ /* 0x000fe20003f66070 */
[----:B------:R-:W-:Y:S01]  /*3fce0*/  VIADD R5, R7, 0xffffff3c ;  /* 0xffffff3c07057836 */ /* 0x000fe20000000000 */
[----:B------:R-:W-:Y:S03]  /*3fcf0*/  LDGSTS.E [R0+0x56e80], desc[UR76][R156.64], !P4 ;  /* 0x56e800009c007fae */ /* 0x000fe6000e1a104c */
        /* <DEDUP_REMOVED lines=16> */
[----:B------:R-:W-:Y:S04]  /*3fe00*/  LDGSTS.E [R0+0x57e80], desc[UR76][R60.64], !P3 ;  /* 0x57e800003c007fae */ /* 0x000fe8000d9a104c */
[----:B------:R-:W-:Y:S04]  /*3fe10*/  LDGSTS.E [R0+0x57f00], desc[UR76][R72.64], !P3 ;  /* 0x57f0000048007fae */ /* 0x000fe8000d9a104c */
[----:B------:R-:W2:Y:S04]  /*3fe20*/  LDL.64 R14, [R1+0x25a0] ;  /* 0x0025a000010e7983 */ /* 0x000ea80000100a00 */
[----:B------:R-:W2:Y:S04]  /*3fe30*/  LDL.64 R60, [R1+0x2608] ;  /* 0x00260800013c7983 */ /* 0x000ea80000100a00 */
[----:B----4-:R4:W-:Y:S04]  /*3fe40*/  LDGSTS.E [R0+0x57f80], desc[UR76][R12.64], !P3 ;  /* 0x57f800000c007fae */ /* 0x0109e8000d9a104c */
[----:B------:R-:W2:Y:S04]  /*3fe50*/  LDL.64 R72, [R1+0x2610] ;  /* 0x0026100001487983 */ /* 0x000ea80000100a00 */
[----:B------:R-:W-:Y:S01]  /*3fe60*/  LDGSTS.E [R0+0x58600], desc[UR76][R144.64], !P0 ;  /* 0x5860000090007fae */ /* 0x000fe2000c1a104c */
[----:B-1----:R-:W-:-:S02]  /*3fe70*/  IADD3 R5, PT, PT, R6, -0xc8, RZ ;  /* 0xffffff3806057810 */ /* 0x002fc40007ffe0ff */
[----:B------:R-:W1:Y:S08]  /*3fe80*/  LDC R6, c[0x0][0x3a0] ;  /* 0x0000e800ff067b82 */ /* 0x000e700000000800 */
[----:B----4-:R-:W4:Y:S01]  /*3fe90*/  LDC R12, c[0x0][0x3a0] ;  /* 0x0000e800ff0c7b82 */ /* 0x010f220000000800 */
[----:B------:R-:W4:Y:S01]  /*3fea0*/  LDL.64 R144, [R1+0x2618] ;  /* 0x0026180001907983 */ /* 0x000f220000100a00 */
        /* <DEDUP_REMOVED lines=11> */
[----:B------:R-:W-:Y:S04]  /*3ff60*/  LDGSTS.E [R0+0x58e00], desc[UR76][R108.64], !P4 ;  /* 0x58e000006c007fae */ /* 0x000fe8000e1a104c */
[----:B------:R-:W4:Y:S04]  /*3ff70*/  LDL.64 R84, [R1+0x2688] ;  /* 0x0026880001547983 */ /* 0x000f280000100a00 */
[----:B------:R-:W4:Y:S04]  /*3ff80*/  LDL.64 R36, [R1+0x2810] ;  /* 0x0028100001247983 */ /* 0x000f280000100a00 */
[----:B---3--:R-:W-:Y:S04]  /*3ff90*/  LDGSTS.E [R0+0x58e80], desc[UR76][R168.64], !P4 ;  /* 0x58e80000a8007fae */ /* 0x008fe8000e1a104c */
[----:B------:R-:W-:Y:S04]  /*3ffa0*/  LDGSTS.E [R0+0x58f00], desc[UR76][R120.64], !P4 ;  /* 0x58f0000078007fae */ /* 0x000fe8000e1a104c */
[----:B------:R-:W3:Y:S04]  /*3ffb0*/  LDL.64 R108, [R1+0x2698] ;  /* 0x00269800016c7983 */ /* 0x000ee80000100a00 */
[----:B------:R-:W3:Y:S04]  /*3ffc0*/  LDL.64 R168, [R1+0x2690] ;  /* 0x0026900001a87983 */ /* 0x000ee80000100a00 */
[----:B------:R-:W-:Y:S04]  /*3ffd0*/  LDGSTS.E [R0+0x58f80], desc[UR76][R48.64], !P4 ;  /* 0x58f8000030007fae */ /* 0x000fe8000e1a104c */
[----:B------:R-:W3:Y:S04]  /*3ffe0*/  LDL.64 R120, [R1+0x26a0] ;  /* 0x0026a00001787983 */ /* 0x000ee80000100a00 */
[----:B------:R-:W-:Y:S04]  /*3fff0*/  LDGSTS.E [R0+0x59600], desc[UR76][R96.64], !P2 ;  /* 0x5960000060007fae */ /* 0x000fe8000d1a104c */
[----:B------:R-:W-:Y:S04]  /*40000*/  LDGSTS.E [R0+0x59680], desc[UR76][R132.64], !P2 ;  /* 0x5968000084007fae */ /* 0x000fe8000d1a104c */
[----:B------:R-:W-:Y:S04]  /*40010*/  LDGSTS.E [R0+0x59700], desc[UR76][R180.64], !P2 ;  /* 0x59700000b4007fae */ /* 0x000fe8000d1a104c */
[----:B------:R-:W3:Y:S04]  /*40020*/  LDL.64 R96, [R1+0x2710] ;  /* 0x0027100001607983 */ /* 0x000ee80000100a00 */
[----:B------:R-:W3:Y:S04]  /*40030*/  LDL.64 R132, [R1+0x2718] ;  /* 0x0027180001847983 */ /* 0x000ee80000100a00 */
[----:B------:R-:W3:Y:S01]  /*40040*/  LDL.64 R180, [R1+0x2708] ;  /* 0x0027080001b47983 */ /* 0x000ee20000100a00 */
[----:B------:R-:W-:-:S02]  /*40050*/  VIADD R5, R9, 0xffffff2c ;  /* 0xffffff2c09057836 */ /* 0x000fc40000000000 */
[----:B------:R-:W1:Y:S01]  /*40060*/  LDC R9, c[0x0][0x3a0] ;  /* 0x0000e800ff097b82 */ /* 0x000e620000000800 */
[----:B------:R-:W3:Y:S04]  /*40070*/  LDL.64 R48, [R1+0x2818] ;  /* 0x0028180001307983 */ /* 0x000ee80000100a00 */
[----:B--2---:R-:W-:Y:S04]  /*40080*/  LDGSTS.E [R0+0x59780], desc[UR76][R14.64], !P2 ;  /* 0x597800000e007fae */ /* 0x004fe8000d1a104c */
[----:B------:R-:W-:Y:S04]  /*40090*/  LDGSTS.E [R0+0x59e00], desc[UR76][R60.64], !P3 ;  /* 0x59e000003c007fae */ /* 0x000fe8000d9a104c */
[----:B------:R-:W2:Y:S04]  /*400a0*/  LDL.64 R14, [R1+0x2720] ;  /* 0x00272000010e7983 */ /* 0x000ea80000100a00 */
[----:B------:R-:W-:Y:S01]  /*400b0*/  LDGSTS.E [R0+0x59e80], desc[UR76][R72.64], !P3 ;  /* 0x59e8000048007fae */ /* 0x000fe2000d9a104c */
[----:B------:R-:W-:-:S03]  /*400c0*/  ISETP.GE.U32.AND P0, PT, R5, 0x7ffffead, PT ;  /* 0x7ffffead0500780c */ /* 0x000fc60003f06070 */
[----:B------:R-:W2:Y:S04]  /*400d0*/  LDL.64 R60, [R1+0x2798] ;  /* 0x00279800013c7983 */ /* 0x000ea80000100a00 */
[----:B----4-:R-:W-:Y:S04]  /*400e0*/  LDGSTS.E [R0+0x59f00], desc[UR76][R144.64], !P3 ;  /* 0x59f0000090007fae */ /* 0x010fe8000d9a104c */
        /* <DEDUP_REMOVED lines=8> */
[----:B------:R-:W1:Y:S01]  /*40170*/  LDC R7, c[0x0][0x3a0] ;  /* 0x0000e800ff077b82 */ /* 0x000e620000000800 */
[----:B------:R-:W-:Y:S04]  /*40180*/  LDGSTS.E [R0+0x5a600], desc[UR76][R84.64], !P0 ;  /* 0x5a60000054007fae */ /* 0x000fe8000c1a104c */
[----:B------:R-:W4:Y:S04]  /*40190*/  LDL.64 R156, [R1+0x27a0] ;  /* 0x0027a000019c7983 */ /* 0x000f280000100a00 */
[----:B------:R-:W4:Y:S04]  /*401a0*/  LDL.64 R84, [R1+0x2890] ;  /* 0x0028900001547983 */ /* 0x000f280000100a00 */
[----:B---3--:R-:W-:Y:S04]  /*401b0*/  LDGSTS.E [R0+0x5a680], desc[UR76][R168.64], !P0 ;  /* 0x5a680000a8007fae */ /* 0x008fe8000c1a104c */
[----:B------:R-:W-:Y:S04]  /*401c0*/  LDGSTS.E [R0+0x5a700], desc[UR76][R108.64], !P0 ;  /* 0x5a7000006c007fae */ /* 0x000fe8000c1a104c */
[----:B------:R-:W-:Y:S04]  /*401d0*/  LDGSTS.E [R0+0x5a780], desc[UR76][R120.64], !P0 ;  /* 0x5a78000078007fae */ /* 0x000fe8000c1a104c */
[----:B------:R-:W3:Y:S04]  /*401e0*/  LDL.64 R168, [R1+0x2808] ;  /* 0x0028080001a87983 */ /* 0x000ee80000100a00 */
        /* <DEDUP_REMOVED lines=8> */
[----:B--2---:R-:W-:Y:S04]  /*40270*/  LDGSTS.E [R0+0x5af80], desc[UR76][R14.64], !P4 ;  /* 0x5af800000e007fae */ /* 0x004fe8000e1a104c */
[----:B------:R-:W-:Y:S04]  /*40280*/  LDGSTS.E [R0+0x5b600], desc[UR76][R24.64], !P2 ;  /* 0x5b60000018007fae */ /* 0x000fe8000d1a104c */
[----:B------:R-:W2:Y:S01]  /*40290*/  LDL.64 R14, [R1+0x2908] ;  /* 0x00290800010e7983 */ /* 0x000ea20000100a00 */
[----:B-1----:R-:W-:-:S02]  /*402a0*/  VIADD R5, R6, 0xffffff20 ;  /* 0xffffff2006057836 */ /* 0x002fc40000000000 */
[----:B------:R-:W1:Y:S01]  /*402b0*/  LDC R6, c[0x0][0x3a0] ;  /* 0x0000e800ff067b82 */ /* 0x000e620000000800 */
[----:B------:R-:W2:Y:S04]  /*402c0*/  LDL.64 R24, [R1+0x2c08] ;  /* 0x002c080001187983 */ /* 0x000ea80000100a00 */
[----:B----4-:R-:W-:Y:S01]  /*402d0*/  LDGSTS.E [R0+0x5b680], desc[UR76][R144.64], !P2 ;  /* 0x5b68000090007fae */ /* 0x010fe2000d1a104c */
[----:B------:R-:W-:-:S03]  /*402e0*/  ISETP.GE.U32.AND P3, PT, R5, 0x7ffffea1, PT ;  /* 0x7ffffea10500780c */ /* 0x000fc60003f66070 */
[----:B------:R-:W4:Y:S01]  /*402f0*/  LDL.64 R144, [R1+0x2920] ;  /* 0x0029200001907983 */ /* 0x000f220000100a00 */
[----:B------:R-:W-:-:S03]  /*40300*/  VIADD R5, R12, 0xffffff1c ;  /* 0xffffff1c0c057836 */ /* 0x000fc60000000000 */
[----:B------:R-:W-:Y:S02]  /*40310*/  LDGSTS.E [R0+0x5b700], desc[UR76][R60.64], !P2 ;  /* 0x5b7000003c007fae */ /* 0x000fe4000d1a104c */
[----:B------:R-:W-:Y:S02]  /*40320*/  ISETP.GE.U32.AND P0, PT, R5, 0x7ffffe9d, PT ;  /* 0x7ffffe9d0500780c */ /* 0x000fe40003f06070 */
[----:B------:R-:W-:Y:S01]  /*40330*/  IADD3 R5, PT, PT, R11, -0xe8, RZ ;  /* 0xffffff180b057810 */ /* 0x000fe20007ffe0ff */
[----:B------:R-:W4:Y:S03]  /*40340*/  LDL.64 R12, [R1+0x2b90] ;  /* 0x002b9000010c7983 */ /* 0x000f260000100a00 */
[----:B------:R-:W-:Y:S01]  /*40350*/  ISETP.GE.U32.AND P4, PT, R5, 0x7ffffe99, PT ;  /* 0x7ffffe990500780c */ /* 0x000fe20003f86070 */
[----:B------:R-:W-:Y:S04]  /*40360*/  LDGSTS.E [R0+0x5b780], desc[UR76][R156.64], !P2 ;  /* 0x5b7800009c007fae */ /* 0x000fe8000d1a104c */
[----:B------:R-:W4:Y:S04]  /*40370*/  LDL.64 R60, [R1+0x2988] ;  /* 0x00298800013c7983 */ /* 0x000f280000100a00 */
[----:B------:R-:W4:Y:S04]  /*40380*/  LDL.64 R156, [R1+0x2990] ;  /* 0x00299000019c7983 */ /* 0x000f280000100a00 */
[----:B---3--:R-:W-:Y:S04]  /*40390*/  LDGSTS.E [R0+0x5be00], desc[UR76][R168.64], !P3 ;  /* 0x5be00000a8007fae */ /* 0x008fe8000d9a104c */
[----:B------:R-:W-:Y:S04]  /*403a0*/  LDGSTS.E [R0+0x5be80], desc[UR76][R36.64], !P3 ;  /* 0x5be8000024007fae */ /* 0x000fe8000d9a104c */
[----:B------:R-:W-:Y:S04]  /*403b0*/  LDGSTS.E [R0+0x5bf00], desc[UR76][R48.64], !P3 ;  /* 0x5bf0000030007fae */ /* 0x000fe8000d9a104c */
[----:B------:R-:W-:Y:S04]  /*403c0*/  LDGSTS.E [R0+0x5bf80], desc[UR76][R72.64], !P3 ;  /* 0x5bf8000048007fae */ /* 0x000fe8000d9a104c */
[----:B------:R-:W-:Y:S04]  /*403d0*/  LDGSTS.E [R0+0x5c600], desc[UR76][R120.64], !P0 ;  /* 0x5c60000078007fae */ /* 0x000fe8000c1a104c */
[----:B------:R-:W-:Y:S04]  /*403e0*/  LDGSTS.E [R0+0x5c680], desc[UR76][R84.64], !P0 ;  /* 0x5c68000054007fae */ /* 0x000fe8000c1a104c */
[----:B------:R-:W3:Y:S04]  /*403f0*/  LDL.64 R168, [R1+0x2998] ;  /* 0x0029980001a87983 */ /* 0x000ee80000100a00 */
[----:B------:R-:W-:Y:S04]  /*40400*/  LDGSTS.E [R0+0x5c700], desc[UR76][R108.64], !P0 ;  /* 0x5c7000006c007fae */ /* 0x000fe8000c1a104c */
[----:B------:R-:W3:Y:S04]  /*40410*/  LDL.64 R120, [R1+0x29a0] ;  /* 0x0029a00001787983 */ /* 0x000ee80000100a00 */
[----:B------:R-:W-:Y:S04]  /*40420*/  LDGSTS.E [R0+0x5c780], desc[UR76][R180.64], !P0 ;  /* 0x5c780000b4007fae */ /* 0x000fe8000c1a104c */
[----:B------:R-:W3:Y:S04]  /*40430*/  LDL.64 R72, [R1+0x2a10] ;  /* 0x002a100001487983 */ /* 0x000ee80000100a00 */
[----:B------:R-:W3:Y:S04]  /*40440*/  LDL.64 R108, [R1+0x2a18] ;  /* 0x002a1800016c7983 */ /* 0x000ee80000100a00 */
[----:B------:R-:W3:Y:S04]  /*40450*/  LDL.64 R180, [R1+0x2a08] ;  /* 0x002a080001b47983 */ /* 0x000ee80000100a00 */
[----:B------:R-:W3:Y:S01]  /*40460*/  LDL.64 R84, [R1+0x2a88] ;  /* 0x002a880001547983 */ /* 0x000ee20000100a00 */
[----:B------:R-:W-:-:S03]  /*40470*/  VIADD R5, R9, 0xffffff14 ;  /* 0xffffff1409057836 */ /* 0x000fc60000000000 */
[----:B------:R-:W3:Y:S04]  /*40480*/  LDL.64 R36, [R1+0x2c10] ;  /* 0x002c100001247983 */ /* 0x000ee80000100a00 */
[----:B------:R-:W3:Y:S04]  /*40490*/  LDL.64 R48, [R1+0x2c18] ;  /* 0x002c180001307983 */ /* 0x000ee80000100a00 */
[----:B--2---:R-:W-:Y:S04]  /*404a0*/  LDGSTS.E [R0+0x5ce00], desc[UR76][R14.64], !P4 ;  /* 0x5ce000000e007fae */ /* 0x004fe8000e1a104c */
[----:B------:R-:W-:Y:S04]  /*404b0*/  LDGSTS.E [R0+0x5ce80], desc[UR76][R96.64], !P4 ;  /* 0x5ce8000060007fae */ /* 0x000fe8000e1a104c */
[----:B------:R-:W-:Y:S04]  /*404c0*/  LDGSTS.E [R0+0x5cf00], desc[UR76][R132.64], !P4 ;  /* 0x5cf0000084007fae */ /* 0x000fe8000e1a104c */
[----:B------:R-:W2:Y:S04]  /*404d0*/  LDL.64 R14, [R1+0x2a20] ;  /* 0x002a2000010e7983 */ /* 0x000ea80000100a00 */
[----:B------:R-:W2:Y:S04]  /*404e0*/  LDL.64 R96, [R1+0x2a90] ;  /* 0x002a900001607983 */ /* 0x000ea80000100a00 */
[----:B------:R-:W2:Y:S04]  /*404f0*/  LDL.64 R132, [R1+0x2a98] ;  /* 0x002a980001847983 */ /* 0x000ea80000100a00 */
[----:B----4-:R-:W-:Y:S04]  /*40500*/  LDGSTS.E [R0+0x5cf80], desc[UR76][R144.64], !P4 ;  /* 0x5cf8000090007fae */ /* 0x010fe8000e1a104c */
[----:B------:R-:W4:Y:S01]  /*40510*/  LDL.64 R144, [R1+0x2aa0] ;  /* 0x002aa00001907983 */ /* 0x000f220000100a00 */
[----:B------:R-:W-:Y:S01]  /*40520*/  ISETP.GE.U32.AND P2, PT, R5, 0x7ffffe95, PT ;  /* 0x7ffffe950500780c */ /* 0x000fe20003f46070 */
[----:B------:R-:W-:-:S02]  /*40530*/  VIADD R5, R10, 0xffffff10 ;  /* 0xffffff100a057836 */ /* 0x000fc40000000000 */
[----:B------:R-:W4:Y:S03]  /*40540*/  LDL.64 R10, [R1+0x2b88] ;  /* 0x002b8800010a7983 */ /* 0x000f260000100a00 */
[----:B------:R-:W-:Y:S01]  /*40550*/  ISETP.GE.U32.AND P3, PT, R5, 0x7ffffe91, PT ;  /* 0x7ffffe910500780c */ /* 0x000fe20003f66070 */
[----:B------:R-:W-:Y:S02]  /*40560*/  VIADD R5, R8, 0xffffff0c ;  /* 0xffffff0c08057836 */ /* 0x000fe40000000000 */
[----:B------:R-:W4:Y:S03]  /*40570*/  LDL.64 R8, [R1+0x2b20] ;  /* 0x002b200001087983 */ /* 0x000f260000100a00 */
[----:B------:R-:W-:Y:S01]  /*40580*/  ISETP.GE.U32.AND P0, PT, R5, 0x7ffffe8d, PT ;  /* 0x7ffffe8d0500780c */ /* 0x000fe20003f06070 */
[----:B------:R-:W-:Y:S01]  /*40590*/  LDGSTS.E [R0+0x5d600], desc[UR76][R60.64], !P2 ;  /* 0x5d6000003c007fae */ /* 0x000fe2000d1a104c */
[----:B------:R-:W-:-:S03]  /*405a0*/  IADD3 R5, PT, PT, R7, -0xf8, RZ ;  /* 0xffffff0807057810 */ /* 0x000fc60007ffe0ff */
[----:B------:R-:W-:Y:S01]  /*405b0*/  LDGSTS.E [R0+0x5d680], desc[UR76][R156.64], !P2 ;  /* 0x5d6800009c007fae */ /* 0x000fe2000d1a104c */
[----:B------:R-:W-:Y:S01]  /*405c0*/  ISETP.GE.U32.AND P4, PT, R5, 0x7ffffe89, PT ;  /* 0x7ffffe890500780c */ /* 0x000fe20003f86070 */
[----:B-1----:R-:W-:Y:S02]  /*405d0*/  VIADD R5, R6, 0xffffff04 ;  /* 0xffffff0406057836 */ /* 0x002fe40000000000 */
[----:B------:R-:W4:Y:S04]  /*405e0*/  LDL.64 R6, [R1+0x2b18] ;  /* 0x002b180001067983 */ /* 0x000f280000100a00 */
[----:B------:R-:W4:Y:S04]  /*405f0*/  LDL.64 R60, [R1+0x2c20] ;  /* 0x002c2000013c7983 */ /* 0x000f280000100a00 */
[----:B------:R-:W4:Y:S04]  /*40600*/  LDL.64 R156, [R1+0x2b98] ;  /* 0x002b9800019c7983 */ /* 0x000f280000100a00 */
[----:B---3--:R-:W-:Y:S04]  /*40610*/  LDGSTS.E [R0+0x5d700], desc[UR76][R168.64], !P2 ;  /* 0x5d700000a8007fae */ /* 0x008fe8000d1a104c */
[----:B------:R-:W-:Y:S01]  /*40620*/  LDGSTS.E [R0+0x5d780], desc[UR76][R120.64], !P2 ;  /* 0x5d78000078007fae */ /* 0x000fe2000d1a104c */
[----:B------:R-:W-:-:S03]  /*40630*/  ISETP.GE.U32.AND P2, PT, R5, 0x7ffffe85, PT ;  /* 0x7ffffe850500780c */ /* 0x000fc60003f46070 */
[----:B------:R-:W3:Y:S04]  /*40640*/  LDL.64 R168, [R1+0x2b08] ;  /* 0x002b080001a87983 */ /* 0x000ee80000100a00 */
[----:B------:R-:W3:Y:S04]  /*40650*/  LDL.64 R120, [R1+0x2ba0] ;  /* 0x002ba00001787983 */ /* 0x000ee80000100a00 */
[----:B------:R-:W-:Y:S04]  /*40660*/  LDGSTS.E [R0+0x5de00], desc[UR76][R180.64], !P3 ;  /* 0x5de00000b4007fae */ /* 0x000fe8000d9a104c */
[----:B------:R-:W-:Y:S04]  /*40670*/  LDGSTS.E [R0+0x5de80], desc[UR76][R72.64], !P3 ;  /* 0x5de8000048007fae */ /* 0x000fe8000d9a104c */
[----:B------:R-:W-:Y:S04]  /*40680*/  LDGSTS.E [R0+0x5df00], desc[UR76][R108.64], !P3 ;  /* 0x5df000006c007fae */ /* 0x000fe8000d9a104c */
[----:B------:R-:W3:Y:S04]  /*40690*/  LDL.LU.64 R180, [R1+0x5928] ;  /* 0x0059280001b47983 */ /* 0x000ee80000300a00 */
[----:B------:R-:W3:Y:S04]  /*406a0*/  LDL.64 R72, [R1+0x1b70] ;  /* 0x001b700001487983 */ /* 0x000ee80000100a00 */
[----:B------:R-:W3:Y:S04]  /*406b0*/  LDL.64 R108, [R1+0x1b90] ;  /* 0x001b9000016c7983 */ /* 0x000ee80000100a00 */
[----:B--2---:R-:W-:Y:S04]  /*406c0*/  LDGSTS.E [R0+0x5df80], desc[UR76][R14.64], !P3 ;  /* 0x5df800000e007fae */ /* 0x004fe8000d9a104c */
[----:B------:R-:W-:Y:S04]  /*406d0*/  LDGSTS.E [R0+0x5e600], desc[UR76][R84.64], !P0 ;  /* 0x5e60000054007fae */ /* 0x000fe8000c1a104c */
[----:B------:R-:W-:Y:S04]  /*406e0*/  LDGSTS.E [R0+0x5e680], desc[UR76][R96.64], !P0 ;  /* 0x5e68000060007fae */ /* 0x000fe8000c1a104c */
[----:B------:R-:W-:Y:S04]  /*406f0*/  LDGSTS.E [R0+0x5e700], desc[UR76][R132.64], !P0 ;  /* 0x5e70000084007fae */ /* 0x000fe8000c1a104c */
[----:B------:R-:W2:Y:S04]  /*40700*/  LDL.64 R14, [R1+0x1b88] ;  /* 0x001b8800010e7983 */ /* 0x000ea80000100a00 */
[----:B------:R-:W2:Y:S04]  /*40710*/  LDL.64 R96, [R1+0x1b68] ;  /* 0x001b680001607983 */ /* 0x000ea80000100a00 */
[----:B------:R-:W2:Y:S04]  /*40720*/  LDL.64 R84, [R1+0x2c48] ;  /* 0x002c480001547983 */ /* 0x000ea80000100a00 */
[----:B----4-:R-:W-:Y:S01]  /*40730*/  LDGSTS.E [R0+0x5e780], desc[UR76][R144.64], !P0 ;  /* 0x5e78000090007fae */ /* 0x010fe2000c1a104c */
[----:B------:R-:W-:-:S03]  /*40740*/  ISETP.NE.U32.AND P0, PT, R4, RZ, PT ;  /* 0x000000ff0400720c */ /* 0x000fc60003f05070 */
[----:B------:R-:W4:Y:S04]  /*40750*/  LDL.64 R4, [R1+0x2b10] ;  /* 0x002b100001047983 */ /* 0x000f280000100a00 */
[----:B------:R-:W2:Y:S04]  /*40760*/  LDL.64 R132, [R1+0x16c0] ;  /* 0x0016c00001847983 */ /* 0x000ea80000100a00 */
[----:B------:R-:W2:Y:S01]  /*40770*/  LDL.64 R144, [R1+0x1548] ;  /* 0x0015480001907983 */ /* 0x000ea20000100a00 */
[----:B------:R-:W-:-:S04]  /*40780*/  UIADD3 UR6, UPT, UPT, UR6, -0x100, URZ ;  /* 0xffffff0006067890 */ /* 0x000fc8000fffe0ff */
[----:B------:R-:W-:-:S06]  /*40790*/  UISETP.GE.U32.AND UP0, UPT, UR6, 0x7ffffe81, UPT ;  /* 0x7ffffe810600788c */ /* 0x000fcc000bf06070 */
[----:B------:R-:W-:Y:S01]  /*407a0*/  PLOP3.LUT P3, PT, PT, PT, UP0, 0x80, 0x8 ;  /* 0x000000000008781c */ /* 0x000fe20003f6f008 */
[----:B---3--:R-:W-:Y:S04]  /*407b0*/  LDGSTS.E [R0+0x5ee00], desc[UR76][R168.64], !P4 ;  /* 0x5ee00000a8007fae */ /* 0x008fe8000e1a104c */
[----:B------:R-:W3:Y:S04]  /*407c0*/  LDL.LU.64 R168, [R1+0x5920] ;  /* 0x0059200001a87983 */ /* 0x000ee80000300a00 */
[----:B----4-:R-:W-:Y:S04]  /*407d0*/  LDGSTS.E [R0+0x5ee80], desc[UR76][R4.64], !P4 ;  /* 0x5ee8000004007fae */ /* 0x010fe8000e1a104c */
[----:B------:R-:W-:Y:S04]  /*407e0*/  LDGSTS.E [R0+0x5ef00], desc[UR76][R6.64], !P4 ;  /* 0x5ef0000006007fae */ /* 0x000fe8000e1a104c */
        /* <DEDUP_REMOVED lines=9> */
[----:B------:R-:W0:Y:S04]  /*40880*/  LDGDEPBAR ;  /* 0x00000000000079af */ /* 0x000e280000000000 */
[----:B------:R-:W4:Y:S04]  /*40890*/  LDL.64 R156, [R1+0x2c50] ;  /* 0x002c5000019c7983 */ /* 0x000f280000100a00 */
[----:B------:R-:W-:Y:S04]  /*408a0*/  LDGSTS.E [R246+0x20000], desc[UR76][R108.64], P5 ;  /* 0x200000006cf67fae */ /* 0x000fe8000a9a104c */
[----:B--2---:R-:W-:Y:S04]  /*408b0*/  LDGSTS.E [R246+0x20080], desc[UR76][R14.64], P6 ;  /* 0x200800000ef67fae */ /* 0x004fe8000b1a104c */
[----:B------:R-:W-:Y:S04]  /*408c0*/  LDGSTS.E [R246+0x20100], desc[UR76][R72.64], P1 ;  /* 0x2010000048f67fae */ /* 0x000fe800089a104c */
[----:B------:R-:W-:Y:S04]  /*408d0*/  LDGSTS.E [R246+0x20180], desc[UR76][R96.64], P0 ;  /* 0x2018000060f67fae */ /* 0x000fe800081a104c */
[----:B------:R-:W-:Y:S04]  /*408e0*/  LDGSTS.E [R246+0x21000], desc[UR76][R84.64], P5 ;  /* 0x2100000054f67fae */ /* 0x000fe8000a9a104c */
[----:B------:R-:W2:Y:S04]  /*408f0*/  LDL.64 R120, [R1+0x1758] ;  /* 0x0017580001787983 */ /* 0x000ea80000100a00 */
        /* <DEDUP_REMOVED lines=15> */
[----:B------:R-:W-:Y:S04]  /*409f0*/  LDGSTS.E [R246+0x21180], desc[UR76][R240.64], P0 ;  /* 0x21180000f0f67fae */ /* 0x000fe800081a104c */
[----:B------:R1:W-:Y:S04]  /*40a00*/  STL.64 [R1+0x5890], R240 ;  /* 0x005890f001007387 */ /* 0x0003e80000100a00 */
[----:B------:R-:W3:Y:S04]  /*40a10*/  LDL.64 R8, [R1+0x19a0] ;  /* 0x0019a00001087983 */ /* 0x000ee80000100a00 */
[----:B------:R-:W3:Y:S04]  /*40a20*/  LDL.64 R12, [R1+0x1748] ;  /* 0x00174800010c7983 */ /* 0x000ee80000100a00 */
[----:B-1----:R-:W3:Y:S04]  /*40a30*/  LDL.64 R240, [R1+0x2c58] ;  /* 0x002c580001f07983 */ /* 0x002ee80000100a00 */
[----:B------:R-:W3:Y:S04]  /*40a40*/  LDL.64 R24, [R1+0x460] ;  /* 0x0004600001187983 */ /* 0x000ee80000100a00 */
[----:B----4-:R-:W-:Y:S04]  /*40a50*/  LDGSTS.E [R246+0x22000], desc[UR76][R156.64], P5 ;  /* 0x220000009cf67fae */ /* 0x010fe8000a9a104c */
[----:B------:R-:W4:Y:S04]  /*40a60*/  LDL.64 R156, [R1+0x2ca8] ;  /* 0x002ca800019c7983 */ /* 0x000f280000100a00 */
[----:B--2---:R-:W-:Y:S04]  /*40a70*/  LDGSTS.E [R246+0x22080], desc[UR76][R120.64], P6 ;  /* 0x2208000078f67fae */ /* 0x004fe8000b1a104c */
[----:B------:R-:W2:Y:S04]  /*40a80*/  LDL.64 R120, [R1+0x2d00] ;  /* 0x002d000001787983 */ /* 0x000ea80000100a00 */
[----:B---3--:R-:W-:Y:S04]  /*40a90*/  LDGSTS.E [R246+0x22100], desc[UR76][R36.64], P1 ;  /* 0x2210000024f67fae */ /* 0x008fe800089a104c */
        /* <DEDUP_REMOVED lines=11> */
[----:B------:R-:W-:Y:S04]  /*40b50*/  LDGSTS.E [R246+0x24080], desc[UR76][R72.64], P6 ;  /* 0x2408000048f67fae */ /* 0x000fe8000b1a104c */
[----:B------:R-:W3:Y:S04]  /*40b60*/  LDL.64 R10, [R1+0x1868] ;  /* 0x00186800010a7983 */ /* 0x000ee80000100a00 */
[----:B------:R-:W-:Y:S04]  /*40b70*/  LDGSTS.E [R246+0x24100], desc[UR76][R96.64], P1 ;  /* 0x2410000060f67fae */ /* 0x000fe800089a104c */
[----:B------:R-:W3:Y:S04]  /*40b80*/  LDL.64 R72, [R1+0x470] ;  /* 0x0004700001487983 */ /* 0x000ee80000100a00 */
[----:B------:R-:W-:Y:S04]  /*40b90*/  LDGSTS.E [R246+0x24180], desc[UR76][R84.64], P0 ;  /* 0x2418000054f67fae */ /* 0x000fe800081a104c */
[----:B------:R-:W3:Y:S04]  /*40ba0*/  LDL.64 R96, [R1+0x4660] ;  /* 0x0046600001607983 */ /* 0x000ee80000100a00 */
        /* <DEDUP_REMOVED lines=16> */
[----:B--2---:R-:W-:Y:S04]  /*40cb0*/  LDGSTS.E [R246+0x27000], desc[UR76][R120.64], P5 ;  /* 0x2700000078f67fae */ /* 0x004fe8000a9a104c */
[----:B------:R-:W2:Y:S04]  /*40cc0*/  LDL.64 R24, [R1+0x2c98] ;  /* 0x002c980001187983 */ /* 0x000ea80000100a00 */
[----:B------:R-:W2:Y:S04]  /*40cd0*/  LDL.64 R8, [R1+0x5290] ;  /* 0x0052900001087983 */ /* 0x000ea80000100a00 */
        /* <DEDUP_REMOVED lines=8> */
[----:B------:R-:W3:Y:S04]  /*40d60*/  LDL.64 R108, [R1+0x488] ;  /* 0x00048800016c7983 */ /* 0x000ee80000100a00 */
        /* <DEDUP_REMOVED lines=14> */
[----:B----4-:R-:W-:Y:S04]  /*40e50*/  LDGSTS.E [R246+0x2a000], desc[UR76][R156.64], P5 ;  /* 0x2a0000009cf67fae */ /* 0x010fe8000a9a104c */
[----:B------:R-:W4:Y:S04]  /*40e60*/  LDL.64 R156, [R1+0x590] ;  /* 0x00059000019c7983 */ /* 0x000f280000100a00 */
[----:B--2---:R-:W-:Y:S04]  /*40e70*/  LDGSTS.E [R246+0x2a080], desc[UR76][R24.64], P6 ;  /* 0x2a08000018f67fae */ /* 0x004fe8000b1a104c */
[----:B------:R-:W-:Y:S04]  /*40e80*/  LDGSTS.E [R246+0x2a100], desc[UR76][R120.64], P1 ;  /* 0x2a10000078f67fae */ /* 0x000fe800089a104c */
[----:B------:R-:W2:Y:S04]  /*40e90*/  LDL.64 R24, [R1+0x52a8] ;  /* 0x0052a80001187983 */ /* 0x000ea80000100a00 */
[----:B------:R-:W-:Y:S04]  /*40ea0*/  LDGSTS.E [R246+0x2a180], desc[UR76][R240.64], P0 ;  /* 0x2a180000f0f67fae */ /* 0x000fe800081a104c */
[----:B------:R-:W2:Y:S04]  /*40eb0*/  LDL.64 R120, [R1+0x4db8] ;  /* 0x004db80001787983 */ /* 0x000ea80000100a00 */
[----:B------:R-:W-:Y:S04]  /*40ec0*/  LDGSTS.E [R246+0x2b000], desc[UR76][R12.64], P5 ;  /* 0x2b0000000cf67fae */ /* 0x000fe8000a9a104c */
[----:B---3--:R-:W-:Y:S04]  /*40ed0*/  LDGSTS.E [R246+0x2b080], desc[UR76][R36.64], P6 ;  /* 0x2b08000024f67fae */ /* 0x008fe8000b1a104c */
[----:B------:R-:W-:Y:S04]  /*40ee0*/  LDGSTS.E [R246+0x2b100], desc[UR76][R48.64], P1 ;  /* 0x2b10000030f67fae */ /* 0x000fe800089a104c */
[----:B------:R-:W3:Y:S04]  /*40ef0*/  LDL.64 R12, [R1+0x4dc8] ;  /* 0x004dc800010c7983 */ /* 0x000ee80000100a00 */
        /* <DEDUP_REMOVED lines=13> */
[----:B------:R-:W-:Y:S04]  /*40fd0*/  LDGSTS.E [R246+0x2d080], desc[UR76][R72.64], P6 ;  /* 0x2d08000048f67fae */ /* 0x000fe8000b1a104c */
[----:B------:R-:W-:Y:S04]  /*40fe0*/  LDGSTS.E [R246+0x2d100], desc[UR76][R84.64], P1 ;  /* 0x2d10000054f67fae */ /* 0x000fe800089a104c */
[----:B------:R-:W3:Y:S04]  /*40ff0*/  LDL.64 R4, [R1+0x4a70] ;  /* 0x004a700001047983 */ /* 0x000ee80000100a00 */
[----:B------:R-:W3:Y:S04]  /*41000*/  LDL.64 R72, [R1+0x4de0] ;  /* 0x004de00001487983 */ /* 0x000ee80000100a00 */
[----:B------:R-:W-:Y:S04]  /*41010*/  LDGSTS.E [R246+0x2d180], desc[UR76][R132.64], P0 ;  /* 0x2d18000084f67fae */ /* 0x000fe800081a104c */
        /* <DEDUP_REMOVED lines=8> */
[----:B------:R-:W3:Y:S04]  /*410a0*/  LDL.64 R8, [R1+0x720] ;  /* 0x0007200001087983 */ /* 0x000ee80000100a00 */
[----:B----4-:R-:W-:Y:S04]  /*410b0*/  LDGSTS.E [R246+0x2e180], desc[UR76][R156.64], P0 ;  /* 0x2e1800009cf67fae */ /* 0x010fe800081a104c */
        /* <DEDUP_REMOVED lines=24> */
[----:B------:R-:W3:Y:S04]  /*41240*/  LDL.64 R132, [R1+0x4a90] ;  /* 0x004a900001847983 */ /* 0x000ee80000100a00 */
[----:B------:R-:W-:Y:S04]  /*41250*/  LDGSTS.E [R246+0x32000], desc[UR76][R144.64], P5 ;  /* 0x3200000090f67fae */ /* 0x000fe8000a9a104c */
[----:B------:R-:W3:Y:S04]  /*41260*/  LDL.64 R144, [R1+0x728] ;  /* 0x0007280001907983 */ /* 0x000ee80000100a00 */
[----:B----4-:R-:W-:Y:S04]  /*41270*/  LDGSTS.E [R246+0x32080], desc[UR76][R156.64], P6 ;  /* 0x320800009cf67fae */ /* 0x010fe8000b1a104c */
        /* <DEDUP_REMOVED lines=27> */
[----:B------:R-:W-:Y:S04]  /*41430*/  LDGSTS.E [R246+0x36080], desc[UR76][R84.64], P6 ;  /* 0x3608000054f67fae */ /* 0x000fe8000b1a104c */
[----:B------:R-:W3:Y:S04]  /*41440*/  LDL.64 R72, [R1+0x4ac0] ;  /* 0x004ac00001487983 */ /* 0x000ee80000100a00 */
[----:B------:R-:W-:Y:S04]  /*41450*/  LDGSTS.E [R246+0x36100], desc[UR76][R132.64], P1 ;  /* 0x3610000084f67fae */ /* 0x000fe800089a104c */
[----:B------:R-:W3:Y:S04]  /*41460*/  LDL.64 R84, [R1+0x740] ;  /* 0x0007400001547983 */ /* 0x000ee80000100a00 */
        /* <DEDUP_REMOVED lines=31> */
[----:B------:R-:W3:Y:S04]  /*41660*/  LDL.64 R132, [R1+0x418] ;  /* 0x0004180001847983 */ /* 0x000ee80000100a00 */
[----:B----4-:R-:W-:Y:S04]  /*41670*/  LDGSTS.E [R246+0x3a080], desc[UR76][R156.64], P6 ;  /* 0x3a0800009cf67fae */ /* 0x010fe8000b1a104c */
[----:B------:R-:W-:Y:S04]  /*41680*/  LDGSTS.E [R246+0x3a100], desc[UR76][R6.64], P1 ;  /* 0x3a10000006f67fae */ /* 0x000fe800089a104c */
[----:B------:R-:W-:Y:S04]  /*41690*/  LDGSTS.E [R246+0x3a180], desc[UR76][R144.64], P0 ;  /* 0x3a18000090f67fae */ /* 0x000fe800081a104c */
[----:B------:R-:W4:Y:S04]  /*416a0*/  LDL.LU.64 R156, [R1+0x5918] ;  /* 0x00591800019c7983 */ /* 0x000f280000300a00 */
[----:B------:R-:W-:Y:S04]  /*416b0*/  LDGSTS.E [R246+0x3b000], desc[UR76][R12.64], P5 ;  /* 0x3b0000000cf67fae */ /* 0x000fe8000a9a104c */
[----:B------:R-:W4:Y:S04]  /*416c0*/  LDL.64 R144, [R1+0x5428] ;  /* 0x0054280001907983 */ /* 0x000f280000100a00 */
[----:B--2---:R-:W-:Y:S04]  /*416d0*/  LDGSTS.E [R246+0x3b080], desc[UR76][R120.64], P6 ;  /* 0x3b08000078f67fae */ /* 0x004fe8000b1a104c */
[----:B------:R-:W2:Y:S04]  /*416e0*/  LDL.64 R12, [R1+0x4f28] ;  /* 0x004f2800010c7983 */ /* 0x000ea80000100a00 */
[----:B------:R-:W-:Y:S04]  /*416f0*/  LDGSTS.E [R246+0x3b100], desc[UR76][R24.64], P1 ;  /* 0x3b10000018f67fae */ /* 0x000fe800089a104c */
[----:B------:R-:W2:Y:S04]  /*41700*/  LDL.64 R120, [R1+0x4b20] ;  /* 0x004b200001787983 */ /* 0x000ea80000100a00 */
[----:B------:R-:W2:Y:S04]  /*41710*/  LDL.64 R6, [R1+0x788] ;  /* 0x0007880001067983 */ /* 0x000ea80000100a00 */
[----:B---3--:R-:W-:Y:S04]  /*41720*/  LDGSTS.E [R246+0x3b180], desc[UR76][R36.64], P0 ;  /* 0x3b18000024f67fae */ /* 0x008fe800081a104c */
        /* <DEDUP_REMOVED lines=25> */
[----:B--2---:R-:W-:Y:S04]  /*418c0*/  LDGSTS.E [R246+0x3f080], desc[UR76][R12.64], P6 ;  /* 0x3f0800000cf67fae */ /* 0x004fe8000b1a104c */
[----:B------:R-:W2:Y:S04]  /*418d0*/  LDL.64 R144, [R1+0x15a0] ;  /* 0x0015a00001907983 */ /* 0x000ea80000100a00 */
[----:B------:R-:W-:Y:S04]  /*418e0*/  LDGSTS.E [R246+0x3f100], desc[UR76][R120.64], P1 ;  /* 0x3f10000078f67fae */ /* 0x000fe800089a104c */
[----:B------:R-:W4:Y:S04]  /*418f0*/  LDL.64 R12, [R1+0x248] ;  /* 0x00024800010c7983 */ /* 0x000f280000100a00 */
[----:B------:R-:W-:Y:S04]  /*41900*/  LDGSTS.E [R246+0x3f180], desc[UR76][R6.64], P0 ;  /* 0x3f18000006f67fae */ /* 0x000fe800081a104c */
[----:B------:R-:W4:Y:S04]  /*41910*/  LDL.64 R120, [R1+0x1b00] ;  /* 0x001b000001787983 */ /* 0x000f280000100a00 */
[----:B---3--:R-:W-:Y:S04]  /*41920*/  LDGSTS.E [R248+0x20200], desc[UR76][R24.64], P5 ;  /* 0x2020000018f87fae */ /* 0x008fe8000a9a104c */
[----:B------:R-:W-:Y:S04]  /*41930*/  LDGSTS.E [R248+0x20280], desc[UR76][R36.64], P6 ;  /* 0x2028000024f87fae */ /* 0x000fe8000b1a104c */
[----:B------:R-:W3:Y:S04]  /*41940*/  LDL.64 R24, [R1+0x1800] ;  /* 0x0018000001187983 */ /* 0x000ee80000100a00 */
[----:B------:R-:W3:Y:S04]  /*41950*/  LDL.64 R36, [R1+0x300] ;  /* 0x0003000001247983 */ /* 0x000ee80000100a00 */
[----:B------:R-:W-:Y:S04]  /*41960*/  LDGSTS.E [R248+0x20300], desc[UR76][R108.64], P1 ;  /* 0x203000006cf87fae */ /* 0x000fe800089a104c */
[----:B------:R-:W-:Y:S04]  /*41970*/  LDGSTS.E [R248+0x20380], desc[UR76][R216.64], P0 ;  /* 0x20380000d8f87fae */ /* 0x000fe800081a104c */
[----:B------:R-:W3:Y:S04]  /*41980*/  LDL.64 R108, [R1+0x15e0] ;  /* 0x0015e000016c7983 */ /* 0x000ee80000100a00 */
[----:B------:R-:W-:Y:S04]  /*41990*/  LDGSTS.E [R248+0x21200], desc[UR76][R48.64], P5 ;  /* 0x2120000030f87fae */ /* 0x000fe8000a9a104c */
[----:B------:R-:W-:Y:S04]  /*419a0*/  STL.64 [R1+0x58a0], R216 ;  /* 0x0058a0d801007387 */ /* 0x000fe80000100a00 */
[----:B------:R-:W-:Y:S04]  /*419b0*/  LDGSTS.E [R248+0x21280], desc[UR76][R14.64], P6 ;  /* 0x212800000ef87fae */ /* 0x000fe8000b1a104c */
[----:B------:R-:W3:Y:S04]  /*419c0*/  LDL.64 R48, [R1+0x1648] ;  /* 0x0016480001307983 */ /* 0x000ee80000100a00 */
[----:B------:R-:W3:Y:S04]  /*419d0*/  LDL.64 R14, [R1+0x1b78] ;  /* 0x001b7800010e7983 */ /* 0x000ee80000100a00 */
[----:B------:R-:W-:Y:S04]  /*419e0*/  LDGSTS.E [R248+0x21300], desc[UR76][R96.64], P1 ;  /* 0x2130000060f87fae */ /* 0x000fe800089a104c */
[----:B------:R-:W-:Y:S04]  /*419f0*/  LDGSTS.E [R248+0x21380], desc[UR76][R230.64], P0 ;  /* 0x21380000e6f87fae */ /* 0x000fe800081a104c */
[----:B------:R-:W3:Y:S04]  /*41a00*/  LDL.64 R96, [R1+0x1888] ;  /* 0x0018880001607983 */ /* 0x000ee80000100a00 */
[----:B------:R-:W-:Y:S04]  /*41a10*/  LDGSTS.E [R248+0x22200], desc[UR76][R60.64], P5 ;  /* 0x222000003cf87fae */ /* 0x000fe8000a9a104c */
[----:B------:R-:W-:Y:S04]  /*41a20*/  LDGSTS.E [R248+0x22280], desc[UR76][R72.64], P6 ;  /* 0x2228000048f87fae */ /* 0x000fe8000b1a104c */
[----:B------:R1:W-:Y:S04]  /*41a30*/  STL.64 [R1+0x58a8], R230 ;  /* 0x0058a8e601007387 */ /* 0x0003e80000100a00 */
[----:B------:R-:W-:Y:S04]  /*41a40*/  LDGSTS.E [R248+0x22300], desc[UR76][R8.64], P1 ;  /* 0x2230000008f87fae */ /* 0x000fe800089a104c */
[----:B------:R-:W3:Y:S04]  /*41a50*/  LDL.64 R60, [R1+0x2c0] ;  /* 0x0002c000013c7983 */ /* 0x000ee80000100a00 */
[----:B------:R-:W-:Y:S04]  /*41a60*/  LDGSTS.E [R248+0x22380], desc[UR76][R10.64], P0 ;  /* 0x223800000af87fae */ /* 0x000fe800081a104c */
[----:B------:R-:W3:Y:S04]  /*41a70*/  LDL.64 R72, [R1+0x1c28] ;  /* 0x001c280001487983 */ /* 0x000ee80000100a00 */
[----:B------:R-:W-:Y:S04]  /*41a80*/  LDGSTS.E [R248+0x23200], desc[UR76][R84.64], P5 ;  /* 0x2320000054f87fae */ /* 0x000fe8000a9a104c */
[----:B------:R-:W-:Y:S04]  /*41a90*/  LDGSTS.E [R248+0x23280], desc[UR76][R132.64], P6 ;  /* 0x2328000084f87fae */ /* 0x000fe8000b1a104c */
[----:B-1----:R-:W3:Y:S04]  /*41aa0*/  LDL.64 R230, [R1+0x2c90] ;  /* 0x002c900001e67983 */ /* 0x002ee80000100a00 */
        /* <DEDUP_REMOVED lines=8> */
[----:B--2---:R-:W-:Y:S04]  /*41b30*/  LDGSTS.E [R248+0x23300], desc[UR76][R144.64], P1 ;  /* 0x2330000090f87fae */ /* 0x004fe800089a104c */
[----:B----4-:R-:W-:Y:S04]  /*41b40*/  LDGSTS.E [R248+0x23380], desc[UR76][R12.64], P0 ;  /* 0x233800000cf87fae */ /* 0x010fe800081a104c */
[----:B------:R-:W2:Y:S04]  /*41b50*/  LDL.64 R144, [R1+0x280] ;  /* 0x0002800001907983 */ /* 0x000ea80000100a00 */
[----:B------:R-:W-:Y:S04]  /*41b60*/  LDGSTS.E [R248+0x24200], desc[UR76][R120.64], P5 ;  /* 0x2420000078f87fae */ /* 0x000fe8000a9a104c */
[----:B------:R-:W4:Y:S04]  /*41b70*/  LDL.64 R12, [R1+0x200] ;  /* 0x00020000010c7983 */ /* 0x000f280000100a00 */
[----:B------:R-:W4:Y:S04]  /*41b80*/  LDL.64 R120, [R1+0x1730] ;  /* 0x0017300001787983 */ /* 0x000f280000100a00 */
[----:B---3--:R-:W-:Y:S04]  /*41b90*/  LDGSTS.E [R248+0x24280], desc[UR76][R24.64], P6 ;  /* 0x2428000018f87fae */ /* 0x008fe8000b1a104c */
[----:B------:R-:W3:Y:S04]  /*41ba0*/  LDL.64 R24, [R1+0x4780] ;  /* 0x0047800001187983 */ /* 0x000ee80000100a00 */
[----:B------:R-:W-:Y:S04]  /*41bb0*/  LDGSTS.E [R248+0x24300], desc[UR76][R108.64], P1 ;  /* 0x243000006cf87fae */ /* 0x000fe800089a104c */
        /* <DEDUP_REMOVED lines=17> */
[----:B--2---:R-:W-:Y:S04]  /*41cd0*/  LDGSTS.E [R248+0x26380], desc[UR76][R144.64], P0 ;  /* 0x2638000090f87fae */ /* 0x004fe800081a104c */
[----:B------:R-:W-:Y:S04]  /*41ce0*/  LDGSTS.E [R248+0x27200], desc[UR76][R230.64], P5 ;  /* 0x27200000e6f87fae */ /* 0x000fe8000a9a104c */
[----:B------:R-:W-:Y:S04]  /*41cf0*/  LDGSTS.E [R248+0x27280], desc[UR76][R216.64], P6 ;  /* 0x27280000d8f87fae */ /* 0x000fe8000b1a104c */
[----:B------:R-:W2:Y:S04]  /*41d00*/  LDL.64 R144, [R1+0x140] ;  /* 0x0001400001907983 */ /* 0x000ea80000100a00 */
[----:B----4-:R-:W-:Y:S04]  /*41d10*/  LDGSTS.E [R248+0x27300], desc[UR76][R120.64], P1 ;  /* 0x2730000078f87fae */ /* 0x010fe800089a104c */
[----:B------:R-:W-:Y:S04]  /*41d20*/  LDGSTS.E [R248+0x27380], desc[UR76][R240.64], P0 ;  /* 0x27380000f0f87fae */ /* 0x000fe800081a104c */
[----:B------:R-:W-:Y:S04]  /*41d30*/  LDGSTS.E [R248+0x28200], desc[UR76][R10.64], P5 ;  /* 0x282000000af87fae */ /* 0x000fe8000a9a104c */
[----:B------:R-:W4:Y:S04]  /*41d40*/  LDL.64 R120, [R1+0x50c8] ;  /* 0x0050c80001787983 */ /* 0x000f280000100a00 */
[----:B------:R-:W4:Y:S04]  /*41d50*/  LDL.64 R230, [R1+0x4e00] ;  /* 0x004e000001e67983 */ /* 0x000f280000100a00 */
[----:B------:R-:W4:Y:S04]  /*41d60*/  LDL.64 R10, [R1+0x4c10] ;  /* 0x004c1000010a7983 */ /* 0x000f280000100a00 */
[----:B------:R-:W4:Y:S04]  /*41d70*/  LDL.64 R216, [R1+0x5300] ;  /* 0x0053000001d87983 */ /* 0x000f280000100a00 */
[----:B------:R-:W4:Y:S04]  /*41d80*/  LDL.64 R240, [R1+0x4e18] ;  /* 0x004e180001f07983 */ /* 0x000f280000100a00 */
        /* <DEDUP_REMOVED lines=26> */
[----:B------:R-:W3:Y:S04]  /*41f30*/  LDL.64 R84, [R1+0x340] ;  /* 0x0003400001547983 */ /* 0x000ee80000100a00 */
[----:B------:R-:W3:Y:S04]  /*41f40*/  LDL.64 R8, [R1+0x4a40] ;  /* 0x004a400001087983 */ /* 0x000ee80000100a00 */
[----:B--2---:R-:W-:Y:S04]  /*41f50*/  LDGSTS.E [R248+0x2b380], desc[UR76][R144.64], P0 ;  /* 0x2b38000090f87fae */ /* 0x004fe800081a104c */
[----:B------:R-:W2:Y:S04]  /*41f60*/  LDL.64 R144, [R1+0x338] ;  /* 0x0003380001907983 */ /* 0x000ea80000100a00 */
[----:B----4-:R-:W-:Y:S04]  /*41f70*/  LDGSTS.E [R248+0x2c200], desc[UR76][R120.64], P5 ;  /* 0x2c20000078f87fae */ /* 0x010fe8000a9a104c */
[----:B------:R-:W-:Y:S04]  /*41f80*/  LDGSTS.E [R248+0x2c280], desc[UR76][R10.64], P6 ;  /* 0x2c2800000af87fae */ /* 0x000fe8000b1a104c */
[----:B------:R-:W4:Y:S04]  /*41f90*/  LDL.64 R120, [R1+0x4a30] ;  /* 0x004a300001787983 */ /* 0x000f280000100a00 */
[----:B------:R-:W4:Y:S04]  /*41fa0*/  LDL.64 R10, [R1+0x350] ;  /* 0x00035000010a7983 */ /* 0x000f280000100a00 */
        /* <DEDUP_REMOVED lines=21> */
[----:B------:R-:W2:Y:S04]  /*42100*/  LDL.LU.64 R144, [R1+0x5910] ;  /* 0x0059100001907983 */ /* 0x000ea80000300a00 */
[----:B------:R-:W2:Y:S04]  /*42110*/  LDL.LU.64 R132, [R1+0x5908] ;  /* 0x0059080001847983 */ /* 0x000ea80000300a00 */
[----:B------:R-:W2:Y:S04]  /*42120*/  LDL.64 R72, [R1+0x5328] ;  /* 0x0053280001487983 */ /* 0x000ea80000100a00 */
[----:B----4-:R-:W-:Y:S04]  /*42130*/  LDGSTS.E [R248+0x2f300], desc[UR76][R120.64], P1 ;  /* 0x2f30000078f87fae */ /* 0x010fe800089a104c */
[----:B------:R-:W-:Y:S04]  /*42140*/  LDGSTS.E [R248+0x2f380], desc[UR76][R84.64], P0 ;  /* 0x2f38000054f87fae */ /* 0x000fe800081a104c */
[----:B------:R-:W-:Y:S04]  /*42150*/  LDGSTS.E [R248+0x30200], desc[UR76][R4.64], P5 ;  /* 0x3020000004f87fae */ /* 0x000fe8000a9a104c */
[----:B------:R-:W4:Y:S04]  /*42160*/  LDL.LU.64 R120, [R1+0x5900] ;  /* 0x0059000001787983 */ /* 0x000f280000300a00 */
[----:B------:R-:W4:Y:S04]  /*42170*/  LDL.64 R84, [R1+0x4e40] ;  /* 0x004e400001547983 */ /* 0x000f280000100a00 */
[----:B------:R-:W4:Y:S04]  /*42180*/  LDL.64 R4, [R1+0x4a78] ;  /* 0x004a780001047983 */ /* 0x000f280000100a00 */
[----:B---3--:R-:W-:Y:S04]  /*42190*/  LDGSTS.E [R248+0x30280], desc[UR76][R108.64], P6 ;  /* 0x302800006cf87fae */ /* 0x008fe8000b1a104c */
[----:B------:R-:W-:Y:S04]  /*421a0*/  LDGSTS.E [R248+0x30300], desc[UR76][R8.64], P1 ;  /* 0x3030000008f87fae */ /* 0x000fe800089a104c */
[----:B------:R-:W-:Y:S04]  /*421b0*/  LDGSTS.E [R248+0x30380], desc[UR76][R10.64], P0 ;  /* 0x303800000af87fae */ /* 0x000fe800081a104c */
[----:B------:R-:W3:Y:S04]  /*421c0*/  LDL.LU.64 R108, [R1+0x58f8] ;  /* 0x0058f800016c7983 */ /* 0x000ee80000300a00 */
        /* <DEDUP_REMOVED lines=21> */
[----:B------:R-:W-:Y:S04]  /*42320*/  STL.64 [R1+0x58b8], R214 ;  /* 0x0058b8d601007387 */ /* 0x000fe80000100a00 */
[----:B------:R-:W3:Y:S04]  /*42330*/  LDL.64 R60, [R1+0x5388] ;  /* 0x00538800013c7983 */ /* 0x000ee80000100a00 */
[----:B--2---:R-:W-:Y:S04]  /*42340*/  LDGSTS.E [R248+0x34200], desc[UR76][R72.64], P5 ;  /* 0x3420000048f87fae */ /* 0x004fe8000a9a104c */
[----:B------:R-:W2:Y:S04]  /*42350*/  LDL.64 R72, [R1+0x4ea0] ;  /* 0x004ea00001487983 */ /* 0x000ea80000100a00 */
[----:B----4-:R-:W-:Y:S04]  /*42360*/  LDGSTS.E [R248+0x34280], desc[UR76][R84.64], P6 ;  /* 0x3428000054f87fae */ /* 0x010fe8000b1a104c */
[----:B------:R-:W-:Y:S04]  /*42370*/  LDGSTS.E [R248+0x34300], desc[UR76][R4.64], P1 ;  /* 0x3430000004f87fae */ /* 0x000fe800089a104c */
[----:B------:R-:W-:Y:S04]  /*42380*/  LDGSTS.E [R248+0x34380], desc[UR76][R212.64], P0 ;  /* 0x34380000d4f87fae */ /* 0x000fe800081a104c */
[----:B------:R-:W4:Y:S04]  /*42390*/  LDL.64 R84, [R1+0x4ab8] ;  /* 0x004ab80001547983 */ /* 0x000f280000100a00 */
[----:B------:R-:W-:Y:S04]  /*423a0*/  STL.64 [R1+0x58c0], R212 ;  /* 0x0058c0d401007387 */ /* 0x000fe80000100a00 */
        /* <DEDUP_REMOVED lines=8> */
[----:B------:R1:W-:Y:S04]  /*42430*/  STL.64 [R1+0x58d0], R210 ;  /* 0x0058d0d201007387 */ /* 0x0003e80000100a00 */
[----:B------:R-:W3:Y:S04]  /*42440*/  LDL.64 R240, [R1+0x53b8] ;  /* 0x0053b80001f07983 */ /* 0x000ee80000100a00 */
[----:B------:R-:W-:Y:S04]  /*42450*/  LDGSTS.E [R248+0x36280], desc[UR76][R96.64], P6 ;  /* 0x3628000060f87fae */ /* 0x000fe8000b1a104c */
[----:B------:R-:W3:Y:S04]  /*42460*/  LDL.64 R12, [R1+0x4ed0] ;  /* 0x004ed000010c7983 */ /* 0x000ee80000100a00 */
[----:B------:R-:W3:Y:S04]  /*42470*/  LDL.64 R96, [R1+0x4ad8] ;  /* 0x004ad80001607983 */ /* 0x000ee80000100a00 */
[----:B------:R-:W-:Y:S04]  /*42480*/  LDGSTS.E [R248+0x36300], desc[UR76][R6.64], P1 ;  /* 0x3630000006f87fae */ /* 0x000fe800089a104c */
[----:B------:R-:W-:Y:S04]  /*42490*/  LDGSTS.E [R248+0x36380], desc[UR76][R208.64], P0 ;  /* 0x36380000d0f87fae */ /* 0x000fe800081a104c */
[----:B------:R-:W-:Y:S04]  /*424a0*/  STL.64 [R1+0x58d8], R208 ;  /* 0x0058d8d001007387 */ /* 0x000fe80000100a00 */
[----:B------:R-:W-:Y:S04]  /*424b0*/  LDGSTS.E [R248+0x37200], desc[UR76][R24.64], P5 ;  /* 0x3720000018f87fae */ /* 0x000fe8000a9a104c */
[----:B------:R-:W-:Y:S04]  /*424c0*/  LDGSTS.E [R248+0x37280], desc[UR76][R36.64], P6 ;  /* 0x3728000024f87fae */ /* 0x000fe8000b1a104c */
[----:B------:R-:W-:Y:S04]  /*424d0*/  LDGSTS.E [R248+0x37300], desc[UR76][R48.64], P1 ;  /* 0x3730000030f87fae */ /* 0x000fe800089a104c */
[----:B------:R-:W3:Y:S04]  /*424e0*/  LDL.64 R24, [R1+0x53d0] ;  /* 0x0053d00001187983 */ /* 0x000ee80000100a00 */
[----:B------:R-:W3:Y:S04]  /*424f0*/  LDL.64 R36, [R1+0x4ee8] ;  /* 0x004ee80001247983 */ /* 0x000ee80000100a00 */
[----:B------:R-:W3:Y:S04]  /*42500*/  LDL.64 R48, [R1+0x4ae8] ;  /* 0x004ae80001307983 */ /* 0x000ee80000100a00 */
[----:B------:R-:W-:Y:S04]  /*42510*/  LDGSTS.E [R248+0x37380], desc[UR76][R206.64], P0 ;  /* 0x37380000cef87fae */ /* 0x000fe800081a104c */
[----:B------:R-:W-:Y:S04]  /*42520*/  STL.64 [R1+0x58e8], R206 ;  /* 0x0058e8ce01007387 */ /* 0x000fe80000100a00 */
[----:B------:R-:W-:Y:S04]  /*42530*/  LDGSTS.E [R248+0x38200], desc[UR76][R60.64], P5 ;  /* 0x382000003cf87fae */ /* 0x000fe8000a9a104c */
[----:B------:R-:W3:Y:S04]  /*42540*/  LDL.64 R60, [R1+0x53e8] ;  /* 0x0053e800013c7983 */ /* 0x000ee80000100a00 */
[----:B--2---:R-:W-:Y:S04]  /*42550*/  LDGSTS.E [R248+0x38280], desc[UR76][R72.64], P6 ;  /* 0x3828000048f87fae */ /* 0x004fe8000b1a104c */
[----:B------:R-:W2:Y:S04]  /*42560*/  LDL.64 R72, [R1+0x4f00] ;  /* 0x004f000001487983 */ /* 0x000ea80000100a00 */
[----:B----4-:R-:W-:Y:S04]  /*42570*/  LDGSTS.E [R248+0x38300], desc[UR76][R84.64], P1 ;  /* 0x3830000054f87fae */ /* 0x010fe800089a104c */
[----:B------:R-:W-:Y:S04]  /*42580*/  LDGSTS.E [R248+0x38380], desc[UR76][R204.64], P0 ;  /* 0x38380000ccf87fae */ /* 0x000fe800081a104c */
[----:B------:R-:W4:Y:S04]  /*42590*/  LDL.64 R84, [R1+0x4af8] ;  /* 0x004af80001547983 */ /* 0x000f280000100a00 */
[----:B------:R1:W-:Y:S04]  /*425a0*/  STL.64 [R1+0x58f0], R204 ;  /* 0x0058f0cc01007387 */ /* 0x0003e80000100a00 */
[----:B------:R-:W4:Y:S04]  /*425b0*/  LDL.64 R6, [R1+0x5400] ;  /* 0x0054000001067983 */ /* 0x000f280000100a00 */
[----:B------:R-:W4:Y:S04]  /*425c0*/  LDL.64 R4, [R1+0x4b08] ;  /* 0x004b080001047983 */ /* 0x000f280000100a00 */
[----:B------:R-:W4:Y:S04]  /*425d0*/  LDL.64 R230, [R1+0x4b18] ;  /* 0x004b180001e67983 */ /* 0x000f280000100a00 */
[----:B------:R-:W4:Y:S04]  /*425e0*/  LDL.64 R216, [R1+0x4b28] ;  /* 0x004b280001d87983 */ /* 0x000f280000100a00 */
[----:B-1----:R-:W4:Y:S04]  /*425f0*/  LDL.64 R210, [R1+0x18a0] ;  /* 0x0018a00001d27983 */ /* 0x002f280000100a00 */
[----:B------:R-:W4:Y:S04]  /*42600*/  LDL.64 R212, [R1+0x1928] ;  /* 0x0019280001d47983 */ /* 0x000f280000100a00 */
[----:B------:R-:W4:Y:S04]  /*42610*/  LDL.64 R214, [R1+0x19a8] ;  /* 0x0019a80001d67983 */ /* 0x000f280000100a00 */
[----:B------:R-:W4:Y:S04]  /*42620*/  LDL.64 R204, [R1+0x57c8] ;  /* 0x0057c80001cc7983 */ /* 0x000f280000100a00 */
[----:B------:R-:W4:Y:S04]  /*42630*/  LDL.64 R206, [R1+0x54b0] ;  /* 0x0054b00001ce7983 */ /* 0x000f280000100a00 */
[----:B------:R-:W4:Y:S04]  /*42640*/  LDL.64 R208, [R1+0x57d8] ;  /* 0x0057d80001d07983 */ /* 0x000f280000100a00 */
        /* <DEDUP_REMOVED lines=20> */
[----:B------:R-:W3:Y:S04]  /*42790*/  LDL.64 R48, [R1+0x1610] ;  /* 0x0016100001307983 */ /* 0x000ee80000100a00 */
[----:B------:R-:W-:Y:S04]  /*427a0*/  LDGSTS.E [R248+0x3c200], desc[UR76][R60.64], P5 ;  /* 0x3c2000003cf87fae */ /* 0x000fe8000a9a104c */
[----:B------:R-:W3:Y:S04]  /*427b0*/  LDL.64 R60, [R1+0x598] ;  /* 0x00059800013c7983 */ /* 0x000ee80000100a00 */
[----:B--2---:R-:W-:Y:S04]  /*427c0*/  LDGSTS.E [R248+0x3c280], desc[UR76][R72.64], P6 ;  /* 0x3c28000048f87fae */ /* 0x004fe8000b1a104c */
[----:B------:R-:W2:Y:S04]  /*427d0*/  LDL.64 R72, [R1+0x1ad8] ;  /* 0x001ad80001487983 */ /* 0x000ea80000100a00 */
[----:B----4-:R-:W-:Y:S04]  /*427e0*/  LDGSTS.E [R248+0x3c300], desc[UR76][R84.64], P1 ;  /* 0x3c30000054f87fae */ /* 0x010fe800089a104c */
[----:B------:R-:W-:Y:S04]  /*427f0*/  LDGSTS.E [R248+0x3c380], desc[UR76][R196.64], P0 ;  /* 0x3c380000c4f87fae */ /* 0x000fe800081a104c */
[----:B------:R-:W-:Y:S04]  /*42800*/  LDGSTS.E [R248+0x3d200], desc[UR76][R6.64], P5 ;  /* 0x3d20000006f87fae */ /* 0x000fe8000a9a104c */
[----:B------:R-:W4:Y:S04]  /*42810*/  LDL.64 R84, [R1+0x1688] ;  /* 0x0016880001547983 */ /* 0x000f280000100a00 */
[----:B------:R-:W4:Y:S04]  /*42820*/  LDL.64 R6, [R1+0x1528] ;  /* 0x0015280001067983 */ /* 0x000f280000100a00 */
        /* <DEDUP_REMOVED lines=28> */
[----:B--2---:R-:W-:Y:S04]  /*429f0*/  LDGSTS.E [R3+0x21400], desc[UR76][R72.64], P5 ;  /* 0x2140000048037fae */ /* 0x004fe8000a9a104c */
[----:B------:R-:W2:Y:S04]  /*42a00*/  LDL.64 R72, [R1+0x2f8] ;  /* 0x0002f80001487983 */ /* 0x000ea80000100a00 */
[----:B----4-:R-:W-:Y:S04]  /*42a10*/  LDGSTS.E [R3+0x21480], desc[UR76][R84.64], P6 ;  /* 0x2148000054037fae */ /* 0x010fe8000b1a104c */
[----:B------:R-:W-:Y:S04]  /*42a20*/  LDGSTS.E [R3+0x21500], desc[UR76][R6.64], P1 ;  /* 0x2150000006037fae */ /* 0x000fe800089a104c */
[----:B------:R-:W4:Y:S04]  /*42a30*/  LDL.64 R84, [R1+0x1b98] ;  /* 0x001b980001547983 */ /* 0x000f280000100a00 */
[----:B------:R-:W-:Y:S04]  /*42a40*/  LDGSTS.E [R3+0x21580], desc[UR76][R232.64], P0 ;  /* 0x21580000e8037fae */ /* 0x000fe800081a104c */
[----:B------:R-:W4:Y:S04]  /*42a50*/  LDL.64 R6, [R1+0x2b8] ;  /* 0x0002b80001067983 */ /* 0x000f280000100a00 */
[----:B---3--:R-:W-:Y:S04]  /*42a60*/  LDGSTS.E [R3+0x22400], desc[UR76][R8.64], P5 ;  /* 0x2240000008037fae */ /* 0x008fe8000a9a104c */
        /* <DEDUP_REMOVED lines=27> */
[----:B------:R-:W-:Y:S04]  /*42c20*/  LDGSTS.E [R3+0x25580], desc[UR76][R6.64], P0 ;  /* 0x2558000006037fae */ /* 0x000fe800081a104c */
[----:B------:R-:W4:Y:S04]  /*42c30*/  LDL.64 R216, [R1+0x47a0] ;  /* 0x0047a00001d87983 */ /* 0x000f280000100a00 */
        /* <DEDUP_REMOVED lines=170> */
[----:B------:R-:W4:Y:S04]  /*436e0*/  LDL.64 R84, [R1+0x1ac8] ;  /* 0x001ac80001547983 */ /* 0x000f280000100a00 */
[----:B------:R-:W-:Y:S04]  /*436f0*/  LDGSTS.E [R3+0x3c500], desc[UR76][R6.64], P1 ;  /* 0x3c50000006037fae */ /* 0x000fe800089a104c */
        /* <DEDUP_REMOVED lines=27> */
[----:B--2---:R-:W-:Y:S04]  /*438b0*/  LDGSTS.E [R249+0x20700], desc[UR76][R72.64], P1 ;  /* 0x2070000048f97fae */ /* 0x004fe800089a104c */
[----:B------:R-:W-:Y:S04]  /*438c0*/  LDGSTS.E [R249+0x20780], desc[UR76][R220.64], P0 ;  /* 0x20780000dcf97fae */ /* 0x000fe800081a104c */
[----:B------:R-:W2:Y:S04]  /*438d0*/  LDL.64 R72, [R1+0x2f0] ;  /* 0x0002f00001487983 */ /* 0x000ea80000100a00 */
[----:B----4-:R-:W-:Y:S04]  /*438e0*/  LDGSTS.E [R249+0x21600], desc[UR76][R84.64], P5 ;  /* 0x2160000054f97fae */ /* 0x010fe8000a9a104c */
[----:B------:R-:W4:Y:S04]  /*438f0*/  LDL.64 R84, [R1+0x1c00] ;  /* 0x001c000001547983 */ /* 0x000f280000100a00 */
[----:B------:R-:W-:Y:S04]  /*43900*/  LDGSTS.E [R249+0x21680], desc[UR76][R6.64], P6 ;  /* 0x2168000006f97fae */ /* 0x000fe8000b1a104c */
[----:B------:R-:W4:Y:S04]  /*43910*/  LDL.64 R6, [R1+0x1668] ;  /* 0x0016680001067983 */ /* 0x000f280000100a00 */
[----:B---3--:R-:W-:Y:S04]  /*43920*/  LDGSTS.E [R249+0x21700], desc[UR76][R8.64], P1 ;  /* 0x2170000008f97fae */ /* 0x008fe800089a104c */
        /* <DEDUP_REMOVED lines=62> */
[----:B--2---:R-:W-:Y:S04]  /*43d10*/  LDGSTS.E [R249+0x29700], desc[UR76][R72.64], P1 ;  /* 0x2970000048f97fae */ /* 0x004fe800089a104c */
[----:B------:R-:W2:Y:S04]  /*43d20*/  LDL.64 R72, [R1+0x49e0] ;  /* 0x0049e00001487983 */ /* 0x000ea80000100a00 */
[----:B----4-:R-:W-:Y:S04]  /*43d30*/  LDGSTS.E [R249+0x29780], desc[UR76][R84.64], P0 ;  /* 0x2978000054f97fae */ /* 0x010fe800081a104c */
[----:B------:R-:W4:Y:S04]  /*43d40*/  LDL.64 R84, [R1+0xb0] ;  /* 0x0000b00001547983 */ /* 0x000f280000100a00 */
[----:B------:R-:W-:Y:S04]  /*43d50*/  LDGSTS.E [R249+0x2a600], desc[UR76][R6.64], P5 ;  /* 0x2a60000006f97fae */ /* 0x000fe8000a9a104c */
[----:B------:R-:W4:Y:S04]  /*43d60*/  LDL.64 R6, [R1+0x4f50] ;  /* 0x004f500001067983 */ /* 0x000f280000100a00 */
[----:B---3--:R-:W-:Y:S04]  /*43d70*/  LDGSTS.E [R249+0x2a680], desc[UR76][R8.64], P6 ;  /* 0x2a68000008f97fae */ /* 0x008fe8000b1a104c */
        /* <DEDUP_REMOVED lines=130> */
[----:B--2---:R-:W-:Y:S04]  /*445a0*/  LDGSTS.E [R249+0x3c600], desc[UR76][R72.64], P5 ;  /* 0x3c60000048f97fae */ /* 0x004fe8000a9a104c */
[----:B------:R-:W-:Y:S04]  /*445b0*/  LDGSTS.E [R249+0x3c680], desc[UR76][R60.64], P6 ;  /* 0x3c6800003cf97fae */ /* 0x000fe8000b1a104c */
[----:B------:R-:W2:Y:S04]  /*445c0*/  LDL.64 R72, [R1+0x1500] ;  /* 0x0015000001487983 */ /* 0x000ea80000100a00 */
        /* <DEDUP_REMOVED lines=30> */
[----:B--2---:R-:W-:Y:S04]  /*447b0*/  LDGSTS.E [R2+0x20900], desc[UR76][R72.64], P1 ;  /* 0x2090000048027fae */ /* 0x004fe800089a104c */
[----:B------:R-:W-:Y:S04]  /*447c0*/  LDGSTS.E [R2+0x20980], desc[UR76][R222.64], P0 ;  /* 0x20980000de027fae */ /* 0x000fe800081a104c */
[----:B------:R-:W-:Y:S04]  /*447d0*/  LDGSTS.E [R2+0x21800], desc[UR76][R60.64], P5 ;  /* 0x218000003c027fae */ /* 0x000fe8000a9a104c */
[----:B------:R-:W2:Y:S04]  /*447e0*/  LDL.64 R72, [R1+0x1828] ;  /* 0x0018280001487983 */ /* 0x000ea80000100a00 */
[----:B------:R-:W2:Y:S04]  /*447f0*/  LDL.64 R60, [R1+0x15f8] ;  /* 0x0015f800013c7983 */ /* 0x000ea80000100a00 */
[----:B----4-:R-:W-:Y:S04]  /*44800*/  LDGSTS.E [R2+0x21880], desc[UR76][R84.64], P6 ;  /* 0x2188000054027fae */ /* 0x010fe8000b1a104c */
[----:B------:R-:W4:Y:S04]  /*44810*/  LDL.64 R84, [R1+0x1c08] ;  /* 0x001c080001547983 */ /* 0x000f280000100a00 */
[----:B------:R-:W-:Y:S04]  /*44820*/  LDGSTS.E [R2+0x21900], desc[UR76][R6.64], P1 ;  /* 0x2190000006027fae */ /* 0x000fe800089a104c */
        /* <DEDUP_REMOVED lines=23> */
[----:B------:R-:W-:Y:S04]  /*449a0*/  LDGSTS.E [R2+0x24980], desc[UR76][R4.64], P0 ;  /* 0x2498000004027fae */ /* 0x000fe800081a104c */
[----:B------:R-:W2:Y:S04]  /*449b0*/  LDL.64 R60, [R1+0x2d60] ;  /* 0x002d6000013c7983 */ /* 0x000ea80000100a00 */
[----:B----4-:R-:W-:Y:S04]  /*449c0*/  LDGSTS.E [R2+0x25800], desc[UR76][R84.64], P5 ;  /* 0x2580000054027fae */ /* 0x010fe8000a9a104c */
        /* <DEDUP_REMOVED lines=38> */
[----:B------:R-:W4:Y:S04]  /*44c30*/  LDL.64 R4, [R1+0x49e8] ;  /* 0x0049e80001047983 */ /* 0x000f280000100a00 */
[----:B------:R-:W4:Y:S04]  /*44c40*/  LDL.64 R84, [R1+0xa8] ;  /* 0x0000a80001547983 */ /* 0x000f280000100a00 */
[----:B------:R-:W-:Y:S04]  /*44c50*/  LDGSTS.E [R2+0x2a800], desc[UR76][R6.64], P5 ;  /* 0x2a80000006027fae */ /* 0x000fe8000a9a104c */
[----:B------:R-:W4:Y:S04]  /*44c60*/  LDL.64 R6, [R1+0x4b38] ;  /* 0x004b380001067983 */ /* 0x000f280000100a00 */
[----:B---3--:R-:W-:Y:S04]  /*44c70*/  LDGSTS.E [R2+0x2a880], desc[UR76][R14.64], P6 ;  /* 0x2a8800000e027fae */ /* 0x008fe8000b1a104c */
        /* <DEDUP_REMOVED lines=17> */
[----:B------:R-:W-:Y:S04]  /*44d90*/  LDGSTS.E [R2+0x2c980], desc[UR76][R60.64], P0 ;  /* 0x2c9800003c027fae */ /* 0x000fe800081a104c */
[----:B------:R-:W2:Y:S04]  /*44da0*/  LDL.64 R72, [R1] ;  /* 0x0000000001487983 */ /* 0x000ea80000100a00 */
[----:B------:R-:W2:Y:S04]  /*44db0*/  LDL.64 R240, [R1+0x5120] ;  /* 0x0051200001f07983 */ /* 0x000ea80000100a00 */
[----:B------:R-:W-:Y:S04]  /*44dc0*/  LDGSTS.E [R2+0x2d800], desc[UR76][R210.64], P5 ;  /* 0x2d800000d2027fae */ /* 0x000fe8000a9a104c */
[----:B------:R-:W2:Y:S04]  /*44dd0*/  LDL.64 R60, [R1+0x7a0] ;  /* 0x0007a000013c7983 */ /* 0x000ea80000100a00 */
[----:B------:R-:W-:Y:S04]  /*44de0*/  LDGSTS.E [R2+0x2d880], desc[UR76][R212.64], P6 ;  /* 0x2d880000d4027fae */ /* 0x000fe8000b1a104c */
[----:B----4-:R-:W-:Y:S04]  /*44df0*/  LDGSTS.E [R2+0x2d900], desc[UR76][R4.64], P1 ;  /* 0x2d90000004027fae */ /* 0x010fe800089a104c */
[----:B------:R-:W-:Y:S04]  /*44e00*/  LDGSTS.E [R2+0x2d980], desc[UR76][R84.64], P0 ;  /* 0x2d98000054027fae */ /* 0x000fe800081a104c */
        /* <DEDUP_REMOVED lines=26> */
[----:B--2---:R-:W-:Y:S04]  /*44fb0*/  LDGSTS.E [R2+0x30980], desc[UR76][R72.64], P0 ;  /* 0x3098000048027fae */ /* 0x004fe800081a104c */
[----:B------:R-:W-:Y:S04]  /*44fc0*/  LDGSTS.E [R2+0x31800], desc[UR76][R216.64], P5 ;  /* 0x31800000d8027fae */ /* 0x000fe8000a9a104c */
[----:B------:R-:W-:Y:S04]  /*44fd0*/  LDGSTS.E [R2+0x31880], desc[UR76][R240.64], P6 ;  /* 0x31880000f0027fae */ /* 0x000fe8000b1a104c */
[----:B------:R-:W2:Y:S04]  /*44fe0*/  LDL.64 R72, [R1+0x4d58] ;  /* 0x004d580001487983 */ /* 0x000ea80000100a00 */
[----:B------:R-:W2:Y:S04]  /*44ff0*/  LDL.64 R216, [R1+0x56e8] ;  /* 0x0056e80001d87983 */ /* 0x000ea80000100a00 */
        /* <DEDUP_REMOVED lines=33> */
[----:B------:R-:W-:Y:S04]  /*45210*/  LDGSTS.E [R2+0x36880], desc[UR76][R240.64], P6 ;  /* 0x36880000f0027fae */ /* 0x000fe8000b1a104c */
[----:B------:R-:W-:Y:S04]  /*45220*/  LDGSTS.E [R2+0x36900], desc[UR76][R60.64], P1 ;  /* 0x369000003c027fae */ /* 0x000fe800089a104c */
[----:B------:R-:W-:Y:S04]  /*45230*/  LDGSTS.E [R2+0x36980], desc[UR76][R126.64], P0 ;  /* 0x369800007e027fae */ /* 0x000fe800081a104c */
[----:B------:R-:W2:Y:S04]  /*45240*/  LDL.64 R216, [R1+0x5730] ;  /* 0x0057300001d87983 */ /* 0x000ea80000100a00 */
[----:B------:R-:W2:Y:S04]  /*45250*/  LDL.64 R60, [R1+0x5710] ;  /* 0x00571000013c7983 */ /* 0x000ea80000100a00 */
[----:B------:R-:W2:Y:S04]  /*45260*/  LDL.64 R240, [R1+0x1640] ;  /* 0x0016400001f07983 */ /* 0x000ea80000100a00 */
[----:B----4-:R-:W-:Y:S04]  /*45270*/  LDGSTS.E [R2+0x37800], desc[UR76][R84.64], P5 ;  /* 0x3780000054027fae */ /* 0x010fe8000a9a104c */
        /* <DEDUP_REMOVED lines=58> */
[----:B------:R-:W-:Y:S04]  /*45620*/  LDGSTS.E [R2+0x3f900], desc[UR76][R48.64], P1 ;  /* 0x3f90000030027fae */ /* 0x000fe800089a104c */
[----:B------:R-:W2:Y:S04]  /*45630*/  LDL.64 R72, [R1+0x17b8] ;  /* 0x0017b80001487983 */ /* 0x000ea80000100a00 */
[----:B------:R-:W2:Y:S04]  /*45640*/  LDL.64 R48, [R1+0x15c0] ;  /* 0x0015c00001307983 */ /* 0x000ea80000100a00 */
[----:B------:R-:W-:Y:S04]  /*45650*/  LDGSTS.E [R2+0x3f980], desc[UR76][R60.64], P0 ;  /* 0x3f9800003c027fae */ /* 0x000fe800081a104c */
[----:B------:R-:W2:Y:S04]  /*45660*/  LDL.64 R60, [R1+0x320] ;  /* 0x00032000013c7983 */ /* 0x000ea80000100a00 */
        /* <DEDUP_REMOVED lines=66> */
[----:B------:R-:W2:Y:S04]  /*45a90*/  LDL.64 R60, [R1+0x51d8] ;  /* 0x0051d800013c7983 */ /* 0x000ea80000100a00 */
[----:B----4-:R-:W-:Y:S04]  /*45aa0*/  LDGSTS.E [R250+0x28b00], desc[UR76][R84.64], P1 ;  /* 0x28b0000054fa7fae */ /* 0x010fe800089a104c */
        /* <DEDUP_REMOVED lines=21> */
[----:B--2---:R-:W-:Y:S04]  /*45c00*/  LDGSTS.E [R250+0x2ba80], desc[UR76][R72.64], P6 ;  /* 0x2ba8000048fa7fae */ /* 0x004fe8000b1a104c */
[----:B------:R-:W-:Y:S04]  /*45c10*/  LDGSTS.E [R250+0x2bb00], desc[UR76][R6.64], P1 ;  /* 0x2bb0000006fa7fae */ /* 0x000fe800089a104c */
[----:B------:R-:W-:Y:S04]  /*45c20*/  LDGSTS.E [R250+0x2bb80], desc[UR76][R48.64], P0 ;  /* 0x2bb8000030fa7fae */ /* 0x000fe800081a104c */
[----:B------:R-:W2:Y:S04]  /*45c30*/  LDL.64 R72, [R1+0x4b70] ;  /* 0x004b700001487983 */ /* 0x000ea80000100a00 */
[----:B------:R-:W2:Y:S04]  /*45c40*/  LDL.64 R6, [R1+0x55d0] ;  /* 0x0055d00001067983 */ /* 0x000ea80000100a00 */
[----:B------:R-:W2:Y:S04]  /*45c50*/  LDL.64 R48, [R1+0x50f8] ;  /* 0x0050f80001307983 */ /* 0x000ea80000100a00 */
[----:B------:R-:W-:Y:S04]  /*45c60*/  LDGSTS.E [R250+0x2ca00], desc[UR76][R60.64], P5 ;  /* 0x2ca000003cfa7fae */ /* 0x000fe8000a9a104c */
[----:B------:R-:W-:Y:S04]  /*45c70*/  LDGSTS.E [R250+0x2ca80], desc[UR76][R216.64], P6 ;  /* 0x2ca80000d8fa7fae */ /* 0x000fe8000b1a104c */
[----:B------:R-:W2:Y:S04]  /*45c80*/  LDL.64 R60, [R1+0x7d0] ;  /* 0x0007d000013c7983 */ /* 0x000ea80000100a00 */
[----:B----4-:R-:W-:Y:S04]  /*45c90*/  LDGSTS.E [R250+0x2cb00], desc[UR76][R84.64], P1 ;  /* 0x2cb0000054fa7fae */ /* 0x010fe800089a104c */
        /* <DEDUP_REMOVED lines=63> */
[----:B------:R-:W-:Y:S04]  /*46090*/  LDGSTS.E [R250+0x35a00], desc[UR76][R48.64], P5 ;  /* 0x35a0000030fa7fae */ /* 0x000fe8000a9a104c */
[----:B------:R-:W-:Y:S04]  /*460a0*/  LDGSTS.E [R250+0x35a80], desc[UR76][R6.64], P6 ;  /* 0x35a8000006fa7fae */ /* 0x000fe8000b1a104c */
[----:B------:R-:W-:Y:S04]  /*460b0*/  LDGSTS.E [R250+0x35b00], desc[UR76][R60.64], P1 ;  /* 0x35b000003cfa7fae */ /* 0x000fe800089a104c */
[----:B------:R-:W2:Y:S04]  /*460c0*/  LDL.64 R48, [R1+0x5438] ;  /* 0x0054380001307983 */ /* 0x000ea80000100a00 */
[----:B------:R-:W-:Y:S04]  /*460d0*/  LDGSTS.E [R250+0x35b80], desc[UR76][R136.64], P0 ;  /* 0x35b8000088fa7fae */ /* 0x000fe800081a104c */
[----:B------:R-:W2:Y:S04]  /*460e0*/  LDL.64 R60, [R1+0x5440] ;  /* 0x00544000013c7983 */ /* 0x000ea80000100a00 */
[----:B------:R-:W2:Y:S04]  /*460f0*/  LDL.64 R6, [R1+0x4f58] ;  /* 0x004f580001067983 */ /* 0x000ea80000100a00 */
[----:B----4-:R-:W-:Y:S04]  /*46100*/  LDGSTS.E [R250+0x36a00], desc[UR76][R84.64], P5 ;  /* 0x36a0000054fa7fae */ /* 0x010fe8000a9a104c */
        /* <DEDUP_REMOVED lines=22> */
[----:B------:R-:W-:Y:S04]  /*46270*/  LDGSTS.E [R250+0x39a80], desc[UR76][R48.64], P6 ;  /* 0x39a8000030fa7fae */ /* 0x000fe8000b1a104c */
[----:B------:R-:W-:Y:S04]  /*46280*/  LDGSTS.E [R250+0x39b00], desc[UR76][R230.64], P1 ;  /* 0x39b00000e6fa7fae */ /* 0x000fe800089a104c */
[----:B------:R-:W-:Y:S04]  /*46290*/  LDGSTS.E [R250+0x39b80], desc[UR76][R88.64], P0 ;  /* 0x39b8000058fa7fae */ /* 0x000fe800081a104c */
[----:B------:R-:W2:Y:S04]  /*462a0*/  LDL.64 R48, [R1+0x4f88] ;  /* 0x004f880001307983 */ /* 0x000ea80000100a00 */
[----:B------:R-:W-:Y:S04]  /*462b0*/  LDGSTS.E [R250+0x3aa00], desc[UR76][R216.64], P5 ;  /* 0x3aa00000d8fa7fae */ /* 0x000fe8000a9a104c */
[----:B------:R-:W-:Y:S04]  /*462c0*/  LDGSTS.E [R250+0x3aa80], desc[UR76][R60.64], P6 ;  /* 0x3aa800003cfa7fae */ /* 0x000fe8000b1a104c */
[----:B------:R-:W2:Y:S04]  /*462d0*/  LDL.64 R230, [R1+0x1a80] ;  /* 0x001a800001e67983 */ /* 0x000ea80000100a00 */
[----:B----4-:R-:W-:Y:S04]  /*462e0*/  LDGSTS.E [R250+0x3ab00], desc[UR76][R84.64], P1 ;  /* 0x3ab0000054fa7fae */ /* 0x010fe800089a104c */
        /* <DEDUP_REMOVED lines=63> */
[----:B----4-:R-:W-:Y:S04]  /*466e0*/  LDGSTS.E [R0+0x23c80], desc[UR76][R60.64], P6 ;  /* 0x23c800003c007fae */ /* 0x010fe8000b1a104c */
        /* <DEDUP_REMOVED lines=32> */
[----:B------:R-:W4:Y:S04]  /*468f0*/  LDL.64 R214, [R1+0x4b48] ;  /* 0x004b480001d67983 */ /* 0x000f280000100a00 */
[----:B------:R-:W4:Y:S04]  /*46900*/  LDL.64 R60, [R1+0x2cb8] ;  /* 0x002cb800013c7983 */ /* 0x000f280000100a00 */
[----:B---3--:R-:W-:Y:S04]  /*46910*/  LDGSTS.E [R0+0x27c80], desc[UR76][R14.64], P6 ;  /* 0x27c800000e007fae */ /* 0x008fe8000b1a104c */
        /* <DEDUP_REMOVED lines=145> */
[----:B------:R1:W-:Y:S04]  /*47230*/  LDGSTS.E [R0+0x3bc80], desc[UR76][R4.64], P6 ;  /* 0x3bc8000004007fae */ /* 0x0003e8000b1a104c */
[----:B------:R-:W-:Y:S04]  /*47240*/  LDGSTS.E [R0+0x3bd00], desc[UR76][R6.64], P1 ;  /* 0x3bd0000006007fae */ /* 0x000fe800089a104c */
[----:B------:R-:W-:Y:S04]  /*47250*/  LDGSTS.E [R0+0x3bd80], desc[UR76][R62.64], P0 ;  /* 0x3bd800003e007fae */ /* 0x000fe800081a104c */
[----:B------:R-:W-:Y:S04]  /*47260*/  LDGSTS.E [R0+0x3cc00], desc[UR76][R8.64], P5 ;  /* 0x3cc0000008007fae */ /* 0x000fe8000a9a104c */
        /* <DEDUP_REMOVED lines=207> */
[----:B---3--:R-:W-:Y:S04]  /*47f60*/  LDGSTS.E [R247+0x37e00], desc[UR76][R14.64], P5 ;  /* 0x37e000000ef77fae */ /* 0x008fe8000a9a104c */
[----:B------:R-:W3:Y:S04]  /*47f70*/  LDL.64 R14, [R1+0x5088] ;  /* 0x00508800010e7983 */ /* 0x000ee80000100a00 */
[----:B------:R-:W-:Y:S04]  /*47f80*/  LDGSTS.E [R247+0x37e80], desc[UR76][R16.64], P6 ;  /* 0x37e8000010f77fae */ /* 0x000fe8000b1a104c */
[----:B------:R-:W2:Y:S04]  /*47f90*/  LDL.64 R16, [R1+0x5838] ;  /* 0x0058380001107983 */ /* 0x000ea80000100a00 */
[----:B------:R-:W-:Y:S04]  /*47fa0*/  LDGSTS.E [R247+0x37f00], desc[UR76][R18.64], P1 ;  /* 0x37f0000012f77fae */ /* 0x000fe800089a104c */
[----:B------:R-:W-:Y:S04]  /*47fb0*/  LDGSTS.E [R247+0x37f80], desc[UR76][R108.64], P0 ;  /* 0x37f800006cf77fae */ /* 0x000fe800081a104c */
[----:B------:R-:W-:Y:S04]  /*47fc0*/  LDGSTS.E [R247+0x38e00], desc[UR76][R204.64], P5 ;  /* 0x38e00000ccf77fae */ /* 0x000fe8000a9a104c */
[----:B------:R-:W2:Y:S04]  /*47fd0*/  LDL.64 R18, [R1+0x5598] ;  /* 0x0055980001127983 */ /* 0x000ea80000100a00 */
[----:B------:R-:W-:Y:S04]  /*47fe0*/  LDGSTS.E [R247+0x38e80], desc[UR76][R206.64], P6 ;  /* 0x38e80000cef77fae */ /* 0x000fe8000b1a104c */
[----:B------:R-:W5:Y:S04]  /*47ff0*/  LDL.LU.64 R204, [R1+0x58f0] ;  /* 0x0058f00001cc7983 */ /* 0x000f680000300a00 */
[----:B------:R-:W-:Y:S04]  /*48000*/  LDGSTS.E [R247+0x38f00], desc[UR76][R96.64], P1 ;  /* 0x38f0000060f77fae */ /* 0x000fe800089a104c */
[----:B------:R-:W5:Y:S04]  /*48010*/  LDL.LU.64 R206, [R1+0x58e8] ;  /* 0x0058e80001ce7983 */ /* 0x000f680000300a00 */
[----:B------:R-:W2:Y:S04]  /*48020*/  LDL.LU.64 R96, [R1+0x58e0] ;  /* 0x0058e00001607983 */ /* 0x000ea80000300a00 */
[----:B--2---:R-:W-:Y:S04]  /*48030*/  LDGSTS.E [R247+0x38f80], desc[UR76][R96.64], P0 ;  /* 0x38f8000060f77fae */ /* 0x004fe800081a104c */
[----:B------:R-:W-:Y:S04]  /*48040*/  LDGSTS.E [R247+0x39e00], desc[UR76][R208.64], P5 ;  /* 0x39e00000d0f77fae */ /* 0x000fe8000a9a104c */
[----:B------:R-:W-:Y:S04]  /*48050*/  LDGSTS.E [R247+0x39e80], desc[UR76][R210.64], P6 ;  /* 0x39e80000d2f77fae */ /* 0x000fe8000b1a104c */
[----:B------:R-:W-:Y:S04]  /*48060*/  LDGSTS.E [R247+0x39f00], desc[UR76][R84.64], P1 ;  /* 0x39f0000054f77fae */ /* 0x000fe800089a104c */
[----:B------:R-:W5:Y:S04]  /*48070*/  LDL.LU.64 R208, [R1+0x58d8] ;  /* 0x0058d80001d07983 */ /* 0x000f680000300a00 */
        /* <DEDUP_REMOVED lines=12> */
[----:B----4-:R-:W-:Y:S04]  /*48140*/  LDGSTS.E [R247+0x3bf00], desc[UR76][R60.64], P1 ;  /* 0x3bf000003cf77fae */ /* 0x010fe800089a104c */
        /* <DEDUP_REMOVED lines=8> */
[----:B------:R-:W2:Y:S04]  /*481d0*/  LDL.LU.64 R48, [R1+0x5888] ;  /* 0x0058880001307983 */ /* 0x000ea80000300a00 */
[----:B------:R-:W4:Y:S04]  /*481e0*/  LDL.LU.64 R36, [R1+0x5880] ;  /* 0x0058800001247983 */ /* 0x000f280000300a00 */
[----:B--2---:R-:W-:Y:S04]  /*481f0*/  LDGSTS.E [R247+0x3cf80], desc[UR76][R48.64], P0 ;  /* 0x3cf8000030f77fae */ /* 0x004fe800081a104c */
[----:B------:R-:W-:Y:S04]  /*48200*/  LDGSTS.E [R247+0x3de00], desc[UR76][R24.64], P5 ;  /* 0x3de0000018f77fae */ /* 0x000fe8000a9a104c */
[----:B------:R2:W-:Y:S04]  /*48210*/  LDGSTS.E [R247+0x3de80], desc[UR76][R6.64], P6 ;  /* 0x3de8000006f77fae */ /* 0x0005e8000b1a104c */
[----:B------:R1:W-:Y:S04]  /*48220*/  LDGSTS.E [R247+0x3df00], desc[UR76][R8.64], P1 ;  /* 0x3df0000008f77fae */ /* 0x0003e800089a104c */
[----:B------:R-:W2:Y:S04]  /*48230*/  LDL.LU.64 R24, [R1+0x5878] ;  /* 0x0058780001187983 */ /* 0x000ea80000300a00 */
[----:B------:R1:W-:Y:S04]  /*48240*/  STL [R1+0x20], RZ ;  /* 0x000020ff01007387 */ /* 0x0003e80000100800 */
        /* <DEDUP_REMOVED lines=746> */
[----:B----4-:R-:W-:Y:S04]  /*4b0f0*/  LDGSTS.E [R247+0x3df80], desc[UR76][R36.64], P0 ;  /* 0x3df8000024f77fae */ /* 0x010fe800081a104c */
[----:B------:R4:W-:Y:S04]  /*4b100*/  STL [R1+0x14ac], RZ ;  /* 0x0014acff01007387 */ /* 0x0009e80000100800 */
[----:B------:R1:W-:Y:S04]  /*4b110*/  LDGSTS.E [R247+0x3ee00], desc[UR76][R10.64], P5 ;  /* 0x3ee000000af77fae */ /* 0x0003e8000a9a104c */
[----:B------:R4:W-:Y:S04]  /*4b120*/  STL [R1+0x14c0], RZ ;  /* 0x0014c0ff01007387 */ /* 0x0009e80000100800 */
[----:B------:R1:W-:Y:S04]  /*4b130*/  LDGSTS.E [R247+0x3ee80], desc[UR76][R12.64], P6 ;  /* 0x3ee800000cf77fae */ /* 0x0003e8000b1a104c */
[----:B------:R4:W-:Y:S04]  /*4b140*/  STL [R1+0x14c4], RZ ;  /* 0x0014c4ff01007387 */ /* 0x0009e80000100800 */
[----:B---3--:R3:W-:Y:S04]  /*4b150*/  LDGSTS.E [R247+0x3ef00], desc[UR76][R14.64], P1 ;  /* 0x3ef000000ef77fae */ /* 0x0087e800089a104c */
[----:B------:R4:W-:Y:S04]  /*4b160*/  STL [R1+0x14c8], RZ ;  /* 0x0014c8ff01007387 */ /* 0x0009e80000100800 */
[----:B--2---:R-:W-:Y:S04]  /*4b170*/  LDGSTS.E [R247+0x3ef80], desc[UR76][R24.64], P0 ;  /* 0x3ef8000018f77fae */ /* 0x004fe800081a104c */
[----:B------:R4:W-:Y:S04]  /*4b180*/  STL [R1+0x14cc], RZ ;  /* 0x0014ccff01007387 */ /* 0x0009e80000100800 */
[----:B------:R2:W-:Y:S04]  /*4b190*/  LDGSTS.E [R247+0x3fe00], desc[UR76][R16.64], P5 ;  /* 0x3fe0000010f77fae */ /* 0x0005e8000a9a104c */
[----:B------:R4:W-:Y:S04]  /*4b1a0*/  STL [R1+0xa40], RZ ;  /* 0x000a40ff01007387 */ /* 0x0009e80000100800 */
[----:B------:R1:W-:Y:S04]  /*4b1b0*/  LDGSTS.E [R247+0x3fe80], desc[UR76][R18.64], P6 ;  /* 0x3fe8000012f77fae */ /* 0x0003e8000b1a104c */
[----:B------:R4:W-:Y:S04]  /*4b1c0*/  STL [R1+0xa44], RZ ;  /* 0x000a44ff01007387 */ /* 0x0009e80000100800 */
[----:B------:R4:W-:Y:S04]  /*4b1d0*/  LDGSTS.E [R247+0x3ff00], desc[UR76][R250.64], P1 ;  /* 0x3ff00000faf77fae */ /* 0x0009e800089a104c */
[----:B------:R4:W-:Y:S04]  /*4b1e0*/  STL [R1+0xa48], RZ ;  /* 0x000a48ff01007387 */ /* 0x0009e80000100800 */
[----:B------:R4:W-:Y:S04]  /*4b1f0*/  LDGSTS.E [R247+0x3ff80], desc[UR76][R248.64], P0 ;  /* 0x3ff80000f8f77fae */ /* 0x0009e800081a104c */
[----:B------:R4:W-:Y:S04]  /*4b200*/  STL [R1+0xa4c], RZ ;  /* 0x000a4cff01007387 */ /* 0x0009e80000100800 */
[----:B------:R4:W-:Y:S04]  /*4b210*/  STL [R1+0xa50], RZ ;  /* 0x000a50ff01007387 */ /* 0x0009e80000100800 */
[----:B------:R-:W0:Y:S01]  /*4b220*/  LDGDEPBAR ;  /* 0x00000000000079af */ /* 0x000e220000000000 */
[----:B-1----:R-:W-:-:S02]  /*4b230*/  CS2R R4, SRZ ;  /* 0x0000000000047805 */ /* 0x002fc4000001ff00 */
[----:B------:R-:W-:Y:S02]  /*4b240*/  CS2R R6, SRZ ;  /* 0x0000000000067805 */ /* 0x000fe4000001ff00 */
[----:B------:R-:W-:Y:S02]  /*4b250*/  CS2R R8, SRZ ;  /* 0x0000000000087805 */ /* 0x000fe4000001ff00 */
[----:B------:R-:W-:Y:S02]  /*4b260*/  CS2R R10, SRZ ;  /* 0x00000000000a7805 */ /* 0x000fe4000001ff00 */
[----:B------:R-:W-:Y:S02]  /*4b270*/  CS2R R12, SRZ ;  /* 0x00000000000c7805 */ /* 0x000fe4000001ff00 */
[----:B---3--:R-:W-:Y:S02]  /*4b280*/  CS2R R14, SRZ ;  /* 0x00000000000e7805 */ /* 0x008fe4000001ff00 */
[----:B--2---:R-:W-:-:S02]  /*4b290*/  CS2R R16, SRZ ;  /* 0x0000000000107805 */ /* 0x004fc4000001ff00 */
[----:B------:R-:W-:Y:S01]  /*4b2a0*/  CS2R R18, SRZ ;  /* 0x0000000000127805 */ /* 0x000fe2000001ff00 */
[----:B------:R-:W-:Y:S01]  /*4b2b0*/  UISETP.GE.AND UP0, UPT, UR4, 0x80, UPT ;  /* 0x000000800400788c */ /* 0x000fe2000bf06270 */
        /* <DEDUP_REMOVED lines=250> */
[----:B------:R4:W-:Y:S01]  /*4c260*/  STL [R1+0x14fc], RZ ;  /* 0x0014fcff01007387 */ /* 0x0009e20000100800 */
[----:B------:R-:W-:Y:S05]  /*4c270*/  BRA.U !UP0, `(.L_x_0) ;  /* 0x00000cb908707547 */ /* 0x000fea000b800000 */
[----:B------:R-:W2:Y:S04]  /*4c280*/  LDL.LU.64 R6, [R1+0x2c38] ;  /* 0x002c380001067983 */ /* 0x000ea80000300a00 */
[----:B------:R-:W3:Y:S04]  /*4c290*/  LDL.LU.64 R12, [R1+0x2c28] ;  /* 0x002c2800010c7983 */ /* 0x000ee80000300a00 */
[----:B----4-:R-:W4:Y:S04]  /*4c2a0*/  LDL.LU.64 R8, [R1+0x1c48] ;  /* 0x001c480001087983 */ /* 0x010f280000300a00 */
[----:B------:R-:W2:Y:S04]  /*4c2b0*/  LDL.LU.64 R14, [R1+0x1c50] ;  /* 0x001c5000010e7983 */ /* 0x000ea80000300a00 */
        /* <DEDUP_REMOVED lines=8> */
[----:B-1----:R-:W3:Y:S04]  /*4c340*/  LDL.LU.64 R250, [R1+0x2c40] ;  /* 0x002c400001fa7983 */ /* 0x002ee80000300a00 */
[----:B------:R-:W-:Y:S04]  /*4c350*/  STL.64 [R1+0x5878], R248 ;  /* 0x005878f801007387 */ /* 0x000fe80000100a00 */
[----:B--2---:R1:W-:Y:S01]  /*4c360*/  STL [R1+0x2d70], R24 ;  /* 0x002d701801007387 */ /* 0x0043e20000100800 */
[----:B------:R-:W-:-:S03]  /*4c370*/  IMAD.MOV.U32 R0, RZ, RZ, R25 ;  /* 0x000000ffff007224 */ /* 0x000fc600078e0019 */
[----:B-1----:R-:W2:Y:S04]  /*4c380*/  LDL.LU.64 R24, [R1+0x1c80] ;  /* 0x001c800001187983 */ /* 0x002ea80000300a00 */
[----:B------:R1:W-:Y:S04]  /*4c390*/  STL [R1+0x2d6c], R0 ;  /* 0x002d6c0001007387 */ /* 0x0003e80000100800 */
[----:B------:R3:W-:Y:S01]  /*4c3a0*/  STL [R1+0x2d78], R6 ;  /* 0x002d780601007387 */ /* 0x0007e20000100800 */
[----:B-1----:R-:W-:-:S03]  /*4c3b0*/  IMAD.MOV.U32 R0, RZ, RZ, R7 ;  /* 0x000000ffff007224 */ /* 0x002fc600078e0007 */
[----:B---3--:R-:W3:Y:S04]  /*4c3c0*/  LDL.LU.64 R6, [R1+0x1c88] ;  /* 0x001c880001067983 */ /* 0x008ee80000300a00 */
[----:B------:R1:W-:Y:S04]  /*4c3d0*/  STL [R1+0x2d74], R0 ;  /* 0x002d740001007387 */ /* 0x0003e80000100800 */
[----:B------:R4:W-:Y:S01]  /*4c3e0*/  STL [R1+0x2d80], R250 ;  /* 0x002d80fa01007387 */ /* 0x0009e20000100800 */
[----:B-1----:R-:W-:-:S03]  /*4c3f0*/  MOV R0, R251 ;  /* 0x000000fb00007202 */ /* 0x002fc60000000f00 */
[----:B----4-:R-:W4:Y:S04]  /*4c400*/  LDL.LU.64 R250, [R1+0x1c90] ;  /* 0x001c900001fa7983 */ /* 0x010f280000300a00 */
[----:B------:R1:W-:Y:S04]  /*4c410*/  STL [R1+0x2d7c], R0 ;  /* 0x002d7c0001007387 */ /* 0x0003e80000100800 */
[----:B------:R1:W-:Y:S02]  /*4c420*/  STL [R1+0x2d88], R12 ;  /* 0x002d880c01007387 */ /* 0x0003e40000100800 */
[----:B-1----:R-:W-:-:S02]  /*4c430*/  IMAD.MOV.U32 R0, RZ, RZ, R13 ;  /* 0x000000ffff007224 */ /* 0x002fc400078e000d */
[----:B------:R-:W4:Y:S04]  /*4c440*/  LDL.LU.64 R12, [R1+0x1c98] ;  /* 0x001c9800010c7983 */ /* 0x000f280000300a00 */
        /* <DEDUP_REMOVED lines=10> */
[----:B-1----:R-:W-:-:S02]  /*4c4f0*/  MOV R0, R17 ;  /* 0x0000001100007202 */ /* 0x002fc40000000f00 */
        /* <DEDUP_REMOVED lines=18> */
[----:B--2---:R2:W-:Y:S01]  /*4c620*/  STL [R1+0x2dc8], R24 ;  /* 0x002dc81801007387 */ /* 0x0045e20000100800 */
[----:B-1----:R-:W-:-:S03]  /*4c630*/  IMAD.MOV.U32 R0, RZ, RZ, R25 ;  /* 0x000000ffff007224 */ /* 0x002fc600078e0019 */
[----:B--2---:R-:W2:Y:S04]  /*4c640*/  LDL.LU.64 R24, [R1+0x1cd8] ;  /* 0x001cd80001187983 */ /* 0x004ea80000300a00 */
[----:B------:R1:W-:Y:S04]  /*4c650*/  STL [R1+0x2dc4], R0 ;  /* 0x002dc40001007387 */ /* 0x0003e80000100800 */
[----:B---3--:R3:W-:Y:S01]  /*4c660*/  STL [R1+0x2dd0], R6 ;  /* 0x002dd00601007387 */ /* 0x0087e20000100800 */
[----:B-1----:R-:W-:-:S03]  /*4c670*/  IMAD.MOV.U32 R0, RZ, RZ, R7 ;  /* 0x000000ffff007224 */ /* 0x002fc600078e0007 */
[----:B---3--:R-:W3:Y:S04]  /*4c680*/  LDL.LU.64 R6, [R1+0x1ce0] ;  /* 0x001ce00001067983 */ /* 0x008ee80000300a00 */
[----:B------:R1:W-:Y:S04]  /*4c690*/  STL [R1+0x2dcc], R0 ;  /* 0x002dcc0001007387 */ /* 0x0003e80000100800 */
[----:B----4-:R4:W-:Y:S01]  /*4c6a0*/  STL [R1+0x2dd8], R250 ;  /* 0x002dd8fa01007387 */ /* 0x0109e20000100800 */
[----:B-1----:R-:W-:-:S03]  /*4c6b0*/  IMAD.MOV.U32 R0, RZ, RZ, R251 ;  /* 0x000000ffff007224 */ /* 0x002fc600078e00fb */
[----:B----4-:R-:W4:Y:S04]  /*4c6c0*/  LDL.LU.64 R250, [R1+0x1ce8] ;  /* 0x001ce80001fa7983 */ /* 0x010f280000300a00 */
        /* <DEDUP_REMOVED lines=33> */
[----:B--2---:R2:W-:Y:S01]  /*4c8e0*/  STL [R1+0x2e20], R24 ;  /* 0x002e201801007387 */ /* 0x0045e20000100800 */
[----:B-1----:R-:W-:-:S03]  /*4c8f0*/  MOV R0, R25 ;  /* 0x0000001900007202 */ /* 0x002fc60000000f00 */
        /* <DEDUP_REMOVED lines=43> */
[----:B-1----:R-:W-:-:S03]  /*4cbb0*/  IMAD.MOV.U32 R0, RZ, RZ, R25 ;  /* 0x000000ffff007224 */ /* 0x002fc600078e0019 */
[----:B--2---:R-:W2:Y:S04]  /*4cbc0*/  LDL.LU.64 R24, [R1+0x1d88] ;  /* 0x001d880001187983 */ /* 0x004ea80000300a00 */
[----:B------:R1:W-:Y:S04]  /*4cbd0*/  STL [R1+0x2e74], R0 ;  /* 0x002e740001007387 */ /* 0x0003e80000100800 */
[----:B---3--:R3:W-:Y:S01]  /*4cbe0*/  STL [R1+0x2e80], R6 ;  /* 0x002e800601007387 */ /* 0x0087e20000100800 */
[----:B-1----:R-:W-:-:S03]  /*4cbf0*/  MOV R0, R7 ;  /* 0x0000000700007202 */ /* 0x002fc60000000f00 */
        /* <DEDUP_REMOVED lines=1753> */
[----:B------:R2:W-:Y:S02]  /*53990*/  STL [R1+0x3c2c], R0 ;  /* 0x003c2c0001007387 */ /* 0x0005e40000100800 */
[----:B--2---:R-:W-:Y:S02]  /*539a0*/  IMAD.MOV.U32 R0, RZ, RZ, R25 ;  /* 0x000000ffff007224 */ /* 0x004fe400078e0019 */
[----:B------:R1:W-:Y:S04]  /*539b0*/  STL [R1+0x3c38], R24 ;  /* 0x003c381801007387 */ /* 0x0003e80000100800 */
[----:B-1----:R-:W2:Y:S04]  /*539c0*/  LDL.LU.64 R24, [R1+0x2b48] ;  /* 0x002b480001187983 */ /* 0x002ea80000300a00 */
[----:B------:R1:W-:Y:S04]  /*539d0*/  STL [R1+0x3c34], R0 ;  /* 0x003c340001007387 */ /* 0x0003e80000100800 */
[----:B---3--:R3:W-:Y:S01]  /*539e0*/  STL [R1+0x3c40], R6 ;  /* 0x003c400601007387 */ /* 0x0087e20000100800 */
[----:B-1----:R-:W-:-:S03]  /*539f0*/  MOV R0, R7 ;  /* 0x0000000700007202 */ /* 0x002fc60000000f00 */
[----:B---3--:R-:W3:Y:S04]  /*53a00*/  LDL.LU.64 R6, [R1+0x2b50] ;  /* 0x002b500001067983 */ /* 0x008ee80000300a00 */
[----:B------:R1:W-:Y:S04]  /*53a10*/  STL [R1+0x3c3c], R0 ;  /* 0x003c3c0001007387 */ /* 0x0003e80000100800 */
[----:B----4-:R-:W-:Y:S04]  /*53a20*/  STL [R1+0x3c48], R250 ;  /* 0x003c48fa01007387 */ /* 0x010fe80000100800 */
[----:B------:R-:W4:Y:S01]  /*53a30*/  LDL.LU.64 R248, [R1+0x2b58] ;  /* 0x002b580001f87983 */ /* 0x000f220000300a00 */
[----:B-1----:R-:W-:-:S05]  /*53a40*/  IMAD.MOV.U32 R0, RZ, RZ, R251 ;  /* 0x000000ffff007224 */ /* 0x002fca00078e00fb */
[----:B------:R1:W-:Y:S04]  /*53a50*/  STL [R1+0x3c44], R0 ;  /* 0x003c440001007387 */ /* 0x0003e80000100800 */
[----:B------:R1:W-:Y:S02]  /*53a60*/  STL [R1+0x3c50], R12 ;  /* 0x003c500c01007387 */ /* 0x0003e40000100800 */
[----:B-1----:R-:W-:Y:S02]  /*53a70*/  IMAD.MOV.U32 R0, RZ, RZ, R13 ;  /* 0x000000ffff007224 */ /* 0x002fe400078e000d */
        /* <DEDUP_REMOVED lines=18> */
[----:B------:R-:W-:Y:S04]  /*53ba0*/  STL [R1+0x3c78], R4 ;  /* 0x003c780401007387 */ /* 0x000fe80000100800 */
[----:B------:R-:W4:Y:S01]  /*53bb0*/  LDL.LU.64 R250, [R1+0x2b88] ;  /* 0x002b880001fa7983 */ /* 0x000f220000300a00 */
[----:B-1----:R-:W-:-:S05]  /*53bc0*/  IMAD.MOV.U32 R0, RZ, RZ, R5 ;  /* 0x000000ffff007224 */ /* 0x002fca00078e0005 */
[----:B------:R1:W-:Y:S04]  /*53bd0*/  STL [R1+0x3c74], R0 ;  /* 0x003c740001007387 */ /* 0x0003e80000100800 */
[----:B------:R1:W-:Y:S02]  /*53be0*/  STL [R1+0x3c80], R246 ;  /* 0x003c80f601007387 */ /* 0x0003e40000100800 */
[----:B-1----:R-:W-:Y:S02]  /*53bf0*/  MOV R0, R247 ;  /* 0x000000f700007202 */ /* 0x002fe40000000f00 */
        /* <DEDUP_REMOVED lines=8> */
[----:B------:R-:W4:Y:S04]  /*53c80*/  LDL.LU.64 R4, [R1+0x2ba0] ;  /* 0x002ba00001047983 */ /* 0x000f280000300a00 */
[----:B---3--:R-:W-:Y:S04]  /*53c90*/  STL [R1+0x3c98], R6 ;  /* 0x003c980601007387 */ /* 0x008fe80000100800 */
[----:B------:R1:W-:Y:S04]  /*53ca0*/  STL [R1+0x3c8c], R0 ;  /* 0x003c8c0001007387 */ /* 0x0003e80000100800 */
[----:B--2---:R-:W2:Y:S01]  /*53cb0*/  LDL.LU.64 R24, [R1+0x2ba8] ;  /* 0x002ba80001187983 */ /* 0x004ea20000300a00 */
[----:B-1----:R-:W-:-:S03]  /*53cc0*/  IMAD.MOV.U32 R0, RZ, RZ, R7 ;  /* 0x000000ffff007224 */ /* 0x002fc600078e0007 */
[----:B----4-:R-:W-:Y:S04]  /*53cd0*/  STL [R1+0x3ca0], R248 ;  /* 0x003ca0f801007387 */ /* 0x010fe80000100800 */
[----:B------:R1:W-:Y:S04]  /*53ce0*/  STL [R1+0x3c94], R0 ;  /* 0x003c940001007387 */ /* 0x0003e80000100800 */
[----:B------:R-:W3:Y:S01]  /*53cf0*/  LDL.LU.64 R6, [R1+0x2bb0] ;  /* 0x002bb00001067983 */ /* 0x000ee20000300a00 */
[----:B-1----:R-:W-:-:S03]  /*53d00*/  MOV R0, R249 ;  /* 0x000000f900007202 */ /* 0x002fc60000000f00 */
[----:B------:R-:W-:Y:S04]  /*53d10*/  STL [R1+0x3ca8], R12 ;  /* 0x003ca80c01007387 */ /* 0x000fe80000100800 */
        /* <DEDUP_REMOVED lines=29> */
[----:B-1----:R-:W-:-:S02]  /*53ef0*/  MOV R0, R11 ;  /* 0x0000000b00007202 */ /* 0x002fc40000000f00 */
[----:B------:R-:W-:Y:S04]  /*53f00*/  STL [R1+0x3ce8], R4 ;  /* 0x003ce80401007387 */ /* 0x000fe80000100800 */
[----:B------:R1:W-:Y:S04]  /*53f10*/  STL [R1+0x3cdc], R0 ;  /* 0x003cdc0001007387 */ /* 0x0003e80000100800 */
[----:B------:R-:W4:Y:S01]  /*53f20*/  LDL.LU.64 R10, [R1+0x2bf0] ;  /* 0x002bf000010a7983 */ /* 0x000f220000300a00 */
[----:B-1----:R-:W-:-:S03]  /*53f30*/  IMAD.MOV.U32 R0, RZ, RZ, R5 ;  /* 0x000000ffff007224 */ /* 0x002fc600078e0005 */
[----:B--2---:R-:W-:Y:S04]  /*53f40*/  STL [R1+0x3cf0], R24 ;  /* 0x003cf01801007387 */ /* 0x004fe80000100800 */
[----:B------:R1:W-:Y:S04]  /*53f50*/  STL [R1+0x3ce4], R0 ;  /* 0x003ce40001007387 */ /* 0x0003e80000100800 */
[----:B------:R-:W2:Y:S01]  /*53f60*/  LDL.LU.64 R4, [R1+0x2bf8] ;  /* 0x002bf80001047983 */ /* 0x000ea20000300a00 */
[----:B-1----:R-:W-:-:S03]  /*53f70*/  IMAD.MOV.U32 R0, RZ, RZ, R25 ;  /* 0x000000ffff007224 */ /* 0x002fc600078e0019 */
[----:B---3--:R-:W-:Y:S04]  /*53f80*/  STL [R1+0x3cf8], R6 ;  /* 0x003cf80601007387 */ /* 0x008fe80000100800 */
[----:B------:R1:W-:Y:S04]  /*53f90*/  STL [R1+0x3cec], R0 ;  /* 0x003cec0001007387 */ /* 0x0003e80000100800 */
[----:B------:R-:W3:Y:S01]  /*53fa0*/  LDL.LU.64 R24, [R1+0x2c00] ;  /* 0x002c000001187983 */ /* 0x000ee20000300a00 */
[----:B-1----:R-:W-:-:S03]  /*53fb0*/  IMAD.MOV.U32 R0, RZ, RZ, R7 ;  /* 0x000000ffff007224 */ /* 0x002fc600078e0007 */
[----:B------:R-:W3:Y:S04]  /*53fc0*/  LDL.LU.64 R6, [R1+0x2c08] ;  /* 0x002c080001067983 */ /* 0x000ee80000300a00 */
        /* <DEDUP_REMOVED lines=16> */
[----:B------:R-:W-:Y:S04]  /*540d0*/  STL [R1+0x3d20], R18 ;  /* 0x003d201201007387 */ /* 0x000fe80000100800 */
[----:B------:R1:W-:Y:S04]  /*540e0*/  STL [R1+0x3d14], R0 ;  /* 0x003d140001007387 */ /* 0x0003e80000100800 */
[----:B------:R-:W4:Y:S01]  /*540f0*/  LDL.LU.64 R16, [R1+0x1b88] ;  /* 0x001b880001107983 */ /* 0x000f220000300a00 */
[----:B-1----:R-:W-:-:S03]  /*54100*/  MOV R0, R19 ;  /* 0x0000001300007202 */ /* 0x002fc60000000f00 */
[----:B------:R-:W-:Y:S04]  /*54110*/  STL [R1+0x3d28], R248 ;  /* 0x003d28f801007387 */ /* 0x000fe80000100800 */
[----:B------:R1:W-:Y:S04]  /*54120*/  STL [R1+0x3d1c], R0 ;  /* 0x003d1c0001007387 */ /* 0x0003e80000100800 */
[----:B------:R-:W4:Y:S01]  /*54130*/  LDL.LU.64 R18, [R1+0x1b70] ;  /* 0x001b700001127983 */ /* 0x000f220000300a00 */
[----:B-1----:R-:W-:-:S03]  /*54140*/  IMAD.MOV.U32 R0, RZ, RZ, R249 ;  /* 0x000000ffff007224 */ /* 0x002fc600078e00f9 */
[----:B------:R-:W-:Y:S04]  /*54150*/  STL [R1+0x3d30], R246 ;  /* 0x003d30f601007387 */ /* 0x000fe80000100800 */
[----:B------:R1:W-:Y:S04]  /*54160*/  STL [R1+0x3d24], R0 ;  /* 0x003d240001007387 */ /* 0x0003e80000100800 */
[----:B------:R-:W4:Y:S01]  /*54170*/  LDL.LU.64 R248, [R1+0x1b68] ;  /* 0x001b680001f87983 */ /* 0x000f220000300a00 */
[----:B-1----:R-:W-:-:S03]  /*54180*/  IMAD.MOV.U32 R0, RZ, RZ, R247 ;  /* 0x000000ffff007224 */ /* 0x002fc600078e00f7 */
        /* <DEDUP_REMOVED lines=13> */
[----:B------:R-:W-:Y:S04]  /*54260*/  STL [R1+0x3d50], R6 ;  /* 0x003d500601007387 */ /* 0x000fe80000100800 */
[----:B------:R1:W-:Y:S02]  /*54270*/  STL [R1+0x3d44], R0 ;  /* 0x003d440001007387 */ /* 0x0003e40000100800 */
[----:B-1----:R-:W-:-:S02]  /*54280*/  IMAD.MOV.U32 R0, RZ, RZ, R7 ;  /* 0x000000ffff007224 */ /* 0x002fc400078e0007 */
[----:B------:R-:W3:Y:S04]  /*54290*/  LDL.LU.64 R6, [R1+0x1890] ;  /* 0x0018900001067983 */ /* 0x000ee80000300a00 */
        /* <DEDUP_REMOVED lines=12> */
[----:B------:R-:W-:Y:S04]  /*54360*/  STL [R1+0x3d70], R14 ;  /* 0x003d700e01007387 */ /* 0x000fe80000100800 */
        /* <DEDUP_REMOVED lines=28> */
[----:B-----5:R-:W-:Y:S04]  /*54530*/  STL [R1+0x3da8], R216 ;  /* 0x003da8d801007387 */ /* 0x020fe80000100800 */
[----:B------:R-:W-:Y:S04]  /*54540*/  STL [R1+0x3da4], R217 ;  /* 0x003da4d901007387 */ /* 0x000fe80000100800 */
        /* <DEDUP_REMOVED lines=12> */
[----:B------:R-:W-:Y:S04]  /*54610*/  STL [R1+0x3dc8], R218 ;  /* 0x003dc8da01007387 */ /* 0x000fe80000100800 */
[----:B------:R-:W-:Y:S04]  /*54620*/  STL [R1+0x3dc4], R219 ;  /* 0x003dc4db01007387 */ /* 0x000fe80000100800 */
        /* <DEDUP_REMOVED lines=13> */
[----:B------:R-:W-:Y:S01]  /*54700*/  STL [R1+0x3de4], R221 ;  /* 0x003de4dd01007387 */ /* 0x000fe20000100800 */
[----:B-1----:R-:W-:-:S03]  /*54710*/  IMAD.MOV.U32 R0, RZ, RZ, R247 ;  /* 0x000000ffff007224 */ /* 0x002fc600078e00f7 */
[----:B------:R1:W-:Y:S04]  /*54720*/  STL [R1+0x3df0], R246 ;  /* 0x003df0f601007387 */ /* 0x0003e80000100800 */
[----:B-1----:R-:W4:Y:S04]  /*54730*/  LDL.LU.64 R246, [R1+0x1aa0] ;  /* 0x001aa00001f67983 */ /* 0x002f280000300a00 */
[----:B------:R1:W-:Y:S02]  /*54740*/  STL [R1+0x3dec], R0 ;  /* 0x003dec0001007387 */ /* 0x0003e40000100800 */
[----:B-1----:R-:W-:-:S02]  /*54750*/  MOV R0, R11 ;  /* 0x0000000b00007202 */ /* 0x002fc40000000f00 */
[----:B------:R1:W-:Y:S04]  /*54760*/  STL [R1+0x3df8], R10 ;  /* 0x003df80a01007387 */ /* 0x0003e80000100800 */
[----:B-1----:R-:W4:Y:S04]  /*54770*/  LDL.LU.64 R10, [R1+0x1660] ;  /* 0x00166000010a7983 */ /* 0x002f280000300a00 */
[----:B------:R1:W-:Y:S04]  /*54780*/  STL [R1+0x3df4], R0 ;  /* 0x003df40001007387 */ /* 0x0003e80000100800 */
[----:B--2---:R2:W-:Y:S01]  /*54790*/  STL [R1+0x3e00], R4 ;  /* 0x003e000401007387 */ /* 0x0045e20000100800 */
[----:B-1----:R-:W-:-:S03]  /*547a0*/  IMAD.MOV.U32 R0, RZ, RZ, R5 ;  /* 0x000000ffff007224 */ /* 0x002fc600078e0005 */
[----:B--2---:R-:W2:Y:S04]  /*547b0*/  LDL.LU.64 R4, [R1+0x1518] ;  /* 0x0015180001047983 */ /* 0x004ea80000300a00 */
[----:B------:R1:W-:Y:S04]  /*547c0*/  STL [R1+0x3dfc], R0 ;  /* 0x003dfc0001007387 */ /* 0x0003e80000100800 */
[----:B------:R-:W-:Y:S04]  /*547d0*/  STL [R1+0x3e08], R222 ;  /* 0x003e08de01007387 */ /* 0x000fe80000100800 */
        /* <DEDUP_REMOVED lines=9> */
[----:B------:R-:W-:Y:S04]  /*54870*/  STL [R1+0x3e20], R8 ;  /* 0x003e200801007387 */ /* 0x000fe80000100800 */
[----:B------:R-:W4:Y:S01]  /*54880*/  LDL.LU.64 R216, [R1+0x1548] ;  /* 0x0015480001d87983 */ /* 0x000f220000300a00 */
[----:B-1----:R-:W-:-:S05]  /*54890*/  MOV R0, R9 ;  /* 0x0000000900007202 */ /* 0x002fca0000000f00 */
[----:B------:R1:W-:Y:S04]  /*548a0*/  STL [R1+0x3e1c], R0 ;  /* 0x003e1c0001007387 */ /* 0x0003e80000100800 */
[----:B------:R-:W-:Y:S04]  /*548b0*/  STL [R1+0x3e28], R224 ;  /* 0x003e28e001007387 */ /* 0x000fe80000100800 */
        /* <DEDUP_REMOVED lines=15> */
[----:B-1----:R-:W-:-:S03]  /*549b0*/  MOV R0, R247 ;  /* 0x000000f700007202 */ /* 0x002fc60000000f00 */
[----:B------:R-:W-:Y:S04]  /*549c0*/  STL [R1+0x3e50], R246 ;  /* 0x003e50f601007387 */ /* 0x000fe80000100800 */
[----:B------:R-:W4:Y:S04]  /*549d0*/  LDL.LU.64 R8, [R1+0x1ad8] ;  /* 0x001ad80001087983 */ /* 0x000f280000300a00 */
[----:B------:R1:W-:Y:S04]  /*549e0*/  STL [R1+0x3e4c], R0 ;  /* 0x003e4c0001007387 */ /* 0x0003e80000100800 */
[----:B------:R2:W-:Y:S01]  /*549f0*/  STL [R1+0x3e58], R10 ;  /* 0x003e580a01007387 */ /* 0x0005e20000100800 */
[----:B-1----:R-:W-:-:S03]  /*54a00*/  IMAD.MOV.U32 R0, RZ, RZ, R11 ;  /* 0x000000ffff007224 */ /* 0x002fc600078e000b */
[----:B------:R-:W4:Y:S04]  /*54a10*/  LDL.LU.64 R246, [R1+0x1688] ;  /* 0x0016880001f67983 */ /* 0x000f280000300a00 */
[----:B--2---:R-:W-:Y:S04]  /*54a20*/  STL [R1+0x3e60], R4 ;  /* 0x003e600401007387 */ /* 0x004fe80000100800 */
[----:B------:R1:W-:Y:S04]  /*54a30*/  STL [R1+0x3e54], R0 ;  /* 0x003e540001007387 */ /* 0x0003e80000100800 */
[----:B------:R-:W2:Y:S01]  /*54a40*/  LDL.LU.64 R10, [R1+0x1528] ;  /* 0x00152800010a7983 */ /* 0x000ea20000300a00 */
[----:B-1----:R-:W-:-:S03]  /*54a50*/  IMAD.MOV.U32 R0, RZ, RZ, R5 ;  /* 0x000000ffff007224 */ /* 0x002fc600078e0005 */
[----:B------:R-:W-:Y:S04]  /*54a60*/  STL [R1+0x3e68], R228 ;  /* 0x003e68e401007387 */ /* 0x000fe80000100800 */
[----:B------:R3:W-:Y:S04]  /*54a70*/  STL [R1+0x3e5c], R0 ;  /* 0x003e5c0001007387 */ /* 0x0007e80000100800 */
[----:B------:R-:W-:Y:S01]  /*54a80*/  STL [R1+0x3e64], R229 ;  /* 0x003e64e501007387 */ /* 0x000fe20000100800 */
[----:B---3--:R-:W-:-:S03]  /*54a90*/  IMAD.MOV.U32 R0, RZ, RZ, R7 ;  /* 0x000000ffff007224 */ /* 0x008fc600078e0007 */
[----:B------:R1:W-:Y:S04]  /*54aa0*/  STL [R1+0x3e70], R6 ;  /* 0x003e700601007387 */ /* 0x0003e80000100800 */
[----:B------:R-:W3:Y:S04]  /*54ab0*/  LDL.LU.64 R4, [R1+0x1ac8] ;  /* 0x001ac80001047983 */ /* 0x000ee80000300a00 */
[----:B------:R1:W-:Y:S04]  /*54ac0*/  STL [R1+0x3e6c], R0 ;  /* 0x003e6c0001007387 */ /* 0x0003e80000100800 */
[----:B----4-:R4:W-:Y:S04]  /*54ad0*/  STL [R1+0x3e78], R12 ;  /* 0x003e780c01007387 */ /* 0x0109e80000100800 */
[----:B-1----:R-:W3:Y:S01]  /*54ae0*/  LDL.LU.64 R6, [R1+0x1698] ;  /* 0x0016980001067983 */ /* 0x002ee20000300a00 */
[----:B------:R-:W-:-:S03]  /*54af0*/  MOV R0, R13 ;  /* 0x0000000d00007202 */ /* 0x000fc60000000f00 */
[----:B------:R-:W-:Y:S04]  /*54b00*/  STL [R1+0x3e80], R216 ;  /* 0x003e80d801007387 */ /* 0x000fe80000100800 */
[----:B------:R1:W-:Y:S04]  /*54b10*/  STL [R1+0x3e74], R0 ;  /* 0x003e740001007387 */ /* 0x0003e80000100800 */
[----:B----4-:R-:W4:Y:S01]  /*54b20*/  LDL.LU.64 R12, [R1+0x1530] ;  /* 0x00153000010c7983 */ /* 0x010f220000300a00 */
[----:B-1----:R-:W-:-:S03]  /*54b30*/  IMAD.MOV.U32 R0, RZ, RZ, R217 ;  /* 0x000000ffff007224 */ /* 0x002fc600078e00d9 */
[----:B------:R-:W-:Y:S04]  /*54b40*/  STL [R1+0x3e88], R240 ;  /* 0x003e88f001007387 */ /* 0x000fe80000100800 */
[----:B------:R1:W-:Y:S04]  /*54b50*/  STL [R1+0x3e7c], R0 ;  /* 0x003e7c0001007387 */ /* 0x0003e80000100800 */
        /* <DEDUP_REMOVED lines=13> */
[----:B------:R-:W-:Y:S04]  /*54c30*/  STL [R1+0x3ea8], R230 ;  /* 0x003ea8e601007387 */ /* 0x000fe80000100800 */
[----:B------:R-:W-:Y:S01]  /*54c40*/  STL [R1+0x3ea4], R231 ;  /* 0x003ea4e701007387 */ /* 0x000fe20000100800 */
[----:B-1----:R-:W-:-:S03]  /*54c50*/  IMAD.MOV.U32 R0, RZ, RZ, R9 ;  /* 0x000000ffff007224 */ /* 0x002fc600078e0009 */
[----:B------:R1:W-:Y:S04]  /*54c60*/  STL [R1+0x3eb0], R8 ;  /* 0x003eb00801007387 */ /* 0x0003e80000100800 */
[----:B------:R-:W-:Y:S04]  /*54c70*/  STL [R1+0x3eb8], R246 ;  /* 0x003eb8f601007387 */ /* 0x000fe80000100800 */
[----:B------:R1:W-:Y:S04]  /*54c80*/  STL [R1+0x3eac], R0 ;  /* 0x003eac0001007387 */ /* 0x0003e80000100800 */
[----:B-1----:R-:W4:Y:S01]  /*54c90*/  LDL.LU.64 R8, [R1+0x1ab8] ;  /* 0x001ab80001087983 */ /* 0x002f220000300a00 */
[----:B------:R-:W-:-:S03]  /*54ca0*/  IMAD.MOV.U32 R0, RZ, RZ, R247 ;  /* 0x000000ffff007224 */ /* 0x000fc600078e00f7 */
[----:B--2---:R-:W-:Y:S04]  /*54cb0*/  STL [R1+0x3ec0], R10 ;  /* 0x003ec00a01007387 */ /* 0x004fe80000100800 */
[----:B------:R1:W-:Y:S04]  /*54cc0*/  STL [R1+0x3eb4], R0 ;  /* 0x003eb40001007387 */ /* 0x0003e80000100800 */
[----:B------:R-:W2:Y:S01]  /*54cd0*/  LDL.LU.64 R246, [R1+0x16b0] ;  /* 0x0016b00001f67983 */ /* 0x000ea20000300a00 */
[----:B-1----:R-:W-:-:S03]  /*54ce0*/  IMAD.MOV.U32 R0, RZ, RZ, R11 ;  /* 0x000000ffff007224 */ /* 0x002fc600078e000b */
[----:B------:R-:W-:Y:S04]  /*54cf0*/  STL [R1+0x3ec8], R232 ;  /* 0x003ec8e801007387 */ /* 0x000fe80000100800 */
[----:B------:R3:W-:Y:S04]  /*54d00*/  STL [R1+0x3ebc], R0 ;  /* 0x003ebc0001007387 */ /* 0x0007e80000100800 */
[----:B------:R-:W2:Y:S04]  /*54d10*/  LDL.LU.64 R10, [R1+0x1540] ;  /* 0x00154000010a7983 */ /* 0x000ea80000300a00 */
[----:B------:R-:W-:Y:S01]  /*54d20*/  STL [R1+0x3ec4], R233 ;  /* 0x003ec4e901007387 */ /* 0x000fe20000100800 */
[----:B---3--:R-:W-:-:S03]  /*54d30*/  MOV R0, R5 ;  /* 0x0000000500007202 */ /* 0x008fc60000000f00 */
[----:B------:R-:W-:Y:S04]  /*54d40*/  STL [R1+0x3ed0], R4 ;  /* 0x003ed00401007387 */ /* 0x000fe80000100800 */
[----:B------:R-:W-:Y:S04]  /*54d50*/  STL [R1+0x3ed8], R6 ;  /* 0x003ed80601007387 */ /* 0x000fe80000100800 */
[----:B------:R1:W-:Y:S04]  /*54d60*/  STL [R1+0x3ecc], R0 ;  /* 0x003ecc0001007387 */ /* 0x0003e80000100800 */
[----:B------:R-:W3:Y:S01]  /*54d70*/  LDL.LU.64 R216, [R1+0x1ab0] ;  /* 0x001ab00001d87983 */ /* 0x000ee20000300a00 */
[----:B-1----:R-:W-:-:S05]  /*54d80*/  IMAD.MOV.U32 R0, RZ, RZ, R7 ;  /* 0x000000ffff007224 */ /* 0x002fca00078e0007 */
[----:B------:R1:W-:Y:S04]  /*54d90*/  STL [R1+0x3ed4], R0 ;  /* 0x003ed40001007387 */ /* 0x0003e80000100800 */
[----:B----4-:R4:W-:Y:S01]  /*54da0*/  STL [R1+0x3ee0], R12 ;  /* 0x003ee00c01007387 */ /* 0x0109e20000100800 */
[----:B-1----:R-:W-:-:S03]  /*54db0*/  IMAD.MOV.U32 R0, RZ, RZ, R13 ;  /* 0x000000ffff007224 */ /* 0x002fc600078e000d */
[----:B----4-:R-:W4:Y:S04]  /*54dc0*/  LDL.LU.64 R12, [R1+0x16d0] ;  /* 0x0016d000010c7983 */ /* 0x010f280000300a00 */
[----:B------:R1:W-:Y:S04]  /*54dd0*/  STL [R1+0x3edc], R0 ;  /* 0x003edc0001007387 */ /* 0x0003e80000100800 */
[----:B------:R-:W-:Y:S04]  /*54de0*/  STL [R1+0x3ee8], R234 ;  /* 0x003ee8ea01007387 */ /* 0x000fe80000100800 */
[----:B------:R-:W-:Y:S04]  /*54df0*/  STL [R1+0x3ee4], R235 ;  /* 0x003ee4eb01007387 */ /* 0x000fe80000100800 */
[----:B------:R-:W4:Y:S04]  /*54e00*/  LDL.LU.64 R218, [R1+0x1550] ;  /* 0x0015500001da7983 */ /* 0x000f280000300a00 */
[----:B------:R1:W-:Y:S02]  /*54e10*/  STL [R1+0x3ef0], R14 ;  /* 0x003ef00e01007387 */ /* 0x0003e40000100800 */
[----:B-1----:R-:W-:-:S02]  /*54e20*/  IMAD.MOV.U32 R0, RZ, RZ, R15 ;  /* 0x000000ffff007224 */ /* 0x002fc400078e000f */
[----:B------:R-:W4:Y:S04]  /*54e30*/  LDL.LU.64 R14, [R1+0x18] ;  /* 0x00001800010e7983 */ /* 0x000f280000300a00 */
[----:B------:R1:W-:Y:S04]  /*54e40*/  STL [R1+0x3eec], R0 ;  /* 0x003eec0001007387 */ /* 0x0003e80000100800 */
[----:B------:R-:W-:Y:S04]  /*54e50*/  STL [R1+0x3ef8], R16 ;  /* 0x003ef81001007387 */ /* 0x000fe80000100800 */
[----:B------:R-:W4:Y:S01]  /*54e60*/  LDL.LU.64 R4, [R1+0x1aa8] ;  /* 0x001aa80001047983 */ /* 0x000f220000300a00 */
[----:B-1----:R-:W-:-:S05]  /*54e70*/  MOV R0, R17 ;  /* 0x0000001100007202 */ /* 0x002fca0000000f00 */
[----:B------:R1:W-:Y:S04]  /*54e80*/  STL [R1+0x3ef4], R0 ;  /* 0x003ef40001007387 */ /* 0x0003e80000100800 */
[----:B------:R1:W-:Y:S02]  /*54e90*/  STL [R1+0x3f00], R18 ;  /* 0x003f001201007387 */ /* 0x0003e40000100800 */
[----:B-1----:R-:W-:Y:S02]  /*54ea0*/  IMAD.MOV.U32 R0, RZ, RZ, R19 ;  /* 0x000000ffff007224 */ /* 0x002fe400078e0013 */
[----:B------:R-:W4:Y:S04]  /*54eb0*/  LDL.LU.64 R16, [R1+0x16e8] ;  /* 0x0016e80001107983 */ /* 0x000f280000300a00 */
[----:B------:R1:W-:Y:S04]  /*54ec0*/  STL [R1+0x3efc], R0 ;  /* 0x003efc0001007387 */ /* 0x0003e80000100800 */
[----:B------:R-:W-:Y:S04]  /*54ed0*/  STL [R1+0x3f08], R236 ;  /* 0x003f08ec01007387 */ /* 0x000fe80000100800 */
[----:B------:R-:W-:Y:S04]  /*54ee0*/  STL [R1+0x3f04], R237 ;  /* 0x003f04ed01007387 */ /* 0x000fe80000100800 */
[----:B------:R-:W4:Y:S01]  /*54ef0*/  LDL.LU.64 R18, [R1+0x1558] ;  /* 0x0015580001127983 */ /* 0x000f220000300a00 */
[----:B-1----:R-:W-:-:S03]  /*54f00*/  IMAD.MOV.U32 R0, RZ, RZ, R9 ;  /* 0x000000ffff007224 */ /* 0x002fc600078e0009 */
[----:B------:R-:W-:Y:S04]  /*54f10*/  STL [R1+0x3f10], R8 ;  /* 0x003f100801007387 */ /* 0x000fe80000100800 */
[----:B------:R-:W4:Y:S04]  /*54f20*/  LDL.LU.64 R6, [R1+0x50] ;  /* 0x0000500001067983 */ /* 0x000f280000300a00 */
[----:B------:R2:W-:Y:S02]  /*54f30*/  STL [R1+0x3f0c], R0 ;  /* 0x003f0c0001007387 */ /* 0x0005e40000100800 */
[----:B--2---:R-:W-:-:S02]  /*54f40*/  IMAD.MOV.U32 R0, RZ, RZ, R247 ;  /* 0x000000ffff007224 */ /* 0x004fc400078e00f7 */
[----:B------:R1:W-:Y:S04]  /*54f50*/  STL [R1+0x3f18], R246 ;  /* 0x003f18f601007387 */ /* 0x0003e80000100800 */
[----:B-1----:R-:W2:Y:S04]  /*54f60*/  LDL.LU.64 R246, [R1+0x2c50] ;  /* 0x002c500001f67983 */ /* 0x002ea80000300a00 */
[----:B------:R1:W-:Y:S04]  /*54f70*/  STL [R1+0x3f14], R0 ;  /* 0x003f140001007387 */ /* 0x0003e80000100800 */
[----:B------:R1:W-:Y:S04]  /*54f80*/  STL [R1+0x3f20], R10 ;  /* 0x003f200a01007387 */ /* 0x0003e80000100800 */
[----:B------:R-:W2:Y:S01]  /*54f90*/  LDL.LU.64 R8, [R1+0x1758] ;  /* 0x0017580001087983 */ /* 0x000ea20000300a00 */
[----:B-1----:R-:W-:-:S05]  /*54fa0*/  MOV R0, R11 ;  /* 0x0000000b00007202 */ /* 0x002fca0000000f00 */
[----:B------:R1:W-:Y:S04]  /*54fb0*/  STL [R1+0x3f1c], R0 ;  /* 0x003f1c0001007387 */ /* 0x0003e80000100800 */
[----:B------:R-:W-:Y:S04]  /*54fc0*/  STL [R1+0x3f28], R238 ;  /* 0x003f28ee01007387 */ /* 0x000fe80000100800 */
[----:B------:R-:W-:Y:S04]  /*54fd0*/  STL [R1+0x3f24], R239 ;  /* 0x003f24ef01007387 */ /* 0x000fe80000100800 */
[----:B------:R-:W2:Y:S04]  /*54fe0*/  LDL.LU.64 R10, [R1+0x1590] ;  /* 0x00159000010a7983 */ /* 0x000ea80000300a00 */
        /* <DEDUP_REMOVED lines=36> */
[----:B------:R1:W-:Y:S02]  /*55230*/  STL [R1+0x3f78], R8 ;  /* 0x003f780801007387 */ /* 0x0003e40000100800 */
[----:B-1----:R-:W-:-:S02]  /*55240*/  IMAD.MOV.U32 R0, RZ, RZ, R9 ;  /* 0x000000ffff007224 */ /* 0x002fc400078e0009 */
[----:B------:R-:W2:Y:S04]  /*55250*/  LDL.LU.64 R8, [R1+0x1a98] ;  /* 0x001a980001087983 */ /* 0x000ea80000300a00 */
[----:B------:R1:W-:Y:S04]  /*55260*/  STL [R1+0x3f74], R0 ;  /* 0x003f740001007387 */ /* 0x0003e80000100800 */
[----:B------:R1:W-:Y:S02]  /*55270*/  STL [R1+0x3f80], R10 ;  /* 0x003f800a01007387 */ /* 0x0003e40000100800 */
[----:B-1----:R-:W-:-:S02]  /*55280*/  IMAD.MOV.U32 R0, RZ, RZ, R11 ;  /* 0x000000ffff007224 */ /* 0x002fc400078e000b */
[----:B------:R-:W2:Y:S04]  /*55290*/  LDL.LU.64 R10, [R1+0x1720] ;  /* 0x00172000010a7983 */ /* 0x000ea80000300a00 */
        /* <DEDUP_REMOVED lines=81> */
[----:B------:R1:W-:Y:S02]  /*557b0*/  STL [R1+0x4028], R8 ;  /* 0x0040280801007387 */ /* 0x0003e40000100800 */
[----:B-1----:R-:W-:-:S02]  /*557c0*/  MOV R0, R9 ;  /* 0x0000000900007202 */ /* 0x002fc40000000f00 */
        /* <DEDUP_REMOVED lines=47> */
[----:B-1----:R-:W-:-:S02]  /*55ac0*/  MOV R0, R11 ;  /* 0x0000000b00007202 */ /* 0x002fc40000000f00 */
        /* <DEDUP_REMOVED lines=778> */
[----:B-1----:R-:W-:Y:S02]  /*58b70*/  IMAD.MOV.U32 R0, RZ, RZ, R7 ;  /* 0x000000ffff007224 */ /* 0x002fe400078e0007 */
[----:B------:R1:W-:Y:S04]  /*58b80*/  STL [R1+0x46a0], R6 ;  /* 0x0046a00601007387 */ /* 0x0003e80000100800 */
[----:B-1----:R-:W4:Y:S04]  /*58b90*/  LDL.LU.64 R6, [R1+0x1a8] ;  /* 0x0001a80001067983 */ /* 0x002f280000300a00 */
[----:B------:R2:W-:Y:S02]  /*58ba0*/  STL [R1+0x469c], R0 ;  /* 0x00469c0001007387 */ /* 0x0005e40000100800 */
[----:B--2---:R-:W-:-:S02]  /*58bb0*/  MOV R0, R247 ;  /* 0x000000f700007202 */ /* 0x004fc40000000f00 */
[----:B------:R1:W-:Y:S04]  /*58bc0*/  STL [R1+0x46a8], R246 ;  /* 0x0046a8f601007387 */ /* 0x0003e80000100800 */
[----:B-1----:R-:W2:Y:S04]  /*58bd0*/  LDL.LU.64 R246, [R1+0x4700] ;  /* 0x0047000001f67983 */ /* 0x002ea80000300a00 */
        /* <DEDUP_REMOVED lines=36> */
[----:B------:R1:W-:Y:S02]  /*58e20*/  STL [R1+0x46ec], R0 ;  /* 0x0046ec0001007387 */ /* 0x0003e40000100800 */
[----:B-1----:R-:W-:Y:S02]  /*58e30*/  IMAD.MOV.U32 R0, RZ, RZ, R7 ;  /* 0x000000ffff007224 */ /* 0x002fe400078e0007 */
[----:B------:R-:W-:Y:S04]  /*58e40*/  STL [R1+0x46f8], R6 ;  /* 0x0046f80601007387 */ /* 0x000fe80000100800 */
[----:B------:R-:W4:Y:S04]  /*58e50*/  LDL.LU.64 R4, [R1+0x18a8] ;  /* 0x0018a80001047983 */ /* 0x000f280000300a00 */
[----:B------:R2:W-:Y:S02]  /*58e60*/  STL [R1+0x46f4], R0 ;  /* 0x0046f40001007387 */ /* 0x0005e40000100800 */
[----:B--2---:R-:W-:-:S02]  /*58e70*/  IMAD.MOV.U32 R0, RZ, RZ, R247 ;  /* 0x000000ffff007224 */ /* 0x004fc400078e00f7 */
[----:B------:R1:W-:Y:S04]  /*58e80*/  STL [R1+0x4700], R246 ;  /* 0x004700f601007387 */ /* 0x0003e80000100800 */
[----:B-1----:R-:W2:Y:S04]  /*58e90*/  LDL.LU.64 R246, [R1+0x330] ;  /* 0x0003300001f67983 */ /* 0x002ea80000300a00 */
[----:B------:R1:W-:Y:S04]  /*58ea0*/  STL [R1+0x46fc], R0 ;  /* 0x0046fc0001007387 */ /* 0x0003e80000100800 */
[----:B------:R-:W-:Y:S04]  /*58eb0*/  STL [R1+0x4708], R8 ;  /* 0x0047080801007387 */ /* 0x000fe80000100800 */
[----:B------:R-:W2:Y:S01]  /*58ec0*/  LDL.LU.64 R6, [R1+0x4760] ;  /* 0x0047600001067983 */ /* 0x000ea20000300a00 */
[----:B-1----:R-:W-:-:S05]  /*58ed0*/  MOV R0, R9 ;  /* 0x0000000900007202 */ /* 0x002fca0000000f00 */
[----:B------:R1:W-:Y:S04]  /*58ee0*/  STL [R1+0x4704], R0 ;  /* 0x0047040001007387 */ /* 0x0003e80000100800 */
[----:B------:R3:W-:Y:S01]  /*58ef0*/  STL [R1+0x4710], R10 ;  /* 0x0047100a01007387 */ /* 0x0007e20000100800 */
[----:B-1----:R-:W-:-:S03]  /*58f00*/  IMAD.MOV.U32 R0, RZ, RZ, R11 ;  /* 0x000000ffff007224 */ /* 0x002fc600078e000b */
[----:B------:R-:W2:Y:S04]  /*58f10*/  LDL.LU.64 R8, [R1+0x2c98] ;  /* 0x002c980001087983 */ /* 0x000ea80000300a00 */
[----:B---3--:R-:W-:Y:S04]  /*58f20*/  STL [R1+0x4718], R216 ;  /* 0x004718d801007387 */ /* 0x008fe80000100800 */
[----:B------:R1:W-:Y:S04]  /*58f30*/  STL [R1+0x470c], R0 ;  /* 0x00470c0001007387 */ /* 0x0003e80000100800 */
[----:B------:R-:W3:Y:S01]  /*58f40*/  LDL.LU.64 R10, [R1+0x1990] ;  /* 0x00199000010a7983 */ /* 0x000ee20000300a00 */
[----:B-1----:R-:W-:-:S03]  /*58f50*/  IMAD.MOV.U32 R0, RZ, RZ, R217 ;  /* 0x000000ffff007224 */ /* 0x002fc600078e00d9 */
[----:B----4-:R-:W-:Y:S04]  /*58f60*/  STL [R1+0x4720], R12 ;  /* 0x0047200c01007387 */ /* 0x010fe80000100800 */
[----:B------:R1:W-:Y:S04]  /*58f70*/  STL [R1+0x4714], R0 ;  /* 0x0047140001007387 */ /* 0x0003e80000100800 */
[----:B------:R-:W4:Y:S01]  /*58f80*/  LDL.LU.64 R216, [R1+0x480] ;  /* 0x0004800001d87983 */ /* 0x000f220000300a00 */
[----:B-1----:R-:W-:-:S03]  /*58f90*/  IMAD.MOV.U32 R0, RZ, RZ, R13 ;  /* 0x000000ffff007224 */ /* 0x002fc600078e000d */
[----:B------:R-:W-:Y:S04]  /*58fa0*/  STL [R1+0x4728], R220 ;  /* 0x004728dc01007387 */ /* 0x000fe80000100800 */
[----:B------:R1:W-:Y:S04]  /*58fb0*/  STL [R1+0x471c], R0 ;  /* 0x00471c0001007387 */ /* 0x0003e80000100800 */
[----:B------:R-:W4:Y:S01]  /*58fc0*/  LDL.LU.64 R12, [R1+0x4780] ;  /* 0x00478000010c7983 */ /* 0x000f220000300a00 */
        /* <DEDUP_REMOVED lines=28> */
[----:B------:R-:W-:Y:S04]  /*59190*/  STL [R1+0x4768], R8 ;  /* 0x0047680801007387 */ /* 0x000fe80000100800 */
[----:B------:R1:W-:Y:S04]  /*591a0*/  STL [R1+0x475c], R0 ;  /* 0x00475c0001007387 */ /* 0x0003e80000100800 */
[----:B------:R-:W2:Y:S01]  /*591b0*/  LDL.LU.64 R6, [R1+0x178] ;  /* 0x0001780001067983 */ /* 0x000ea20000300a00 */
[----:B-1----:R-:W-:-:S03]  /*591c0*/  MOV R0, R9 ;  /* 0x0000000900007202 */ /* 0x002fc60000000f00 */
        /* <DEDUP_REMOVED lines=15> */
[----:B-1----:R-:W-:-:S02]  /*592c0*/  MOV R0, R15 ;  /* 0x0000000f00007202 */ /* 0x002fc40000000f00 */
        /* <DEDUP_REMOVED lines=10> */
[----:B------:R1:W-:Y:S04]  /*59370*/  STL [R1+0x47a0], R18 ;  /* 0x0047a01201007387 */ /* 0x0003e80000100800 */
[----:B------:R-:W4:Y:S01]  /*59380*/  LDL.LU.64 R16, [R1+0x168] ;  /* 0x0001680001107983 */ /* 0x000f220000300a00 */
[----:B-1----:R-:W-:-:S03]  /*59390*/  IMAD.MOV.U32 R0, RZ, RZ, R19 ;  /* 0x000000ffff007224 */ /* 0x002fc600078e0013 */
[----:B------:R-:W-:Y:S04]  /*593a0*/  STL [R1+0x47a8], R4 ;  /* 0x0047a80401007387 */ /* 0x000fe80000100800 */
[----:B------:R1:W-:Y:S04]  /*593b0*/  STL [R1+0x479c], R0 ;  /* 0x00479c0001007387 */ /* 0x0003e80000100800 */
[----:B------:R-:W4:Y:S01]  /*593c0*/  LDL.LU.64 R18, [R1+0x4800] ;  /* 0x0048000001127983 */ /* 0x000f220000300a00 */
[----:B-1----:R-:W-:-:S03]  /*593d0*/  MOV R0, R5 ;  /* 0x0000000500007202 */ /* 0x002fc60000000f00 */
[----:B--2---:R-:W-:Y:S04]  /*593e0*/  STL [R1+0x47b0], R246 ;  /* 0x0047b0f601007387 */ /* 0x004fe80000100800 */
[----:B------:R1:W-:Y:S04]  /*593f0*/  STL [R1+0x47a4], R0 ;  /* 0x0047a40001007387 */ /* 0x0003e80000100800 */
[----:B------:R-:W2:Y:S01]  /*59400*/  LDL.LU.64 R4, [R1+0x1bd0] ;  /* 0x001bd00001047983 */ /* 0x000ea20000300a00 */
[----:B-1----:R-:W-:-:S03]  /*59410*/  IMAD.MOV.U32 R0, RZ, RZ, R247 ;  /* 0x000000ffff007224 */ /* 0x002fc600078e00f7 */
[----:B------:R-:W2:Y:S04]  /*59420*/  LDL.LU.64 R246, [R1+0x1910] ;  /* 0x0019100001f67983 */ /* 0x000ea80000300a00 */
[----:B------:R1:W-:Y:S04]  /*59430*/  STL [R1+0x47ac], R0 ;  /* 0x0047ac0001007387 */ /* 0x0003e80000100800 */
[----:B------:R3:W-:Y:S01]  /*59440*/  STL [R1+0x47b8], R6 ;  /* 0x0047b80601007387 */ /* 0x0007e20000100800 */
[----:B-1----:R-:W-:-:S03]  /*59450*/  IMAD.MOV.U32 R0, RZ, RZ, R7 ;  /* 0x000000ffff007224 */ /* 0x002fc600078e0007 */
[----:B---3--:R-:W3:Y:S04]  /*59460*/  LDL.LU.64 R6, [R1+0x160] ;  /* 0x0001600001067983 */ /* 0x008ee80000300a00 */
[----:B------:R1:W-:Y:S04]  /*59470*/  STL [R1+0x47b4], R0 ;  /* 0x0047b40001007387 */ /* 0x0003e80000100800 */
[----:B------:R1:W-:Y:S02]  /*59480*/  STL [R1+0x47c0], R8 ;  /* 0x0047c00801007387 */ /* 0x0003e40000100800 */
[----:B-1----:R-:W-:-:S02]  /*59490*/  IMAD.MOV.U32 R0, RZ, RZ, R9 ;  /* 0x000000ffff007224 */ /* 0x002fc400078e0009 */
        /* <DEDUP_REMOVED lines=32> */
[----:B--2---:R-:W-:Y:S02]  /*596a0*/  MOV R0, R5 ;  /* 0x0000000500007202 */ /* 0x004fe40000000f00 */
[----:B------:R1:W-:Y:S04]  /*596b0*/  STL [R1+0x4808], R4 ;  /* 0x0048080401007387 */ /* 0x0003e80000100800 */
[----:B------:R-:W-:Y:S04]  /*596c0*/  STL [R1+0x4810], R246 ;  /* 0x004810f601007387 */ /* 0x000fe80000100800 */
[----:B------:R2:W-:Y:S04]  /*596d0*/  STL [R1+0x4804], R0 ;  /* 0x0048040001007387 */ /* 0x0005e80000100800 */
[----:B-1----:R-:W4:Y:S01]  /*596e0*/  LDL.LU.64 R4, [R1+0x4860] ;  /* 0x0048600001047983 */ /* 0x002f220000300a00 */
[----:B--2---:R-:W-:-:S03]  /*596f0*/  IMAD.MOV.U32 R0, RZ, RZ, R247 ;  /* 0x000000ffff007224 */ /* 0x004fc600078e00f7 */
[----:B---3--:R-:W-:Y:S04]  /*59700*/  STL [R1+0x4818], R6 ;  /* 0x0048180601007387 */ /* 0x008fe80000100800 */
[----:B------:R1:W-:Y:S04]  /*59710*/  STL [R1+0x480c], R0 ;  /* 0x00480c0001007387 */ /* 0x0003e80000100800 */
[----:B------:R-:W2:Y:S01]  /*59720*/  LDL.LU.64 R246, [R1+0x4868] ;  /* 0x0048680001f67983 */ /* 0x000ea20000300a00 */
[----:B-1----:R-:W-:-:S03]  /*59730*/  IMAD.MOV.U32 R0, RZ, RZ, R7 ;  /* 0x000000ffff007224 */ /* 0x002fc600078e0007 */
[----:B------:R-:W-:Y:S04]  /*59740*/  STL [R1+0x4820], R8 ;  /* 0x0048200801007387 */ /* 0x000fe80000100800 */
[----:B------:R1:W-:Y:S04]  /*59750*/  STL [R1+0x4814], R0 ;  /* 0x0048140001007387 */ /* 0x0003e80000100800 */
[----:B------:R-:W3:Y:S01]  /*59760*/  LDL.LU.64 R6, [R1+0x2d08] ;  /* 0x002d080001067983 */ /* 0x000ee20000300a00 */
[----:B-1----:R-:W-:-:S03]  /*59770*/  IMAD.MOV.U32 R0, RZ, RZ, R9 ;  /* 0x000000ffff007224 */ /* 0x002fc600078e0009 */
[----:B----4-:R-:W-:Y:S04]  /*59780*/  STL [R1+0x4828], R10 ;  /* 0x0048280a01007387 */ /* 0x010fe80000100800 */
[----:B------:R1:W-:Y:S04]  /*59790*/  STL [R1+0x481c], R0 ;  /* 0x00481c0001007387 */ /* 0x0003e80000100800 */
[----:B------:R-:W4:Y:S01]  /*597a0*/  LDL.LU.64 R8, [R1+0x1a00] ;  /* 0x001a000001087983 */ /* 0x000f220000300a00 */
[----:B-1----:R-:W-:-:S03]  /*597b0*/  MOV R0, R11 ;  /* 0x0000000b00007202 */ /* 0x002fc60000000f00 */
        /* <DEDUP_REMOVED lines=41> */
[----:B------:R-:W-:Y:S04]  /*59a50*/  STL [R1+0x4880], R10 ;  /* 0x0048800a01007387 */ /* 0x000fe80000100800 */
[----:B------:R1:W-:Y:S04]  /*59a60*/  STL [R1+0x4874], R0 ;  /* 0x0048740001007387 */ /* 0x0003e80000100800 */
[----:B----4-:R-:W4:Y:S01]  /*59a70*/  LDL.LU.64 R8, [R1+0x1968] ;  /* 0x0019680001087983 */ /* 0x010f220000300a00 */
        /* <DEDUP_REMOVED lines=17> */
[----:B------:R1:W-:Y:S02]  /*59b90*/  STL [R1+0x489c], R0 ;  /* 0x00489c0001007387 */ /* 0x0003e40000100800 */
[----:B-1----:R-:W-:Y:S02]  /*59ba0*/  MOV R0, R3 ;  /* 0x0000000300007202 */ /* 0x002fe40000000f00 */
[----:B------:R-:W4:Y:S04]  /*59bb0*/  LDL.LU.64 R2, [R1+0x1980] ;  /* 0x0019800001027983 */ /* 0x000f280000300a00 */
[----:B------:R1:W-:Y:S02]  /*59bc0*/  STL [R1+0x48a4], R0 ;  /* 0x0048a40001007387 */ /* 0x0003e40000100800 */
[----:B-1----:R-:W-:-:S02]  /*59bd0*/  IMAD.MOV.U32 R0, RZ, RZ, R17 ;  /* 0x000000ffff007224 */ /* 0x002fc400078e0011 */
[----:B------:R1:W-:Y:S04]  /*59be0*/  STL [R1+0x48b0], R16 ;  /* 0x0048b01001007387 */ /* 0x0003e80000100800 */
[----:B------:R-:W-:Y:S04]  /*59bf0*/  STL [R1+0x48b8], R18 ;  /* 0x0048b81201007387 */ /* 0x000fe80000100800 */
[----:B------:R1:W-:Y:S04]  /*59c00*/  STL [R1+0x48ac], R0 ;  /* 0x0048ac0001007387 */ /* 0x0003e80000100800 */
[----:B-1----:R-:W4:Y:S01]  /*59c10*/  LDL.LU.64 R16, [R1+0x128] ;  /* 0x0001280001107983 */ /* 0x002f220000300a00 */
[----:B------:R-:W-:-:S03]  /*59c20*/  IMAD.MOV.U32 R0, RZ, RZ, R19 ;  /* 0x000000ffff007224 */ /* 0x000fc600078e0013 */
[----:B------:R-:W-:Y:S04]  /*59c30*/  STL [R1+0x48c0], R4 ;  /* 0x0048c00401007387 */ /* 0x000fe80000100800 */
[----:B------:R1:W-:Y:S04]  /*59c40*/  STL [R1+0x48b4], R0 ;  /* 0x0048b40001007387 */ /* 0x0003e80000100800 */
[----:B------:R-:W4:Y:S01]  /*59c50*/  LDL.LU.64 R18, [R1+0x4908] ;  /* 0x0049080001127983 */ /* 0x000f220000300a00 */
[----:B-1----:R-:W-:-:S03]  /*59c60*/  IMAD.MOV.U32 R0, RZ, RZ, R5 ;  /* 0x000000ffff007224 */ /* 0x002fc600078e0005 */
[----:B--2---:R-:W-:Y:S04]  /*59c70*/  STL [R1+0x48c8], R246 ;  /* 0x0048c8f601007387 */ /* 0x004fe80000100800 */
[----:B------:R1:W-:Y:S04]  /*59c80*/  STL [R1+0x48bc], R0 ;  /* 0x0048bc0001007387 */ /* 0x0003e80000100800 */
[----:B------:R-:W2:Y:S01]  /*59c90*/  LDL.LU.64 R224, [R1+0x2ca0] ;  /* 0x002ca00001e07983 */ /* 0x000ea20000300a00 */
[----:B-1----:R-:W-:-:S03]  /*59ca0*/  MOV R0, R247 ;  /* 0x000000f700007202 */ /* 0x002fc60000000f00 */
[----:B---3--:R-:W-:Y:S04]  /*59cb0*/  STL [R1+0x48d0], R6 ;  /* 0x0048d00601007387 */ /* 0x008fe80000100800 */
[----:B------:R1:W-:Y:S04]  /*59cc0*/  STL [R1+0x48c4], R0 ;  /* 0x0048c40001007387 */ /* 0x0003e80000100800 */
[----:B------:R-:W3:Y:S04]  /*59cd0*/  LDL.LU.64 R246, [R1+0x1998] ;  /* 0x0019980001f67983 */ /* 0x000ee80000300a00 */
[----:B------:R-:W3:Y:S01]  /*59ce0*/  LDL.LU.64 R222, [R1+0x120] ;  /* 0x0001200001de7983 */ /* 0x000ee20000300a00 */
[----:B-1----:R-:W-:-:S05]  /*59cf0*/  IMAD.MOV.U32 R0, RZ, RZ, R7 ;  /* 0x000000ffff007224 */ /* 0x002fca00078e0007 */
[----:B------:R1:W-:Y:S04]  /*59d00*/  STL [R1+0x48cc], R0 ;  /* 0x0048cc0001007387 */ /* 0x0003e80000100800 */
[----:B----4-:R-:W-:Y:S01]  /*59d10*/  STL [R1+0x48d8], R8 ;  /* 0x0048d80801007387 */ /* 0x010fe20000100800 */
[----:B-1----:R-:W-:-:S03]  /*59d20*/  IMAD.MOV.U32 R0, RZ, RZ, R9 ;  /* 0x000000ffff007224 */ /* 0x002fc600078e0009 */
[----:B------:R-:W4:Y:S04]  /*59d30*/  LDL.LU.64 R220, [R1+0x4928] ;  /* 0x0049280001dc7983 */ /* 0x000f280000300a00 */
[----:B------:R1:W-:Y:S04]  /*59d40*/  STL [R1+0x48d4], R0 ;  /* 0x0048d40001007387 */ /* 0x0003e80000100800 */
[----:B------:R-:W-:Y:S04]  /*59d50*/  STL [R1+0x48e0], R10 ;  /* 0x0048e00a01007387 */ /* 0x000fe80000100800 */
[----:B------:R-:W4:Y:S01]  /*59d60*/  LDL.LU.64 R218, [R1+0x2cb8] ;  /* 0x002cb80001da7983 */ /* 0x000f220000300a00 */
[----:B-1----:R-:W-:-:S03]  /*59d70*/  IMAD.MOV.U32 R0, RZ, RZ, R11 ;  /* 0x000000ffff007224 */ /* 0x002fc600078e000b */
[----:B------:R-:W4:Y:S04]  /*59d80*/  LDL.LU.64 R216, [R1+0x19b0] ;  /* 0x0019b00001d87983 */ /* 0x000f280000300a00 */
[----:B------:R1:W-:Y:S04]  /*59d90*/  STL [R1+0x48dc], R0 ;  /* 0x0048dc0001007387 */ /* 0x0003e80000100800 */
[----:B------:R-:W-:Y:S04]  /*59da0*/  STL [R1+0x48e8], R12 ;  /* 0x0048e80c01007387 */ /* 0x000fe80000100800 */
[----:B------:R-:W4:Y:S01]  /*59db0*/  LDL.LU.64 R4, [R1+0x118] ;  /* 0x0001180001047983 */ /* 0x000f220000300a00 */
[----:B-1----:R-:W-:-:S03]  /*59dc0*/  MOV R0, R13 ;  /* 0x0000000d00007202 */ /* 0x002fc60000000f00 */
[----:B------:R-:W4:Y:S04]  /*59dd0*/  LDL.LU.64 R6, [R1+0x4948] ;  /* 0x0049480001067983 */ /* 0x000f280000300a00 */
[----:B------:R1:W-:Y:S04]  /*59de0*/  STL [R1+0x48e4], R0 ;  /* 0x0048e40001007387 */ /* 0x0003e80000100800 */
[----:B------:R-:W-:Y:S04]  /*59df0*/  STL [R1+0x48f0], R14 ;  /* 0x0048f00e01007387 */ /* 0x000fe80000100800 */
[----:B------:R-:W4:Y:S01]  /*59e00*/  LDL.LU.64 R8, [R1+0x2cc8] ;  /* 0x002cc80001087983 */ /* 0x000f220000300a00 */
[----:B-1----:R-:W-:-:S03]  /*59e10*/  IMAD.MOV.U32 R0, RZ, RZ, R15 ;  /* 0x000000ffff007224 */ /* 0x002fc600078e000f */
[----:B------:R-:W4:Y:S04]  /*59e20*/  LDL.LU.64 R10, [R1+0x19c0] ;  /* 0x0019c000010a7983 */ /* 0x000f280000300a00 */
[----:B------:R1:W-:Y:S04]  /*59e30*/  STL [R1+0x48ec], R0 ;  /* 0x0048ec0001007387 */ /* 0x0003e80000100800 */
[----:B------:R1:W-:Y:S04]  /*59e40*/  STL [R1+0x48f8], R2 ;  /* 0x0048f80201007387 */ /* 0x0003e80000100800 */
[----:B------:R-:W4:Y:S01]  /*59e50*/  LDL.LU.64 R12, [R1+0x110] ;  /* 0x00011000010c7983 */ /* 0x000f220000300a00 */
[----:B-1----:R-:W-:-:S03]  /*59e60*/  IMAD.MOV.U32 R0, RZ, RZ, R3 ;  /* 0x000000ffff007224 */ /* 0x002fc600078e0003 */
[----:B------:R-:W4:Y:S04]  /*59e70*/  LDL.LU.64 R2, [R1+0x4968] ;  /* 0x0049680001027983 */ /* 0x000f280000300a00 */
[----:B------:R1:W-:Y:S02]  /*59e80*/  STL [R1+0x48f4], R0 ;  /* 0x0048f40001007387 */ /* 0x0003e40000100800 */
[----:B-1----:R-:W-:Y:S02]  /*59e90*/  IMAD.MOV.U32 R0, RZ, RZ, R17 ;  /* 0x000000ffff007224 */ /* 0x002fe400078e0011 */
[----:B------:R1:W-:Y:S04]  /*59ea0*/  STL [R1+0x4900], R16 ;  /* 0x0049001001007387 */ /* 0x0003e80000100800 */
[----:B------:R-:W4:Y:S04]  /*59eb0*/  LDL.LU.64 R14, [R1+0x2d58] ;  /* 0x002d5800010e7983 */ /* 0x000f280000300a00 */
[----:B------:R-:W-:Y:S04]  /*59ec0*/  STL [R1+0x4908], R18 ;  /* 0x0049081201007387 */ /* 0x000fe80000100800 */
[----:B------:R1:W-:Y:S04]  /*59ed0*/  STL [R1+0x48fc], R0 ;  /* 0x0048fc0001007387 */ /* 0x0003e80000100800 */
[----:B-1----:R-:W4:Y:S01]  /*59ee0*/  LDL.LU.64 R16, [R1+0x1b50] ;  /* 0x001b500001107983 */ /* 0x002f220000300a00 */
[----:B------:R-:W-:-:S03]  /*59ef0*/  MOV R0, R19 ;  /* 0x0000001300007202 */ /* 0x000fc60000000f00 */
[----:B--2---:R-:W-:Y:S04]  /*59f00*/  STL [R1+0x4910], R224 ;  /* 0x004910e001007387 */ /* 0x004fe80000100800 */
[----:B------:R1:W-:Y:S04]  /*59f10*/  STL [R1+0x4904], R0 ;  /* 0x0049040001007387 */ /* 0x0003e80000100800 */
[----:B------:R-:W2:Y:S01]  /*59f20*/  LDL.LU.64 R18, [R1+0x490] ;  /* 0x0004900001127983 */ /* 0x000ea20000300a00 */
[----:B-1----:R-:W-:-:S03]  /*59f30*/  IMAD.MOV.U32 R0, RZ, RZ, R225 ;  /* 0x000000ffff007224 */ /* 0x002fc600078e00e1 */
[----:B---3--:R-:W-:Y:S04]  /*59f40*/  STL [R1+0x4918], R246 ;  /* 0x004918f601007387 */ /* 0x008fe80000100800 */
[----:B------:R1:W-:Y:S04]  /*59f50*/  STL [R1+0x490c], R0 ;  /* 0x00490c0001007387 */ /* 0x0003e80000100800 */
[----:B------:R-:W-:Y:S01]  /*59f60*/  STL [R1+0x4920], R222 ;  /* 0x004920de01007387 */ /* 0x000fe20000100800 */
[----:B-1----:R-:W-:-:S05]  /*59f70*/  IMAD.MOV.U32 R0, RZ, RZ, R247 ;  /* 0x000000ffff007224 */ /* 0x002fca00078e00f7 */
[----:B------:R1:W-:Y:S04]  /*59f80*/  STL [R1+0x4914], R0 ;  /* 0x0049140001007387 */ /* 0x0003e80000100800 */
[----:B------:R-:W3:Y:S01]  /*59f90*/  LDL.LU.64 R246, [R1+0x1be8] ;  /* 0x001be80001f67983 */ /* 0x000ee20000300a00 */
[----:B-1----:R-:W-:-:S03]  /*59fa0*/  IMAD.MOV.U32 R0, RZ, RZ, R223 ;  /* 0x000000ffff007224 */ /* 0x002fc600078e00df */
[----:B----4-:R-:W-:Y:S04]  /*59fb0*/  STL [R1+0x4928], R220 ;  /* 0x004928dc01007387 */ /* 0x010fe80000100800 */
[----:B------:R1:W-:Y:S04]  /*59fc0*/  STL [R1+0x491c], R0 ;  /* 0x00491c0001007387 */ /* 0x0003e80000100800 */
[----:B------:R-:W-:Y:S01]  /*59fd0*/  STL [R1+0x4930], R218 ;  /* 0x004930da01007387 */ /* 0x000fe20000100800 */
[----:B-1----:R-:W-:-:S05]  /*59fe0*/  MOV R0, R221 ;  /* 0x000000dd00007202 */ /* 0x002fca0000000f00 */
[----:B------:R1:W-:Y:S04]  /*59ff0*/  STL [R1+0x4924], R0 ;  /* 0x0049240001007387 */ /* 0x0003e80000100800 */
[----:B------:R-:W-:Y:S01]  /*5a000*/  STL [R1+0x4938], R216 ;  /* 0x004938d801007387 */ /* 0x000fe20000100800 */
[----:B-1----:R-:W-:-:S05]  /*5a010*/  IMAD.MOV.U32 R0, RZ, RZ, R219 ;  /* 0x000000ffff007224 */ /* 0x002fca00078e00db */
[----:B------:R1:W-:Y:S02]  /*5a020*/  STL [R1+0x492c], R0 ;  /* 0x00492c0001007387 */ /* 0x0003e40000100800 */
[----:B-1----:R-:W-:Y:S02]  /*5a030*/  IMAD.MOV.U32 R0, RZ, RZ, R217 ;  /* 0x000000ffff007224 */ /* 0x002fe400078e00d9 */
[----:B------:R-:W-:Y:S04]  /*5a040*/  STL [R1+0x4940], R4 ;  /* 0x0049400401007387 */ /* 0x000fe80000100800 */
[----:B------:R1:W-:Y:S04]  /*5a050*/  STL [R1+0x4934], R0 ;  /* 0x0049340001007387 */ /* 0x0003e80000100800 */
[----:B------:R-:W-:Y:S01]  /*5a060*/  STL [R1+0x4948], R6 ;  /* 0x0049480601007387 */ /* 0x000fe20000100800 */
[----:B-1----:R-:W-:-:S05]  /*5a070*/  IMAD.MOV.U32 R0, RZ, RZ, R5 ;  /* 0x000000ffff007224 */ /* 0x002fca00078e0005 */
        /* <DEDUP_REMOVED lines=12> */
[----:B------:R1:W-:Y:S02]  /*5a140*/  STL [R1+0x495c], R0 ;  /* 0x00495c0001007387 */ /* 0x0003e40000100800 */
[----:B-1----:R-:W-:Y:S02]  /*5a150*/  MOV R0, R3 ;  /* 0x0000000300007202 */ /* 0x002fe40000000f00 */
[----:B------:R-:W1:Y:S01]  /*5a160*/  S2R R3, SR_TID.X ;  /* 0x0000000000037919 */ /* 0x000e620000002100 */
[----:B------:R-:W-:Y:S04]  /*5a170*/  STL [R1+0x4970], R14 ;  /* 0x0049700e01007387 */ /* 0x000fe80000100800 */
[----:B------:R4:W-:Y:S02]  /*5a180*/  STL [R1+0x4964], R0 ;  /* 0x0049640001007387 */ /* 0x0009e40000100800 */
[----:B----4-:R-:W-:Y:S01]  /*5a190*/  IMAD.MOV.U32 R0, RZ, RZ, R15 ;  /* 0x000000ffff007224 */ /* 0x010fe200078e000f */
[----:B-1----:R-:W-:Y:S01]  /*5a1a0*/  LOP3.LUT R4, R3, 0x3, RZ, 0xc0, !PT ;  /* 0x0000000303047812 */ /* 0x002fe200078ec0ff */
[----:B------:R-:W-:Y:S04]  /*5a1b0*/  STL [R1+0x4978], R16 ;  /* 0x0049781001007387 */ /* 0x000fe80000100800 */
[----:B------:R1:W-:Y:S02]  /*5a1c0*/  STL [R1+0x496c], R0 ;  /* 0x00496c0001007387 */ /* 0x0003e40000100800 */
[----:B-1----:R-:W-:-:S05]  /*5a1d0*/  IMAD.MOV.U32 R0, RZ, RZ, R17 ;  /* 0x000000ffff007224 */ /* 0x002fca00078e0011 */
[----:B------:R1:W-:Y:S01]  /*5a1e0*/  STL [R1+0x4974], R0 ;  /* 0x0049740001007387 */ /* 0x0003e20000100800 */
[----:B--2---:R-:W-:-:S03]  /*5a1f0*/  IMAD.MOV.U32 R5, RZ, RZ, R19 ;  /* 0x000000ffff057224 */ /* 0x004fc600078e0013 */
[----:B------:R-:W-:Y:S04]  /*5a200*/  STL [R1+0x4980], R18 ;  /* 0x0049801201007387 */ /* 0x000fe80000100800 */
[----:B------:R3:W-:Y:S01]  /*5a210*/  STL [R1+0x497c], R5 ;  /* 0x00497c0501007387 */ /* 0x0007e20000100800 */
[----:B-1----:R-:W-:-:S05]  /*5a220*/  LOP3.LUT R0, R3, 0x1c, RZ, 0xc0, !PT ;  /* 0x0000001c03007812 */ /* 0x002fca00078ec0ff */
[----:B------:R-:W-:Y:S02]  /*5a230*/  IMAD R0, R4, 0x220, R0 ;  /* 0x0000022004007824 */ /* 0x000fe400078e0200 */
[----:B---3--:R-:W-:Y:S01]  /*5a240*/  IMAD.MOV.U32 R5, RZ, RZ, R247 ;  /* 0x000000ffff057224 */ /* 0x008fe200078e00f7 */
[----:B------:R-:W-:Y:S04]  /*5a250*/  STL [R1+0x4988], R246 ;  /* 0x004988f601007387 */ /* 0x000fe80000100800 */
[----:B------:R1:W-:Y:S04]  /*5a260*/  STL [R1+0x4984], R5 ;  /* 0x0049840501007387 */ /* 0x0003e80000100800 */
[----:B------:R-:W2:Y:S04]  /*5a270*/  LDL.LU.64 R6, [R1+0x50c8] ;  /* 0x0050c80001067983 */ /* 0x000ea80000300a00 */
[----:B-1----:R-:W3:Y:S04]  /*5a280*/  LDL.LU.64 R4, [R1+0x4c10] ;  /* 0x004c100001047983 */ /* 0x002ee80000300a00 */
[----:B--2---:R1:W-:Y:S04]  /*5a290*/  STL.64 [R1+0x1c10], R6 ;  /* 0x001c100601007387 */ /* 0x0043e80000100a00 */
[----:B-1----:R-:W2:Y:S04]  /*5a2a0*/  LDL.LU.64 R6, [R1+0x4990] ;  /* 0x0049900001067983 */ /* 0x002ea80000300a00 */
[----:B---3--:R1:W-:Y:S04]  /*5a2b0*/  STL.64 [R1+0x1c08], R4 ;  /* 0x001c080401007387 */ /* 0x0083e80000100a00 */
        /* <DEDUP_REMOVED lines=313> */
[----:B--2---:R-:W-:Y:S04]  /*5b650*/  STL.64 [R1+0x2af0], R6 ;  /* 0x002af00601007387 */ /* 0x004fe80000100a00 */
[----:B------:R-:W-:Y:S04]  /*5b660*/  STL.64 [R1+0x2ae0], R214 ;  /* 0x002ae0d601007387 */ /* 0x000fe80000100a00 */
[----:B---3--:R1:W-:Y:S04]  /*5b670*/  STL.64 [R1+0x2ae8], R4 ;  /* 0x002ae80401007387 */ /* 0x0083e80000100a00 */
[----:B-1----:R-:W2:Y:S04]  /*5b680*/  LDL.LU.64 R4, [R1+0x5328] ;  /* 0x0053280001047983 */ /* 0x002ea80000300a00 */
[----:B------:R-:W3:Y:S04]  /*5b690*/  LDL.LU.64 R6, [R1+0x4e40] ;  /* 0x004e400001067983 */ /* 0x000ee80000300a00 */
[----:B--2---:R1:W-:Y:S04]  /*5b6a0*/  STL.64 [R1+0x2ad8], R4 ;  /* 0x002ad80401007387 */ /* 0x0043e80000100a00 */
[----:B-1----:R-:W2:Y:S04]  /*5b6b0*/  LDL.LU.64 R4, [R1+0x4a78] ;  /* 0x004a780001047983 */ /* 0x002ea80000300a00 */
[----:B---3--:R-:W-:Y:S04]  /*5b6c0*/  STL.64 [R1+0x2ad0], R6 ;  /* 0x002ad00601007387 */ /* 0x008fe80000100a00 */
[----:B------:R-:W-:Y:S04]  /*5b6d0*/  STL.64 [R1+0x2ac0], R212 ;  /* 0x002ac0d401007387 */ /* 0x000fe80000100a00 */
[----:B--2---:R1:W-:Y:S04]  /*5b6e0*/  STL.64 [R1+0x2ac8], R4 ;  /* 0x002ac80401007387 */ /* 0x0043e80000100a00 */
        /* <DEDUP_REMOVED lines=286> */
[----:B------:R-:W-:Y:S04]  /*5c8d0*/  STL.64 [R1+0x26b0], R22 ;  /* 0x0026b01601007387 */ /* 0x000fe80000100a00 */
[----:B--2---:R2:W-:Y:S04]  /*5c8e0*/  STL.64 [R1+0x26b8], R4 ;  /* 0x0026b80401007387 */ /* 0x0045e80000100a00 */
[----:B-1----:R-:W3:Y:S04]  /*5c8f0*/  LDL.LU.64 R6, [R1+0x50e8] ;  /* 0x0050e80001067983 */ /* 0x002ee80000300a00 */
[----:B--2---:R-:W2:Y:S04]  /*5c900*/  LDL.LU.64 R4, [R1+0x7d8] ;  /* 0x0007d80001047983 */ /* 0x004ea80000300a00 */
[----:B---3--:R1:W-:Y:S04]  /*5c910*/  STL.64 [R1+0x26a8], R6 ;  /* 0x0026a80601007387 */ /* 0x0083e80000100a00 */
[----:B-1----:R-:W3:Y:S04]  /*5c920*/  LDL.LU.64 R6, [R1] ;  /* 0x0000000001067983 */ /* 0x002ee80000300a00 */
        /* <DEDUP_REMOVED lines=547> */
[----:B--2---:R2:W-:Y:S01]  /*5eb60*/  STL.64 [R1+0x1db8], R4 ;  /* 0x001db80401007387 */ /* 0x0045e20000100a00 */
[----:B-1----:R-:W-:-:S02]  /*5eb70*/  IMAD.MOV.U32 R6, RZ, RZ, R250 ;  /* 0x000000ffff067224 */ /* 0x002fc400078e00fa */
[----:B------:R-:W-:-:S05]  /*5eb80*/  IMAD.MOV.U32 R7, RZ, RZ, R251 ;  /* 0x000000ffff077224 */ /* 0x000fca00078e00fb */
[----:B------:R-:W-:Y:S01]  /*5eb90*/  STL.64 [R1+0x1db0], R6 ;  /* 0x001db00601007387 */ /* 0x000fe20000100a00 */
[----:B--2---:R-:W-:Y:S01]  /*5eba0*/  MOV R4, R248 ;  /* 0x000000f800047202 */ /* 0x004fe20000000f00 */
[----:B------:R-:W-:-:S05]  /*5ebb0*/  IMAD.MOV.U32 R5, RZ, RZ, R249 ;  /* 0x000000ffff057224 */ /* 0x000fca00078e00f9 */
[----:B------:R1:W-:Y:S04]  /*5ebc0*/  STL.64 [R1+0x1da8], R4 ;  /* 0x001da80401007387 */ /* 0x0003e80000100a00 */
        /* <DEDUP_REMOVED lines=1008> */
[C---:B------:R-:W-:Y:S01]  /*62ad0*/  LOP3.LUT R2, R3.reuse, 0x7, RZ, 0xc0, !PT ;  /* 0x0000000703027812 */ /* 0x040fe200078ec0ff */
[----:B------:R-:W-:Y:S01]  /*62ae0*/  USHF.R.S32.HI UR9, URZ, 0x1f, UR4 ;  /* 0x0000001fff097899 */ /* 0x000fe20008011404 */
[----:B------:R-:W-:Y:S01]  /*62af0*/  SHF.L.U32 R3, R3, 0x1, RZ ;  /* 0x0000000103037819 */ /* 0x000fe200000006ff */
[----:B------:R-:W-:-:S02]  /*62b00*/  USHF.R.S32.HI UR14, URZ, 0x1f, UR8 ;  /* 0x0000001fff0e7899 */ /* 0x000fc40008011408 */
[----:B------:R-:W-:Y:S01]  /*62b10*/  IMAD R2, R2, 0x210, RZ ;  /* 0x0000021002027824 */ /* 0x000fe200078e02ff */
[----:B------:R-:W-:Y:S02]  /*62b20*/  ULEA.HI UR9, UR9, UR4, URZ, 0x7 ;  /* 0x0000000409097291 */ /* 0x000fe4000f8f38ff */
[----:B------:R-:W-:Y:S01]  /*62b30*/  USHF.R.S32.HI UR10, URZ, 0x1f, UR11 ;  /* 0x0000001fff0a7899 */ /* 0x000fe2000801140b */
[----:B-1----:R-:W-:Y:S02]  /*62b40*/  CS2R R4, SRZ ;  /* 0x0000000000047805 */ /* 0x002fe4000001ff00 */
[----:B------:R-:W-:Y:S02]  /*62b50*/  CS2R R6, SRZ ;  /* 0x0000000000067805 */ /* 0x000fe4000001ff00 */
[----:B------:R-:W-:Y:S02]  /*62b60*/  LOP3.LUT R2, R2, 0x30, R3, 0x78, !PT ;  /* 0x0000003002027812 */ /* 0x000fe400078e7803 */
[----:B------:R-:W-:-:S02]  /*62b70*/  CS2R R8, SRZ ;  /* 0x0000000000087805 */ /* 0x000fc4000001ff00 */
[----:B------:R-:W-:Y:S02]  /*62b80*/  CS2R R10, SRZ ;  /* 0x00000000000a7805 */ /* 0x000fe4000001ff00 */
[----:B------:R-:W-:Y:S02]  /*62b90*/  CS2R R12, SRZ ;  /* 0x00000000000c7805 */ /* 0x000fe4000001ff00 */
[----:B------:R-:W-:Y:S02]  /*62ba0*/  CS2R R14, SRZ ;  /* 0x00000000000e7805 */ /* 0x000fe4000001ff00 */
[----:B------:R-:W-:Y:S02]  /*62bb0*/  CS2R R16, SRZ ;  /* 0x0000000000107805 */ /* 0x000fe4000001ff00 */
[----:B------:R-:W-:Y:S01]  /*62bc0*/  CS2R R18, SRZ ;  /* 0x0000000000127805 */ /* 0x000fe2000001ff00 */
[----:B------:R-:W-:Y:S02]  /*62bd0*/  USHF.L.U32 UR13, UR8, 0x2, URZ ;  /* 0x00000002080d7899 */ /* 0x000fe400080006ff */
[----:B------:R-:W-:-:S02]  /*62be0*/  USHF.L.U64.HI UR4, UR8, 0x2, UR14 ;  /* 0x0000000208047899 */ /* 0x000fc4000801020e */
[----:B------:R-:W-:Y:S02]  /*62bf0*/  USHF.L.U32 UR12, UR11, 0x2, URZ ;  /* 0x000000020b0c7899 */ /* 0x000fe400080006ff */
[----:B------:R-:W-:Y:S01]  /*62c00*/  USHF.R.S32.HI UR8, URZ, 0x7, UR9 ;  /* 0x00000007ff087899 */ /* 0x000fe20008011409 */
[----:B------:R-:W-:Y:S01]  /*62c10*/  UMOV UR5, URZ ;  /* 0x000000ff00057c82 */ /* 0x000fe20008000000 */
[----:B------:R-:W-:Y:S01]  /*62c20*/  UMOV UR7, 0x1 ;  /* 0x0000000100077882 */ /* 0x000fe20000000000 */
[----:B------:R-:W-:Y:S01]  /*62c30*/  USHF.L.U64.HI UR11, UR11, 0x2, UR10 ;  /* 0x000000020b0b7899 */ /* 0x000fe2000801020a */
[----:B--2---:R-:W-:-:S11]  /*62c40*/  UMOV UR9, 0xffffffff ;  /* 0xffffffff00097882 */ /* 0x004fd60000000000 */
.L_x_1:
[----:B------:R-:W-:-:S04]  /*62c50*/  DEPBAR.LE SB0, 0x2 ;  /* 0x000080800000791a */ /* 0x000fc80000000000 */
[----:B------:R-:W-:Y:S01]  /*62c60*/  UIADD3 UR9, UPT, UPT, UR9, 0x1, URZ ;  /* 0x0000000109097890 */ /* 0x000fe2000fffe0ff */
[----:B------:R-:W2:Y:S03]  /*62c70*/  LDL.LU.64 R20, [R1+0x20] ;  /* 0x0000200001147983 */ /* 0x000ea60000300a00 */
[----:B------:R-:W-:Y:S01]  /*62c80*/  UISETP.GT.AND UP0, UPT, UR9, 0x1, UPT ;  /* 0x000000010900788c */ /* 0x000fe2000bf04270 */
[----:B------:R-:W2:Y:S01]  /*62c90*/  LDL.LU.64 R22, [R1+0x28] ;  /* 0x0000280001167983 */ /* 0x000ea20000300a00 */
[C---:B------:R-:W-:Y:S02]  /*62ca0*/  LOP3.LUT R204, R0.reuse, 0x40, RZ, 0x3c, !PT ;  /* 0x0000004000cc7812 */ /* 0x040fe400078e3cff */
[----:B------:R-:W-:Y:S01]  /*62cb0*/  USEL UR9, UR9, URZ, !UP0 ;  /* 0x000000ff09097287 */ /* 0x000fe2000c000000 */
[----:B-----5:R1:W-:Y:S01]  /*62cc0*/  STL [R1+0x58e8], R252 ;  /* 0x0058e8fc01007387 */ /* 0x0203e20000100800 */
[----:B------:R-:W-:-:S02]  /*62cd0*/  LOP3.LUT R3, R0, 0x60, RZ, 0x3c, !PT ;  /* 0x0000006000037812 */ /* 0x000fc400078e3cff */
[----:B------:R-:W-:Y:S01]  /*62ce0*/  ULEA UR10, UR9, UR45, 0x10 ;  /* 0x0000002d090a7291 */ /* 0x000fe2000f8e80ff */
[----:B------:R-:W-:Y:S01]  /*62cf0*/  BAR.SYNC.DEFER_BLOCKING 0x0 ;  /* 0x0000000000007b1d */ /* 0x000fe20000010000 */
[----:B------:R-:W-:Y:S01]  /*62d00*/  ULEA UR14, UR9, UR45, 0x11 ;  /* 0x0000002d090e7291 */ /* 0x000fe2000f8e88ff */
[----:B-1----:R-:W-:-:S06]  /*62d10*/  LOP3.LUT R252, R0, 0x20, RZ, 0x3c, !PT ;  /* 0x0000002000fc7812 */ /* 0x002fcc00078e3cff */
[----:B------:R-:W-:Y:S04]  /*62d20*/  LDS R148, [R0+UR10+0x40000] ;  /* 0x0400000a00947984 */ /* 0x000fe80008000800 */
[----:B------:R-:W-:Y:S04]  /*62d30*/  LDS R150, [R0+UR10+0x40800] ;  /* 0x0408000a00967984 */ /* 0x000fe80008000800 */
[----:B------:R-:W-:Y:S04]  /*62d40*/  LDS R149, [R252+UR10+0x40000] ;  /* 0x0400000afc957984 */ /* 0x000fe80008000800 */
[----:B------:R-:W-:Y:S04]  /*62d50*/  LDS R151, [R252+UR10+0x40800] ;  /* 0x0408000afc977984 */ /* 0x000fe80008000800 */
[----:B------:R-:W1:Y:S04]  /*62d60*/  LDSM.16.M88.4 R92, [R2+UR14] ;  /* 0x0000000e025c783b */ /* 0x000e680008000200 */
[----:B------:R-:W3:Y:S04]  /*62d70*/  LDSM.16.M88.4 R88, [R2+UR14+0x1000] ;  /* 0x0010000e0258783b */ /* 0x000ee80008000200 */
[----:B------:R-:W4:Y:S04]  /*62d80*/  LDSM.16.M88.4 R84, [R2+UR14+0x2000] ;  /* 0x0020000e0254783b */ /* 0x000f280008000200 */
[----:B------:R-:W4:Y:S04]  /*62d90*/  LDSM.16.M88.4 R80, [R2+UR14+0x3000] ;  /* 0x0030000e0250783b */ /* 0x000f280008000200 */
[----:B------:R-:W4:Y:S04]  /*62da0*/  LDSM.16.M88.4 R76, [R2+UR14+0x4000] ;  /* 0x0040000e024c783b */ /* 0x000f280008000200 */
[----:B------:R-:W4:Y:S04]  /*62db0*/  LDSM.16.M88.4 R72, [R2+UR14+0x5000] ;  /* 0x0050000e0248783b */ /* 0x000f280008000200 */
[----:B------:R-:W4:Y:S04]  /*62dc0*/  LDSM.16.M88.4 R96, [R2+UR14+0x7000] ;  /* 0x0070000e0260783b */ /* 0x000f280008000200 */
[----:B------:R-:W4:Y:S04]  /*62dd0*/  LDSM.16.M88.4 R128, [R2+UR14+0x8000] ;  /* 0x0080000e0280783b */ /* 0x000f280008000200 */
[----:B------:R-:W4:Y:S04]  /*62de0*/  LDSM.16.M88.4 R124, [R2+UR14+0x9000] ;  /* 0x0090000e027c783b */ /* 0x000f280008000200 */
[----:B------:R-:W4:Y:S01]  /*62df0*/  LDSM.16.M88.4 R120, [R2+UR14+0xa000] ;  /* 0x00a0000e0278783b */ /* 0x000f220008000200 */
[C---:B-1----:R-:W-:Y:S03]  /*62e00*/  HMMA.1688.F32.TF32 R24, R148.reuse, R92, R4 ;  /* 0x0000005c9418723c */ /* 0x042fe60000081004 */
[----:B------:R-:W-:Y:S04]  /*62e10*/  STL [R1+0x7ca0], R94 ;  /* 0x007ca05e01007387 */ /* 0x000fe80000100800 */
[----:B------:R-:W-:Y:S01]  /*62e20*/  STL [R1+0x7c9c], R95 ;  /* 0x007c9c5f01007387 */ /* 0x000fe20000100800 */
[C---:B---3--:R-:W-:Y:S03]  /*62e30*/  HMMA.1688.F32.TF32 R8, R148.reuse, R88, R8 ;  /* 0x000000589408723c */ /* 0x048fe60000081008 */
[----:B------:R-:W-:Y:S04]  /*62e40*/  STL [R1+0x7c90], R90 ;  /* 0x007c905a01007387 */ /* 0x000fe80000100800 */
[----:B------:R-:W-:Y:S01]  /*62e50*/  STL [R1+0x7c8c], R91 ;  /* 0x007c8c5b01007387 */ /* 0x000fe20000100800 */
[C---:B----4-:R-:W-:Y:S03]  /*62e60*/  HMMA.1688.F32.TF32 R4, R148.reuse, R84, R12 ;  /* 0x000000549404723c */ /* 0x050fe6000008100c */
[----:B------:R-:W-:Y:S04]  /*62e70*/  STL [R1+0x7c94], R86 ;  /* 0x007c945601007387 */ /* 0x000fe80000100800 */
[----:B------:R-:W-:Y:S04]  /*62e80*/  STL [R1+0x7c88], R87 ;  /* 0x007c885701007387 */ /* 0x000fe80000100800 */
[----:B------:R-:W-:Y:S04]  /*62e90*/  STL [R1+0x7ca4], R82 ;  /* 0x007ca45201007387 */ /* 0x000fe80000100800 */
[----:B------:R-:W-:Y:S04]  /*62ea0*/  STL [R1+0x7c98], R83 ;  /* 0x007c985301007387 */ /* 0x000fe80000100800 */
[----:B------:R-:W-:Y:S04]  /*62eb0*/  STL [R1+0x7cac], R78 ;  /* 0x007cac4e01007387 */ /* 0x000fe80000100800 */
[----:B------:R-:W-:Y:S04]  /*62ec0*/  STL [R1+0x7ca8], R79 ;  /* 0x007ca84f01007387 */ /* 0x000fe80000100800 */
[----:B------:R-:W-:Y:S04]  /*62ed0*/  STL [R1+0x7cb4], R74 ;  /* 0x007cb44a01007387 */ /* 0x000fe80000100800 */
[----:B------:R-:W-:Y:S04]  /*62ee0*/  STL [R1+0x7cb0], R75 ;  /* 0x007cb04b01007387 */ /* 0x000fe80000100800 */
[----:B------:R-:W-:Y:S04]  /*62ef0*/  STL.64 [R1+0x7d0], R24 ;  /* 0x0007d01801007387 */ /* 0x000fe80000100a00 */
[----:B------:R-:W-:Y:S04]  /*62f00*/  STL.64 [R1+0x7d8], R26 ;  /* 0x0007d81a01007387 */ /* 0x000fe80000100a00 */
[----:B------:R-:W1:Y:S04]  /*62f10*/  LDSM.16.M88.4 R116, [R2+UR14+0xb000] ;  /* 0x00b0000e0274783b */ /* 0x000e680008000200 */
[----:B------:R-:W-:Y:S04]  /*62f20*/  STL.64 [R1+0x7c0], R8 ;  /* 0x0007c00801007387 */ /* 0x000fe80000100a00 */
[----:B------:R3:W-:Y:S04]  /*62f30*/  STL.64 [R1+0x7c8], R10 ;  /* 0x0007c80a01007387 */ /* 0x0007e80000100a00 */
[----:B------:R-:W4:Y:S04]  /*62f40*/  LDSM.16.M88.4 R112, [R2+UR14+0xc000] ;  /* 0x00c0000e0270783b */ /* 0x000f280008000200 */
[----:B------:R3:W-:Y:S04]  /*62f50*/  STL.64 [R1+0x7a0], R4 ;  /* 0x0007a00401007387 */ /* 0x0007e80000100a00 */
[----:B------:R3:W-:Y:S02]  /*62f60*/  STL.64 [R1+0x7a8], R6 ;  /* 0x0007a80601007387 */ /* 0x0007e40000100a00 */
[C---:B---3--:R-:W-:Y:S02]  /*62f70*/  HMMA.1688.F32.TF32 R8, R148.reuse, R80, R16 ;  /* 0x000000509408723c */ /* 0x048fe40000081010 */
[----:B------:R-:W3:Y:S04]  /*62f80*/  LDSM.16.M88.4 R108, [R2+UR14+0xd000] ;  /* 0x00d0000e026c783b */ /* 0x000ee80008000200 */
[----:B------:R-:W2:Y:S04]  /*62f90*/  LDL.LU.64 R4, [R1+0x190] ;  /* 0x0001900001047983 */ /* 0x000ea80000300a00 */
[----:B------:R-:W2:Y:S04]  /*62fa0*/  LDL.LU.64 R6, [R1+0x198] ;  /* 0x0001980001067983 */ /* 0x000ea80000300a00 */
[----:B------:R-:W1:Y:S05]  /*62fb0*/  LDSM.16.M88.4 R104, [R2+UR14+0xe000] ;  /* 0x00e0000e0268783b */ /* 0x000e6a0008000200 */
[----:B------:R-:W-:Y:S04]  /*62fc0*/  STL.64 [R1+0x780], R8 ;  /* 0x0007800801007387 */ /* 0x000fe80000100a00 */
[----:B------:R2:W-:Y:S04]  /*62fd0*/  STL.64 [R1+0x788], R10 ;  /* 0x0007880a01007387 */ /* 0x0005e80000100a00 */
        /* <DEDUP_REMOVED lines=8> */
[----:B-1----:R-:W-:Y:S04]  /*63060*/  STL [R1+0x7b8c], R118 ;  /* 0x007b8c7601007387 */ /* 0x002fe80000100800 */
[----:B------:R-:W-:Y:S04]  /*63070*/  STL [R1+0x7b88], R119 ;  /* 0x007b887701007387 */ /* 0x000fe80000100800 */
[----:B----4-:R-:W-:Y:S04]  /*63080*/  STL [R1+0x7b94], R114 ;  /* 0x007b947201007387 */ /* 0x010fe80000100800 */
[----:B------:R-:W-:Y:S04]  /*63090*/  STL [R1+0x7b90], R115 ;  /* 0x007b907301007387 */ /* 0x000fe80000100800 */
[----:B---3--:R-:W-:Y:S04]  /*630a0*/  STL [R1+0x7b9c], R110 ;  /* 0x007b9c6e01007387 */ /* 0x008fe80000100800 */
[----:B------:R-:W-:Y:S04]  /*630b0*/  STL [R1+0x7b98], R111 ;  /* 0x007b986f01007387 */ /* 0x000fe80000100800 */
[----:B------:R-:W3:Y:S04]  /*630c0*/  LDL.LU.64 R144, [R1+0x660] ;  /* 0x0006600001907983 */ /* 0x000ee80000300a00 */
[----:B------:R-:W3:Y:S04]  /*630d0*/  LDL.LU.64 R146, [R1+0x668] ;  /* 0x0006680001927983 */ /* 0x000ee80000300a00 */
[----:B------:R-:W4:Y:S04]  /*630e0*/  LDL.LU.64 R136, [R1+0x650] ;  /* 0x0006500001887983 */ /* 0x000f280000300a00 */
[----:B------:R-:W4:Y:S04]  /*630f0*/  LDL.LU.64 R138, [R1+0x658] ;  /* 0x00065800018a7983 */ /* 0x000f280000300a00 */
[----:B------:R-:W3:Y:S04]  /*63100*/  LDL.LU.64 R132, [R1+0x4d0] ;  /* 0x0004d00001847983 */ /* 0x000ee80000300a00 */
[----:B------:R-:W3:Y:S04]  /*63110*/  LDL.LU.64 R134, [R1+0x4d8] ;  /* 0x0004d80001867983 */ /* 0x000ee80000300a00 */
[----:B------:R-:W1:Y:S04]  /*63120*/  LDSM.16.M88.4 R68, [R2+UR14+0xf000] ;  /* 0x00f0000e0244783b */ /* 0x000e680008000200 */
[----:B------:R-:W1:Y:S04]  /*63130*/  LDSM.16.M88.4 R64, [R2+UR14+0x10000] ;  /* 0x0100000e0240783b */ /* 0x000e680008000200 */
[----:B------:R-:W1:Y:S04]  /*63140*/  LDSM.16.M88.4 R60, [R2+UR14+0x11000] ;  /* 0x0110000e023c783b */ /* 0x000e680008000200 */
[----:B------:R-:W1:Y:S04]  /*63150*/  LDSM.16.M88.4 R56, [R2+UR14+0x12000] ;  /* 0x0120000e0238783b */ /* 0x000e680008000200 */
[----:B------:R-:W1:Y:S04]  /*63160*/  LDSM.16.M88.4 R52, [R2+UR14+0x13000] ;  /* 0x0130000e0234783b */ /* 0x000e680008000200 */
[----:B------:R-:W1:Y:S04]  /*63170*/  LDSM.16.M88.4 R48, [R2+UR14+0x14000] ;  /* 0x0140000e0230783b */ /* 0x000e680008000200 */
[----:B------:R-:W1:Y:S01]  /*63180*/  LDSM.16.M88.4 R44, [R2+UR14+0x15000] ;  /* 0x0150000e022c783b */ /* 0x000e620008000200 */
[----:B--2---:R-:W-:Y:S03]  /*63190*/  HMMA.1688.F32.TF32 R8, R148, R76, R20 ;  /* 0x0000004c9408723c */ /* 0x004fe60000081014 */
[----:B------:R-:W2:Y:S04]  /*631a0*/  LDSM.16.M88.4 R40, [R2+UR14+0x16000] ;  /* 0x0160000e0228783b */ /* 0x000ea80008000200 */
[----:B------:R-:W1:Y:S04]  /*631b0*/  LDSM.16.M88.4 R36, [R2+UR14+0x17000] ;  /* 0x0170000e0224783b */ /* 0x000e680008000200 */
[----:B------:R-:W1:Y:S04]  /*631c0*/  LDSM.16.M88.4 R32, [R2+UR14+0x18000] ;  /* 0x0180000e0220783b */ /* 0x000e680008000200 */
[----:B------:R-:W1:Y:S04]  /*631d0*/  LDSM.16.M88.4 R28, [R2+UR14+0x19000] ;  /* 0x0190000e021c783b */ /* 0x000e680008000200 */
[----:B------:R-:W2:Y:S01]  /*631e0*/  LDSM.16.M88.4 R24, [R2+UR14+0x1a000] ;  /* 0x01a0000e0218783b */ /* 0x000ea20008000200 */
[----:B------:R-:W-:Y:S01]  /*631f0*/  IMAD.MOV.U32 R74, RZ, RZ, R8 ;  /* 0x000000ffff4a7224 */ /* 0x000fe200078e0008 */
[----:B------:R-:W-:-:S02]  /*63200*/  MOV R78, R10 ;  /* 0x0000000a004e7202 */ /* 0x000fc40000000f00 */
[----:B------:R-:W2:Y:S01]  /*63210*/  LDSM.16.M88.4 R20, [R2+UR14+0x1b000] ;  /* 0x01b0000e0214783b */ /* 0x000ea20008000200 */
[----:B------:R-:W-:Y:S02]  /*63220*/  IMAD.MOV.U32 R75, RZ, RZ, R9 ;  /* 0x000000ffff4b7224 */ /* 0x000fe400078e0009 */
[----:B------:R-:W-:Y:S01]  /*63230*/  IMAD.MOV.U32 R79, RZ, RZ, R11 ;  /* 0x000000ffff4f7224 */ /* 0x000fe200078e000b */
[----:B------:R-:W2:Y:S04]  /*63240*/  LDSM.16.M88.4 R16, [R2+UR14+0x1c000] ;  /* 0x01c0000e0210783b */ /* 0x000ea80008000200 */
[----:B------:R-:W2:Y:S04]  /*63250*/  LDSM.16.M88.4 R12, [R2+UR14+0x1d000] ;  /* 0x01d0000e020c783b */ /* 0x000ea80008000200 */
[----:B------:R-:W2:Y:S04]  /*63260*/  LDSM.16.M88.4 R8, [R2+UR14+0x1e000] ;  /* 0x01e0000e0208783b */ /* 0x000ea80008000200 */
[----:B------:R-:W3:Y:S04]  /*63270*/  LDL.LU.64 R140, [R1+0x4c0] ;  /* 0x0004c000018c7983 */ /* 0x000ee80000300a00 */
[----:B------:R-:W3:Y:S04]  /*63280*/  LDL.LU.64 R142, [R1+0x4c8] ;  /* 0x0004c800018e7983 */ /* 0x000ee80000300a00 */
[----:B------:R-:W-:Y:S04]  /*63290*/  STL [R1+0x7ba4], R106 ;  /* 0x007ba46a01007387 */ /* 0x000fe80000100800 */
[----:B------:R-:W-:Y:S04]  /*632a0*/  STL [R1+0x7ba0], R107 ;  /* 0x007ba06b01007387 */ /* 0x000fe80000100800 */
[----:B-1----:R-:W-:Y:S04]  /*632b0*/  STL [R1+0x7bac], R70 ;  /* 0x007bac4601007387 */ /* 0x002fe80000100800 */
        /* <DEDUP_REMOVED lines=13> */
[----:B--2---:R-:W-:Y:S04]  /*63390*/  STL [R1+0x7be4], R42 ;  /* 0x007be42a01007387 */ /* 0x004fe80000100800 */
[----:B------:R-:W-:Y:S04]  /*633a0*/  STL [R1+0x7be0], R43 ;  /* 0x007be02b01007387 */ /* 0x000fe80000100800 */
[----:B------:R-:W-:Y:S04]  /*633b0*/  STL [R1+0x7bec], R38 ;  /* 0x007bec2601007387 */ /* 0x000fe80000100800 */
[----:B------:R-:W-:Y:S04]  /*633c0*/  STL [R1+0x7be8], R39 ;  /* 0x007be82701007387 */ /* 0x000fe80000100800 */
[----:B------:R-:W-:Y:S04]  /*633d0*/  STL [R1+0x7bf4], R34 ;  /* 0x007bf42201007387 */ /* 0x000fe80000100800 */
[----:B------:R-:W-:Y:S04]  /*633e0*/  STL [R1+0x7bf0], R35 ;  /* 0x007bf02301007387 */ /* 0x000fe80000100800 */
[----:B------:R-:W-:Y:S04]  /*633f0*/  LDSM.16.M88.4 R100, [R2+UR14+0x6000] ;  /* 0x0060000e0264783b */ /* 0x000fe80008000200 */
[----:B------:R-:W-:Y:S04]  /*63400*/  LDS R168, [R204+UR10+0x40000] ;  /* 0x0400000acca87984 */ /* 0x000fe80008000800 */
        /* <DEDUP_REMOVED lines=8> */
[----:B------:R-:W-:Y:S01]  /*63490*/  LDS R238, [R0+UR10+0x40900] ;  /* 0x0409000a00ee7984 */ /* 0x000fe20008000800 */
[----:B------:R-:W-:Y:S03]  /*634a0*/  HMMA.1688.F32.TF32 R4, R148, R72, R4 ;  /* 0x000000489404723c */ /* 0x000fe60000081004 */
[----:B------:R-:W-:Y:S04]  /*634b0*/  LDS R237, [R252+UR10+0x40100] ;  /* 0x0401000afced7984 */ /* 0x000fe80008000800 */
[----:B------:R-:W-:-:S12]  /*634c0*/  LDS R239, [R252+UR10+0x40900] ;  /* 0x0409000afcef7984 */ /* 0x000fd80008000800 */
[----:B------:R-:W-:Y:S01]  /*634d0*/  IMAD.MOV.U32 R82, RZ, RZ, R4 ;  /* 0x000000ffff527224 */ /* 0x000fe200078e0004 */
[----:B------:R-:W-:Y:S01]  /*634e0*/  MOV R95, R6 ;  /* 0x00000006005f7202 */ /* 0x000fe20000000f00 */
[----:B------:R-:W-:Y:S02]  /*634f0*/  IMAD.MOV.U32 R94, RZ, RZ, R5 ;  /* 0x000000ffff5e7224 */ /* 0x000fe400078e0005 */
[----:B------:R-:W-:Y:S02]  /*63500*/  IMAD.MOV.U32 R83, RZ, RZ, R7 ;  /* 0x000000ffff537224 */ /* 0x000fe400078e0007 */
[----:B------:R-:W1:Y:S04]  /*63510*/  LDSM.16.M88.4 R4, [R2+UR14+0x1f000] ;  /* 0x01f0000e0204783b */ /* 0x000e680008000200 */
[----:B------:R-:W-:Y:S04]  /*63520*/  STL [R1+0x7bfc], R30 ;  /* 0x007bfc1e01007387 */ /* 0x000fe80000100800 */
[----:B------:R-:W-:Y:S04]  /*63530*/  STL [R1+0x7bf8], R31 ;  /* 0x007bf81f01007387 */ /* 0x000fe80000100800 */
[----:B------:R2:W-:Y:S04]  /*63540*/  STL [R1+0x7c04], R26 ;  /* 0x007c041a01007387 */ /* 0x0005e80000100800 */
[----:B------:R1:W-:Y:S04]  /*63550*/  STL [R1+0x7c00], R27 ;  /* 0x007c001b01007387 */ /* 0x0003e80000100800 */
[----:B------:R-:W-:Y:S04]  /*63560*/  STL [R1+0x7c0c], R22 ;  /* 0x007c0c1601007387 */ /* 0x000fe80000100800 */
[----:B------:R-:W-:Y:S04]  /*63570*/  STL [R1+0x7c08], R23 ;  /* 0x007c081701007387 */ /* 0x000fe80000100800 */
[----:B------:R-:W-:Y:S04]  /*63580*/  STL [R1+0x7c14], R18 ;  /* 0x007c141201007387 */ /* 0x000fe80000100800 */
[----:B------:R-:W-:Y:S04]  /*63590*/  STL [R1+0x7c10], R19 ;  /* 0x007c101301007387 */ /* 0x000fe80000100800 */
[----:B------:R-:W-:Y:S04]  /*635a0*/  STL [R1+0x7c1c], R14 ;  /* 0x007c1c0e01007387 */ /* 0x000fe80000100800 */
[----:B------:R-:W-:Y:S04]  /*635b0*/  STL [R1+0x7c18], R15 ;  /* 0x007c180f01007387 */ /* 0x000fe80000100800 */
[----:B------:R1:W-:Y:S01]  /*635c0*/  STL [R1+0x7c24], R10 ;  /* 0x007c240a01007387 */ /* 0x0003e20000100800 */
[C---:B----4-:R-:W-:Y:S08]  /*635d0*/  HMMA.1688.F32.TF32 R136, R148.reuse, R96, R136 ;  /* 0x000000609488723c */ /* 0x050ff00000081088 */
[----:B---3--:R-:W-:Y:S01]  /*635e0*/  HMMA.1688.F32.TF32 R132, R148, R128, R132 ;  /* 0x000000809484723c */ /* 0x008fe20000081084 */
[----:B------:R3:W-:Y:S04]  /*635f0*/  STL [R1+0x7c20], R11 ;  /* 0x007c200b01007387 */ /* 0x0007e80000100800 */
[----:B-1----:R-:W-:Y:S04]  /*63600*/  STL [R1+0x7c2c], R6 ;  /* 0x007c2c0601007387 */ /* 0x002fe80000100800 */
[----:B------:R-:W-:Y:S02]  /*63610*/  STL [R1+0x7c28], R7 ;  /* 0x007c280701007387 */ /* 0x000fe40000100800 */
[----:B------:R-:W-:Y:S01]  /*63620*/  IMAD.MOV.U32 R34, RZ, RZ, R136 ;  /* 0x000000ffff227224 */ /* 0x000fe200078e0088 */
[----:B------:R-:W-:Y:S01]  /*63630*/  MOV R38, R138 ;  /* 0x0000008a00267202 */ /* 0x000fe20000000f00 */
[----:B------:R-:W-:Y:S01]  /*63640*/  STL [R1+0x7910], R2 ;  /* 0x0079100201007387 */ /* 0x000fe20000100800 */
[----:B------:R-:W-:-:S02]  /*63650*/  IMAD.MOV.U32 R35, RZ, RZ, R137 ;  /* 0x000000ffff237224 */ /* 0x000fc400078e0089 */
[----:B------:R-:W-:Y:S01]  /*63660*/  IMAD.MOV.U32 R39, RZ, RZ, R139 ;  /* 0x000000ffff277224 */ /* 0x000fe200078e008b */
[----:B------:R-:W4:Y:S04]  /*63670*/  LDL.LU.64 R136, [R1+0x4b0] ;  /* 0x0004b00001887983 */ /* 0x000f280000300a00 */
[----:B------:R-:W4:Y:S01]  /*63680*/  LDL.LU.64 R138, [R1+0x4b8] ;  /* 0x0004b800018a7983 */ /* 0x000f220000300a00 */
[----:B------:R-:W-:-:S03]  /*63690*/  IMAD.MOV.U32 R42, RZ, RZ, R132 ;  /* 0x000000ffff2a7224 */ /* 0x000fc600078e0084 */
[----:B------:R-:W-:Y:S01]  /*636a0*/  STL [R1+0x7c3c], R39 ;  /* 0x007c3c2701007387 */ /* 0x000fe20000100800 */
[----:B------:R-:W-:-:S03]  /*636b0*/  IMAD.MOV.U32 R43, RZ, RZ, R133 ;  /* 0x000000ffff2b7224 */ /* 0x000fc600078e0085 */
[----:B------:R-:W-:Y:S01]  /*636c0*/  STL [R1+0x7c38], R38 ;  /* 0x007c382601007387 */ /* 0x000fe20000100800 */
[----:B------:R-:W-:Y:S01]  /*636d0*/  MOV R46, R134 ;  /* 0x00000086002e7202 */ /* 0x000fe20000000f00 */
[----:B------:R-:W-:Y:S02]  /*636e0*/  IMAD.MOV.U32 R47, RZ, RZ, R135 ;  /* 0x000000ffff2f7224 */ /* 0x000fe400078e0087 */
[----:B------:R1:W-:Y:S04]  /*636f0*/  STL [R1+0x7c34], R35 ;  /* 0x007c342301007387 */ /* 0x0003e80000100800 */
[----:B------:R1:W-:Y:S04]  /*63700*/  STL [R1+0x7c30], R34 ;  /* 0x007c302201007387 */ /* 0x0003e80000100800 */
[----:B------:R-:W2:Y:S04]  /*63710*/  LDL.LU.64 R132, [R1+0x4a0] ;  /* 0x0004a00001847983 */ /* 0x000ea80000300a00 */
[----:B------:R-:W2:Y:S04]  /*63720*/  LDL.LU.64 R134, [R1+0x4a8] ;  /* 0x0004a80001867983 */ /* 0x000ea80000300a00 */
[----:B------:R-:W-:Y:S04]  /*63730*/  STL [R1+0x7c4c], R47 ;  /* 0x007c4c2f01007387 */ /* 0x000fe80000100800 */
[----:B------:R-:W-:Y:S01]  /*63740*/  STL [R1+0x7c48], R46 ;  /* 0x007c482e01007387 */ /* 0x000fe20000100800 */
[----:B------:R-:W-:Y:S03]  /*63750*/  HMMA.1688.F32.TF32 R140, R148, R124, R140 ;  /* 0x0000007c948c723c */ /* 0x000fe6000008108c */
[----:B------:R1:W-:Y:S04]  /*63760*/  STL [R1+0x7c44], R43 ;  /* 0x007c442b01007387 */ /* 0x0003e80000100800 */
[----:B------:R1:W-:-:S12]  /*63770*/  STL [R1+0x7c40], R42 ;  /* 0x007c402a01007387 */ /* 0x0003d80000100800 */
[----:B------:R-:W-:Y:S01]  /*63780*/  IMAD.MOV.U32 R63, RZ, RZ, R143 ;  /* 0x000000ffff3f7224 */ /* 0x000fe200078e008f */
[----:B------:R-:W-:Y:S01]  /*63790*/  MOV R62, R142 ;  /* 0x0000008e003e7202 */ /* 0x000fe20000000f00 */
[----:B------:R-:W-:Y:S02]  /*637a0*/  IMAD.MOV.U32 R58, RZ, RZ, R140 ;  /* 0x000000ffff3a7224 */ /* 0x000fe400078e008c */
[----:B------:R-:W-:Y:S02]  /*637b0*/  IMAD.MOV.U32 R59, RZ, RZ, R141 ;  /* 0x000000ffff3b7224 */ /* 0x000fe400078e008d */
[----:B------:R-:W3:Y:S04]  /*637c0*/  LDL.LU.64 R140, [R1+0x4e0] ;  /* 0x0004e000018c7983 */ /* 0x000ee80000300a00 */
[----:B------:R-:W3:Y:S04]  /*637d0*/  LDL.LU.64 R142, [R1+0x4e8] ;  /* 0x0004e800018e7983 */ /* 0x000ee80000300a00 */
[----:B------:R-:W-:Y:S04]  /*637e0*/  STL [R1+0x7c5c], R63 ;  /* 0x007c5c3f01007387 */ /* 0x000fe80000100800 */
[----:B------:R-:W-:Y:S04]  /*637f0*/  STL [R1+0x7c58], R62 ;  /* 0x007c583e01007387 */ /* 0x000fe80000100800 */
[----:B------:R1:W-:Y:S04]  /*63800*/  STL [R1+0x7c54], R59 ;  /* 0x007c543b01007387 */ /* 0x0003e80000100800 */
[----:B------:R1:W-:Y:S01]  /*63810*/  STL [R1+0x7c50], R58 ;  /* 0x007c503a01007387 */ /* 0x0003e20000100800 */
[C---:B----4-:R-:W-:Y:S08]  /*63820*/  HMMA.1688.F32.TF32 R136, R148.reuse, R120, R136 ;  /* 0x000000789488723c */ /* 0x050ff00000081088 */
[----:B--2---:R-:W-:Y:S11]  /*63830*/  HMMA.1688.F32.TF32 R132, R148, R116, R132 ;  /* 0x000000749484723c */ /* 0x004ff60000081084 */
[----:B------:R-:W-:Y:S01]  /*63840*/  IMAD.MOV.U32 R71, RZ, RZ, R139 ;  /* 0x000000ffff477224 */ /* 0x000fe200078e008b */
[----:B------:R-:W-:Y:S01]  /*63850*/  MOV R70, R138 ;  /* 0x0000008a00467202 */ /* 0x000fe20000000f00 */
[----:B------:R-:W-:-:S02]  /*63860*/  IMAD.MOV.U32 R66, RZ, RZ, R136 ;  /* 0x000000ffff427224 */ /* 0x000fc400078e0088 */
[----:B------:R-:W-:Y:S02]  /*63870*/  IMAD.MOV.U32 R67, RZ, RZ, R137 ;  /* 0x000000ffff437224 */ /* 0x000fe400078e0089 */
[----:B------:R-:W2:Y:S04]  /*63880*/  LDL.LU.64 R136, [R1+0x500] ;  /* 0x0005000001887983 */ /* 0x000ea80000300a00 */
[----:B------:R-:W2:Y:S04]  /*63890*/  LDL.LU.64 R138, [R1+0x508] ;  /* 0x00050800018a7983 */ /* 0x000ea80000300a00 */
[----:B------:R-:W-:Y:S04]  /*638a0*/  STL [R1+0x7c6c], R71 ;  /* 0x007c6c4701007387 */ /* 0x000fe80000100800 */
[----:B------:R-:W-:Y:S01]  /*638b0*/  STL [R1+0x7c68], R70 ;  /* 0x007c684601007387 */ /* 0x000fe20000100800 */
[----:B------:R-:W-:Y:S01]  /*638c0*/  IMAD.MOV.U32 R106, RZ, RZ, R132 ;  /* 0x000000ffff6a7224 */ /* 0x000fe200078e0084 */
[----:B------:R-:W-:Y:S01]  /*638d0*/  MOV R110, R134 ;  /* 0x00000086006e7202 */ /* 0x000fe20000000f00 */
[----:B------:R-:W-:Y:S01]  /*638e0*/  IMAD.MOV.U32 R107, RZ, RZ, R133 ;  /* 0x000000ffff6b7224 */ /* 0x000fe200078e0085 */
[----:B------:R4:W-:Y:S01]  /*638f0*/  STL [R1+0x7c64], R67 ;  /* 0x007c644301007387 */ /* 0x0009e20000100800 */
[----:B------:R-:W-:-:S03]  /*63900*/  IMAD.MOV.U32 R111, RZ, RZ, R135 ;  /* 0x000000ffff6f7224 */ /* 0x000fc600078e0087 */
[----:B------:R1:W-:Y:S04]  /*63910*/  STL [R1+0x7c60], R66 ;  /* 0x007c604201007387 */ /* 0x0003e80000100800 */
[----:B------:R-:W4:Y:S04]  /*63920*/  LDL.LU.64 R132, [R1+0x510] ;  /* 0x0005100001847983 */ /* 0x000f280000300a00 */
[----:B------:R-:W4:Y:S04]  /*63930*/  LDL.LU.64 R134, [R1+0x518] ;  /* 0x0005180001867983 */ /* 0x000f280000300a00 */
[----:B------:R-:W4:Y:S04]  /*63940*/  LDL.LU.64 R156, [R1+0x520] ;  /* 0x00052000019c7983 */ /* 0x000f280000300a00 */
[----:B------:R-:W4:Y:S04]  /*63950*/  LDL.LU.64 R158, [R1+0x528] ;  /* 0x00052800019e7983 */ /* 0x000f280000300a00 */
[----:B------:R-:W4:Y:S04]  /*63960*/  LDL.LU.64 R152, [R1+0x540] ;  /* 0x0005400001987983 */ /* 0x000f280000300a00 */
[----:B------:R-:W4:Y:S01]  /*63970*/  LDL.LU.64 R154, [R1+0x548] ;  /* 0x00054800019a7983 */ /* 0x000f220000300a00 */
[C---:B------:R-:W-:Y:S08]  /*63980*/  HMMA.1688.F32.TF32 R144, R148.reuse, R100, R144 ;  /* 0x000000649490723c */ /* 0x040ff00000081090 */
[----:B---3--:R-:W-:Y:S01]  /*63990*/  HMMA.1688.F32.TF32 R140, R148, R112, R140 ;  /* 0x00000070948c723c */ /* 0x008fe2000008108c */
[----:B------:R-:W-:Y:S04]  /*639a0*/  STL [R1+0x7c7c], R111 ;  /* 0x007c7c6f01007387 */ /* 0x000fe80000100800 */
[----:B------:R-:W-:Y:S04]  /*639b0*/  STL [R1+0x7c78], R110 ;  /* 0x007c786e01007387 */ /* 0x000fe80000100800 */
[----:B------:R-:W-:Y:S02]  /*639c0*/  STL [R1+0x7c74], R107 ;  /* 0x007c746b01007387 */ /* 0x000fe40000100800 */
[----:B------:R-:W-:Y:S01]  /*639d0*/  IMAD.MOV.U32 R86, RZ, RZ, R144 ;  /* 0x000000ffff567224 */ /* 0x000fe200078e0090 */
[----:B------:R-:W-:Y:S01]  /*639e0*/  MOV R91, R146 ;  /* 0x00000092005b7202 */ /* 0x000fe20000000f00 */
[----:B------:R-:W-:Y:S01]  /*639f0*/  IMAD.MOV.U32 R90, RZ, RZ, R145 ;  /* 0x000000ffff5a7224 */ /* 0x000fe200078e0091 */
[----:B------:R-:W-:Y:S01]  /*63a00*/  STL [R1+0x7c70], R106 ;  /* 0x007c706a01007387 */ /* 0x000fe20000100800 */
[----:B------:R-:W-:-:S03]  /*63a10*/  IMAD.MOV.U32 R87, RZ, RZ, R147 ;  /* 0x000000ffff577224 */ /* 0x000fc600078e0093 */
[----:B------:R-:W3:Y:S01]  /*63a20*/  LDL.LU.64 R144, [R1+0x550] ;  /* 0x0005500001907983 */ /* 0x000ee20000300a00 */
[----:B------:R-:W-:Y:S02]  /*63a30*/  IMAD.MOV.U32 R51, RZ, RZ, R141 ;  /* 0x000000ffff337224 */ /* 0x000fe400078e008d */
[----:B------:R-:W-:Y:S01]  /*63a40*/  IMAD.MOV.U32 R50, RZ, RZ, R140 ;  /* 0x000000ffff327224 */ /* 0x000fe200078e008c */
[----:B------:R-:W3:Y:S01]  /*63a50*/  LDL.LU.64 R146, [R1+0x558] ;  /* 0x0005580001927983 */ /* 0x000ee20000300a00 */
[----:B------:R-:W-:Y:S01]  /*63a60*/  MOV R54, R142 ;  /* 0x0000008e00367202 */ /* 0x000fe20000000f00 */
[----:B------:R-:W-:Y:S02]  /*63a70*/  IMAD.MOV.U32 R55, RZ, RZ, R143 ;  /* 0x000000ffff377224 */ /* 0x000fe400078e008f */
[----:B------:R-:W3:Y:S04]  /*63a80*/  LDL.LU.64 R140, [R1+0x620] ;  /* 0x00062000018c7983 */ /* 0x000ee80000300a00 */
[----:B------:R-:W3:Y:S04]  /*63a90*/  LDL.LU.64 R142, [R1+0x628] ;  /* 0x00062800018e7983 */ /* 0x000ee80000300a00 */
[----:B------:R1:W-:Y:S04]  /*63aa0*/  STL [R1+0x7c84], R51 ;  /* 0x007c843301007387 */ /* 0x0003e80000100800 */
[----:B------:R1:W-:Y:S01]  /*63ab0*/  STL [R1+0x7c80], R50 ;  /* 0x007c803201007387 */ /* 0x0003e20000100800 */
[C---:B--2---:R-:W-:Y:S08]  /*63ac0*/  HMMA.1688.F32.TF32 R136, R148.reuse, R108, R136 ;  /* 0x0000006c9488723c */ /* 0x044ff00000081088 */
[----:B----4-:R-:W-:Y:S11]  /*63ad0*/  HMMA.1688.F32.TF32 R132, R148, R104, R132 ;  /* 0x000000689484723c */ /* 0x010ff60000081084 */
[----:B------:R-:W-:Y:S01]  /*63ae0*/  IMAD.MOV.U32 R114, RZ, RZ, R136 ;  /* 0x000000ffff727224 */ /* 0x000fe200078e0088 */
[----:B------:R-:W-:Y:S01]  /*63af0*/  MOV R118, R138 ;  /* 0x0000008a00767202 */ /* 0x000fe20000000f00 */
[----:B------:R-:W-:-:S02]  /*63b00*/  IMAD.MOV.U32 R115, RZ, RZ, R137 ;  /* 0x000000ffff737224 */ /* 0x000fc400078e0089 */
[----:B------:R-:W-:Y:S01]  /*63b10*/  IMAD.MOV.U32 R119, RZ, RZ, R139 ;  /* 0x000000ffff777224 */ /* 0x000fe200078e008b */
[----:B------:R-:W2:Y:S04]  /*63b20*/  LDL.LU.64 R136, [R1+0x610] ;  /* 0x0006100001887983 */ /* 0x000ea80000300a00 */
[----:B------:R-:W2:Y:S01]  /*63b30*/  LDL.LU.64 R138, [R1+0x618] ;  /* 0x00061800018a7983 */ /* 0x000ea20000300a00 */
[----:B------:R-:W-:Y:S01]  /*63b40*/  IMAD.MOV.U32 R26, RZ, RZ, R132 ;  /* 0x000000ffff1a7224 */ /* 0x000fe200078e0084 */
[----:B------:R-:W-:Y:S01]  /*63b50*/  MOV R30, R134 ;  /* 0x00000086001e7202 */ /* 0x000fe20000000f00 */
[----:B------:R-:W-:Y:S02]  /*63b60*/  IMAD.MOV.U32 R27, RZ, RZ, R133 ;  /* 0x000000ffff1b7224 */ /* 0x000fe400078e0085 */
[----:B------:R-:W-:Y:S01]  /*63b70*/  IMAD.MOV.U32 R31, RZ, RZ, R135 ;  /* 0x000000ffff1f7224 */ /* 0x000fe200078e0087 */
[----:B------:R-:W4:Y:S04]  /*63b80*/  LDL.LU.64 R132, [R1+0x600] ;  /* 0x0006000001847983 */ /* 0x000f280000300a00 */
[----:B------:R-:W4:Y:S01]  /*63b90*/  LDL.LU.64 R134, [R1+0x608] ;  /* 0x0006080001867983 */ /* 0x000f220000300a00 */
[----:B------:R-:W-:-:S15]  /*63ba0*/  HMMA.1688.F32.TF32 R152, R148, R64, R152 ;  /* 0x000000409498723c */ /* 0x000fde0000081098 */
[----:B------:R-:W-:-:S04]  /*63bb0*/  NOP ;  /* 0x0000000000007918 */ /* 0x000fc80000000000 */
[----:B------:R-:W-:Y:S01]  /*63bc0*/  IMAD.MOV.U32 R10, RZ, RZ, R152 ;  /* 0x000000ffff0a7224 */ /* 0x000fe200078e0098 */
[----:B------:R-:W-:Y:S01]  /*63bd0*/  MOV R14, R154 ;  /* 0x0000009a000e7202 */ /* 0x000fe20000000f00 */
[----:B------:R-:W-:Y:S02]  /*63be0*/  IMAD.MOV.U32 R11, RZ, RZ, R153 ;  /* 0x000000ffff0b7224 */ /* 0x000fe400078e0099 */
[----:B------:R-:W-:Y:S01]  /*63bf0*/  IMAD.MOV.U32 R15, RZ, RZ, R155 ;  /* 0x000000ffff0f7224 */ /* 0x000fe200078e009b */
[----:B------:R-:W4:Y:S04]  /*63c00*/  LDL.LU.64 R152, [R1+0x5f0] ;  /* 0x0005f00001987983 */ /* 0x000f280000300a00 */
[----:B------:R-:W4:Y:S04]  /*63c10*/  LDL.LU.64 R154, [R1+0x5f8] ;  /* 0x0005f800019a7983 */ /* 0x000f280000300a00 */
[----:B------:R-:W4:Y:S04]  /*63c20*/  LDL.LU.64 R180, [R1+0x5e0] ;  /* 0x0005e00001b47983 */ /* 0x000f280000300a00 */
[----:B------:R-:W4:Y:S01]  /*63c30*/  LDL.LU.64 R182, [R1+0x5e8] ;  /* 0x0005e80001b67983 */ /* 0x000f220000300a00 */
[C---:B---3--:R-:W-:Y:S03]  /*63c40*/  HMMA.1688.F32.TF32 R140, R148.reuse, R56, R140 ;  /* 0x00000038948c723c */ /* 0x048fe6000008108c */
[----:B------:R-:W3:Y:S04]  /*63c50*/  LDL.LU.64 R176, [R1+0x5d0] ;  /* 0x0005d00001b07983 */ /* 0x000ee80000300a00 */
[----:B------:R-:W3:Y:S01]  /*63c60*/  LDL.LU.64 R178, [R1+0x5d8] ;  /* 0x0005d80001b27983 */ /* 0x000ee20000300a00 */
[C---:B------:R-:W-:Y:S03]  /*63c70*/  HMMA.1688.F32.TF32 R144, R148.reuse, R60, R144 ;  /* 0x0000003c9490723c */ /* 0x040fe60000081090 */
[----:B------:R-:W3:Y:S04]  /*63c80*/  LDL.LU.64 R172, [R1+0x5c0] ;  /* 0x0005c00001ac7983 */ /* 0x000ee80000300a00 */
[----:B------:R-:W3:Y:S01]  /*63c90*/  LDL.LU.64 R174, [R1+0x5c8] ;  /* 0x0005c80001ae7983 */ /* 0x000ee20000300a00 */
[----:B------:R-:W-:Y:S03]  /*63ca0*/  HMMA.1688.F32.TF32 R156, R148, R68, R156 ;  /* 0x00000044949c723c */ /* 0x000fe6000008109c */
[----:B------:R-:W3:Y:S04]  /*63cb0*/  LDL.LU.64 R164, [R1+0x5b0] ;  /* 0x0005b00001a47983 */ /* 0x000ee80000300a00 */
[----:B------:R-:W3:Y:S04]  /*63cc0*/  LDL.LU.64 R166, [R1+0x5b8] ;  /* 0x0005b80001a67983 */ /* 0x000ee80000300a00 */
[----:B------:R-:W3:Y:S04]  /*63cd0*/  LDL.LU.64 R160, [R1+0x5a0] ;  /* 0x0005a00001a07983 */ /* 0x000ee80000300a00 */
[----:B------:R-:W3:Y:S01]  /*63ce0*/  LDL.LU.64 R162, [R1+0x5a8] ;  /* 0x0005a80001a27983 */ /* 0x000ee20000300a00 */
[----:B-1----:R-:W-:Y:S01]  /*63cf0*/  IMAD.MOV.U32 R35, RZ, RZ, R140 ;  /* 0x000000ffff237224 */ /* 0x002fe200078e008c */
[----:B------:R-:W-:Y:S01]  /*63d00*/  MOV R6, R142 ;  /* 0x0000008e00067202 */ /* 0x000fe20000000f00 */
[----:B------:R-:W-:-:S02]  /*63d10*/  IMAD.MOV.U32 R34, RZ, RZ, R141 ;  /* 0x000000ffff227224 */ /* 0x000fc400078e008d */
[----:B------:R-:W-:Y:S01]  /*63d20*/  IMAD.MOV.U32 R7, RZ, RZ, R143 ;  /* 0x000000ffff077224 */ /* 0x000fe200078e008f */
[----:B------:R-:W-:Y:S01]  /*63d30*/  MOV R99, R146 ;  /* 0x0000009200637202 */ /* 0x000fe20000000f00 */
[----:B------:R-:W-:Y:S02]  /*63d40*/  IMAD.MOV.U32 R122, RZ, RZ, R144 ;  /* 0x000000ffff7a7224 */ /* 0x000fe400078e0090 */
[----:B------:R-:W-:Y:S02]  /*63d50*/  IMAD.MOV.U32 R98, RZ, RZ, R145 ;  /* 0x000000ffff627224 */ /* 0x000fe400078e0091 */
[----:B------:R-:W-:Y:S01]  /*63d60*/  IMAD.MOV.U32 R130, RZ, RZ, R147 ;  /* 0x000000ffff827224 */ /* 0x000fe200078e0093 */
[----:B------:R-:W-:Y:S01]  /*63d70*/  MOV R22, R158 ;  /* 0x0000009e00167202 */ /* 0x000fe20000000f00 */
[----:B------:R-:W-:Y:S02]  /*63d80*/  IMAD.MOV.U32 R18, RZ, RZ, R156 ;  /* 0x000000ffff127224 */ /* 0x000fe400078e009c */
[----:B------:R-:W-:-:S02]  /*63d90*/  IMAD.MOV.U32 R19, RZ, RZ, R157 ;  /* 0x000000ffff137224 */ /* 0x000fc400078e009d */
[----:B------:R-:W-:Y:S01]  /*63da0*/  IMAD.MOV.U32 R23, RZ, RZ, R159 ;  /* 0x000000ffff177224 */ /* 0x000fe200078e009f */
[C---:B--2---:R-:W-:Y:S08]  /*63db0*/  HMMA.1688.F32.TF32 R136, R148.reuse, R52, R136 ;  /* 0x000000349488723c */ /* 0x044ff00000081088 */
[----:B----4-:R-:W-:Y:S11]  /*63dc0*/  HMMA.1688.F32.TF32 R132, R148, R48, R132 ;  /* 0x000000309484723c */ /* 0x010ff60000081084 */
[----:B------:R-:W-:Y:S01]  /*63dd0*/  IMAD.MOV.U32 R43, RZ, RZ, R136 ;  /* 0x000000ffff2b7224 */ /* 0x000fe200078e0088 */
[----:B------:R-:W-:Y:S01]  /*63de0*/  MOV R39, R138 ;  /* 0x0000008a00277202 */ /* 0x000fe20000000f00 */
[----:B------:R-:W-:-:S02]  /*63df0*/  IMAD.MOV.U32 R42, RZ, RZ, R137 ;  /* 0x000000ffff2a7224 */ /* 0x000fc400078e0089 */
[----:B------:R-:W-:-:S04]  /*63e00*/  IMAD.MOV.U32 R38, RZ, RZ, R139 ;  /* 0x000000ffff267224 */ /* 0x000fc800078e008b */
[----:B------:R-:W-:Y:S01]  /*63e10*/  IMAD.MOV.U32 R59, RZ, RZ, R132 ;  /* 0x000000ffff3b7224 */ /* 0x000fe200078e0084 */
[----:B------:R-:W-:Y:S01]  /*63e20*/  MOV R47, R134 ;  /* 0x00000086002f7202 */ /* 0x000fe20000000f00 */
[----:B------:R-:W-:Y:S02]  /*63e30*/  IMAD.MOV.U32 R58, RZ, RZ, R133 ;  /* 0x000000ffff3a7224 */ /* 0x000fe400078e0085 */
[----:B------:R-:W-:Y:S01]  /*63e40*/  IMAD.MOV.U32 R46, RZ, RZ, R135 ;  /* 0x000000ffff2e7224 */ /* 0x000fe200078e0087 */
[----:B------:R-:W2:Y:S04]  /*63e50*/  LDL.LU.64 R132, [R1+0x580] ;  /* 0x0005800001847983 */ /* 0x000ea80000300a00 */
[----:B------:R-:W2:Y:S04]  /*63e60*/  LDL.LU.64 R134, [R1+0x588] ;  /* 0x0005880001867983 */ /* 0x000ea80000300a00 */
        /* <DEDUP_REMOVED lines=8> */
[C---:B------:R-:W-:Y:S08]  /*63ef0*/  HMMA.1688.F32.TF32 R152, R148.reuse, R44, R152 ;  /* 0x0000002c9498723c */ /* 0x040ff00000081098 */
[----:B---3--:R-:W-:Y:S11]  /*63f00*/  HMMA.1688.F32.TF32 R244, R148, R24, R160 ;  /* 0x0000001894f4723c */ /* 0x008ff600000810a0 */
[----:B------:R-:W-:Y:S01]  /*63f10*/  IMAD.MOV.U32 R131, RZ, RZ, R152 ;  /* 0x000000ffff837224 */ /* 0x000fe200078e0098 */
[----:B------:R-:W-:Y:S01]  /*63f20*/  MOV R126, R154 ;  /* 0x0000009a007e7202 */ /* 0x000fe20000000f00 */
[----:B------:R-:W-:-:S02]  /*63f30*/  IMAD.MOV.U32 R123, RZ, RZ, R153 ;  /* 0x000000ffff7b7224 */ /* 0x000fc400078e0099 */
[----:B------:R-:W-:Y:S01]  /*63f40*/  IMAD.MOV.U32 R127, RZ, RZ, R155 ;  /* 0x000000ffff7f7224 */ /* 0x000fe200078e009b */
[----:B------:R-:W3:Y:S04]  /*63f50*/  LDL.LU.64 R152, [R1+0xcb0] ;  /* 0x000cb00001987983 */ /* 0x000ee80000300a00 */
[----:B------:R-:W3:Y:S04]  /*63f60*/  LDL.LU.64 R154, [R1+0xcb8] ;  /* 0x000cb800019a7983 */ /* 0x000ee80000300a00 */
[----:B------:R-:W3:Y:S04]  /*63f70*/  LDL.LU.64 R160, [R1+0xf70] ;  /* 0x000f700001a07983 */ /* 0x000ee80000300a00 */
[----:B------:R-:W3:Y:S01]  /*63f80*/  LDL.LU.64 R162, [R1+0xf78] ;  /* 0x000f780001a27983 */ /* 0x000ee20000300a00 */
[C---:B------:R-:W-:Y:S08]  /*63f90*/  HMMA.1688.F32.TF32 R180, R148.reuse, R40, R180 ;  /* 0x0000002894b4723c */ /* 0x040ff000000810b4 */
[C---:B------:R-:W-:Y:S08]  /*63fa0*/  HMMA.1688.F32.TF32 R176, R148.reuse, R36, R176 ;  /* 0x0000002494b0723c */ /* 0x040ff000000810b0 */
[C---:B------:R-:W-:Y:S08]  /*63fb0*/  HMMA.1688.F32.TF32 R172, R148.reuse, R32, R172 ;  /* 0x0000002094ac723c */ /* 0x040ff000000810ac */
[C---:B------:R-:W-:Y:S08]  /*63fc0*/  HMMA.1688.F32.TF32 R248, R148.reuse, R28, R164 ;  /* 0x0000001c94f8723c */ /* 0x040ff000000810a4 */
[C---:B--2---:R-:W-:Y:S08]  /*63fd0*/  HMMA.1688.F32.TF32 R132, R148.reuse, R20, R132 ;  /* 0x000000149484723c */ /* 0x044ff00000081084 */
[C---:B----4-:R-:W-:Y:S08]  /*63fe0*/  HMMA.1688.F32.TF32 R136, R148.reuse, R16, R136 ;  /* 0x000000109488723c */ /* 0x050ff00000081088 */
[C---:B------:R-:W-:Y:S08]  /*63ff0*/  HMMA.1688.F32.TF32 R140, R148.reuse, R12, R140 ;  /* 0x0000000c948c723c */ /* 0x040ff0000008108c */
[C---:B------:R-:W-:Y:S08]  /*64000*/  HMMA.1688.F32.TF32 R144, R148.reuse, R8, R144 ;  /* 0x000000089490723c */ /* 0x040ff00000081090 */
[----:B------:R-:W-:Y:S01]  /*64010*/  HMMA.1688.F32.TF32 R148, R148, R4, R156 ;  /* 0x000000049494723c */ /* 0x000fe2000008109c */
        /* <DEDUP_REMOVED lines=14> */
[----:B------:R-:W-:-:S03]  /*64100*/  IMAD.MOV.U32 R67, RZ, RZ, R180 ;  /* 0x000000ffff437224 */ /* 0x000fc600078e00b4 */
[----:B------:R-:W4:Y:S01]  /*64110*/  LDL.LU.64 R188, [R1+0xd70] ;  /* 0x000d700001bc7983 */ /* 0x000f220000300a00 */
[----:B------:R-:W-:-:S03]  /*64120*/  IMAD.MOV.U32 R66, RZ, RZ, R181 ;  /* 0x000000ffff427224 */ /* 0x000fc600078e00b5 */
[----:B------:R-:W4:Y:S01]  /*64130*/  LDL.LU.64 R190, [R1+0xd78] ;  /* 0x000d780001be7983 */ /* 0x000f220000300a00 */
[----:B------:R-:W-:Y:S01]  /*64140*/  MOV R63, R182 ;  /* 0x000000b6003f7202 */ /* 0x000fe20000000f00 */
[----:B------:R-:W-:Y:S02]  /*64150*/  IMAD.MOV.U32 R62, RZ, RZ, R183 ;  /* 0x000000ffff3e7224 */ /* 0x000fe400078e00b7 */
[----:B------:R-:W4:Y:S01]  /*64160*/  LDL.LU.64 R184, [R1+0xd50] ;  /* 0x000d500001b87983 */ /* 0x000f220000300a00 */
[----:B------:R-:W-:-:S03]  /*64170*/  IMAD.MOV.U32 R51, RZ, RZ, R172 ;  /* 0x000000ffff337224 */ /* 0x000fc600078e00ac */
[----:B------:R-:W4:Y:S01]  /*64180*/  LDL.LU.64 R186, [R1+0xd58] ;  /* 0x000d580001ba7983 */ /* 0x000f220000300a00 */
[----:B------:R-:W-:-:S03]  /*64190*/  IMAD.MOV.U32 R50, RZ, RZ, R173 ;  /* 0x000000ffff327224 */ /* 0x000fc600078e00ad */
[----:B------:R-:W4:Y:S01]  /*641a0*/  LDL.LU.64 R180, [R1+0xd30] ;  /* 0x000d300001b47983 */ /* 0x000f220000300a00 */
[----:B------:R-:W-:Y:S01]  /*641b0*/  MOV R111, R174 ;  /* 0x000000ae006f7202 */ /* 0x000fe20000000f00 */
[----:B------:R-:W-:Y:S02]  /*641c0*/  IMAD.MOV.U32 R110, RZ, RZ, R175 ;  /* 0x000000ffff6e7224 */ /* 0x000fe400078e00af */
[----:B------:R-:W4:Y:S04]  /*641d0*/  LDL.LU.64 R182, [R1+0xd38] ;  /* 0x000d380001b67983 */ /* 0x000f280000300a00 */
[----:B------:R-:W4:Y:S04]  /*641e0*/  LDL.LU.64 R172, [R1+0xd10] ;  /* 0x000d100001ac7983 */ /* 0x000f280000300a00 */
[----:B------:R-:W4:Y:S01]  /*641f0*/  LDL.LU.64 R174, [R1+0xd18] ;  /* 0x000d180001ae7983 */ /* 0x000f220000300a00 */
[C---:B---3--:R-:W-:Y:S03]  /*64200*/  HMMA.1688.F32.TF32 R220, R168.reuse, R88, R160 ;  /* 0x00000058a8dc723c */ /* 0x048fe600000810a0 */
[----:B------:R-:W3:Y:S04]  /*64210*/  LDL.LU.64 R164, [R1+0xcf0] ;  /* 0x000cf00001a47983 */ /* 0x000ee80000300a00 */
[----:B------:R-:W3:Y:S04]  /*64220*/  LDL.LU.64 R166, [R1+0xcf8] ;  /* 0x000cf80001a67983 */ /* 0x000ee80000300a00 */
[----:B------:R-:W3:Y:S04]  /*64230*/  LDL.LU.64 R160, [R1+0xcd0] ;  /* 0x000cd00001a07983 */ /* 0x000ee80000300a00 */
[----:B------:R-:W3:Y:S04]  /*64240*/  LDL.LU.64 R162, [R1+0xcd8] ;  /* 0x000cd80001a27983 */ /* 0x000ee80000300a00 */
[----:B------:R-:W-:Y:S04]  /*64250*/  STL.64 [R1+0x580], R220 ;  /* 0x000580dc01007387 */ /* 0x000fe80000100a00 */
[----:B------:R2:W-:Y:S02]  /*64260*/  STL.64 [R1+0x588], R222 ;  /* 0x000588de01007387 */ /* 0x0005e40000100a00 */
[----:B--2---:R-:W-:Y:S02]  /*64270*/  HMMA.1688.F32.TF32 R220, R168, R84, R156 ;  /* 0x00000054a8dc723c */ /* 0x004fe4000008109c */
[----:B------:R-:W2:Y:S04]  /*64280*/  LDL.LU.64 R156, [R1+0xe90] ;  /* 0x000e9000019c7983 */ /* 0x000ea80000300a00 */
[----:B------:R-:W2:-:S13]  /*64290*/  LDL.LU.64 R158, [R1+0xe98] ;  /* 0x000e9800019e7983 */ /* 0x000e9a0000300a00 */
[----:B------:R-:W-:Y:S04]  /*642a0*/  STL.64 [R1+0x570], R220 ;  /* 0x000570dc01007387 */ /* 0x000fe80000100a00 */
[----:B------:R4:W-:Y:S02]  /*642b0*/  STL.64 [R1+0x578], R222 ;  /* 0x000578de01007387 */ /* 0x0009e40000100a00 */
[C---:B----4-:R-:W-:Y:S08]  /*642c0*/  HMMA.1688.F32.TF32 R220, R168.reuse, R80, R216 ;  /* 0x00000050a8dc723c */ /* 0x050ff000000810d8 */
[C---:B------:R-:W-:Y:S08]  /*642d0*/  HMMA.1688.F32.TF32 R216, R168.reuse, R76, R212 ;  /* 0x0000004ca8d8723c */ /* 0x040ff000000810d4 */
[C---:B------:R-:W-:Y:S08]  /*642e0*/  HMMA.1688.F32.TF32 R212, R168.reuse, R72, R208 ;  /* 0x00000048a8d4723c */ /* 0x040ff000000810d0 */
[C---:B------:R-:W-:Y:S08]  /*642f0*/  HMMA.1688.F32.TF32 R208, R168.reuse, R100, R200 ;  /* 0x00000064a8d0723c */ /* 0x040ff000000810c8 */
[C---:B------:R-:W-:Y:S08]  /*64300*/  HMMA.1688.F32.TF32 R200, R168.reuse, R96, R196 ;  /* 0x00000060a8c8723c */ /* 0x040ff000000810c4 */
[C---:B------:R-:W-:Y:S01]  /*64310*/  HMMA.1688.F32.TF32 R196, R168.reuse, R128, R192 ;  /* 0x00000080a8c4723c */ /* 0x040fe200000810c0 */
[----:B------:R-:W-:Y:S07]  /*64320*/  STL.64 [R1+0x560], R220 ;  /* 0x000560dc01007387 */ /* 0x000fee0000100a00 */
[C---:B------:R-:W-:Y:S01]  /*64330*/  HMMA.1688.F32.TF32 R192, R168.reuse, R124, R188 ;  /* 0x0000007ca8c0723c */ /* 0x040fe200000810bc */
[----:B------:R-:W-:Y:S07]  /*64340*/  STL.64 [R1+0x568], R222 ;  /* 0x000568de01007387 */ /* 0x000fee0000100a00 */
[C---:B------:R-:W-:Y:S01]  /*64350*/  HMMA.1688.F32.TF32 R188, R168.reuse, R120, R184 ;  /* 0x00000078a8bc723c */ /* 0x040fe200000810b8 */
[----:B------:R-:W-:Y:S07]  /*64360*/  STL.64 [R1+0x550], R216 ;  /* 0x000550d801007387 */ /* 0x000fee0000100a00 */
[C---:B------:R-:W-:Y:S01]  /*64370*/  HMMA.1688.F32.TF32 R184, R168.reuse, R116, R180 ;  /* 0x00000074a8b8723c */ /* 0x040fe200000810b4 */
[----:B------:R-:W-:Y:S07]  /*64380*/  STL.64 [R1+0x558], R218 ;  /* 0x000558da01007387 */ /* 0x000fee0000100a00 */
[C---:B------:R-:W-:Y:S01]  /*64390*/  HMMA.1688.F32.TF32 R180, R168.reuse, R112, R172 ;  /* 0x00000070a8b4723c */ /* 0x040fe200000810ac */
[----:B------:R-:W-:Y:S04]  /*643a0*/  STL.64 [R1+0x540], R212 ;  /* 0x000540d401007387 */ /* 0x000fe80000100a00 */
[----:B------:R-:W-:Y:S04]  /*643b0*/  STL.64 [R1+0x548], R214 ;  /* 0x000548d601007387 */ /* 0x000fe80000100a00 */
[----:B------:R1:W-:Y:S04]  /*643c0*/  STL.64 [R1+0x530], R208 ;  /* 0x000530d001007387 */ /* 0x0003e80000100a00 */
[----:B------:R4:W-:Y:S04]  /*643d0*/  STL.64 [R1+0x538], R210 ;  /* 0x000538d201007387 */ /* 0x0009e80000100a00 */
[----:B------:R1:W-:Y:S04]  /*643e0*/  STL.64 [R1+0x520], R200 ;  /* 0x000520c801007387 */ /* 0x0003e80000100a00 */
[----:B------:R1:W-:Y:S04]  /*643f0*/  STL.64 [R1+0x528], R202 ;  /* 0x000528ca01007387 */ /* 0x0003e80000100a00 */
[----:B------:R-:W-:Y:S04]  /*64400*/  STL.64 [R1+0x510], R196 ;  /* 0x000510c401007387 */ /* 0x000fe80000100a00 */
[----:B------:R-:W-:Y:S04]  /*64410*/  STL.64 [R1+0x518], R198 ;  /* 0x000518c601007387 */ /* 0x000fe80000100a00 */
[----:B------:R-:W-:Y:S04]  /*64420*/  STL.64 [R1+0x500], R192 ;  /* 0x000500c001007387 */ /* 0x000fe80000100a00 */
[----:B------:R-:W-:Y:S04]  /*64430*/  STL.64 [R1+0x508], R194 ;  /* 0x000508c201007387 */ /* 0x000fe80000100a00 */
[----:B------:R-:W-:Y:S04]  /*64440*/  STL.64 [R1+0x4f0], R188 ;  /* 0x0004f0bc01007387 */ /* 0x000fe80000100a00 */
[----:B------:R-:W-:Y:S01]  /*64450*/  STL.64 [R1+0x4f8], R190 ;  /* 0x0004f8be01007387 */ /* 0x000fe20000100a00 */
[C---:B---3--:R-:W-:Y:S03]  /*64460*/  HMMA.1688.F32.TF32 R164, R168.reuse, R108, R164 ;  /* 0x0000006ca8a4723c */ /* 0x048fe600000810a4 */
[----:B------:R-:W-:Y:S04]  /*64470*/  STL.64 [R1+0x4e0], R184 ;  /* 0x0004e0b801007387 */ /* 0x000fe80000100a00 */
[----:B------:R-:W-:Y:S04]  /*64480*/  STL.64 [R1+0x4e8], R186 ;  /* 0x0004e8ba01007387 */ /* 0x000fe80000100a00 */
[----:B------:R-:W3:Y:S04]  /*64490*/  LDL.LU.64 R172, [R1+0xe80] ;  /* 0x000e800001ac7983 */ /* 0x000ee80000300a00 */
[----:B------:R-:W-:Y:S01]  /*644a0*/  STL.64 [R1+0x4d0], R180 ;  /* 0x0004d0b401007387 */ /* 0x000fe20000100a00 */
[C---:B------:R-:W-:Y:S03]  /*644b0*/  HMMA.1688.F32.TF32 R160, R168.reuse, R104, R160 ;  /* 0x00000068a8a0723c */ /* 0x040fe600000810a0 */
[----:B------:R-:W-:Y:S04]  /*644c0*/  STL.64 [R1+0x4d8], R182 ;  /* 0x0004d8b601007387 */ /* 0x000fe80000100a00 */
[----:B------:R-:W3:Y:S04]  /*644d0*/  LDL.LU.64 R174, [R1+0xe88] ;  /* 0x000e880001ae7983 */ /* 0x000ee80000300a00 */
[----:B------:R-:W-:Y:S04]  /*644e0*/  STL.64 [R1+0x4c0], R164 ;  /* 0x0004c0a401007387 */ /* 0x000fe80000100a00 */
[----:B------:R-:W-:Y:S04]  /*644f0*/  STL.64 [R1+0x4c8], R166 ;  /* 0x0004c8a601007387 */ /* 0x000fe80000100a00 */
[----:B-1----:R-:W3:Y:S04]  /*64500*/  LDL.LU.64 R208, [R1+0xe70] ;  /* 0x000e700001d07983 */ /* 0x002ee80000300a00 */
[----:B----4-:R-:W4:Y:S04]  /*64510*/  LDL.LU.64 R210, [R1+0xe78] ;  /* 0x000e780001d27983 */ /* 0x010f280000300a00 */
[----:B------:R-:W-:Y:S04]  /*64520*/  STL.64 [R1+0x4b0], R160 ;  /* 0x0004b0a001007387 */ /* 0x000fe80000100a00 */
[----:B------:R-:W-:Y:S04]  /*64530*/  STL.64 [R1+0x4b8], R162 ;  /* 0x0004b8a201007387 */ /* 0x000fe80000100a00 */
[----:B------:R-:W4:Y:S04]  /*64540*/  LDL.LU.64 R200, [R1+0xe60] ;  /* 0x000e600001c87983 */ /* 0x000f280000300a00 */
[----:B------:R-:W4:Y:S01]  /*64550*/  LDL.LU.64 R202, [R1+0xe68] ;  /* 0x000e680001ca7983 */ /* 0x000f220000300a00 */
[----:B--2---:R-:W-:-:S15]  /*64560*/  HMMA.1688.F32.TF32 R156, R168, R68, R156 ;  /* 0x00000044a89c723c */ /* 0x004fde000008109c */
[----:B------:R-:W-:-:S04]  /*64570*/  NOP ;  /* 0x0000000000007918 */ /* 0x000fc80000000000 */
[----:B------:R1:W-:Y:S04]  /*64580*/  STL.64 [R1+0x4a0], R156 ;  /* 0x0004a09c01007387 */ /* 0x0003e80000100a00 */
[----:B------:R2:W-:Y:S04]  /*64590*/  STL.64 [R1+0x4a8], R158 ;  /* 0x0004a89e01007387 */ /* 0x0005e80000100a00 */
[----:B-1----:R-:W4:Y:S04]  /*645a0*/  LDL.LU.64 R156, [R1+0xe50] ;  /* 0x000e5000019c7983 */ /* 0x002f280000300a00 */
[----:B--2---:R-:W2:Y:S04]  /*645b0*/  LDL.LU.64 R158, [R1+0xe58] ;  /* 0x000e5800019e7983 */ /* 0x004ea80000300a00 */
        /* <DEDUP_REMOVED lines=13> */
[----:B------:R-:W2:Y:S01]  /*64690*/  LDL.LU.64 R166, [R1+0x10f8] ;  /* 0x0010f80001a67983 */ /* 0x000ea20000300a00 */
[----:B---3--:R-:W-:Y:S03]  /*646a0*/  HMMA.1688.F32.TF32 R212, R168, R64, R172 ;  /* 0x00000040a8d4723c */ /* 0x008fe600000810ac */
[----:B------:R-:W3:Y:S04]  /*646b0*/  LDL.LU.64 R172, [R1+0x1130] ;  /* 0x0011300001ac7983 */ /* 0x000ee80000300a00 */
[----:B------:R-:W3:-:S12]  /*646c0*/  LDL.LU.64 R174, [R1+0x1138] ;  /* 0x0011380001ae7983 */ /* 0x000ed80000300a00 */
[----:B------:R-:W-:Y:S04]  /*646d0*/  STL.64 [R1+0x490], R212 ;  /* 0x000490d401007387 */ /* 0x000fe80000100a00 */
[----:B------:R4:W-:Y:S02]  /*646e0*/  STL.64 [R1+0x498], R214 ;  /* 0x000498d601007387 */ /* 0x0009e40000100a00 */
[C---:B----4-:R-:W-:Y:S08]  /*646f0*/  HMMA.1688.F32.TF32 R212, R168.reuse, R60, R208 ;  /* 0x0000003ca8d4723c */ /* 0x050ff000000810d0 */
[C---:B------:R-:W-:Y:S11]  /*64700*/  HMMA.1688.F32.TF32 R208, R168.reuse, R56, R200 ;  /* 0x00000038a8d0723c */ /* 0x040ff600000810c8 */
[----:B------:R-:W-:Y:S04]  /*64710*/  STL.64 [R1+0x480], R212 ;  /* 0x000480d401007387 */ /* 0x000fe80000100a00 */
[----:B------:R-:W-:Y:S01]  /*64720*/  STL.64 [R1+0x488], R214 ;  /* 0x000488d601007387 */ /* 0x000fe20000100a00 */
[C---:B--2---:R-:W-:Y:S03]  /*64730*/  HMMA.1688.F32.TF32 R200, R168.reuse, R52, R156 ;  /* 0x00000034a8c8723c */ /* 0x044fe6000008109c */
[----:B------:R-:W2:Y:S04]  /*64740*/  LDL.LU.64 R156, [R1+0x1290] ;  /* 0x00129000019c7983 */ /* 0x000ea80000300a00 */
[----:B------:R-:W-:Y:S04]  /*64750*/  STL.64 [R1+0x470], R208 ;  /* 0x000470d001007387 */ /* 0x000fe80000100a00 */
[----:B------:R-:W-:Y:S04]  /*64760*/  STL.64 [R1+0x478], R210 ;  /* 0x000478d201007387 */ /* 0x000fe80000100a00 */
[----:B------:R-:W2:Y:S04]  /*64770*/  LDL.LU.64 R158, [R1+0x1298] ;  /* 0x00129800019e7983 */ /* 0x000ea80000300a00 */
[----:B------:R-:W-:Y:S04]  /*64780*/  STL.64 [R1+0x460], R200 ;  /* 0x000460c801007387 */ /* 0x000fe80000100a00 */
[----:B------:R1:W-:Y:S02]  /*64790*/  STL.64 [R1+0x468], R202 ;  /* 0x000468ca01007387 */ /* 0x0003e40000100a00 */
[----:B-1----:R-:W-:Y:S02]  /*647a0*/  HMMA.1688.F32.TF32 R200, R168, R48, R160 ;  /* 0x00000030a8c8723c */ /* 0x002fe400000810a0 */
[----:B------:R-:W4:Y:S04]  /*647b0*/  LDL.LU.64 R160, [R1+0x1320] ;  /* 0x0013200001a07983 */ /* 0x000f280000300a00 */
[----:B------:R-:W4:-:S13]  /*647c0*/  LDL.LU.64 R162, [R1+0x1328] ;  /* 0x0013280001a27983 */ /* 0x000f1a0000300a00 */
[----:B------:R-:W-:Y:S04]  /*647d0*/  STL.64 [R1+0x450], R200 ;  /* 0x000450c801007387 */ /* 0x000fe80000100a00 */
[----:B------:R1:W-:Y:S02]  /*647e0*/  STL.64 [R1+0x458], R202 ;  /* 0x000458ca01007387 */ /* 0x0003e40000100a00 */
[C---:B-1----:R-:W-:Y:S08]  /*647f0*/  HMMA.1688.F32.TF32 R200, R168.reuse, R44, R196 ;  /* 0x0000002ca8c8723c */ /* 0x042ff000000810c4 */
[C---:B------:R-:W-:Y:S08]  /*64800*/  HMMA.1688.F32.TF32 R196, R168.reuse, R40, R192 ;  /* 0x00000028a8c4723c */ /* 0x040ff000000810c0 */
[C---:B------:R-:W-:Y:S08]  /*64810*/  HMMA.1688.F32.TF32 R192, R168.reuse, R36, R188 ;  /* 0x00000024a8c0723c */ /* 0x040ff000000810bc */
[C---:B------:R-:W-:Y:S08]  /*64820*/  HMMA.1688.F32.TF32 R188, R168.reuse, R32, R184 ;  /* 0x00000020a8bc723c */ /* 0x040ff000000810b8 */
[C---:B------:R-:W-:Y:S01]  /*64830*/  HMMA.1688.F32.TF32 R184, R168.reuse, R28, R180 ;  /* 0x0000001ca8b8723c */ /* 0x040fe200000810b4 */
[----:B------:R-:W-:Y:S07]  /*64840*/  STL.64 [R1+0x440], R200 ;  /* 0x000440c801007387 */ /* 0x000fee0000100a00 */
[C---:B------:R-:W-:Y:S01]  /*64850*/  HMMA.1688.F32.TF32 R180, R168.reuse, R24, R164 ;  /* 0x00000018a8b4723c */ /* 0x040fe200000810a4 */
        /* <DEDUP_REMOVED lines=8> */
[----:B------:R-:W3:Y:S04]  /*648e0*/  LDL.LU.64 R164, [R1+0x13a0] ;  /* 0x0013a00001a47983 */ /* 0x000ee80000300a00 */
[----:B------:R-:W-:Y:S04]  /*648f0*/  STL.64 [R1+0x400], R184 ;  /* 0x000400b801007387 */ /* 0x000fe80000100a00 */
[----:B------:R-:W-:Y:S04]  /*64900*/  STL.64 [R1+0x408], R186 ;  /* 0x000408ba01007387 */ /* 0x000fe80000100a00 */
[----:B------:R-:W3:Y:S04]  /*64910*/  LDL.LU.64 R166, [R1+0x13a8] ;  /* 0x0013a80001a67983 */ /* 0x000ee80000300a00 */
[----:B------:R-:W-:Y:S04]  /*64920*/  STL.64 [R1+0x3f0], R180 ;  /* 0x0003f0b401007387 */ /* 0x000fe80000100a00 */
[----:B------:R-:W-:Y:S04]  /*64930*/  STL.64 [R1+0x3f8], R182 ;  /* 0x0003f8b601007387 */ /* 0x000fe80000100a00 */
[----:B------:R-:W3:Y:S04]  /*64940*/  LDL.LU.64 R208, [R1+0x13f0] ;  /* 0x0013f00001d07983 */ /* 0x000ee80000300a00 */
[----:B------:R-:W3:Y:S04]  /*64950*/  LDL.LU.64 R210, [R1+0x13f8] ;  /* 0x0013f80001d27983 */ /* 0x000ee80000300a00 */
[----:B------:R1:W-:Y:S04]  /*64960*/  STL.64 [R1+0x3e0], R172 ;  /* 0x0003e0ac01007387 */ /* 0x0003e80000100a00 */
[----:B------:R1:W-:Y:S04]  /*64970*/  STL.64 [R1+0x3e8], R174 ;  /* 0x0003e8ae01007387 */ /* 0x0003e80000100a00 */
[----:B-1----:R-:W3:Y:S04]  /*64980*/  LDL.LU.64 R172, [R1+0x630] ;  /* 0x0006300001ac7983 */ /* 0x002ee80000300a00 */
[----:B------:R-:W3:Y:S01]  /*64990*/  LDL.LU.64 R174, [R1+0x638] ;  /* 0x0006380001ae7983 */ /* 0x000ee20000300a00 */
[----:B--2---:R-:W-:-:S15]  /*649a0*/  HMMA.1688.F32.TF32 R156, R168, R16, R156 ;  /* 0x00000010a89c723c */ /* 0x004fde000008109c */
[----:B------:R-:W-:-:S04]  /*649b0*/  NOP ;  /* 0x0000000000007918 */ /* 0x000fc80000000000 */
[----:B------:R-:W-:Y:S04]  /*649c0*/  STL.64 [R1+0x7b10], R158 ;  /* 0x007b109e01007387 */ /* 0x000fe80000100a00 */
[----:B------:R1:W-:Y:S04]  /*649d0*/  STL.64 [R1+0x7b08], R156 ;  /* 0x007b089c01007387 */ /* 0x0003e80000100a00 */
        /* <DEDUP_REMOVED lines=10> */
[----:B-1----:R-:W2:Y:S04]  /*64a80*/  LDL.LU.64 R156, [R1+0x710] ;  /* 0x00071000019c7983 */ /* 0x002ea80000300a00 */
[----:B------:R-:W2:Y:S01]  /*64a90*/  LDL.LU.64 R158, [R1+0x718] ;  /* 0x00071800019e7983 */ /* 0x000ea20000300a00 */
[----:B------:R-:W-:Y:S01]  /*64aa0*/  IMAD.MOV.U32 R107, RZ, RZ, R176 ;  /* 0x000000ffff6b7224 */ /* 0x000fe200078e00b0 */
[----:B------:R-:W-:Y:S01]  /*64ab0*/  MOV R71, R178 ;  /* 0x000000b200477202 */ /* 0x000fe20000000f00 */
[----:B------:R-:W-:Y:S01]  /*64ac0*/  IMAD.MOV.U32 R106, RZ, RZ, R177 ;  /* 0x000000ffff6a7224 */ /* 0x000fe200078e00b1 */
[----:B------:R-:W-:Y:S01]  /*64ad0*/  LDS R176, [R0+UR10+0x40080] ;  /* 0x0400800a00b07984 */ /* 0x000fe20008000800 */
[----:B------:R-:W-:-:S03]  /*64ae0*/  IMAD.MOV.U32 R70, RZ, RZ, R179 ;  /* 0x000000ffff467224 */ /* 0x000fc600078e00b3 */
[----:B------:R-:W-:Y:S04]  /*64af0*/  LDS R178, [R0+UR10+0x40880] ;  /* 0x0408800a00b27984 */ /* 0x000fe80008000800 */
[----:B------:R-:W-:Y:S04]  /*64b00*/  LDS R177, [R252+UR10+0x40080] ;  /* 0x0400800afcb17984 */ /* 0x000fe80008000800 */
[----:B------:R-:W1:Y:S01]  /*64b10*/  LDS R179, [R252+UR10+0x40880] ;  /* 0x0408800afcb37984 */ /* 0x000e620008000800 */
[C---:B----4-:R-:W-:Y:S08]  /*64b20*/  HMMA.1688.F32.TF32 R160, R168.reuse, R12, R160 ;  /* 0x0000000ca8a0723c */ /* 0x050ff000000810a0 */
[C---:B------:R-:W-:Y:S11]  /*64b30*/  HMMA.1688.F32.TF32 R152, R168.reuse, R92, R152 ;  /* 0x0000005ca898723c */ /* 0x040ff60000081098 */
[----:B------:R-:W-:Y:S04]  /*64b40*/  STL.64 [R1+0x7b20], R162 ;  /* 0x007b20a201007387 */ /* 0x000fe80000100a00 */
[----:B------:R-:W-:Y:S04]  /*64b50*/  STL.64 [R1+0x7b18], R160 ;  /* 0x007b18a001007387 */ /* 0x000fe80000100a00 */
[----:B------:R-:W4:Y:S04]  /*64b60*/  LDL.LU.64 R180, [R1+0x6f0] ;  /* 0x0006f00001b47983 */ /* 0x000f280000300a00 */
[----:B------:R-:W4:Y:S01]  /*64b70*/  LDL.LU.64 R182, [R1+0x6f8] ;  /* 0x0006f80001b67983 */ /* 0x000f220000300a00 */
[C---:B---3--:R-:W-:Y:S08]  /*64b80*/  HMMA.1688.F32.TF32 R164, R168.reuse, R8, R164 ;  /* 0x00000008a8a4723c */ /* 0x048ff000000810a4 */
[----:B------:R-:W-:Y:S11]  /*64b90*/  HMMA.1688.F32.TF32 R168, R168, R4, R208 ;  /* 0x00000004a8a8723c */ /* 0x000ff600000810d0 */
[----:B------:R-:W-:Y:S01]  /*64ba0*/  STL.64 [R1+0x7b30], R166 ;  /* 0x007b30a601007387 */ /* 0x000fe20000100a00 */
[C---:B-1----:R-:W-:Y:S03]  /*64bb0*/  HMMA.1688.F32.TF32 R172, R176.reuse, R92, R172 ;  /* 0x0000005cb0ac723c */ /* 0x042fe600000810ac */
        /* <DEDUP_REMOVED lines=9> */
[----:B-1----:R-:W3:Y:S04]  /*64c50*/  LDL.LU.64 R164, [R1+0x6d0] ;  /* 0x0006d00001a47983 */ /* 0x002ee80000300a00 */
[----:B------:R-:W3:Y:S01]  /*64c60*/  LDL.LU.64 R166, [R1+0x6d8] ;  /* 0x0006d80001a67983 */ /* 0x000ee20000300a00 */
[----:B--2---:R-:W-:-:S15]  /*64c70*/  HMMA.1688.F32.TF32 R160, R176, R88, R200 ;  /* 0x00000058b0a0723c */ /* 0x004fde00000810c8 */
[----:B------:R-:W-:-:S04]  /*64c80*/  NOP ;  /* 0x0000000000007918 */ /* 0x000fc80000000000 */
[----:B------:R1:W-:Y:S04]  /*64c90*/  STL.64 [R1+0x3d0], R160 ;  /* 0x0003d0a001007387 */ /* 0x0003e80000100a00 */
[----:B------:R2:W-:Y:S04]  /*64ca0*/  STL.64 [R1+0x3d8], R162 ;  /* 0x0003d8a201007387 */ /* 0x0005e80000100a00 */
[----:B-1----:R-:W3:Y:S04]  /*64cb0*/  LDL.LU.64 R160, [R1+0x6b0] ;  /* 0x0006b00001a07983 */ /* 0x002ee80000300a00 */
[----:B--2---:R-:W2:Y:S01]  /*64cc0*/  LDL.LU.64 R162, [R1+0x6b8] ;  /* 0x0006b80001a27983 */ /* 0x004ea20000300a00 */
[C---:B------:R-:W-:Y:S08]  /*64cd0*/  HMMA.1688.F32.TF32 R168, R176.reuse, R84, R196 ;  /* 0x00000054b0a8723c */ /* 0x040ff000000810c4 */
[C---:B------:R-:W-:Y:S11]  /*64ce0*/  HMMA.1688.F32.TF32 R192, R176.reuse, R80, R192 ;  /* 0x00000050b0c0723c */ /* 0x040ff600000810c0 */
[----:B------:R-:W-:Y:S04]  /*64cf0*/  STL.64 [R1+0x3c0], R168 ;  /* 0x0003c0a801007387 */ /* 0x000fe80000100a00 */
[----:B------:R1:W-:Y:S01]  /*64d00*/  STL.64 [R1+0x3c8], R170 ;  /* 0x0003c8aa01007387 */ /* 0x0003e20000100a00 */
[C---:B------:R-:W-:Y:S08]  /*64d10*/  HMMA.1688.F32.TF32 R172, R176.reuse, R76, R188 ;  /* 0x0000004cb0ac723c */ /* 0x040ff000000810bc */
[----:B-1----:R-:W-:Y:S01]  /*64d20*/  HMMA.1688.F32.TF32 R168, R176, R72, R184 ;  /* 0x00000048b0a8723c */ /* 0x002fe200000810b8 */
[----:B------:R-:W-:Y:S04]  /*64d30*/  STL.64 [R1+0x3b0], R192 ;  /* 0x0003b0c001007387 */ /* 0x000fe80000100a00 */
[----:B------:R-:W-:-:S14]  /*64d40*/  STL.64 [R1+0x3b8], R194 ;  /* 0x0003b8c201007387 */ /* 0x000fdc0000100a00 */
[----:B------:R1:W-:Y:S04]  /*64d50*/  STL.64 [R1+0x390], R168 ;  /* 0x000390a801007387 */ /* 0x0003e80000100a00 */
[----:B------:R4:W-:Y:S04]  /*64d60*/  STL.64 [R1+0x3a0], R172 ;  /* 0x0003a0ac01007387 */ /* 0x0009e80000100a00 */
[----:B------:R4:W-:Y:S01]  /*64d70*/  STL.64 [R1+0x3a8], R174 ;  /* 0x0003a8ae01007387 */ /* 0x0009e20000100a00 */
[----:B-1----:R-:W-:-:S03]  /*64d80*/  IMAD.MOV.U32 R168, RZ, RZ, R171 ;  /* 0x000000ffffa87224 */ /* 0x002fc600078e00ab */
[----:B------:R-:W-:Y:S04]  /*64d90*/  STL [R1+0x398], R170 ;  /* 0x000398aa01007387 */ /* 0x000fe80000100800 */
[----:B------:R-:W-:Y:S04]  /*64da0*/  STL [R1+0x7ad8], R168 ;  /* 0x007ad8a801007387 */ /* 0x000fe80000100800 */
[----:B----4-:R-:W4:Y:S04]  /*64db0*/  LDL.LU.64 R172, [R1+0x6a0] ;  /* 0x0006a00001ac7983 */ /* 0x010f280000300a00 */
[----:B------:R-:W4:Y:S01]  /*64dc0*/  LDL.LU.64 R174, [R1+0x6a8] ;  /* 0x0006a80001ae7983 */ /* 0x000f220000300a00 */
[----:B------:R-:W-:-:S15]  /*64dd0*/  HMMA.1688.F32.TF32 R156, R176, R100, R156 ;  /* 0x00000064b09c723c */ /* 0x000fde000008109c */
[----:B------:R-:W-:-:S04]  /*64de0*/  NOP ;  /* 0x0000000000007918 */ /* 0x000fc80000000000 */
[----:B------:R1:W-:Y:S04]  /*64df0*/  STL.64 [R1+0x380], R156 ;  /* 0x0003809c01007387 */ /* 0x0003e80000100a00 */
[----:B------:R1:W-:Y:S04]  /*64e00*/  STL.64 [R1+0x388], R158 ;  /* 0x0003889e01007387 */ /* 0x0003e80000100a00 */
[----:B-1----:R-:W4:Y:S04]  /*64e10*/  LDL.LU.64 R156, [R1+0x690] ;  /* 0x00069000019c7983 */ /* 0x002f280000300a00 */
[----:B------:R-:W4:Y:S01]  /*64e20*/  LDL.LU.64 R158, [R1+0x698] ;  /* 0x00069800019e7983 */ /* 0x000f220000300a00 */
[----:B------:R-:W-:-:S15]  /*64e30*/  HMMA.1688.F32.TF32 R168, R176, R96, R180 ;  /* 0x00000060b0a8723c */ /* 0x000fde00000810b4 */
[----:B------:R-:W-:-:S04]  /*64e40*/  NOP ;  /* 0x0000000000007918 */ /* 0x000fc80000000000 */
[----:B------:R1:W-:Y:S04]  /*64e50*/  STL.64 [R1+0x370], R168 ;  /* 0x000370a801007387 */ /* 0x0003e80000100a00 */
[----:B------:R-:W-:Y:S01]  /*64e60*/  STL [R1+0x378], R170 ;  /* 0x000378aa01007387 */ /* 0x000fe20000100800 */
[----:B---3--:R-:W-:Y:S01]  /*64e70*/  HMMA.1688.F32.TF32 R164, R176, R128, R164 ;  /* 0x00000080b0a4723c */ /* 0x008fe200000810a4 */
[----:B-1----:R-:W-:-:S05]  /*64e80*/  IMAD.MOV.U32 R168, RZ, RZ, R171 ;  /* 0x000000ffffa87224 */ /* 0x002fca00078e00ab */
[----:B------:R-:W-:Y:S04]  /*64e90*/  STL [R1+0x7adc], R168 ;  /* 0x007adca801007387 */ /* 0x000fe80000100800 */
[----:B------:R-:W3:Y:S04]  /*64ea0*/  LDL.LU.64 R180, [R1+0x680] ;  /* 0x0006800001b47983 */ /* 0x000ee80000300a00 */
[----:B------:R-:W3:Y:S05]  /*64eb0*/  LDL.LU.64 R182, [R1+0x688] ;  /* 0x0006880001b67983 */ /* 0x000eea0000300a00 */
[----:B------:R1:W-:Y:S04]  /*64ec0*/  STL.64 [R1+0x360], R164 ;  /* 0x000360a401007387 */ /* 0x0003e80000100a00 */
[----:B------:R1:W-:Y:S04]  /*64ed0*/  STL.64 [R1+0x368], R166 ;  /* 0x000368a601007387 */ /* 0x0003e80000100a00 */
[----:B------:R-:W3:Y:S04]  /*64ee0*/  LDL.LU.64 R188, [R1+0x670] ;  /* 0x0006700001bc7983 */ /* 0x000ee80000300a00 */
[----:B------:R-:W3:Y:S01]  /*64ef0*/  LDL.LU.64 R190, [R1+0x678] ;  /* 0x0006780001be7983 */ /* 0x000ee20000300a00 */
[----:B--2---:R-:W-:-:S15]  /*64f00*/  HMMA.1688.F32.TF32 R160, R176, R124, R160 ;  /* 0x0000007cb0a0723c */ /* 0x004fde00000810a0 */
[----:B------:R-:W-:-:S04]  /*64f10*/  NOP ;  /* 0x0000000000007918 */ /* 0x000fc80000000000 */
[----:B------:R2:W-:Y:S04]  /*64f20*/  STL.64 [R1+0x350], R160 ;  /* 0x000350a001007387 */ /* 0x0005e80000100a00 */
[----:B------:R1:W-:Y:S04]  /*64f30*/  STL.64 [R1+0x358], R162 ;  /* 0x000358a201007387 */ /* 0x0003e80000100a00 */
[----:B------:R-:W3:Y:S04]  /*64f40*/  LDL.LU.64 R184, [R1+0x640] ;  /* 0x0006400001b87983 */ /* 0x000ee80000300a00 */
[----:B------:R-:W3:Y:S04]  /*64f50*/  LDL.LU.64 R186, [R1+0x648] ;  /* 0x0006480001ba7983 */ /* 0x000ee80000300a00 */
[----:B-1----:R-:W3:Y:S04]  /*64f60*/  LDL.LU.64 R164, [R1+0x8a0] ;  /* 0x0008a00001a47983 */ /* 0x002ee80000300a00 */
[----:B------:R-:W3:Y:S04]  /*64f70*/  LDL.LU.64 R166, [R1+0x8a8] ;  /* 0x0008a80001a67983 */ /* 0x000ee80000300a00 */
[----:B--2---:R-:W2:Y:S04]  /*64f80*/  LDL.LU.64 R160, [R1+0x890] ;  /* 0x0008900001a07983 */ /* 0x004ea80000300a00 */
[----:B------:R-:W2:Y:S04]  /*64f90*/  LDL.LU.64 R162, [R1+0x898] ;  /* 0x0008980001a27983 */ /* 0x000ea80000300a00 */
[----:B------:R-:W2:Y:S04]  /*64fa0*/  LDL.LU.64 R168, [R1+0x880] ;  /* 0x0008800001a87983 */ /* 0x000ea80000300a00 */
[----:B------:R-:W2:Y:S01]  /*64fb0*/  LDL.LU.64 R170, [R1+0x888] ;  /* 0x0008880001aa7983 */ /* 0x000ea20000300a00 */
[----:B----4-:R-:W-:-:S15]  /*64fc0*/  HMMA.1688.F32.TF32 R192, R176, R120, R172 ;  /* 0x00000078b0c0723c */ /* 0x010fde00000810ac */
[----:B------:R-:W-:-:S04]  /*64fd0*/  NOP ;  /* 0x0000000000007918 */ /* 0x000fc80000000000 */
[----:B------:R-:W-:Y:S01]  /*64fe0*/  MOV R173, R192 ;  /* 0x000000c000ad7202 */ /* 0x000fe20000000f00 */
[----:B------:R-:W-:Y:S02]  /*64ff0*/  IMAD.MOV.U32 R174, RZ, RZ, R193 ;  /* 0x000000ffffae7224 */ /* 0x000fe400078e00c1 */
[----:B------:R-:W-:Y:S01]  /*65000*/  IMAD.MOV.U32 R175, RZ, RZ, R194 ;  /* 0x000000ffffaf7224 */ /* 0x000fe200078e00c2 */
[----:B------:R-:W-:Y:S04]  /*65010*/  STL [R1+0x34c], R195 ;  /* 0x00034cc301007387 */ /* 0x000fe80000100800 */
[----:B------:R-:W-:Y:S04]  /*65020*/  STL [R1+0x7ae0], R173 ;  /* 0x007ae0ad01007387 */ /* 0x000fe80000100800 */
[----:B------:R-:W-:Y:S04]  /*65030*/  STL [R1+0x7ac4], R174 ;  /* 0x007ac4ae01007387 */ /* 0x000fe80000100800 */
[----:B------:R1:W-:Y:S02]  /*65040*/  STL [R1+0x7ac0], R175 ;  /* 0x007ac0af01007387 */ /* 0x0003e40000100800 */
[----:B-1----:R-:W-:Y:S02]  /*65050*/  HMMA.1688.F32.TF32 R172, R176, R116, R156 ;  /* 0x00000074b0ac723c */ /* 0x002fe4000008109c */
[----:B------:R-:W4:Y:S04]  /*65060*/  LDL.LU.64 R156, [R1+0x870] ;  /* 0x00087000019c7983 */ /* 0x000f280000300a00 */
[----:B------:R-:W4:-:S13]  /*65070*/  LDL.LU.64 R158, [R1+0x878] ;  /* 0x00087800019e7983 */ /* 0x000f1a0000300a00 */
[----:B------:R-:W-:Y:S04]  /*65080*/  STL.64 [R1+0x330], R172 ;  /* 0x000330ac01007387 */ /* 0x000fe80000100a00 */
[----:B------:R3:W-:Y:S02]  /*65090*/  STL.64 [R1+0x338], R174 ;  /* 0x000338ae01007387 */ /* 0x0007e40000100a00 */
[C---:B---3--:R-:W-:Y:S02]  /*650a0*/  HMMA.1688.F32.TF32 R172, R176.reuse, R112, R180 ;  /* 0x00000070b0ac723c */ /* 0x048fe400000810b4 */
[----:B------:R-:W3:Y:S04]  /*650b0*/  LDL.LU.64 R180, [R1+0x860] ;  /* 0x0008600001b47983 */ /* 0x000ee80000300a00 */
[----:B------:R-:W3:Y:S02]  /*650c0*/  LDL.LU.64 R182, [R1+0x868] ;  /* 0x0008680001b67983 */ /* 0x000ee40000300a00 */
[C---:B------:R-:W-:Y:S11]  /*650d0*/  HMMA.1688.F32.TF32 R188, R176.reuse, R108, R188 ;  /* 0x0000006cb0bc723c */ /* 0x040ff600000810bc */
[----:B------:R-:W-:Y:S04]  /*650e0*/  STL.64 [R1+0x320], R172 ;  /* 0x000320ac01007387 */ /* 0x000fe80000100a00 */
[----:B------:R1:W-:Y:S04]  /*650f0*/  STL.64 [R1+0x328], R174 ;  /* 0x000328ae01007387 */ /* 0x0003e80000100a00 */
[----:B------:R-:W-:Y:S04]  /*65100*/  STL.64 [R1+0x310], R188 ;  /* 0x000310bc01007387 */ /* 0x000fe80000100a00 */
[----:B------:R-:W-:Y:S01]  /*65110*/  STL.64 [R1+0x318], R190 ;  /* 0x000318be01007387 */ /* 0x000fe20000100a00 */
[C---:B------:R-:W-:Y:S08]  /*65120*/  HMMA.1688.F32.TF32 R184, R176.reuse, R104, R184 ;  /* 0x00000068b0b8723c */ /* 0x040ff000000810b8 */
[C---:B-1----:R-:W-:Y:S01]  /*65130*/  HMMA.1688.F32.TF32 R172, R176.reuse, R68, R164 ;  /* 0x00000044b0ac723c */ /* 0x042fe200000810a4 */
[----:B------:R-:W3:Y:S10]  /*65140*/  LDL.LU.64 R164, [R1+0x850] ;  /* 0x0008500001a47983 */ /* 0x000ef40000300a00 */
[----:B------:R-:W-:Y:S04]  /*65150*/  STL.64 [R1+0x300], R184 ;  /* 0x000300b801007387 */ /* 0x000fe80000100a00 */
[----:B------:R-:W-:Y:S04]  /*65160*/  STL.64 [R1+0x308], R186 ;  /* 0x000308ba01007387 */ /* 0x000fe80000100a00 */
[----:B------:R-:W3:Y:S04]  /*65170*/  LDL.LU.64 R166, [R1+0x858] ;  /* 0x0008580001a67983 */ /* 0x000ee80000300a00 */
[----:B------:R-:W-:Y:S04]  /*65180*/  STL.64 [R1+0x2f0], R172 ;  /* 0x0002f0ac01007387 */ /* 0x000fe80000100a00 */
[----:B------:R2:W-:Y:S02]  /*65190*/  STL.64 [R1+0x2f8], R174 ;  /* 0x0002f8ae01007387 */ /* 0x0005e40000100a00 */
[C---:B--2---:R-:W-:Y:S02]  /*651a0*/  HMMA.1688.F32.TF32 R172, R176.reuse, R64, R160 ;  /* 0x00000040b0ac723c */ /* 0x044fe400000810a0 */
[----:B------:R-:W2:Y:S04]  /*651b0*/  LDL.LU.64 R160, [R1+0x840] ;  /* 0x0008400001a07983 */ /* 0x000ea80000300a00 */
[----:B------:R-:W2:Y:S02]  /*651c0*/  LDL.LU.64 R162, [R1+0x848] ;  /* 0x0008480001a27983 */ /* 0x000ea40000300a00 */
[----:B------:R-:W-:Y:S11]  /*651d0*/  HMMA.1688.F32.TF32 R168, R176, R60, R168 ;  /* 0x0000003cb0a8723c */ /* 0x000ff600000810a8 */
[----:B------:R1:W-:Y:S04]  /*651e0*/  STL.64 [R1+0x2e0], R172 ;  /* 0x0002e0ac01007387 */ /* 0x0003e80000100a00 */
[----:B------:R-:W-:Y:S04]  /*651f0*/  STL.64 [R1+0x2e8], R174 ;  /* 0x0002e8ae01007387 */ /* 0x000fe80000100a00 */
[----:B------:R1:W-:Y:S02]  /*65200*/  STL.64 [R1+0x2d0], R168 ;  /* 0x0002d0a801007387 */ /* 0x0003e40000100a00 */
[----:B-1----:R-:W-:Y:S01]  /*65210*/  IMAD.MOV.U32 R173, RZ, RZ, R170 ;  /* 0x000000ffffad7224 */ /* 0x002fe200078e00aa */
[----:B------:R-:W-:-:S05]  /*65220*/  MOV R168, R171 ;  /* 0x000000ab00a87202 */ /* 0x000fca0000000f00 */
[----:B------:R4:W-:Y:S04]  /*65230*/  STL [R1+0x7ae8], R168 ;  /* 0x007ae8a801007387 */ /* 0x0009e80000100800 */
[----:B------:R3:W-:Y:S01]  /*65240*/  STL [R1+0x7ae4], R173 ;  /* 0x007ae4ad01007387 */ /* 0x0007e20000100800 */
[----:B----4-:R-:W-:Y:S03]  /*65250*/  HMMA.1688.F32.TF32 R168, R176, R56, R156 ;  /* 0x00000038b0a8723c */ /* 0x010fe6000008109c */
[----:B------:R-:W4:Y:S04]  /*65260*/  LDL.LU.64 R156, [R1+0x830] ;  /* 0x00083000019c7983 */ /* 0x000f280000300a00 */
[----:B------:R-:W4:-:S12]  /*65270*/  LDL.LU.64 R158, [R1+0x838] ;  /* 0x00083800019e7983 */ /* 0x000f180000300a00 */
[----:B------:R1:W-:Y:S04]  /*65280*/  STL.64 [R1+0x2c0], R168 ;  /* 0x0002c0a801007387 */ /* 0x0003e80000100a00 */
[----:B------:R-:W-:Y:S01]  /*65290*/  STL.64 [R1+0x2c8], R170 ;  /* 0x0002c8aa01007387 */ /* 0x000fe20000100a00 */
[----:B---3--:R-:W-:-:S15]  /*652a0*/  HMMA.1688.F32.TF32 R172, R176, R52, R180 ;  /* 0x00000034b0ac723c */ /* 0x008fde00000810b4 */
[----:B------:R-:W-:-:S04]  /*652b0*/  NOP ;  /* 0x0000000000007918 */ /* 0x000fc80000000000 */
[----:B------:R3:W-:Y:S01]  /*652c0*/  STL.64 [R1+0x2b0], R172 ;  /* 0x0002b0ac01007387 */ /* 0x0007e20000100a00 */
[----:B-1----:R-:W-:Y:S02]  /*652d0*/  IMAD.MOV.U32 R168, RZ, RZ, R174 ;  /* 0x000000ffffa87224 */ /* 0x002fe400078e00ae */
[----:B---3--:R-:W-:-:S05]  /*652e0*/  IMAD.MOV.U32 R173, RZ, RZ, R175 ;  /* 0x000000ffffad7224 */ /* 0x008fca00078e00af */
[----:B------:R-:W-:Y:S04]  /*652f0*/  STL [R1+0x7af0], R173 ;  /* 0x007af0ad01007387 */ /* 0x000fe80000100800 */
[----:B------:R-:W-:Y:S04]  /*65300*/  STL [R1+0x7aec], R168 ;  /* 0x007aeca801007387 */ /* 0x000fe80000100800 */
[----:B------:R-:W3:Y:S04]  /*65310*/  LDL.LU.64 R196, [R1+0x820] ;  /* 0x0008200001c47983 */ /* 0x000ee80000300a00 */
[----:B------:R-:W3:Y:S01]  /*65320*/  LDL.LU.64 R198, [R1+0x828] ;  /* 0x0008280001c67983 */ /* 0x000ee20000300a00 */
[----:B------:R-:W-:-:S15]  /*65330*/  HMMA.1688.F32.TF32 R164, R176, R48, R164 ;  /* 0x00000030b0a4723c */ /* 0x000fde00000810a4 */
[----:B------:R-:W-:-:S04]  /*65340*/  NOP ;  /* 0x0000000000007918 */ /* 0x000fc80000000000 */
[----:B------:R-:W-:Y:S01]  /*65350*/  STL.64 [R1+0x2a0], R164 ;  /* 0x0002a0a401007387 */ /* 0x000fe20000100a00 */
[C---:B--2---:R-:W-:Y:S03]  /*65360*/  HMMA.1688.F32.TF32 R160, R176.reuse, R44, R160 ;  /* 0x0000002cb0a0723c */ /* 0x044fe600000810a0 */
[----:B------:R-:W-:Y:S04]  /*65370*/  STL.64 [R1+0x2a8], R166 ;  /* 0x0002a8a601007387 */ /* 0x000fe80000100a00 */
[----:B------:R-:W2:Y:S04]  /*65380*/  LDL.LU.64 R192, [R1+0x810] ;  /* 0x0008100001c07983 */ /* 0x000ea80000300a00 */
[----:B------:R-:W2:Y:S08]  /*65390*/  LDL.LU.64 R194, [R1+0x818] ;  /* 0x0008180001c27983 */ /* 0x000eb00000300a00 */
[----:B------:R1:W-:Y:S04]  /*653a0*/  STL [R1+0x29c], R163 ;  /* 0x00029ca301007387 */ /* 0x0003e80000100800 */
[----:B------:R-:W2:Y:S04]  /*653b0*/  LDL.LU.64 R188, [R1+0x800] ;  /* 0x0008000001bc7983 */ /* 0x000ea80000300a00 */
[----:B------:R-:W2:Y:S04]  /*653c0*/  LDL.LU.64 R190, [R1+0x808] ;  /* 0x0008080001be7983 */ /* 0x000ea80000300a00 */
[----:B------:R-:W2:Y:S04]  /*653d0*/  LDL.LU.64 R180, [R1+0x7f0] ;  /* 0x0007f00001b47983 */ /* 0x000ea80000300a00 */
[----:B------:R-:W2:Y:S04]  /*653e0*/  LDL.LU.64 R182, [R1+0x7f8] ;  /* 0x0007f80001b67983 */ /* 0x000ea80000300a00 */
[----:B------:R-:W2:Y:S04]  /*653f0*/  LDL.LU.64 R184, [R1+0x8b0] ;  /* 0x0008b00001b87983 */ /* 0x000ea80000300a00 */
[----:B------:R-:W2:Y:S01]  /*65400*/  LDL.LU.64 R186, [R1+0x8b8] ;  /* 0x0008b80001ba7983 */ /* 0x000ea20000300a00 */
[----:B------:R-:W-:Y:S01]  /*65410*/  IMAD.MOV.U32 R169, RZ, RZ, R160 ;  /* 0x000000ffffa97224 */ /* 0x000fe200078e00a0 */
[----:B------:R-:W-:Y:S01]  /*65420*/  MOV R170, R161 ;  /* 0x000000a100aa7202 */ /* 0x000fe20000000f00 */
[----:B------:R-:W-:Y:S01]  /*65430*/  IMAD.MOV.U32 R171, RZ, RZ, R162 ;  /* 0x000000ffffab7224 */ /* 0x000fe200078e00a2 */
[----:B------:R-:W2:Y:S04]  /*65440*/  LDL.LU.64 R160, [R1+0x8c0] ;  /* 0x0008c00001a07983 */ /* 0x000ea80000300a00 */
[----:B-1----:R-:W2:Y:S01]  /*65450*/  LDL.LU.64 R162, [R1+0x8c8] ;  /* 0x0008c80001a27983 */ /* 0x002ea20000300a00 */
[----:B----4-:R-:W-:Y:S03]  /*65460*/  HMMA.1688.F32.TF32 R156, R176, R40, R156 ;  /* 0x00000028b09c723c */ /* 0x010fe6000008109c */
[----:B------:R-:W-:Y:S04]  /*65470*/  STL [R1+0x7afc], R171 ;  /* 0x007afcab01007387 */ /* 0x000fe80000100800 */
[----:B------:R-:W-:Y:S04]  /*65480*/  STL [R1+0x7af8], R170 ;  /* 0x007af8aa01007387 */ /* 0x000fe80000100800 */
[----:B------:R-:W-:Y:S08]  /*65490*/  STL [R1+0x7af4], R169 ;  /* 0x007af4a901007387 */ /* 0x000ff00000100800 */
[----:B------:R1:W-:Y:S01]  /*654a0*/  STL.64 [R1+0x280], R156 ;  /* 0x0002809c01007387 */ /* 0x0003e20000100a00 */
[----:B------:R-:W-:-:S02]  /*654b0*/  IMAD.MOV.U32 R173, RZ, RZ, R158 ;  /* 0x000000ffffad7224 */ /* 0x000fc400078e009e */
[----:B------:R-:W-:Y:S01]  /*654c0*/  IMAD.MOV.U32 R168, RZ, RZ, R159 ;  /* 0x000000ffffa87224 */ /* 0x000fe200078e009f */
[----:B-1----:R-:W4:Y:S04]  /*654d0*/  LDL.LU.64 R156, [R1+0x8e0] ;  /* 0x0008e000019c7983 */ /* 0x002f280000300a00 */
[----:B------:R-:W4:Y:S04]  /*654e0*/  LDL.LU.64 R158, [R1+0x8e8] ;  /* 0x0008e800019e7983 */ /* 0x000f280000300a00 */
[----:B------:R-:W4:Y:S04]  /*654f0*/  LDL.LU.64 R164, [R1+0xbc0] ;  /* 0x000bc00001a47983 */ /* 0x000f280000300a00 */
[----:B------:R-:W4:Y:S04]  /*65500*/  LDL.LU.64 R166, [R1+0xbc8] ;  /* 0x000bc80001a67983 */ /* 0x000f280000300a00 */
[----:B------:R-:W-:Y:S04]  /*65510*/  STL [R1+0x7b04], R168 ;  /* 0x007b04a801007387 */ /* 0x000fe80000100800 */
[----:B------:R2:W-:Y:S01]  /*65520*/  STL [R1+0x7b00], R173 ;  /* 0x007b00ad01007387 */ /* 0x0005e20000100800 */
[----:B---3--:R-:W-:-:S15]  /*65530*/  HMMA.1688.F32.TF32 R196, R176, R36, R196 ;  /* 0x00000024b0c4723c */ /* 0x008fde00000810c4 */
[----:B------:R-:W-:-:S04]  /*65540*/  NOP ;  /* 0x0000000000007918 */ /* 0x000fc80000000000 */
[----:B------:R-:W-:Y:S01]  /*65550*/  MOV R171, R197 ;  /* 0x000000c500ab7202 */ /* 0x000fe20000000f00 */
[----:B------:R-:W-:Y:S02]  /*65560*/  IMAD.MOV.U32 R170, RZ, RZ, R198 ;  /* 0x000000ffffaa7224 */ /* 0x000fe400078e00c6 */
[----:B------:R-:W-:Y:S01]  /*65570*/  IMAD.MOV.U32 R169, RZ, RZ, R199 ;  /* 0x000000ffffa97224 */ /* 0x000fe200078e00c7 */
[----:B------:R-:W-:Y:S01]  /*65580*/  STL [R1+0x270], R196 ;  /* 0x000270c401007387 */ /* 0x000fe20000100800 */
[C---:B--2---:R-:W-:Y:S08]  /*65590*/  HMMA.1688.F32.TF32 R172, R176.reuse, R32, R192 ;  /* 0x00000020b0ac723c */ /* 0x044ff000000810c0 */
[C---:B------:R-:W-:Y:S11]  /*655a0*/  HMMA.1688.F32.TF32 R188, R176.reuse, R28, R188 ;  /* 0x0000001cb0bc723c */ /* 0x040ff600000810bc */
[----:B------:R-:W-:Y:S01]  /*655b0*/  IMAD.MOV.U32 R168, RZ, RZ, R174 ;  /* 0x000000ffffa87224 */ /* 0x000fe200078e00ae */
[----:B------:R-:W-:Y:S04]  /*655c0*/  STL.64 [R1+0x260], R172 ;  /* 0x000260ac01007387 */ /* 0x000fe80000100a00 */
[----:B------:R-:W-:Y:S04]  /*655d0*/  STL.64 [R1+0x7b40], R170 ;  /* 0x007b40aa01007387 */ /* 0x000fe80000100a00 */
[----:B------:R1:W-:Y:S02]  /*655e0*/  STL.64 [R1+0x7b38], R168 ;  /* 0x007b38a801007387 */ /* 0x0003e40000100a00 */
[----:B-1----:R-:W-:Y:S01]  /*655f0*/  HMMA.1688.F32.TF32 R168, R176, R24, R180 ;  /* 0x00000018b0a8723c */ /* 0x002fe200000810b4 */
[----:B------:R-:W-:Y:S01]  /*65600*/  MOV R173, R175 ;  /* 0x000000af00ad7202 */ /* 0x000fe20000000f00 */
[----:B------:R-:W-:-:S02]  /*65610*/  IMAD.MOV.U32 R174, RZ, RZ, R188 ;  /* 0x000000ffffae7224 */ /* 0x000fc400078e00bc */
[----:B------:R-:W-:Y:S02]  /*65620*/  IMAD.MOV.U32 R175, RZ, RZ, R189 ;  /* 0x000000ffffaf7224 */ /* 0x000fe400078e00bd */
[----:B------:R-:W-:Y:S01]  /*65630*/  IMAD.MOV.U32 R172, RZ, RZ, R191 ;  /* 0x000000ffffac7224 */ /* 0x000fe200078e00bf */
[----:B------:R-:W-:Y:S04]  /*65640*/  STL [R1+0x258], R190 ;  /* 0x000258be01007387 */ /* 0x000fe80000100800 */
[----:B------:R-:W-:Y:S04]  /*65650*/  STL.64 [R1+0x7b50], R174 ;  /* 0x007b50ae01007387 */ /* 0x000fe80000100a00 */
[----:B------:R1:W-:Y:S04]  /*65660*/  STL.64 [R1+0x7b48], R172 ;  /* 0x007b48ac01007387 */ /* 0x0003e80000100a00 */
[----:B------:R-:W2:Y:S04]  /*65670*/  LDL.LU.64 R180, [R1+0xc90] ;  /* 0x000c900001b47983 */ /* 0x000ea80000300a00 */
[----:B------:R-:W2:Y:S04]  /*65680*/  LDL.LU.64 R182, [R1+0xc98] ;  /* 0x000c980001b67983 */ /* 0x000ea80000300a00 */
[----:B------:R-:W-:Y:S04]  /*65690*/  STL.64 [R1+0x240], R168 ;  /* 0x000240a801007387 */ /* 0x000fe80000100a00 */
[----:B------:R3:W-:Y:S04]  /*656a0*/  STL.64 [R1+0x248], R170 ;  /* 0x000248aa01007387 */ /* 0x0007e80000100a00 */
[----:B-1----:R-:W2:Y:S04]  /*656b0*/  LDL.LU.64 R172, [R1+0xd60] ;  /* 0x000d600001ac7983 */ /* 0x002ea80000300a00 */
[----:B------:R-:W2:Y:S01]  /*656c0*/  LDL.LU.64 R174, [R1+0xd68] ;  /* 0x000d680001ae7983 */ /* 0x000ea20000300a00 */
[----:B---3--:R-:W-:-:S15]  /*656d0*/  HMMA.1688.F32.TF32 R168, R176, R20, R184 ;  /* 0x00000014b0a8723c */ /* 0x008fde00000810b8 */
[----:B------:R-:W-:-:S04]  /*656e0*/  NOP ;  /* 0x0000000000007918 */ /* 0x000fc80000000000 */
[----:B------:R-:W-:Y:S04]  /*656f0*/  STL.64 [R1+0x230], R168 ;  /* 0x000230a801007387 */ /* 0x000fe80000100a00 */
[----:B------:R1:W-:Y:S02]  /*65700*/  STL.64 [R1+0x238], R170 ;  /* 0x000238aa01007387 */ /* 0x0003e40000100a00 */
[----:B-1----:R-:W-:Y:S02]  /*65710*/  HMMA.1688.F32.TF32 R168, R176, R16, R160 ;  /* 0x00000010b0a8723c */ /* 0x002fe400000810a0 */
[----:B------:R-:W3:Y:S04]  /*65720*/  LDL.LU.64 R160, [R1+0xe30] ;  /* 0x000e300001a07983 */ /* 0x000ee80000300a00 */
[----:B------:R-:W3:-:S13]  /*65730*/  LDL.LU.64 R162, [R1+0xe38] ;  /* 0x000e380001a27983 */ /* 0x000eda0000300a00 */
[----:B------:R-:W-:Y:S04]  /*65740*/  STL.64 [R1+0x220], R168 ;  /* 0x000220a801007387 */ /* 0x000fe80000100a00 */
[----:B------:R4:W-:Y:S02]  /*65750*/  STL.64 [R1+0x228], R170 ;  /* 0x000228aa01007387 */ /* 0x0009e40000100a00 */
[C---:B----4-:R-:W-:Y:S02]  /*65760*/  HMMA.1688.F32.TF32 R168, R176.reuse, R12, R156 ;  /* 0x0000000cb0a8723c */ /* 0x050fe4000008109c */
[----:B------:R-:W4:Y:S04]  /*65770*/  LDL.LU.64 R156, [R1+0xe20] ;  /* 0x000e2000019c7983 */ /* 0x000f280000300a00 */
[----:B------:R-:W4:Y:S02]  /*65780*/  LDL.LU.64 R158, [R1+0xe28] ;  /* 0x000e2800019e7983 */ /* 0x000f240000300a00 */
[C---:B------:R-:W-:Y:S11]  /*65790*/  HMMA.1688.F32.TF32 R164, R176.reuse, R8, R164 ;  /* 0x00000008b0a4723c */ /* 0x040ff600000810a4 */
[----:B------:R1:W-:Y:S04]  /*657a0*/  STL.64 [R1+0x210], R168 ;  /* 0x000210a801007387 */ /* 0x0003e80000100a00 */
[----:B------:R1:W-:Y:S04]  /*657b0*/  STL.64 [R1+0x218], R170 ;  /* 0x000218aa01007387 */ /* 0x0003e80000100a00 */
[----:B-1----:R-:W4:Y:S04]  /*657c0*/  LDL.LU.64 R168, [R1+0xe10] ;  /* 0x000e100001a87983 */ /* 0x002f280000300a00 */
[----:B------:R-:W4:Y:S04]  /*657d0*/  LDL.LU.64 R170, [R1+0xe18] ;  /* 0x000e180001aa7983 */ /* 0x000f280000300a00 */
[----:B------:R1:W-:Y:S04]  /*657e0*/  STL.64 [R1+0x200], R164 ;  /* 0x000200a401007387 */ /* 0x0003e80000100a00 */
[----:B------:R1:W-:Y:S04]  /*657f0*/  STL.64 [R1+0x208], R166 ;  /* 0x000208a601007387 */ /* 0x0003e80000100a00 */
[----:B-1----:R-:W4:Y:S04]  /*65800*/  LDL.LU.64 R164, [R1+0xe00] ;  /* 0x000e000001a47983 */ /* 0x002f280000300a00 */
[----:B------:R-:W4:Y:S04]  /*65810*/  LDL.LU.64 R166, [R1+0xe08] ;  /* 0x000e080001a67983 */ /* 0x000f280000300a00 */
[----:B------:R-:W4:Y:S04]  /*65820*/  LDL.LU.64 R184, [R1+0xdf0] ;  /* 0x000df00001b87983 */ /* 0x000f280000300a00 */
[----:B------:R-:W4:Y:S01]  /*65830*/  LDL.LU.64 R186, [R1+0xdf8] ;  /* 0x000df80001ba7983 */ /* 0x000f220000300a00 */
[----:B--2---:R-:W-:Y:S08]  /*65840*/  HMMA.1688.F32.TF32 R176, R176, R4, R180 ;  /* 0x00000004b0b0723c */ /* 0x004ff000000810b4 */
[C---:B------:R-:W-:Y:S11]  /*65850*/  HMMA.1688.F32.TF32 R180, R228.reuse, R92, R172 ;  /* 0x0000005ce4b4723c */ /* 0x040ff600000810ac */
[----:B------:R-:W-:Y:S04]  /*65860*/  STL.64 [R1+0x79e0], R178 ;  /* 0x0079e0b201007387 */ /* 0x000fe80000100a00 */
[----:B------:R-:W-:Y:S04]  /*65870*/  STL.64 [R1+0x79d8], R176 ;  /* 0x0079d8b001007387 */ /* 0x000fe80000100a00 */
[----:B------:R-:W-:Y:S04]  /*65880*/  STL [R1+0x79cc], R180 ;  /* 0x0079ccb401007387 */ /* 0x000fe80000100800 */
[----:B------:R-:W-:Y:S04]  /*65890*/  STL [R1+0x79c8], R181 ;  /* 0x0079c8b501007387 */ /* 0x000fe80000100800 */
[----:B------:R-:W-:Y:S04]  /*658a0*/  STL [R1+0x79c4], R182 ;  /* 0x0079c4b601007387 */ /* 0x000fe80000100800 */
[----:B------:R-:W-:Y:S04]  /*658b0*/  STL [R1+0x79c0], R183 ;  /* 0x0079c0b701007387 */ /* 0x000fe80000100800 */
[----:B------:R-:W2:Y:S04]  /*658c0*/  LDL.LU.64 R172, [R1+0xde0] ;  /* 0x000de00001ac7983 */ /* 0x000ea80000300a00 */
[----:B------:R-:W2:Y:S01]  /*658d0*/  LDL.LU.64 R174, [R1+0xde8] ;  /* 0x000de80001ae7983 */ /* 0x000ea20000300a00 */
[----:B---3--:R-:W-:-:S15]  /*658e0*/  HMMA.1688.F32.TF32 R160, R228, R88, R160 ;  /* 0x00000058e4a0723c */ /* 0x008fde00000810a0 */
[----:B------:R-:W-:-:S04]  /*658f0*/  NOP ;  /* 0x0000000000007918 */ /* 0x000fc80000000000 */
[----:B------:R1:W-:Y:S04]  /*65900*/  STL.64 [R1+0x1f0], R160 ;  /* 0x0001f0a001007387 */ /* 0x0003e80000100a00 */
[----:B------:R3:W-:Y:S04]  /*65910*/  STL.64 [R1+0x1f8], R162 ;  /* 0x0001f8a201007387 */ /* 0x0007e80000100a00 */
[----:B-1----:R-:W2:Y:S04]  /*65920*/  LDL.LU.64 R160, [R1+0xdd0] ;  /* 0x000dd00001a07983 */ /* 0x002ea80000300a00 */
[----:B---3--:R-:W3:Y:S01]  /*65930*/  LDL.LU.64 R162, [R1+0xdd8] ;  /* 0x000dd80001a27983 */ /* 0x008ee20000300a00 */
[----:B----4-:R-:W-:Y:S03]  /*65940*/  HMMA.1688.F32.TF32 R176, R228, R84, R156 ;  /* 0x00000054e4b0723c */ /* 0x010fe6000008109c */
[----:B------:R-:W4:Y:S04]  /*65950*/  LDL.LU.64 R156, [R1+0xdc0] ;  /* 0x000dc000019c7983 */ /* 0x000f280000300a00 */
[----:B------:R-:W4:-:S12]  /*65960*/  LDL.LU.64 R158, [R1+0xdc8] ;  /* 0x000dc800019e7983 */ /* 0x000f180000300a00 */
[----:B------:R-:W-:Y:S04]  /*65970*/  STL.64 [R1+0x1e0], R176 ;  /* 0x0001e0b001007387 */ /* 0x000fe80000100a00 */
[----:B------:R1:W-:Y:S02]  /*65980*/  STL.64 [R1+0x1e8], R178 ;  /* 0x0001e8b201007387 */ /* 0x0003e40000100a00 */
[----:B-1----:R-:W-:Y:S02]  /*65990*/  HMMA.1688.F32.TF32 R176, R228, R80, R168 ;  /* 0x00000050e4b0723c */ /* 0x002fe400000810a8 */
[----:B------:R-:W4:Y:S04]  /*659a0*/  LDL.LU.64 R168, [R1+0xdb0] ;  /* 0x000db00001a87983 */ /* 0x000f280000300a00 */
[----:B------:R-:W4:-:S13]  /*659b0*/  LDL.LU.64 R170, [R1+0xdb8] ;  /* 0x000db80001aa7983 */ /* 0x000f1a0000300a00 */
[----:B------:R-:W-:Y:S04]  /*659c0*/  STL.64 [R1+0x1d0], R176 ;  /* 0x0001d0b001007387 */ /* 0x000fe80000100a00 */
[----:B------:R1:W-:Y:S02]  /*659d0*/  STL.64 [R1+0x1d8], R178 ;  /* 0x0001d8b201007387 */ /* 0x0003e40000100a00 */
[----:B-1----:R-:W-:Y:S02]  /*659e0*/  HMMA.1688.F32.TF32 R176, R228, R76, R164 ;  /* 0x0000004ce4b0723c */ /* 0x002fe400000810a4 */
[----:B------:R-:W4:Y:S04]  /*659f0*/  LDL.LU.64 R164, [R1+0xda0] ;  /* 0x000da00001a47983 */ /* 0x000f280000300a00 */
[----:B------:R-:W4:-:S13]  /*65a00*/  LDL.LU.64 R166, [R1+0xda8] ;  /* 0x000da80001a67983 */ /* 0x000f1a0000300a00 */
[----:B------:R-:W-:Y:S04]  /*65a10*/  STL.64 [R1+0x1c0], R176 ;  /* 0x0001c0b001007387 */ /* 0x000fe80000100a00 */
[----:B------:R1:W-:Y:S02]  /*65a20*/  STL.64 [R1+0x1c8], R178 ;  /* 0x0001c8b201007387 */ /* 0x0003e40000100a00 */
[----:B-1----:R-:W-:-:S15]  /*65a30*/  HMMA.1688.F32.TF32 R176, R228, R72, R184 ;  /* 0x00000048e4b0723c */ /* 0x002fde00000810b8 */
[----:B------:R-:W-:-:S04]  /*65a40*/  NOP ;  /* 0x0000000000007918 */ /* 0x000fc80000000000 */
[----:B------:R-:W-:Y:S01]  /*65a50*/  MOV R181, R176 ;  /* 0x000000b000b57202 */ /* 0x000fe20000000f00 */
[----:B------:R-:W-:Y:S01]  /*65a60*/  IMAD.MOV.U32 R182, RZ, RZ, R177 ;  /* 0x000000ffffb67224 */ /* 0x000fe200078e00b1 */
[----:B------:R2:W-:Y:S01]  /*65a70*/  STL [R1+0x1bc], R179 ;  /* 0x0001bcb301007387 */ /* 0x0005e20000100800 */
[----:B------:R-:W-:-:S03]  /*65a80*/  IMAD.MOV.U32 R183, RZ, RZ, R178 ;  /* 0x000000ffffb77224 */ /* 0x000fc600078e00b2 */
[----:B------:R-:W-:Y:S04]  /*65a90*/  STL [R1+0x79d4], R182 ;  /* 0x0079d4b601007387 */ /* 0x000fe80000100800 */
[----:B------:R-:W-:Y:S01]  /*65aa0*/  STL [R1+0x79d0], R183 ;  /* 0x0079d0b701007387 */ /* 0x000fe20000100800 */
[C---:B--2---:R-:W-:Y:S08]  /*65ab0*/  HMMA.1688.F32.TF32 R176, R228.reuse, R100, R172 ;  /* 0x00000064e4b0723c */ /* 0x044ff000000810ac */
[C---:B---3--:R-:W-:Y:S01]  /*65ac0*/  HMMA.1688.F32.TF32 R172, R228.reuse, R96, R160 ;  /* 0x00000060e4ac723c */ /* 0x048fe200000810a0 */
[----:B------:R-:W2:Y:S10]  /*65ad0*/  LDL.LU.64 R160, [R1+0xd90] ;  /* 0x000d900001a07983 */ /* 0x000eb40000300a00 */
[----:B------:R-:W-:Y:S04]  /*65ae0*/  STL.64 [R1+0x1a0], R176 ;  /* 0x0001a0b001007387 */ /* 0x000fe80000100a00 */
[----:B------:R-:W-:Y:S04]  /*65af0*/  STL.64 [R1+0x1a8], R178 ;  /* 0x0001a8b201007387 */ /* 0x000fe80000100a00 */
[----:B------:R-:W2:Y:S04]  /*65b00*/  LDL.LU.64 R162, [R1+0xd98] ;  /* 0x000d980001a27983 */ /* 0x000ea80000300a00 */
[----:B------:R-:W-:Y:S04]  /*65b10*/  STL.64 [R1+0x190], R172 ;  /* 0x000190ac01007387 */ /* 0x000fe80000100a00 */
[----:B------:R4:W-:Y:S02]  /*65b20*/  STL.64 [R1+0x198], R174 ;  /* 0x000198ae01007387 */ /* 0x0009e40000100a00 */
[C---:B----4-:R-:W-:Y:S02]  /*65b30*/  HMMA.1688.F32.TF32 R172, R228.reuse, R128, R156 ;  /* 0x00000080e4ac723c */ /* 0x050fe4000008109c */
[----:B------:R-:W3:Y:S04]  /*65b40*/  LDL.LU.64 R156, [R1+0xd40] ;  /* 0x000d4000019c7983 */ /* 0x000ee80000300a00 */
[----:B------:R-:W3:Y:S02]  /*65b50*/  LDL.LU.64 R158, [R1+0xd48] ;  /* 0x000d4800019e7983 */ /* 0x000ee40000300a00 */
[C---:B------:R-:W-:Y:S11]  /*65b60*/  HMMA.1688.F32.TF32 R168, R228.reuse, R124, R168 ;  /* 0x0000007ce4a8723c */ /* 0x040ff600000810a8 */
[----:B------:R1:W-:Y:S04]  /*65b70*/  STL.64 [R1+0x180], R172 ;  /* 0x000180ac01007387 */ /* 0x0003e80000100a00 */
[----:B------:R4:W-:Y:S04]  /*65b80*/  STL.64 [R1+0x188], R174 ;  /* 0x000188ae01007387 */ /* 0x0009e80000100a00 */
[----:B------:R-:W-:Y:S01]  /*65b90*/  IMAD.MOV.U32 R176, RZ, RZ, R171 ;  /* 0x000000ffffb07224 */ /* 0x000fe200078e00ab */
[----:B------:R-:W-:Y:S01]  /*65ba0*/  MOV R178, R169 ;  /* 0x000000a900b27202 */ /* 0x000fe20000000f00 */
[----:B------:R-:W-:Y:S01]  /*65bb0*/  IMAD.MOV.U32 R179, RZ, RZ, R168 ;  /* 0x000000ffffb37224 */ /* 0x000fe200078e00a8 */
[C---:B------:R-:W-:Y:S01]  /*65bc0*/  HMMA.1688.F32.TF32 R164, R228.reuse, R120, R164 ;  /* 0x00000078e4a4723c */ /* 0x040fe200000810a4 */
[----:B------:R-:W-:Y:S01]  /*65bd0*/  IMAD.MOV.U32 R177, RZ, RZ, R170 ;  /* 0x000000ffffb17224 */ /* 0x000fe200078e00aa */
[----:B------:R1:W-:Y:S04]  /*65be0*/  STL [R1+0x7a14], R176 ;  /* 0x007a14b001007387 */ /* 0x0003e80000100800 */
[----:B------:R1:W-:Y:S04]  /*65bf0*/  STL [R1+0x7a10], R178 ;  /* 0x007a10b201007387 */ /* 0x0003e80000100800 */
[----:B------:R1:W-:Y:S04]  /*65c00*/  STL [R1+0x7a0c], R179 ;  /* 0x007a0cb301007387 */ /* 0x0003e80000100800 */
[----:B------:R1:W-:Y:S04]  /*65c10*/  STL [R1+0x7a08], R177 ;  /* 0x007a08b101007387 */ /* 0x0003e80000100800 */
[----:B------:R-:W3:Y:S04]  /*65c20*/  LDL.LU.64 R188, [R1+0xd20] ;  /* 0x000d200001bc7983 */ /* 0x000ee80000300a00 */
[----:B------:R-:W3:Y:S04]  /*65c30*/  LDL.LU.64 R190, [R1+0xd28] ;  /* 0x000d280001be7983 */ /* 0x000ee80000300a00 */
[----:B------:R2:W-:Y:S04]  /*65c40*/  STL.64 [R1+0x160], R164 ;  /* 0x000160a401007387 */ /* 0x0005e80000100a00 */
[----:B------:R2:W-:Y:S04]  /*65c50*/  STL.64 [R1+0x168], R166 ;  /* 0x000168a601007387 */ /* 0x0005e80000100a00 */
[----:B-1----:R-:W3:Y:S04]  /*65c60*/  LDL.LU.64 R172, [R1+0xd00] ;  /* 0x000d000001ac7983 */ /* 0x002ee80000300a00 */
[----:B----4-:R-:W4:Y:S04]  /*65c70*/  LDL.LU.64 R174, [R1+0xd08] ;  /* 0x000d080001ae7983 */ /* 0x010f280000300a00 */
[----:B------:R-:W4:Y:S04]  /*65c80*/  LDL.LU.64 R168, [R1+0xea0] ;  /* 0x000ea00001a87983 */ /* 0x000f280000300a00 */
[----:B------:R-:W4:Y:S01]  /*65c90*/  LDL.LU.64 R170, [R1+0xea8] ;  /* 0x000ea80001aa7983 */ /* 0x000f220000300a00 */
[----:B--2---:R-:W-:-:S15]  /*65ca0*/  HMMA.1688.F32.TF32 R160, R228, R116, R160 ;  /* 0x00000074e4a0723c */ /* 0x004fde00000810a0 */
[----:B------:R-:W-:-:S04]  /*65cb0*/  NOP ;  /* 0x0000000000007918 */ /* 0x000fc80000000000 */
[----:B------:R-:W-:Y:S01]  /*65cc0*/  IMAD.MOV.U32 R176, RZ, RZ, R160 ;  /* 0x000000ffffb07224 */ /* 0x000fe200078e00a0 */
[----:B------:R-:W-:Y:S01]  /*65cd0*/  MOV R178, R161 ;  /* 0x000000a100b27202 */ /* 0x000fe20000000f00 */
[----:B------:R-:W-:Y:S02]  /*65ce0*/  IMAD.MOV.U32 R179, RZ, RZ, R162 ;  /* 0x000000ffffb37224 */ /* 0x000fe400078e00a2 */
[----:B------:R-:W-:Y:S01]  /*65cf0*/  IMAD.MOV.U32 R177, RZ, RZ, R163 ;  /* 0x000000ffffb17224 */ /* 0x000fe200078e00a3 */
[----:B------:R-:W-:Y:S04]  /*65d00*/  STL [R1+0x7a24], R176 ;  /* 0x007a24b001007387 */ /* 0x000fe80000100800 */
[----:B------:R-:W-:Y:S04]  /*65d10*/  STL [R1+0x7a20], R178 ;  /* 0x007a20b201007387 */ /* 0x000fe80000100800 */
[----:B------:R-:W-:Y:S04]  /*65d20*/  STL [R1+0x7a1c], R179 ;  /* 0x007a1cb301007387 */ /* 0x000fe80000100800 */
[----:B------:R-:W-:Y:S04]  /*65d30*/  STL [R1+0x7a18], R177 ;  /* 0x007a18b101007387 */ /* 0x000fe80000100800 */
[----:B------:R-:W2:Y:S01]  /*65d40*/  LDL.LU.64 R160, [R1+0xed0] ;  /* 0x000ed00001a07983 */ /* 0x000ea20000300a00 */
[----:B---3--:R-:W-:Y:S03]  /*65d50*/  HMMA.1688.F32.TF32 R156, R228, R112, R156 ;  /* 0x00000070e49c723c */ /* 0x008fe6000008109c */
[----:B------:R-:W2:-:S15]  /*65d60*/  LDL.LU.64 R162, [R1+0xed8] ;  /* 0x000ed80001a27983 */ /* 0x000e9e0000300a00 */
[----:B------:R-:W-:Y:S01]  /*65d70*/  NOP ;  /* 0x0000000000007918 */ /* 0x000fe20000000000 */
[----:B------:R1:W-:Y:S04]  /*65d80*/  STL.64 [R1+0x140], R156 ;  /* 0x0001409c01007387 */ /* 0x0003e80000100a00 */
[----:B------:R3:W-:Y:S04]  /*65d90*/  STL.64 [R1+0x148], R158 ;  /* 0x0001489e01007387 */ /* 0x0007e80000100a00 */
[----:B------:R-:W2:Y:S04]  /*65da0*/  LDL.LU.64 R184, [R1+0xf00] ;  /* 0x000f000001b87983 */ /* 0x000ea80000300a00 */
[----:B------:R-:W2:Y:S04]  /*65db0*/  LDL.LU.64 R186, [R1+0xf08] ;  /* 0x000f080001ba7983 */ /* 0x000ea80000300a00 */
[----:B------:R-:W2:Y:S04]  /*65dc0*/  LDL.LU.64 R164, [R1+0xf90] ;  /* 0x000f900001a47983 */ /* 0x000ea80000300a00 */
[----:B------:R-:W2:Y:S04]  /*65dd0*/  LDL.LU.64 R166, [R1+0xf98] ;  /* 0x000f980001a67983 */ /* 0x000ea80000300a00 */
[----:B-1----:R-:W2:Y:S04]  /*65de0*/  LDL.LU.64 R156, [R1+0x10a0] ;  /* 0x0010a000019c7983 */ /* 0x002ea80000300a00 */
[----:B---3--:R-:W3:Y:S01]  /*65df0*/  LDL.LU.64 R158, [R1+0x10a8] ;  /* 0x0010a800019e7983 */ /* 0x008ee20000300a00 */
[C---:B------:R-:W-:Y:S08]  /*65e00*/  HMMA.1688.F32.TF32 R188, R228.reuse, R108, R188 ;  /* 0x0000006ce4bc723c */ /* 0x040ff000000810bc */
[C---:B----4-:R-:W-:Y:S08]  /*65e10*/  HMMA.1688.F32.TF32 R172, R228.reuse, R104, R172 ;  /* 0x00000068e4ac723c */ /* 0x050ff000000810ac */
[----:B------:R-:W-:Y:S03]  /*65e20*/  HMMA.1688.F32.TF32 R168, R228, R68, R168 ;  /* 0x00000044e4a8723c */ /* 0x000fe600000810a8 */
[----:B------:R-:W-:Y:S01]  /*65e30*/  IMAD.MOV.U32 R179, RZ, RZ, R188 ;  /* 0x000000ffffb37224 */ /* 0x000fe200078e00bc */
[----:B------:R-:W-:Y:S01]  /*65e40*/  MOV R177, R189 ;  /* 0x000000bd00b17202 */ /* 0x000fe20000000f00 */
[----:B------:R-:W-:Y:S04]  /*65e50*/  STL.64 [R1+0x138], R190 ;  /* 0x000138be01007387 */ /* 0x000fe80000100a00 */
[----:B------:R1:W-:Y:S04]  /*65e60*/  STL [R1+0x7a2c], R179 ;  /* 0x007a2cb301007387 */ /* 0x0003e80000100800 */
[----:B------:R4:W-:Y:S01]  /*65e70*/  STL [R1+0x7a28], R177 ;  /* 0x007a28b101007387 */ /* 0x0009e20000100800 */
[----:B------:R-:W-:-:S02]  /*65e80*/  IMAD.MOV.U32 R178, RZ, RZ, R175 ;  /* 0x000000ffffb27224 */ /* 0x000fc400078e00af */
[----:B------:R-:W-:Y:S01]  /*65e90*/  IMAD.MOV.U32 R176, RZ, RZ, R174 ;  /* 0x000000ffffb07224 */ /* 0x000fe200078e00ae */
[----:B------:R4:W-:Y:S02]  /*65ea0*/  STL.64 [R1+0x120], R172 ;  /* 0x000120ac01007387 */ /* 0x0009e40000100a00 */
[----:B-1----:R-:W-:Y:S01]  /*65eb0*/  IMAD.MOV.U32 R179, RZ, RZ, R170 ;  /* 0x000000ffffb37224 */ /* 0x002fe200078e00aa */
[----:B----4-:R-:W-:Y:S01]  /*65ec0*/  MOV R177, R171 ;  /* 0x000000ab00b17202 */ /* 0x010fe20000000f00 */
[----:B------:R-:W-:Y:S04]  /*65ed0*/  STL.64 [R1+0x110], R168 ;  /* 0x000110a801007387 */ /* 0x000fe80000100a00 */
        /* <DEDUP_REMOVED lines=8> */
[----:B-1----:R-:W4:Y:S01]  /*65f60*/  LDL.LU.64 R160, [R1+0x1110] ;  /* 0x0011100001a07983 */ /* 0x002f220000300a00 */
[----:B------:R-:W-:Y:S03]  /*65f70*/  HMMA.1688.F32.TF32 R176, R228, R60, R184 ;  /* 0x0000003ce4b0723c */ /* 0x000fe600000810b8 */
[----:B--2---:R-:W2:Y:S04]  /*65f80*/  LDL.LU.64 R162, [R1+0x1118] ;  /* 0x0011180001a27983 */ /* 0x004ea80000300a00 */
[----:B------:R-:W2:Y:S04]  /*65f90*/  LDL.LU.64 R168, [R1+0x1140] ;  /* 0x0011400001a87983 */ /* 0x000ea80000300a00 */
[----:B------:R-:W2:Y:S08]  /*65fa0*/  LDL.LU.64 R170, [R1+0x1148] ;  /* 0x0011480001aa7983 */ /* 0x000eb00000300a00 */
[----:B------:R-:W-:-:S02]  /*65fb0*/  IMAD.MOV.U32 R182, RZ, RZ, R176 ;  /* 0x000000ffffb67224 */ /* 0x000fc400078e00b0 */
[----:B------:R-:W-:Y:S02]  /*65fc0*/  IMAD.MOV.U32 R183, RZ, RZ, R177 ;  /* 0x000000ffffb77224 */ /* 0x000fe400078e00b1 */
[----:B------:R-:W-:Y:S01]  /*65fd0*/  IMAD.MOV.U32 R180, RZ, RZ, R179 ;  /* 0x000000ffffb47224 */ /* 0x000fe200078e00b3 */
[----:B------:R1:W-:Y:S04]  /*65fe0*/  STL [R1+0xf8], R178 ;  /* 0x0000f8b201007387 */ /* 0x0003e80000100800 */
[----:B------:R-:W-:Y:S04]  /*65ff0*/  STL.64 [R1+0x79f0], R182 ;  /* 0x0079f0b601007387 */ /* 0x000fe80000100a00 */
[----:B------:R-:W-:Y:S01]  /*66000*/  STL.64 [R1+0x79e8], R180 ;  /* 0x0079e8b401007387 */ /* 0x000fe20000100a00 */
[----:B-1----:R-:W-:Y:S03]  /*66010*/  HMMA.1688.F32.TF32 R176, R228, R56, R164 ;  /* 0x00000038e4b0723c */ /* 0x002fe600000810a4 */
[----:B------:R-:W2:Y:S04]  /*66020*/  LDL.LU.64 R164, [R1+0x1250] ;  /* 0x0012500001a47983 */ /* 0x000ea80000300a00 */
[----:B------:R-:W2:-:S12]  /*66030*/  LDL.LU.64 R166, [R1+0x1258] ;  /* 0x0012580001a67983 */ /* 0x000e980000300a00 */
[----:B------:R-:W-:Y:S04]  /*66040*/  STL.64 [R1+0xe0], R176 ;  /* 0x0000e0b001007387 */ /* 0x000fe80000100a00 */
[----:B------:R3:W-:Y:S02]  /*66050*/  STL.64 [R1+0xe8], R178 ;  /* 0x0000e8b201007387 */ /* 0x0007e40000100a00 */
[C---:B---3--:R-:W-:Y:S02]  /*66060*/  HMMA.1688.F32.TF32 R176, R228.reuse, R52, R156 ;  /* 0x00000034e4b0723c */ /* 0x048fe4000008109c */
[----:B------:R-:W3:Y:S04]  /*66070*/  LDL.LU.64 R156, [R1+0x1280] ;  /* 0x00128000019c7983 */ /* 0x000ee80000300a00 */
[----:B------:R-:W3:Y:S02]  /*66080*/  LDL.LU.64 R158, [R1+0x1288] ;  /* 0x00128800019e7983 */ /* 0x000ee40000300a00 */
[C---:B----4-:R-:W-:Y:S11]  /*66090*/  HMMA.1688.F32.TF32 R184, R228.reuse, R48, R172 ;  /* 0x00000030e4b8723c */ /* 0x050ff600000810ac */
[----:B------:R1:W-:Y:S04]  /*660a0*/  STL.64 [R1+0xd0], R176 ;  /* 0x0000d0b001007387 */ /* 0x0003e80000100a00 */
[----:B------:R4:W-:Y:S04]  /*660b0*/  STL.64 [R1+0xd8], R178 ;  /* 0x0000d8b201007387 */ /* 0x0009e80000100a00 */
[----:B------:R-:W-:Y:S04]  /*660c0*/  STL [R1+0x7938], R184 ;  /* 0x007938b801007387 */ /* 0x000fe80000100800 */
[----:B------:R-:W-:Y:S04]  /*660d0*/  STL [R1+0x7934], R185 ;  /* 0x007934b901007387 */ /* 0x000fe80000100800 */
[----:B------:R-:W-:Y:S04]  /*660e0*/  STL [R1+0x7930], R186 ;  /* 0x007930ba01007387 */ /* 0x000fe80000100800 */
[----:B------:R-:W-:Y:S01]  /*660f0*/  STL [R1+0x792c], R187 ;  /* 0x00792cbb01007387 */ /* 0x000fe20000100800 */
[C---:B--2---:R-:W-:Y:S03]  /*66100*/  HMMA.1688.F32.TF32 R188, R228.reuse, R44, R160 ;  /* 0x0000002ce4bc723c */ /* 0x044fe600000810a0 */
[----:B------:R-:W2:Y:S04]  /*66110*/  LDL.LU.64 R160, [R1+0x12c0] ;  /* 0x0012c00001a07983 */ /* 0x000ea80000300a00 */
[----:B------:R-:W2:Y:S01]  /*66120*/  LDL.LU.64 R162, [R1+0x12c8] ;  /* 0x0012c80001a27983 */ /* 0x000ea20000300a00 */
[C---:B------:R-:W-:Y:S11]  /*66130*/  HMMA.1688.F32.TF32 R192, R228.reuse, R40, R168 ;  /* 0x00000028e4c0723c */ /* 0x040ff600000810a8 */
[----:B------:R-:W-:Y:S04]  /*66140*/  STL [R1+0x7944], R188 ;  /* 0x007944bc01007387 */ /* 0x000fe80000100800 */
[----:B------:R-:W-:Y:S04]  /*66150*/  STL [R1+0x7940], R189 ;  /* 0x007940bd01007387 */ /* 0x000fe80000100800 */
[----:B------:R-:W-:Y:S04]  /*66160*/  STL [R1+0x793c], R190 ;  /* 0x00793cbe01007387 */ /* 0x000fe80000100800 */
[----:B------:R-:W-:Y:S04]  /*66170*/  STL [R1+0x7928], R191 ;  /* 0x007928bf01007387 */ /* 0x000fe80000100800 */
[----:B------:R-:W2:Y:S04]  /*66180*/  LDL.LU.64 R180, [R1+0x12d0] ;  /* 0x0012d00001b47983 */ /* 0x000ea80000300a00 */
[----:B------:R-:W2:Y:S01]  /*66190*/  LDL.LU.64 R182, [R1+0x12d8] ;  /* 0x0012d80001b67983 */ /* 0x000ea20000300a00 */
[C---:B------:R-:W-:Y:S03]  /*661a0*/  HMMA.1688.F32.TF32 R196, R228.reuse, R36, R164 ;  /* 0x00000024e4c4723c */ /* 0x040fe600000810a4 */
[----:B------:R-:W2:Y:S04]  /*661b0*/  LDL.LU.64 R172, [R1+0x1350] ;  /* 0x0013500001ac7983 */ /* 0x000ea80000300a00 */
[----:B------:R-:W2:Y:S04]  /*661c0*/  LDL.LU.64 R174, [R1+0x1358] ;  /* 0x0013580001ae7983 */ /* 0x000ea80000300a00 */
[----:B------:R-:W-:Y:S04]  /*661d0*/  STL [R1+0x794c], R192 ;  /* 0x00794cc001007387 */ /* 0x000fe80000100800 */
[----:B------:R-:W-:Y:S04]  /*661e0*/  STL [R1+0x7948], R193 ;  /* 0x007948c101007387 */ /* 0x000fe80000100800 */
[----:B------:R-:W-:Y:S04]  /*661f0*/  STL [R1+0x7924], R194 ;  /* 0x007924c201007387 */ /* 0x000fe80000100800 */
[----:B------:R-:W-:Y:S04]  /*66200*/  STL [R1+0x7920], R195 ;  /* 0x007920c301007387 */ /* 0x000fe80000100800 */
[----:B------:R-:W2:Y:S04]  /*66210*/  LDL.LU.64 R168, [R1+0x13b0] ;  /* 0x0013b00001a87983 */ /* 0x000ea80000300a00 */
[----:B------:R-:W2:Y:S01]  /*66220*/  LDL.LU.64 R170, [R1+0x13b8] ;  /* 0x0013b80001aa7983 */ /* 0x000ea20000300a00 */
[C---:B---3--:R-:W-:Y:S03]  /*66230*/  HMMA.1688.F32.TF32 R200, R228.reuse, R32, R156 ;  /* 0x00000020e4c8723c */ /* 0x048fe6000008109c */
[----:B------:R-:W-:Y:S04]  /*66240*/  STL [R1+0x7958], R196 ;  /* 0x007958c401007387 */ /* 0x000fe80000100800 */
[----:B------:R-:W-:Y:S04]  /*66250*/  STL [R1+0x7954], R197 ;  /* 0x007954c501007387 */ /* 0x000fe80000100800 */
[----:B------:R-:W-:Y:S04]  /*66260*/  STL [R1+0x7950], R198 ;  /* 0x007950c601007387 */ /* 0x000fe80000100800 */
[----:B------:R-:W-:Y:S04]  /*66270*/  STL [R1+0x791c], R199 ;  /* 0x00791cc701007387 */ /* 0x000fe80000100800 */
[----:B------:R-:W3:Y:S04]  /*66280*/  LDL.LU.64 R156, [R1+0x1400] ;  /* 0x00140000019c7983 */ /* 0x000ee80000300a00 */
[----:B------:R-:W3:Y:S04]  /*66290*/  LDL.LU.64 R158, [R1+0x1408] ;  /* 0x00140800019e7983 */ /* 0x000ee80000300a00 */
[----:B-1----:R-:W3:Y:S04]  /*662a0*/  LDL.LU.64 R176, [R1+0x1440] ;  /* 0x0014400001b07983 */ /* 0x002ee80000300a00 */
[----:B----4-:R-:W4:Y:S04]  /*662b0*/  LDL.LU.64 R178, [R1+0x1448] ;  /* 0x0014480001b27983 */ /* 0x010f280000300a00 */
[----:B------:R-:W4:Y:S04]  /*662c0*/  LDL.LU.64 R164, [R1+0x1470] ;  /* 0x0014700001a47983 */ /* 0x000f280000300a00 */
[----:B------:R-:W4:Y:S04]  /*662d0*/  LDL.LU.64 R166, [R1+0x1478] ;  /* 0x0014780001a67983 */ /* 0x000f280000300a00 */
[----:B------:R1:W-:Y:S04]  /*662e0*/  STL [R1+0x7968], R200 ;  /* 0x007968c801007387 */ /* 0x0003e80000100800 */
[----:B------:R1:W-:Y:S04]  /*662f0*/  STL [R1+0x7964], R201 ;  /* 0x007964c901007387 */ /* 0x0003e80000100800 */
[----:B------:R1:W-:Y:S04]  /*66300*/  STL [R1+0x7960], R202 ;  /* 0x007960ca01007387 */ /* 0x0003e80000100800 */
[----:B------:R1:W-:Y:S01]  /*66310*/  STL [R1+0x795c], R203 ;  /* 0x00795ccb01007387 */ /* 0x0003e20000100800 */
[----:B--2---:R-:W-:Y:S03]  /*66320*/  HMMA.1688.F32.TF32 R204, R228, R28, R160 ;  /* 0x0000001ce4cc723c */ /* 0x004fe600000810a0 */
[----:B------:R-:W2:Y:S04]  /*66330*/  LDL.LU.64 R160, [R1+0x8d0] ;  /* 0x0008d00001a07983 */ /* 0x000ea80000300a00 */
[----:B------:R-:W2:-:S12]  /*66340*/  LDL.LU.64 R162, [R1+0x8d8] ;  /* 0x0008d80001a27983 */ /* 0x000e980000300a00 */
[----:B------:R-:W-:Y:S01]  /*66350*/  STL [R1+0x7978], R204 ;  /* 0x007978cc01007387 */ /* 0x000fe20000100800 */
[C---:B------:R-:W-:Y:S08]  /*66360*/  HMMA.1688.F32.TF32 R208, R228.reuse, R24, R180 ;  /* 0x00000018e4d0723c */ /* 0x040ff000000810b4 */
[C---:B------:R-:W-:Y:S01]  /*66370*/  HMMA.1688.F32.TF32 R212, R228.reuse, R20, R172 ;  /* 0x00000014e4d4723c */ /* 0x040fe200000810ac */
[----:B------:R-:W-:Y:S04]  /*66380*/  STL [R1+0x7974], R205 ;  /* 0x007974cd01007387 */ /* 0x000fe80000100800 */
[----:B------:R-:W-:Y:S04]  /*66390*/  STL [R1+0x7970], R206 ;  /* 0x007970ce01007387 */ /* 0x000fe80000100800 */
[----:B------:R-:W-:Y:S04]  /*663a0*/  STL [R1+0x796c], R207 ;  /* 0x00796ccf01007387 */ /* 0x000fe80000100800 */
[----:B------:R-:W-:Y:S01]  /*663b0*/  STL [R1+0x7988], R208 ;  /* 0x007988d001007387 */ /* 0x000fe20000100800 */
[C---:B------:R-:W-:Y:S03]  /*663c0*/  HMMA.1688.F32.TF32 R216, R228.reuse, R16, R168 ;  /* 0x00000010e4d8723c */ /* 0x040fe600000810a8 */
[----:B------:R-:W-:Y:S04]  /*663d0*/  STL [R1+0x7984], R209 ;  /* 0x007984d101007387 */ /* 0x000fe80000100800 */
[----:B------:R-:W-:Y:S04]  /*663e0*/  STL [R1+0x7980], R210 ;  /* 0x007980d201007387 */ /* 0x000fe80000100800 */
[----:B------:R-:W-:Y:S04]  /*663f0*/  STL [R1+0x797c], R211 ;  /* 0x00797cd301007387 */ /* 0x000fe80000100800 */
[----:B------:R-:W2:Y:S04]  /*66400*/  LDL.LU.64 R172, [R1+0x9c0] ;  /* 0x0009c00001ac7983 */ /* 0x000ea80000300a00 */
[----:B------:R-:W2:Y:S04]  /*66410*/  LDL.LU.64 R174, [R1+0x9c8] ;  /* 0x0009c80001ae7983 */ /* 0x000ea80000300a00 */
[----:B------:R-:W-:Y:S04]  /*66420*/  STL.64 [R1+0x7998], R214 ;  /* 0x007998d601007387 */ /* 0x000fe80000100a00 */
[----:B------:R1:W-:Y:S01]  /*66430*/  STL.64 [R1+0x7990], R212 ;  /* 0x007990d401007387 */ /* 0x0003e20000100a00 */
[C---:B---3--:R-:W-:Y:S03]  /*66440*/  HMMA.1688.F32.TF32 R220, R228.reuse, R12, R156 ;  /* 0x0000000ce4dc723c */ /* 0x048fe6000008109c */
[----:B------:R-:W3:Y:S04]  /*66450*/  LDL.LU.64 R168, [R1+0x9b0] ;  /* 0x0009b00001a87983 */ /* 0x000ee80000300a00 */
[----:B------:R-:W3:Y:S04]  /*66460*/  LDL.LU.64 R170, [R1+0x9b8] ;  /* 0x0009b80001aa7983 */ /* 0x000ee80000300a00 */
[----:B------:R-:W-:Y:S04]  /*66470*/  STL.64 [R1+0x79a8], R218 ;  /* 0x0079a8da01007387 */ /* 0x000fe80000100a00 */
[----:B------:R-:W-:Y:S04]  /*66480*/  STL.64 [R1+0x79a0], R216 ;  /* 0x0079a0d801007387 */ /* 0x000fe80000100a00 */
[----:B------:R-:W3:Y:S04]  /*66490*/  LDL.LU.64 R156, [R1+0x9a0] ;  /* 0x0009a000019c7983 */ /* 0x000ee80000300a00 */
[----:B------:R-:W3:Y:S01]  /*664a0*/  LDL.LU.64 R158, [R1+0x9a8] ;  /* 0x0009a800019e7983 */ /* 0x000ee20000300a00 */
[C---:B----4-:R-:W-:Y:S08]  /*664b0*/  HMMA.1688.F32.TF32 R224, R228.reuse, R8, R176 ;  /* 0x00000008e4e0723c */ /* 0x050ff000000810b0 */
[----:B------:R-:W-:Y:S01]  /*664c0*/  HMMA.1688.F32.TF32 R228, R228, R4, R164 ;  /* 0x00000004e4e4723c */ /* 0x000fe200000810a4 */
[----:B------:R-:W-:Y:S04]  /*664d0*/  STL.64 [R1+0x79b8], R222 ;  /* 0x0079b8de01007387 */ /* 0x000fe80000100a00 */
[----:B------:R-:W-:Y:S06]  /*664e0*/  STL.64 [R1+0x79b0], R220 ;  /* 0x0079b0dc01007387 */ /* 0x000fec0000100a00 */
[----:B------:R-:W-:Y:S04]  /*664f0*/  STL.64 [R1+0x7a00], R226 ;  /* 0x007a00e201007387 */ /* 0x000fe80000100a00 */
[----:B------:R-:W-:Y:S04]  /*66500*/  STL.64 [R1+0x79f8], R224 ;  /* 0x0079f8e001007387 */ /* 0x000fe80000100a00 */
[----:B------:R-:W4:Y:S04]  /*66510*/  LDL.LU.64 R164, [R1+0x990] ;  /* 0x0009900001a47983 */ /* 0x000f280000300a00 */
[----:B------:R-:W4:Y:S04]  /*66520*/  LDL.LU.64 R166, [R1+0x998] ;  /* 0x0009980001a67983 */ /* 0x000f280000300a00 */
[----:B------:R-:W-:Y:S04]  /*66530*/  STL.64 [R1+0x7a48], R230 ;  /* 0x007a48e601007387 */ /* 0x000fe80000100a00 */
[----:B------:R-:W-:Y:S01]  /*66540*/  STL.64 [R1+0x7a40], R228 ;  /* 0x007a40e401007387 */ /* 0x000fe20000100a00 */
[----:B--2---:R-:W-:Y:S03]  /*66550*/  HMMA.1688.F32.TF32 R232, R236, R92, R160 ;  /* 0x0000005cece8723c */ /* 0x004fe600000810a0 */
[----:B------:R-:W2:Y:S04]  /*66560*/  LDL.LU.64 R160, [R1+0x980] ;  /* 0x0009800001a07983 */ /* 0x000ea80000300a00 */
[----:B------:R-:W2:-:S12]  /*66570*/  LDL.LU.64 R162, [R1+0x988] ;  /* 0x0009880001a27983 */ /* 0x000e980000300a00 */
[----:B------:R-:W-:Y:S04]  /*66580*/  STL.64 [R1+0x7a58], R234 ;  /* 0x007a58ea01007387 */ /* 0x000fe80000100a00 */
[----:B------:R-:W-:Y:S01]  /*66590*/  STL.64 [R1+0x7a50], R232 ;  /* 0x007a50e801007387 */ /* 0x000fe20000100a00 */
[----:B---3--:R-:W-:-:S15]  /*665a0*/  HMMA.1688.F32.TF32 R156, R236, R80, R156 ;  /* 0x00000050ec9c723c */ /* 0x008fde000008109c */
[----:B------:R-:W-:-:S04]  /*665b0*/  NOP ;  /* 0x0000000000007918 */ /* 0x000fc80000000000 */
[----:B-1----:R-:W-:Y:S01]  /*665c0*/  MOV R200, R156 ;  /* 0x0000009c00c87202 */ /* 0x002fe20000000f00 */
[----:B------:R-:W-:Y:S02]  /*665d0*/  IMAD.MOV.U32 R201, RZ, RZ, R157 ;  /* 0x000000ffffc97224 */ /* 0x000fe400078e009d */
[----:B------:R-:W-:Y:S01]  /*665e0*/  IMAD.MOV.U32 R202, RZ, RZ, R158 ;  /* 0x000000ffffca7224 */ /* 0x000fe200078e009e */
[----:B------:R-:W3:Y:S01]  /*665f0*/  LDL.LU.64 R156, [R1+0x970] ;  /* 0x00097000019c7983 */ /* 0x000ee20000300a00 */
[----:B------:R-:W-:-:S03]  /*66600*/  IMAD.MOV.U32 R203, RZ, RZ, R159 ;  /* 0x000000ffffcb7224 */ /* 0x000fc600078e009f */
[----:B------:R-:W3:Y:S04]  /*66610*/  LDL.LU.64 R158, [R1+0x978] ;  /* 0x00097800019e7983 */ /* 0x000ee80000300a00 */
[----:B------:R-:W-:Y:S01]  /*66620*/  STL.64 [R1+0x7a68], R202 ;  /* 0x007a68ca01007387 */ /* 0x000fe20000100a00 */
[C---:B----4-:R-:W-:Y:S03]  /*66630*/  HMMA.1688.F32.TF32 R164, R236.reuse, R76, R164 ;  /* 0x0000004ceca4723c */ /* 0x050fe600000810a4 */
[----:B------:R-:W-:Y:S04]  /*66640*/  STL.64 [R1+0x7a60], R200 ;  /* 0x007a60c801007387 */ /* 0x000fe80000100a00 */
[----:B------:R-:W4:Y:S04]  /*66650*/  LDL.LU.64 R212, [R1+0x960] ;  /* 0x0009600001d47983 */ /* 0x000f280000300a00 */
[----:B------:R-:W4:Y:S01]  /*66660*/  LDL.LU.64 R214, [R1+0x968] ;  /* 0x0009680001d67983 */ /* 0x000f220000300a00 */
[C---:B------:R-:W-:Y:S08]  /*66670*/  HMMA.1688.F32.TF32 R172, R236.reuse, R88, R172 ;  /* 0x00000058ecac723c */ /* 0x040ff000000810ac */
[----:B------:R-:W-:Y:S01]  /*66680*/  HMMA.1688.F32.TF32 R168, R236, R84, R168 ;  /* 0x00000054eca8723c */ /* 0x000fe200000810a8 */
[----:B------:R-:W-:Y:S01]  /*66690*/  IMAD.MOV.U32 R206, RZ, RZ, R166 ;  /* 0x000000ffffce7224 */ /* 0x000fe200078e00a6 */
[----:B------:R-:W-:Y:S01]  /*666a0*/  MOV R204, R164 ;  /* 0x000000a400cc7202 */ /* 0x000fe20000000f00 */
[----:B------:R-:W-:-:S02]  /*666b0*/  IMAD.MOV.U32 R207, RZ, RZ, R167 ;  /* 0x000000ffffcf7224 */ /* 0x000fc400078e00a7 */
[----:B------:R-:W-:-:S03]  /*666c0*/  IMAD.MOV.U32 R205, RZ, RZ, R165 ;  /* 0x000000ffffcd7224 */ /* 0x000fc600078e00a5 */
[----:B------:R-:W-:Y:S04]  /*666d0*/  STL.64 [R1+0x7a78], R206 ;  /* 0x007a78ce01007387 */ /* 0x000fe80000100a00 */
[----:B------:R1:W-:Y:S01]  /*666e0*/  STL.64 [R1+0x7a70], R204 ;  /* 0x007a70cc01007387 */ /* 0x0003e20000100a00 */
[----:B------:R-:W-:Y:S01]  /*666f0*/  MOV R193, R172 ;  /* 0x000000ac00c17202 */ /* 0x000fe20000000f00 */
[----:B------:R-:W-:Y:S02]  /*66700*/  IMAD.MOV.U32 R188, RZ, RZ, R173 ;  /* 0x000000ffffbc7224 */ /* 0x000fe400078e00ad */
[----:B------:R-:W-:Y:S02]  /*66710*/  IMAD.MOV.U32 R189, RZ, RZ, R174 ;  /* 0x000000ffffbd7224 */ /* 0x000fe400078e00ae */
[----:B------:R-:W-:Y:S01]  /*66720*/  IMAD.MOV.U32 R190, RZ, RZ, R175 ;  /* 0x000000ffffbe7224 */ /* 0x000fe200078e00af */
[----:B-1----:R-:W4:Y:S04]  /*66730*/  LDL.LU.64 R204, [R1+0x950] ;  /* 0x0009500001cc7983 */ /* 0x002f280000300a00 */
[----:B------:R-:W4:Y:S04]  /*66740*/  LDL.LU.64 R206, [R1+0x958] ;  /* 0x0009580001ce7983 */ /* 0x000f280000300a00 */
[----:B------:R-:W4:Y:S04]  /*66750*/  LDL.LU.64 R200, [R1+0x940] ;  /* 0x0009400001c87983 */ /* 0x000f280000300a00 */
[----:B------:R-:W4:Y:S04]  /*66760*/  LDL.LU.64 R202, [R1+0x948] ;  /* 0x0009480001ca7983 */ /* 0x000f280000300a00 */
[----:B------:R-:W4:Y:S04]  /*66770*/  LDL.LU.64 R176, [R1+0x930] ;  /* 0x0009300001b07983 */ /* 0x000f280000300a00 */
[----:B------:R-:W4:Y:S01]  /*66780*/  LDL.LU.64 R178, [R1+0x938] ;  /* 0x0009380001b27983 */ /* 0x000f220000300a00 */
[----:B------:R-:W-:-:S03]  /*66790*/  MOV R196, R168 ;  /* 0x000000a800c47202 */ /* 0x000fc60000000f00 */
[----:B------:R-:W4:Y:S01]  /*667a0*/  LDL.LU.64 R172, [R1+0x920] ;  /* 0x0009200001ac7983 */ /* 0x000f220000300a00 */
[----:B------:R-:W-:-:S03]  /*667b0*/  IMAD.MOV.U32 R197, RZ, RZ, R169 ;  /* 0x000000ffffc57224 */ /* 0x000fc600078e00a9 */
[----:B------:R-:W4:Y:S01]  /*667c0*/  LDL.LU.64 R174, [R1+0x928] ;  /* 0x0009280001ae7983 */ /* 0x000f220000300a00 */
[----:B------:R-:W-:Y:S02]  /*667d0*/  IMAD.MOV.U32 R198, RZ, RZ, R170 ;  /* 0x000000ffffc67224 */ /* 0x000fe400078e00aa */
[----:B------:R-:W-:Y:S01]  /*667e0*/  IMAD.MOV.U32 R192, RZ, RZ, R171 ;  /* 0x000000ffffc07224 */ /* 0x000fe200078e00ab */
[----:B--2---:R-:W-:-:S15]  /*667f0*/  HMMA.1688.F32.TF32 R160, R236, R72, R160 ;  /* 0x00000048eca0723c */ /* 0x004fde00000810a0 */
[----:B------:R-:W-:-:S04]  /*66800*/  NOP ;  /* 0x0000000000007918 */ /* 0x000fc80000000000 */
[----:B------:R-:W-:Y:S01]  /*66810*/  IMAD.MOV.U32 R186, RZ, RZ, R162 ;  /* 0x000000ffffba7224 */ /* 0x000fe200078e00a2 */
[----:B------:R-:W-:Y:S01]  /*66820*/  MOV R184, R160 ;  /* 0x000000a000b87202 */ /* 0x000fe20000000f00 */
[----:B------:R-:W-:Y:S02]  /*66830*/  IMAD.MOV.U32 R187, RZ, RZ, R163 ;  /* 0x000000ffffbb7224 */ /* 0x000fe400078e00a3 */
[----:B------:R-:W-:-:S03]  /*66840*/  IMAD.MOV.U32 R185, RZ, RZ, R161 ;  /* 0x000000ffffb97224 */ /* 0x000fc600078e00a1 */
[----:B------:R-:W-:Y:S04]  /*66850*/  STL.64 [R1+0x7a88], R186 ;  /* 0x007a88ba01007387 */ /* 0x000fe80000100a00 */
[----:B------:R4:W-:Y:S04]  /*66860*/  STL.64 [R1+0x7a80], R184 ;  /* 0x007a80b801007387 */ /* 0x0009e80000100a00 */
[----:B------:R-:W2:Y:S04]  /*66870*/  LDL.LU.64 R168, [R1+0x910] ;  /* 0x0009100001a87983 */ /* 0x000ea80000300a00 */
[----:B------:R-:W2:Y:S04]  /*66880*/  LDL.LU.64 R170, [R1+0x918] ;  /* 0x0009180001aa7983 */ /* 0x000ea80000300a00 */
[----:B------:R-:W2:Y:S04]  /*66890*/  LDL.LU.64 R164, [R1+0x900] ;  /* 0x0009000001a47983 */ /* 0x000ea80000300a00 */
[----:B------:R-:W2:Y:S04]  /*668a0*/  LDL.LU.64 R166, [R1+0x908] ;  /* 0x0009080001a67983 */ /* 0x000ea80000300a00 */
[----:B------:R-:W2:Y:S04]  /*668b0*/  LDL.LU.64 R160, [R1+0x8f0] ;  /* 0x0008f00001a07983 */ /* 0x000ea80000300a00 */
[----:B------:R-:W2:Y:S01]  /*668c0*/  LDL.LU.64 R162, [R1+0x8f8] ;  /* 0x0008f80001a27983 */ /* 0x000ea20000300a00 */
[----:B---3--:R-:W-:-:S15]  /*668d0*/  HMMA.1688.F32.TF32 R156, R236, R100, R156 ;  /* 0x00000064ec9c723c */ /* 0x008fde000008109c */
[----:B------:R-:W-:-:S04]  /*668e0*/  NOP ;  /* 0x0000000000007918 */ /* 0x000fc80000000000 */
[----:B------:R-:W-:Y:S01]  /*668f0*/  MOV R208, R156 ;  /* 0x0000009c00d07202 */ /* 0x000fe20000000f00 */
[----:B------:R-:W-:Y:S02]  /*66900*/  IMAD.MOV.U32 R209, RZ, RZ, R157 ;  /* 0x000000ffffd17224 */ /* 0x000fe400078e009d */
[----:B------:R-:W-:Y:S01]  /*66910*/  IMAD.MOV.U32 R210, RZ, RZ, R158 ;  /* 0x000000ffffd27224 */ /* 0x000fe200078e009e */
[----:B------:R-:W3:Y:S01]  /*66920*/  LDL.LU.64 R156, [R1+0x9d0] ;  /* 0x0009d000019c7983 */ /* 0x000ee20000300a00 */
[----:B------:R-:W-:-:S03]  /*66930*/  IMAD.MOV.U32 R211, RZ, RZ, R159 ;  /* 0x000000ffffd37224 */ /* 0x000fc600078e009f */
[----:B------:R-:W3:Y:S01]  /*66940*/  LDL.LU.64 R158, [R1+0x9d8] ;  /* 0x0009d800019e7983 */ /* 0x000ee20000300a00 */
[----:B----4-:R-:W-:Y:S03]  /*66950*/  HMMA.1688.F32.TF32 R184, R236, R96, R212 ;  /* 0x00000060ecb8723c */ /* 0x010fe600000810d4 */
[----:B------:R-:W-:Y:S04]  /*66960*/  STL.64 [R1+0x7a98], R210 ;  /* 0x007a98d201007387 */ /* 0x000fe80000100a00 */
[----:B------:R-:W-:-:S12]  /*66970*/  STL.64 [R1+0x7a90], R208 ;  /* 0x007a90d001007387 */ /* 0x000fd80000100a00 */
[----:B------:R-:W-:Y:S02]  /*66980*/  IMAD.MOV.U32 R194, RZ, RZ, R185 ;  /* 0x000000ffffc27224 */ /* 0x000fe400078e00b9 */
[----:B------:R-:W-:Y:S01]  /*66990*/  IMAD.MOV.U32 R195, RZ, RZ, R186 ;  /* 0x000000ffffc37224 */ /* 0x000fe200078e00ba */
[----:B------:R-:W-:-:S04]  /*669a0*/  MOV R191, R184 ;  /* 0x000000b800bf7202 */ /* 0x000fc80000000f00 */
[----:B------:R-:W-:Y:S04]  /*669b0*/  STL.64 [R1+0x7b60], R194 ;  /* 0x007b60c201007387 */ /* 0x000fe80000100a00 */
[----:B------:R-:W-:Y:S01]  /*669c0*/  STL.64 [R1+0x7b58], R192 ;  /* 0x007b58c001007387 */ /* 0x000fe20000100a00 */
[----:B------:R-:W-:-:S03]  /*669d0*/  IMAD.MOV.U32 R199, RZ, RZ, R187 ;  /* 0x000000ffffc77224 */ /* 0x000fc600078e00bb */
[----:B------:R-:W-:Y:S01]  /*669e0*/  STL.64 [R1+0x7aa8], R190 ;  /* 0x007aa8be01007387 */ /* 0x000fe20000100a00 */
[C---:B------:R-:W-:Y:S03]  /*669f0*/  HMMA.1688.F32.TF32 R184, R236.reuse, R124, R200 ;  /* 0x0000007cecb8723c */ /* 0x040fe600000810c8 */
[----:B------:R1:W-:Y:S05]  /*66a00*/  STL.64 [R1+0x7aa0], R188 ;  /* 0x007aa0bc01007387 */ /* 0x0003ea0000100a00 */
[C---:B------:R-:W-:Y:S08]  /*66a10*/  HMMA.1688.F32.TF32 R176, R236.reuse, R120, R176 ;  /* 0x00000078ecb0723c */ /* 0x040ff000000810b0 */
[C---:B-1----:R-:W-:Y:S08]  /*66a20*/  HMMA.1688.F32.TF32 R188, R236.reuse, R128, R204 ;  /* 0x00000080ecbc723c */ /* 0x042ff000000810cc */
[C---:B------:R-:W-:Y:S11]  /*66a30*/  HMMA.1688.F32.TF32 R172, R236.reuse, R116, R172 ;  /* 0x00000074ecac723c */ /* 0x040ff600000810ac */
[----:B------:R1:W-:Y:S04]  /*66a40*/  STL.64 [R1+0x610], R188 ;  /* 0x000610bc01007387 */ /* 0x0003e80000100a00 */
[----:B------:R4:W-:Y:S04]  /*66a50*/  STL.64 [R1+0x618], R190 ;  /* 0x000618be01007387 */ /* 0x0009e80000100a00 */
[----:B------:R1:W-:Y:S04]  /*66a60*/  STL.64 [R1+0x620], R184 ;  /* 0x000620b801007387 */ /* 0x0003e80000100a00 */
[----:B------:R1:W-:Y:S04]  /*66a70*/  STL.64 [R1+0x628], R186 ;  /* 0x000628ba01007387 */ /* 0x0003e80000100a00 */
[----:B------:R1:W-:Y:S04]  /*66a80*/  STL.64 [R1+0x630], R176 ;  /* 0x000630b001007387 */ /* 0x0003e80000100a00 */
[----:B------:R1:W-:Y:S04]  /*66a90*/  STL.64 [R1+0x638], R178 ;  /* 0x000638b201007387 */ /* 0x0003e80000100a00 */
[----:B------:R1:W-:Y:S04]  /*66aa0*/  STL.64 [R1+0x640], R172 ;  /* 0x000640ac01007387 */ /* 0x0003e80000100a00 */
[----:B------:R1:W-:Y:S01]  /*66ab0*/  STL.64 [R1+0x648], R174 ;  /* 0x000648ae01007387 */ /* 0x0003e20000100a00 */
[C---:B--2---:R-:W-:Y:S08]  /*66ac0*/  HMMA.1688.F32.TF32 R168, R236.reuse, R112, R168 ;  /* 0x00000070eca8723c */ /* 0x044ff000000810a8 */
[C---:B------:R-:W-:Y:S08]  /*66ad0*/  HMMA.1688.F32.TF32 R164, R236.reuse, R108, R164 ;  /* 0x0000006ceca4723c */ /* 0x040ff000000810a4 */
[C---:B------:R-:W-:Y:S03]  /*66ae0*/  HMMA.1688.F32.TF32 R160, R236.reuse, R104, R160 ;  /* 0x00000068eca0723c */ /* 0x040fe600000810a0 */
[----:B------:R2:W-:Y:S04]  /*66af0*/  STL.64 [R1+0x650], R168 ;  /* 0x000650a801007387 */ /* 0x0005e80000100a00 */
[----:B------:R1:W-:Y:S04]  /*66b00*/  STL.64 [R1+0x658], R170 ;  /* 0x000658aa01007387 */ /* 0x0003e80000100a00 */
[----:B------:R1:W-:Y:S04]  /*66b10*/  STL.64 [R1+0x660], R164 ;  /* 0x000660a401007387 */ /* 0x0003e80000100a00 */
[----:B------:R1:W-:Y:S04]  /*66b20*/  STL.64 [R1+0x668], R166 ;  /* 0x000668a601007387 */ /* 0x0003e80000100a00 */
[----:B------:R-:W2:Y:S04]  /*66b30*/  LDL.LU.64 R228, [R1+0x9e0] ;  /* 0x0009e00001e47983 */ /* 0x000ea80000300a00 */
[----:B------:R1:W-:Y:S04]  /*66b40*/  STL.64 [R1+0x670], R160 ;  /* 0x000670a001007387 */ /* 0x0003e80000100a00 */
[----:B------:R1:W-:Y:S04]  /*66b50*/  STL.64 [R1+0x678], R162 ;  /* 0x000678a201007387 */ /* 0x0003e80000100a00 */
[----:B------:R-:W2:Y:S01]  /*66b60*/  LDL.LU.64 R230, [R1+0x9e8] ;  /* 0x0009e80001e67983 */ /* 0x000ea20000300a00 */
[----:B---3--:R-:W-:-:S15]  /*66b70*/  HMMA.1688.F32.TF32 R156, R236, R68, R156 ;  /* 0x00000044ec9c723c */ /* 0x008fde000008109c */
[----:B------:R-:W-:-:S04]  /*66b80*/  NOP ;  /* 0x0000000000007918 */ /* 0x000fc80000000000 */
[----:B------:R3:W-:Y:S04]  /*66b90*/  STL.64 [R1+0x680], R156 ;  /* 0x0006809c01007387 */ /* 0x0007e80000100a00 */
        /* <DEDUP_REMOVED lines=18> */
[----:B----4-:R-:W4:Y:S04]  /*66cc0*/  LDL.LU.64 R190, [R1+0x9f8] ;  /* 0x0009f80001be7983 */ /* 0x010f280000300a00 */
[----:B------:R-:W4:Y:S04]  /*66cd0*/  LDL.LU.64 R184, [R1+0xbb0] ;  /* 0x000bb00001b87983 */ /* 0x000f280000300a00 */
[----:B------:R-:W4:Y:S04]  /*66ce0*/  LDL.LU.64 R186, [R1+0xbb8] ;  /* 0x000bb80001ba7983 */ /* 0x000f280000300a00 */
[----:B------:R-:W4:Y:S04]  /*66cf0*/  LDL.LU.64 R176, [R1+0xc40] ;  /* 0x000c400001b07983 */ /* 0x000f280000300a00 */
[----:B------:R-:W4:Y:S04]  /*66d00*/  LDL.LU.64 R178, [R1+0xc48] ;  /* 0x000c480001b27983 */ /* 0x000f280000300a00 */
[----:B------:R-:W4:Y:S04]  /*66d10*/  LDL.LU.64 R172, [R1+0xc70] ;  /* 0x000c700001ac7983 */ /* 0x000f280000300a00 */
[----:B------:R-:W4:Y:S04]  /*66d20*/  LDL.LU.64 R174, [R1+0xc78] ;  /* 0x000c780001ae7983 */ /* 0x000f280000300a00 */
[----:B--2---:R-:W2:Y:S04]  /*66d30*/  LDL.LU.64 R168, [R1+0xca0] ;  /* 0x000ca00001a87983 */ /* 0x004ea80000300a00 */
[----:B------:R-:W2:Y:S04]  /*66d40*/  LDL.LU.64 R170, [R1+0xca8] ;  /* 0x000ca80001aa7983 */ /* 0x000ea80000300a00 */
[----:B------:R-:W2:Y:S04]  /*66d50*/  LDL.LU.64 R164, [R1+0xce0] ;  /* 0x000ce00001a47983 */ /* 0x000ea80000300a00 */
[----:B------:R-:W2:Y:S04]  /*66d60*/  LDL.LU.64 R166, [R1+0xce8] ;  /* 0x000ce80001a67983 */ /* 0x000ea80000300a00 */
[----:B------:R-:W2:Y:S04]  /*66d70*/  LDL.LU.64 R160, [R1+0xec0] ;  /* 0x000ec00001a07983 */ /* 0x000ea80000300a00 */
[----:B------:R-:W2:Y:S04]  /*66d80*/  LDL.LU.64 R162, [R1+0xec8] ;  /* 0x000ec80001a27983 */ /* 0x000ea80000300a00 */
[----:B---3--:R-:W3:Y:S04]  /*66d90*/  LDL.LU.64 R156, [R1+0xfa0] ;  /* 0x000fa000019c7983 */ /* 0x008ee80000300a00 */
[----:B------:R-:W3:Y:S01]  /*66da0*/  LDL.LU.64 R158, [R1+0xfa8] ;  /* 0x000fa800019e7983 */ /* 0x000ee20000300a00 */
[----:B------:R-:W-:-:S02]  /*66db0*/  LOP3.LUT R182, R0, 0x40, RZ, 0x3c, !PT ;  /* 0x0000004000b67812 */ /* 0x000fc400078e3cff */
[----:B------:R-:W-:-:S03]  /*66dc0*/  LOP3.LUT R183, R0, 0x60, RZ, 0x3c, !PT ;  /* 0x0000006000b77812 */ /* 0x000fc600078e3cff */
[----:B------:R-:W-:Y:S04]  /*66dd0*/  LDS R240, [R182+UR10+0x40100] ;  /* 0x0401000ab6f07984 */ /* 0x000fe80008000800 */
[----:B------:R-:W-:Y:S04]  /*66de0*/  LDS R242, [R182+UR10+0x40900] ;  /* 0x0409000ab6f27984 */ /* 0x000fe80008000800 */
[----:B------:R-:W-:Y:S04]  /*66df0*/  LDS R241, [R183+UR10+0x40100] ;  /* 0x0401000ab7f17984 */ /* 0x000fe80008000800 */
[----:B------:R-:W3:Y:S01]  /*66e00*/  LDS R243, [R183+UR10+0x40900] ;  /* 0x0409000ab7f37984 */ /* 0x000ee20008000800 */
[----:B------:R-:W-:-:S15]  /*66e10*/  HMMA.1688.F32.TF32 R228, R236, R64, R228 ;  /* 0x00000040ece4723c */ /* 0x000fde00000810e4 */
[----:B------:R-:W-:-:S04]  /*66e20*/  NOP ;  /* 0x0000000000007918 */ /* 0x000fc80000000000 */
[----:B------:R-:W-:Y:S04]  /*66e30*/  STL.64 [R1+0x690], R228 ;  /* 0x000690e401007387 */ /* 0x000fe80000100a00 */
[----:B------:R-:W-:Y:S01]  /*66e40*/  STL.64 [R1+0x698], R230 ;  /* 0x000698e601007387 */ /* 0x000fe20000100a00 */
[C---:B------:R-:W-:Y:S08]  /*66e50*/  HMMA.1688.F32.TF32 R224, R236.reuse, R60, R224 ;  /* 0x0000003cece0723c */ /* 0x040ff000000810e0 */
        /* <DEDUP_REMOVED lines=10> */
[C---:B----4-:R-:W-:Y:S01]  /*66f00*/  HMMA.1688.F32.TF32 R188, R236.reuse, R28, R188 ;  /* 0x0000001cecbc723c */ /* 0x050fe200000810bc */
[----:B------:R-:W-:Y:S07]  /*66f10*/  STL.64 [R1+0x6b8], R222 ;  /* 0x0006b8de01007387 */ /* 0x000fee0000100a00 */
[C---:B------:R-:W-:Y:S01]  /*66f20*/  HMMA.1688.F32.TF32 R184, R236.reuse, R24, R184 ;  /* 0x00000018ecb8723c */ /* 0x040fe200000810b8 */
[----:B------:R1:W-:Y:S07]  /*66f30*/  STL.64 [R1+0x6d0], R216 ;  /* 0x0006d0d801007387 */ /* 0x0003ee0000100a00 */
[C---:B------:R-:W-:Y:S01]  /*66f40*/  HMMA.1688.F32.TF32 R176, R236.reuse, R20, R176 ;  /* 0x00000014ecb0723c */ /* 0x040fe200000810b0 */
[----:B------:R4:W-:Y:S04]  /*66f50*/  STL.64 [R1+0x6d8], R218 ;  /* 0x0006d8da01007387 */ /* 0x0009e80000100a00 */
[----:B------:R1:W-:Y:S03]  /*66f60*/  STL.64 [R1+0x6f0], R212 ;  /* 0x0006f0d401007387 */ /* 0x0003e60000100a00 */
[C---:B------:R-:W-:Y:S01]  /*66f70*/  HMMA.1688.F32.TF32 R172, R236.reuse, R16, R172 ;  /* 0x00000010ecac723c */ /* 0x040fe200000810ac */
[----:B------:R1:W-:Y:S04]  /*66f80*/  STL.64 [R1+0x6f8], R214 ;  /* 0x0006f8d601007387 */ /* 0x0003e80000100a00 */
[----:B------:R1:W-:Y:S03]  /*66f90*/  STL.64 [R1+0x710], R208 ;  /* 0x000710d001007387 */ /* 0x0003e60000100a00 */
[C---:B--2---:R-:W-:Y:S01]  /*66fa0*/  HMMA.1688.F32.TF32 R168, R236.reuse, R12, R168 ;  /* 0x0000000ceca8723c */ /* 0x044fe200000810a8 */
[----:B------:R2:W-:Y:S04]  /*66fb0*/  STL.64 [R1+0x718], R210 ;  /* 0x000718d201007387 */ /* 0x0005e80000100a00 */
[----:B------:R1:W-:Y:S03]  /*66fc0*/  STL.64 [R1+0x750], R204 ;  /* 0x000750cc01007387 */ /* 0x0003e60000100a00 */
[C---:B------:R-:W-:Y:S01]  /*66fd0*/  HMMA.1688.F32.TF32 R164, R236.reuse, R8, R164 ;  /* 0x00000008eca4723c */ /* 0x040fe200000810a4 */
[----:B------:R1:W-:Y:S04]  /*66fe0*/  STL.64 [R1+0x758], R206 ;  /* 0x000758ce01007387 */ /* 0x0003e80000100a00 */
[----:B------:R1:W-:Y:S03]  /*66ff0*/  STL.64 [R1+0x770], R200 ;  /* 0x000770c801007387 */ /* 0x0003e60000100a00 */
[----:B------:R-:W-:Y:S01]  /*67000*/  HMMA.1688.F32.TF32 R160, R236, R4, R160 ;  /* 0x00000004eca0723c */ /* 0x000fe200000810a0 */
[----:B------:R1:W-:Y:S04]  /*67010*/  STL.64 [R1+0x778], R202 ;  /* 0x000778ca01007387 */ /* 0x0003e80000100a00 */
[----:B------:R1:W-:Y:S03]  /*67020*/  STL.64 [R1+0x790], R192 ;  /* 0x000790c001007387 */ /* 0x0003e60000100a00 */
[C---:B---3--:R-:W-:Y:S01]  /*67030*/  HMMA.1688.F32.TF32 R156, R240.reuse, R92, R156 ;  /* 0x0000005cf09c723c */ /* 0x048fe2000008109c */
[----:B------:R3:W-:Y:S04]  /*67040*/  STL.64 [R1+0x798], R194 ;  /* 0x000798c201007387 */ /* 0x0007e80000100a00 */
        /* <DEDUP_REMOVED lines=12> */
[----:B-1----:R-:W3:Y:S04]  /*67110*/  LDL.LU.64 R216, [R1+0x1080] ;  /* 0x0010800001d87983 */ /* 0x002ee80000300a00 */
[----:B------:R1:W-:Y:S04]  /*67120*/  STL.64 [R1+0x820], R160 ;  /* 0x000820a001007387 */ /* 0x0003e80000100a00 */
[----:B------:R1:W-:Y:S04]  /*67130*/  STL.64 [R1+0x828], R162 ;  /* 0x000828a201007387 */ /* 0x0003e80000100a00 */
[----:B----4-:R-:W4:Y:S04]  /*67140*/  LDL.LU.64 R218, [R1+0x1088] ;  /* 0x0010880001da7983 */ /* 0x010f280000300a00 */
[----:B------:R1:W-:Y:S04]  /*67150*/  STL.64 [R1+0x840], R156 ;  /* 0x0008409c01007387 */ /* 0x0003e80000100a00 */
[----:B------:R1:W-:Y:S04]  /*67160*/  STL.64 [R1+0x848], R158 ;  /* 0x0008489e01007387 */ /* 0x0003e80000100a00 */
        /* <DEDUP_REMOVED lines=10> */
[----:B------:R-:W3:Y:S04]  /*67210*/  LDL.LU.64 R188, [R1+0x1020] ;  /* 0x0010200001bc7983 */ /* 0x000ee80000300a00 */
        /* <DEDUP_REMOVED lines=13> */
[----:B------:R-:W3:Y:S04]  /*672f0*/  LDL.LU.64 R156, [R1+0xfb0] ;  /* 0x000fb000019c7983 */ /* 0x000ee80000300a00 */
[----:B------:R-:W3:Y:S04]  /*67300*/  LDL.LU.64 R158, [R1+0xfb8] ;  /* 0x000fb800019e7983 */ /* 0x000ee80000300a00 */
[----:B------:R-:W-:Y:S04]  /*67310*/  LDS R236, [R0+UR10+0x40180] ;  /* 0x0401800a00ec7984 */ /* 0x000fe80008000800 */
[----:B------:R-:W-:Y:S04]  /*67320*/  LDS R238, [R0+UR10+0x40980] ;  /* 0x0409800a00ee7984 */ /* 0x000fe80008000800 */
[----:B------:R-:W-:Y:S04]  /*67330*/  LDS R237, [R252+UR10+0x40180] ;  /* 0x0401800afced7984 */ /* 0x000fe80008000800 */
[----:B------:R-:W1:Y:S01]  /*67340*/  LDS R239, [R252+UR10+0x40980] ;  /* 0x0409800afcef7984 */ /* 0x000e620008000800 */
[C---:B----4-:R-:W-:Y:S08]  /*67350*/  HMMA.1688.F32.TF32 R216, R240.reuse, R88, R216 ;  /* 0x00000058f0d8723c */ /* 0x050ff000000810d8 */
[C---:B------:R-:W-:Y:S08]  /*67360*/  HMMA.1688.F32.TF32 R212, R240.reuse, R84, R212 ;  /* 0x00000054f0d4723c */ /* 0x040ff000000810d4 */
[C---:B--2---:R-:W-:Y:S08]  /*67370*/  HMMA.1688.F32.TF32 R208, R240.reuse, R80, R208 ;  /* 0x00000050f0d0723c */ /* 0x044ff000000810d0 */
[C---:B------:R-:W-:Y:S08]  /*67380*/  HMMA.1688.F32.TF32 R204, R240.reuse, R76, R204 ;  /* 0x0000004cf0cc723c */ /* 0x040ff000000810cc */
[C---:B------:R-:W-:Y:S08]  /*67390*/  HMMA.1688.F32.TF32 R200, R240.reuse, R72, R200 ;  /* 0x00000048f0c8723c */ /* 0x040ff000000810c8 */
[C---:B---3--:R-:W-:Y:S01]  /*673a0*/  HMMA.1688.F32.TF32 R192, R240.reuse, R100, R192 ;  /* 0x00000064f0c0723c */ /* 0x048fe200000810c0 */
[----:B------:R2:W-:Y:S07]  /*673b0*/  STL.64 [R1+0x850], R216 ;  /* 0x000850d801007387 */ /* 0x0005ee0000100a00 */
[C---:B------:R-:W-:Y:S01]  /*673c0*/  HMMA.1688.F32.TF32 R188, R240.reuse, R96, R188 ;  /* 0x00000060f0bc723c */ /* 0x040fe200000810bc */
[----:B------:R3:W-:Y:S07]  /*673d0*/  STL.64 [R1+0x858], R218 ;  /* 0x000858da01007387 */ /* 0x0007ee0000100a00 */
        /* <DEDUP_REMOVED lines=8> */
[----:B------:R-:W-:Y:S03]  /*67460*/  STL.64 [R1+0x880], R204 ;  /* 0x000880cc01007387 */ /* 0x000fe60000100a00 */
        /* <DEDUP_REMOVED lines=20> */
[----:B------:R-:W4:Y:S04]  /*675b0*/  LDL.LU.64 R220, [R1+0x10b0] ;  /* 0x0010b00001dc7983 */ /* 0x000f280000300a00 */
[----:B------:R1:W-:Y:S04]  /*675c0*/  STL.64 [R1+0x910], R160 ;  /* 0x000910a001007387 */ /* 0x0003e80000100a00 */
[----:B------:R1:W-:Y:S04]  /*675d0*/  STL.64 [R1+0x918], R162 ;  /* 0x000918a201007387 */ /* 0x0003e80000100a00 */
[----:B------:R-:W4:Y:S04]  /*675e0*/  LDL.LU.64 R222, [R1+0x10b8] ;  /* 0x0010b80001de7983 */ /* 0x000f280000300a00 */
[----:B------:R1:W-:Y:S04]  /*675f0*/  STL.64 [R1+0x920], R156 ;  /* 0x0009209c01007387 */ /* 0x0003e80000100a00 */
[----:B------:R1:W-:Y:S04]  /*67600*/  STL.64 [R1+0x928], R158 ;  /* 0x0009289e01007387 */ /* 0x0003e80000100a00 */
[----:B--2---:R-:W2:Y:S04]  /*67610*/  LDL.LU.64 R216, [R1+0x10e0] ;  /* 0x0010e00001d87983 */ /* 0x004ea80000300a00 */
[----:B---3--:R-:W2:Y:S04]  /*67620*/  LDL.LU.64 R218, [R1+0x10e8] ;  /* 0x0010e80001da7983 */ /* 0x008ea80000300a00 */
[----:B-1----:R-:W3:Y:S04]  /*67630*/  LDL.LU.64 R160, [R1+0x1120] ;  /* 0x0011200001a07983 */ /* 0x002ee80000300a00 */
        /* <DEDUP_REMOVED lines=24> */
[----:B------:R-:W3:Y:S01]  /*677c0*/  LDL.LU.64 R158, [R1+0x1488] ;  /* 0x00148800019e7983 */ /* 0x000ee20000300a00 */
[C---:B----4-:R-:W-:Y:S08]  /*677d0*/  HMMA.1688.F32.TF32 R224, R240.reuse, R68, R220 ;  /* 0x00000044f0e0723c */ /* 0x050ff000000810dc */
[C---:B--2---:R-:W-:Y:S08]  /*677e0*/  HMMA.1688.F32.TF32 R220, R240.reuse, R64, R216 ;  /* 0x00000040f0dc723c */ /* 0x044ff000000810d8 */
[C---:B---3--:R-:W-:Y:S08]  /*677f0*/  HMMA.1688.F32.TF32 R216, R240.reuse, R60, R160 ;  /* 0x0000003cf0d8723c */ /* 0x048ff000000810a0 */
[C---:B------:R-:W-:Y:S08]  /*67800*/  HMMA.1688.F32.TF32 R212, R240.reuse, R56, R212 ;  /* 0x00000038f0d4723c */ /* 0x040ff000000810d4 */
[C---:B------:R-:W-:Y:S01]  /*67810*/  HMMA.1688.F32.TF32 R208, R240.reuse, R52, R208 ;  /* 0x00000034f0d0723c */ /* 0x040fe200000810d0 */
[----:B------:R-:W-:Y:S07]  /*67820*/  STL.64 [R1+0x930], R224 ;  /* 0x000930e001007387 */ /* 0x000fee0000100a00 */
[C---:B------:R-:W-:Y:S01]  /*67830*/  HMMA.1688.F32.TF32 R204, R240.reuse, R48, R204 ;  /* 0x00000030f0cc723c */ /* 0x040fe200000810cc */
[----:B------:R-:W-:Y:S04]  /*67840*/  STL.64 [R1+0x938], R226 ;  /* 0x000938e201007387 */ /* 0x000fe80000100a00 */
[----:B------:R-:W2:Y:S03]  /*67850*/  LDL.LU.64 R160, [R1+0x14a0] ;  /* 0x0014a00001a07983 */ /* 0x000ea60000300a00 */
        /* <DEDUP_REMOVED lines=16> */
[----:B------:R1:W-:Y:S03]  /*67960*/  STL.64 [R1+0x980], R204 ;  /* 0x000980cc01007387 */ /* 0x0003e60000100a00 */
[C---:B------:R-:W-:Y:S01]  /*67970*/  HMMA.1688.F32.TF32 R164, R240.reuse, R16, R164 ;  /* 0x00000010f0a4723c */ /* 0x040fe200000810a4 */
[----:B------:R3:W-:Y:S04]  /*67980*/  STL.64 [R1+0x988], R206 ;  /* 0x000988ce01007387 */ /* 0x0007e80000100a00 */
        /* <DEDUP_REMOVED lines=8> */
[----:B------:R-:W-:Y:S01]  /*67a10*/  STL.64 [R1+0x9d0], R176 ;  /* 0x0009d0b001007387 */ /* 0x000fe20000100a00 */
[C---:B------:R-:W-:Y:S03]  /*67a20*/  HMMA.1688.F32.TF32 R156, R240.reuse, R12, R156 ;  /* 0x0000000cf09c723c */ /* 0x040fe6000008109c */
[----:B------:R-:W-:Y:S04]  /*67a30*/  STL.64 [R1+0x9d8], R178 ;  /* 0x0009d8b201007387 */ /* 0x000fe80000100a00 */
[----:B------:R-:W-:Y:S04]  /*67a40*/  STL.64 [R1+0x9e0], R172 ;  /* 0x0009e0ac01007387 */ /* 0x000fe80000100a00 */
[----:B------:R-:W-:Y:S04]  /*67a50*/  STL.64 [R1+0x9e8], R174 ;  /* 0x0009e8ae01007387 */ /* 0x000fe80000100a00 */
[----:B------:R-:W-:Y:S04]  /*67a60*/  STL.64 [R1+0x9f0], R168 ;  /* 0x0009f0a801007387 */ /* 0x000fe80000100a00 */
[----:B------:R-:W-:Y:S04]  /*67a70*/  STL.64 [R1+0x9f8], R170 ;  /* 0x0009f8aa01007387 */ /* 0x000fe80000100a00 */
[----:B-1----:R-:W4:Y:S04]  /*67a80*/  LDL.LU.64 R204, [R1+0x14c0] ;  /* 0x0014c00001cc7983 */ /* 0x002f280000300a00 */
[----:B------:R-:W-:Y:S04]  /*67a90*/  STL.64 [R1+0xa00], R164 ;  /* 0x000a00a401007387 */ /* 0x000fe80000100a00 */
[----:B------:R-:W-:Y:S04]  /*67aa0*/  STL.64 [R1+0xa08], R166 ;  /* 0x000a08a601007387 */ /* 0x000fe80000100a00 */
[----:B---3--:R-:W4:Y:S04]  /*67ab0*/  LDL.LU.64 R206, [R1+0x14c8] ;  /* 0x0014c80001ce7983 */ /* 0x008f280000300a00 */
[----:B------:R1:W-:Y:S04]  /*67ac0*/  STL.64 [R1+0xa10], R156 ;  /* 0x000a109c01007387 */ /* 0x0003e80000100a00 */
[----:B------:R3:W-:Y:S04]  /*67ad0*/  STL.64 [R1+0xa18], R158 ;  /* 0x000a189e01007387 */ /* 0x0007e80000100a00 */
[----:B-1----:R-:W4:Y:S04]  /*67ae0*/  LDL.LU.64 R156, [R1+0xa40] ;  /* 0x000a4000019c7983 */ /* 0x002f280000300a00 */
[----:B---3--:R-:W3:Y:S04]  /*67af0*/  LDL.LU.64 R158, [R1+0xa48] ;  /* 0x000a4800019e7983 */ /* 0x008ee80000300a00 */
        /* <DEDUP_REMOVED lines=21> */
[----:B--2---:R-:W2:Y:S01]  /*67c50*/  LDL.LU.64 R162, [R1+0xad8] ;  /* 0x000ad80001a27983 */ /* 0x004ea20000300a00 */
[----:B----4-:R-:W-:Y:S03]  /*67c60*/  HMMA.1688.F32.TF32 R208, R240, R4, R204 ;  /* 0x00000004f0d0723c */ /* 0x010fe600000810cc */
[----:B------:R-:W-:Y:S04]  /*67c70*/  LDS R240, [R182+UR10+0x40180] ;  /* 0x0401800ab6f07984 */ /* 0x000fe80008000800 */
[----:B------:R-:W-:Y:S04]  /*67c80*/  LDS R242, [R182+UR10+0x40980] ;  /* 0x0409800ab6f27984 */ /* 0x000fe80008000800 */
[----:B------:R-:W-:Y:S04]  /*67c90*/  LDS R241, [R183+UR10+0x40180] ;  /* 0x0401800ab7f17984 */ /* 0x000fe80008000800 */
[----:B------:R-:W1:Y:S01]  /*67ca0*/  LDS R243, [R183+UR10+0x40980] ;  /* 0x0409800ab7f37984 */ /* 0x000e620008000800 */
[C---:B---3--:R-:W-:Y:S03]  /*67cb0*/  HMMA.1688.F32.TF32 R204, R236.reuse, R92, R156 ;  /* 0x0000005ceccc723c */ /* 0x048fe6000008109c */
[----:B------:R-:W3:Y:S04]  /*67cc0*/  LDL.LU.64 R156, [R1+0xae0] ;  /* 0x000ae000019c7983 */ /* 0x000ee80000300a00 */
[----:B------:R-:W-:Y:S04]  /*67cd0*/  STL.64 [R1+0xa20], R208 ;  /* 0x000a20d001007387 */ /* 0x000fe80000100a00 */
[----:B------:R-:W-:Y:S04]  /*67ce0*/  STL.64 [R1+0xa28], R210 ;  /* 0x000a28d201007387 */ /* 0x000fe80000100a00 */
[----:B------:R-:W3:Y:S01]  /*67cf0*/  LDL.LU.64 R158, [R1+0xae8] ;  /* 0x000ae800019e7983 */ /* 0x000ee20000300a00 */
[----:B------:R-:W-:Y:S03]  /*67d00*/  HMMA.1688.F32.TF32 R200, R236, R88, R200 ;  /* 0x00000058ecc8723c */ /* 0x000fe600000810c8 */
[----:B------:R4:W-:Y:S04]  /*67d10*/  STL.64 [R1+0xa40], R204 ;  /* 0x000a40cc01007387 */ /* 0x0009e80000100a00 */
[----:B------:R1:W-:-:S12]  /*67d20*/  STL.64 [R1+0xa48], R206 ;  /* 0x000a48ce01007387 */ /* 0x0003d80000100a00 */
[----:B------:R1:W-:Y:S04]  /*67d30*/  STL.64 [R1+0xa50], R200 ;  /* 0x000a50c801007387 */ /* 0x0003e80000100a00 */
[----:B------:R1:W-:Y:S01]  /*67d40*/  STL.64 [R1+0xa58], R202 ;  /* 0x000a58ca01007387 */ /* 0x0003e20000100a00 */
        /* <DEDUP_REMOVED lines=9> */
[C---:B--2---:R-:W-:Y:S01]  /*67de0*/  HMMA.1688.F32.TF32 R160, R236.reuse, R124, R160 ;  /* 0x0000007ceca0723c */ /* 0x044fe200000810a0 */
[----:B------:R-:W-:Y:S04]  /*67df0*/  STL.64 [R1+0xa70], R188 ;  /* 0x000a70bc01007387 */ /* 0x000fe80000100a00 */
[----:B------:R-:W-:Y:S04]  /*67e00*/  STL.64 [R1+0xa78], R190 ;  /* 0x000a78be01007387 */ /* 0x000fe80000100a00 */
        /* <DEDUP_REMOVED lines=8> */
[----:B----4-:R-:W4:Y:S04]  /*67e90*/  LDL.LU.64 R204, [R1+0xaf0] ;  /* 0x000af00001cc7983 */ /* 0x010f280000300a00 */
[----:B------:R2:W-:Y:S04]  /*67ea0*/  STL.64 [R1+0xac0], R164 ;  /* 0x000ac0a401007387 */ /* 0x0005e80000100a00 */
[----:B------:R2:W-:Y:S04]  /*67eb0*/  STL.64 [R1+0xac8], R166 ;  /* 0x000ac8a601007387 */ /* 0x0005e80000100a00 */
[----:B-1----:R-:W4:Y:S01]  /*67ec0*/  LDL.LU.64 R206, [R1+0xaf8] ;  /* 0x000af80001ce7983 */ /* 0x002f220000300a00 */
[C---:B---3--:R-:W-:Y:S03]  /*67ed0*/  HMMA.1688.F32.TF32 R156, R236.reuse, R120, R156 ;  /* 0x00000078ec9c723c */ /* 0x048fe6000008109c */
[----:B------:R1:W-:Y:S04]  /*67ee0*/  STL.64 [R1+0xad0], R160 ;  /* 0x000ad0a001007387 */ /* 0x0003e80000100a00 */
[----:B------:R3:W-:Y:S04]  /*67ef0*/  STL.64 [R1+0xad8], R162 ;  /* 0x000ad8a201007387 */ /* 0x0007e80000100a00 */
[----:B------:R-:W4:Y:S04]  /*67f00*/  LDL.LU.64 R200, [R1+0xb00] ;  /* 0x000b000001c87983 */ /* 0x000f280000300a00 */
[----:B------:R-:W4:Y:S04]  /*67f10*/  LDL.LU.64 R202, [R1+0xb08] ;  /* 0x000b080001ca7983 */ /* 0x000f280000300a00 */
[----:B--2---:R-:W2:Y:S04]  /*67f20*/  LDL.LU.64 R176, [R1+0xb10] ;  /* 0x000b100001b07983 */ /* 0x004ea80000300a00 */
[----:B------:R-:W2:Y:S04]  /*67f30*/  LDL.LU.64 R178, [R1+0xb18] ;  /* 0x000b180001b27983 */ /* 0x000ea80000300a00 */
        /* <DEDUP_REMOVED lines=15> */
[----:B---3--:R-:W3:Y:S04]  /*68030*/  LDL.LU.64 R162, [R1+0xbf8] ;  /* 0x000bf80001a27983 */ /* 0x008ee80000300a00 */
[----:B------:R-:W3:Y:S04]  /*68040*/  LDL.LU.64 R156, [R1+0xc30] ;  /* 0x000c3000019c7983 */ /* 0x000ee80000300a00 */
[----:B------:R-:W3:Y:S01]  /*68050*/  LDL.LU.64 R158, [R1+0xc38] ;  /* 0x000c3800019e7983 */ /* 0x000ee20000300a00 */
[C---:B----4-:R-:W-:Y:S08]  /*68060*/  HMMA.1688.F32.TF32 R204, R236.reuse, R116, R204 ;  /* 0x00000074eccc723c */ /* 0x050ff000000810cc */
[C---:B------:R-:W-:Y:S08]  /*68070*/  HMMA.1688.F32.TF32 R200, R236.reuse, R112, R200 ;  /* 0x00000070ecc8723c */ /* 0x040ff000000810c8 */
[C---:B--2---:R-:W-:Y:S03]  /*68080*/  HMMA.1688.F32.TF32 R176, R236.reuse, R108, R176 ;  /* 0x0000006cecb0723c */ /* 0x044fe600000810b0 */
[----:B------:R-:W-:Y:S05]  /*68090*/  STL.64 [R1+0xaf0], R204 ;  /* 0x000af0cc01007387 */ /* 0x000fea0000100a00 */
[C---:B------:R-:W-:Y:S08]  /*680a0*/  HMMA.1688.F32.TF32 R172, R236.reuse, R104, R172 ;  /* 0x00000068ecac723c */ /* 0x040ff000000810ac */
[C---:B------:R-:W-:Y:S01]  /*680b0*/  HMMA.1688.F32.TF32 R164, R236.reuse, R68, R164 ;  /* 0x00000044eca4723c */ /* 0x040fe200000810a4 */
[----:B------:R-:W-:Y:S04]  /*680c0*/  STL.64 [R1+0xaf8], R206 ;  /* 0x000af8ce01007387 */ /* 0x000fe80000100a00 */
[----:B------:R-:W-:Y:S04]  /*680d0*/  STL.64 [R1+0xb00], R200 ;  /* 0x000b00c801007387 */ /* 0x000fe80000100a00 */
[----:B------:R-:W-:Y:S04]  /*680e0*/  STL.64 [R1+0xb08], R202 ;  /* 0x000b08ca01007387 */ /* 0x000fe80000100a00 */
[----:B------:R1:W-:Y:S04]  /*680f0*/  STL.64 [R1+0xb10], R176 ;  /* 0x000b10b001007387 */ /* 0x0003e80000100a00 */
[----:B------:R2:W-:Y:S04]  /*68100*/  STL.64 [R1+0xb18], R178 ;  /* 0x000b18b201007387 */ /* 0x0005e80000100a00 */
[----:B-1----:R-:W4:Y:S04]  /*68110*/  LDL.LU.64 R176, [R1+0xc50] ;  /* 0x000c500001b07983 */ /* 0x002f280000300a00 */
[----:B------:R1:W-:Y:S04]  /*68120*/  STL.64 [R1+0xb20], R172 ;  /* 0x000b20ac01007387 */ /* 0x0003e80000100a00 */
[----:B------:R1:W-:Y:S04]  /*68130*/  STL.64 [R1+0xb28], R174 ;  /* 0x000b28ae01007387 */ /* 0x0003e80000100a00 */
[----:B--2---:R-:W4:Y:S04]  /*68140*/  LDL.LU.64 R178, [R1+0xc58] ;  /* 0x000c580001b27983 */ /* 0x004f280000300a00 */
[----:B------:R2:W-:Y:S04]  /*68150*/  STL.64 [R1+0xb30], R164 ;  /* 0x000b30a401007387 */ /* 0x0005e80000100a00 */
[----:B------:R2:W-:Y:S04]  /*68160*/  STL.64 [R1+0xb38], R166 ;  /* 0x000b38a601007387 */ /* 0x0005e80000100a00 */
[----:B-1----:R-:W4:Y:S04]  /*68170*/  LDL.LU.64 R172, [R1+0xc20] ;  /* 0x000c200001ac7983 */ /* 0x002f280000300a00 */
[----:B------:R-:W4:Y:S04]  /*68180*/  LDL.LU.64 R174, [R1+0xc28] ;  /* 0x000c280001ae7983 */ /* 0x000f280000300a00 */
[----:B--2---:R-:W2:Y:S04]  /*68190*/  LDL.LU.64 R164, [R1+0xc10] ;  /* 0x000c100001a47983 */ /* 0x004ea80000300a00 */
[----:B------:R-:W2:Y:S01]  /*681a0*/  LDL.LU.64 R166, [R1+0xc18] ;  /* 0x000c180001a67983 */ /* 0x000ea20000300a00 */
[C---:B------:R-:W-:Y:S08]  /*681b0*/  HMMA.1688.F32.TF32 R192, R236.reuse, R64, R192 ;  /* 0x00000040ecc0723c */ /* 0x040ff000000810c0 */
[C---:B------:R-:W-:Y:S08]  /*681c0*/  HMMA.1688.F32.TF32 R188, R236.reuse, R60, R188 ;  /* 0x0000003cecbc723c */ /* 0x040ff000000810bc */
[C---:B------:R-:W-:Y:S08]  /*681d0*/  HMMA.1688.F32.TF32 R184, R236.reuse, R56, R184 ;  /* 0x00000038ecb8723c */ /* 0x040ff000000810b8 */
[C---:B------:R-:W-:Y:S08]  /*681e0*/  HMMA.1688.F32.TF32 R168, R236.reuse, R52, R168 ;  /* 0x00000034eca8723c */ /* 0x040ff000000810a8 */
[C---:B---3--:R-:W-:Y:S01]  /*681f0*/  HMMA.1688.F32.TF32 R160, R236.reuse, R48, R160 ;  /* 0x00000030eca0723c */ /* 0x048fe200000810a0 */
[----:B------:R-:W-:Y:S07]  /*68200*/  STL.64 [R1+0xb40], R192 ;  /* 0x000b40c001007387 */ /* 0x000fee0000100a00 */
[C---:B------:R-:W-:Y:S01]  /*68210*/  HMMA.1688.F32.TF32 R156, R236.reuse, R44, R156 ;  /* 0x0000002cec9c723c */ /* 0x040fe2000008109c */
[----:B------:R-:W-:Y:S04]  /*68220*/  STL.64 [R1+0xb48], R194 ;  /* 0x000b48c201007387 */ /* 0x000fe80000100a00 */
[----:B------:R-:W-:Y:S04]  /*68230*/  STL.64 [R1+0xb50], R188 ;  /* 0x000b50bc01007387 */ /* 0x000fe80000100a00 */
[----:B------:R-:W-:Y:S04]  /*68240*/  STL.64 [R1+0xb58], R190 ;  /* 0x000b58be01007387 */ /* 0x000fe80000100a00 */
[----:B------:R1:W-:Y:S04]  /*68250*/  STL.64 [R1+0xb60], R184 ;  /* 0x000b60b801007387 */ /* 0x0003e80000100a00 */
[----:B------:R3:W-:Y:S04]  /*68260*/  STL.64 [R1+0xb68], R186 ;  /* 0x000b68ba01007387 */ /* 0x0007e80000100a00 */
[----:B------:R3:W-:Y:S04]  /*68270*/  STL.64 [R1+0xb70], R168 ;  /* 0x000b70a801007387 */ /* 0x0007e80000100a00 */
[----:B------:R3:W-:Y:S04]  /*68280*/  STL.64 [R1+0xb78], R170 ;  /* 0x000b78aa01007387 */ /* 0x0007e80000100a00 */
[----:B-1----:R-:W2:Y:S04]  /*68290*/  LDL.LU.64 R184, [R1+0xbe0] ;  /* 0x000be00001b87983 */ /* 0x002ea80000300a00 */
[----:B------:R1:W-:Y:S04]  /*682a0*/  STL.64 [R1+0xb80], R160 ;  /* 0x000b80a001007387 */ /* 0x0003e80000100a00 */
[----:B------:R1:W-:Y:S04]  /*682b0*/  STL.64 [R1+0xb88], R162 ;  /* 0x000b88a201007387 */ /* 0x0003e80000100a00 */
[----:B---3--:R-:W3:Y:S04]  /*682c0*/  LDL.LU.64 R186, [R1+0xbe8] ;  /* 0x000be80001ba7983 */ /* 0x008ee80000300a00 */
[----:B------:R1:W-:Y:S04]  /*682d0*/  STL.64 [R1+0xb90], R156 ;  /* 0x000b909c01007387 */ /* 0x0003e80000100a00 */
[----:B------:R1:W-:Y:S04]  /*682e0*/  STL.64 [R1+0xb98], R158 ;  /* 0x000b989e01007387 */ /* 0x0003e80000100a00 */
[----:B------:R-:W3:Y:S04]  /*682f0*/  LDL.LU.64 R168, [R1+0xc00] ;  /* 0x000c000001a87983 */ /* 0x000ee80000300a00 */
[----:B------:R-:W3:Y:S04]  /*68300*/  LDL.LU.64 R170, [R1+0xc08] ;  /* 0x000c080001aa7983 */ /* 0x000ee80000300a00 */
[----:B-1----:R-:W3:Y:S04]  /*68310*/  LDL.LU.64 R160, [R1+0xc60] ;  /* 0x000c600001a07983 */ /* 0x002ee80000300a00 */
[----:B------:R-:W3:Y:S04]  /*68320*/  LDL.LU.64 R162, [R1+0xc68] ;  /* 0x000c680001a27983 */ /* 0x000ee80000300a00 */
[----:B------:R-:W3:Y:S04]  /*68330*/  LDL.LU.64 R156, [R1+0xc80] ;  /* 0x000c8000019c7983 */ /* 0x000ee80000300a00 */
[----:B------:R-:W3:Y:S01]  /*68340*/  LDL.LU.64 R158, [R1+0xc88] ;  /* 0x000c8800019e7983 */ /* 0x000ee20000300a00 */
[C---:B----4-:R-:W-:Y:S08]  /*68350*/  HMMA.1688.F32.TF32 R176, R236.reuse, R40, R176 ;  /* 0x00000028ecb0723c */ /* 0x050ff000000810b0 */
[C---:B------:R-:W-:Y:S08]  /*68360*/  HMMA.1688.F32.TF32 R172, R236.reuse, R36, R172 ;  /* 0x00000024ecac723c */ /* 0x040ff000000810ac */
[C---:B--2---:R-:W-:Y:S03]  /*68370*/  HMMA.1688.F32.TF32 R164, R236.reuse, R32, R164 ;  /* 0x00000020eca4723c */ /* 0x044fe600000810a4 */
[----:B------:R1:W-:Y:S04]  /*68380*/  STL.64 [R1+0xba0], R176 ;  /* 0x000ba0b001007387 */ /* 0x0003e80000100a00 */
[----:B------:R2:W-:Y:S04]  /*68390*/  STL.64 [R1+0xba8], R178 ;  /* 0x000ba8b201007387 */ /* 0x0005e80000100a00 */
[----:B------:R-:W4:Y:S04]  /*683a0*/  LDL.LU.64 R192, [R1+0xcc0] ;  /* 0x000cc00001c07983 */ /* 0x000f280000300a00 */
[----:B------:R1:W-:Y:S04]  /*683b0*/  STL.64 [R1+0xbb0], R172 ;  /* 0x000bb0ac01007387 */ /* 0x0003e80000100a00 */
[----:B------:R1:W-:Y:S04]  /*683c0*/  STL.64 [R1+0xbb8], R174 ;  /* 0x000bb8ae01007387 */ /* 0x0003e80000100a00 */
[----:B------:R-:W4:Y:S04]  /*683d0*/  LDL.LU.64 R194, [R1+0xcc8] ;  /* 0x000cc80001c27983 */ /* 0x000f280000300a00 */
[----:B------:R1:W-:Y:S04]  /*683e0*/  STL.64 [R1+0xbc0], R164 ;  /* 0x000bc0a401007387 */ /* 0x0003e80000100a00 */
[----:B------:R1:W-:Y:S04]  /*683f0*/  STL.64 [R1+0xbc8], R166 ;  /* 0x000bc8a601007387 */ /* 0x0003e80000100a00 */
[----:B------:R-:W4:Y:S04]  /*68400*/  LDL.LU.64 R188, [R1+0xe40] ;  /* 0x000e400001bc7983 */ /* 0x000f280000300a00 */
[----:B------:R-:W4:Y:S04]  /*68410*/  LDL.LU.64 R190, [R1+0xe48] ;  /* 0x000e480001be7983 */ /* 0x000f280000300a00 */
[----:B-1----:R-:W4:Y:S04]  /*68420*/  LDL.LU.64 R176, [R1+0xee0] ;  /* 0x000ee00001b07983 */ /* 0x002f280000300a00 */
[----:B--2---:R-:W2:Y:S04]  /*68430*/  LDL.LU.64 R178, [R1+0xee8] ;  /* 0x000ee80001b27983 */ /* 0x004ea80000300a00 */
[----:B------:R-:W2:Y:S04]  /*68440*/  LDL.LU.64 R172, [R1+0x11a0] ;  /* 0x0011a00001ac7983 */ /* 0x000ea80000300a00 */
[----:B------:R-:W2:Y:S04]  /*68450*/  LDL.LU.64 R174, [R1+0x11a8] ;  /* 0x0011a80001ae7983 */ /* 0x000ea80000300a00 */
[----:B------:R-:W2:Y:S04]  /*68460*/  LDL.LU.64 R164, [R1+0x1190] ;  /* 0x0011900001a47983 */ /* 0x000ea80000300a00 */
[----:B------:R-:W2:Y:S01]  /*68470*/  LDL.LU.64 R166, [R1+0x1198] ;  /* 0x0011980001a67983 */ /* 0x000ea20000300a00 */
[C---:B---3--:R-:W-:Y:S08]  /*68480*/  HMMA.1688.F32.TF32 R200, R236.reuse, R28, R184 ;  /* 0x0000001cecc8723c */ /* 0x048ff000000810b8 */
[C---:B------:R-:W-:Y:S08]  /*68490*/  HMMA.1688.F32.TF32 R184, R236.reuse, R24, R168 ;  /* 0x00000018ecb8723c */ /* 0x040ff000000810a8 */
[C---:B------:R-:W-:Y:S03]  /*684a0*/  HMMA.1688.F32.TF32 R168, R236.reuse, R20, R160 ;  /* 0x00000014eca8723c */ /* 0x040fe600000810a0 */
[----:B------:R-:W-:Y:S04]  /*684b0*/  STL.64 [R1+0xbd0], R200 ;  /* 0x000bd0c801007387 */ /* 0x000fe80000100a00 */
[----:B------:R-:W-:Y:S01]  /*684c0*/  STL.64 [R1+0xbd8], R202 ;  /* 0x000bd8ca01007387 */ /* 0x000fe20000100a00 */
[C---:B------:R-:W-:Y:S03]  /*684d0*/  HMMA.1688.F32.TF32 R160, R236.reuse, R16, R156 ;  /* 0x00000010eca0723c */ /* 0x040fe6000008109c */
[----:B------:R1:W-:Y:S04]  /*684e0*/  STL.64 [R1+0xbe0], R184 ;  /* 0x000be0b801007387 */ /* 0x0003e80000100a00 */
[----:B------:R3:W-:Y:S04]  /*684f0*/  STL.64 [R1+0xbe8], R186 ;  /* 0x000be8ba01007387 */ /* 0x0007e80000100a00 */
[----:B------:R-:W2:Y:S04]  /*68500*/  LDL.LU.64 R156, [R1+0x1180] ;  /* 0x00118000019c7983 */ /* 0x000ea80000300a00 */
[----:B------:R1:W-:Y:S04]  /*68510*/  STL.64 [R1+0xbf0], R168 ;  /* 0x000bf0a801007387 */ /* 0x0003e80000100a00 */
[----:B------:R1:W-:Y:S04]  /*68520*/  STL.64 [R1+0xbf8], R170 ;  /* 0x000bf8aa01007387 */ /* 0x0003e80000100a00 */
[----:B------:R-:W2:Y:S04]  /*68530*/  LDL.LU.64 R158, [R1+0x1188] ;  /* 0x00118800019e7983 */ /* 0x000ea80000300a00 */
[----:B------:R3:W-:Y:S04]  /*68540*/  STL.64 [R1+0xc00], R160 ;  /* 0x000c00a001007387 */ /* 0x0007e80000100a00 */
[----:B------:R3:W-:Y:S04]  /*68550*/  STL.64 [R1+0xc08], R162 ;  /* 0x000c08a201007387 */ /* 0x0007e80000100a00 */
[----:B-1----:R-:W2:Y:S04]  /*68560*/  LDL.LU.64 R184, [R1+0x1170] ;  /* 0x0011700001b87983 */ /* 0x002ea80000300a00 */
[----:B---3--:R-:W3:Y:S04]  /*68570*/  LDL.LU.64 R186, [R1+0x1178] ;  /* 0x0011780001ba7983 */ /* 0x008ee80000300a00 */
[----:B------:R-:W3:Y:S04]  /*68580*/  LDL.LU.64 R168, [R1+0x1160] ;  /* 0x0011600001a87983 */ /* 0x000ee80000300a00 */
[----:B------:R-:W3:Y:S04]  /*68590*/  LDL.LU.64 R170, [R1+0x1168] ;  /* 0x0011680001aa7983 */ /* 0x000ee80000300a00 */
[----:B------:R-:W3:Y:S04]  /*685a0*/  LDL.LU.64 R160, [R1+0x1150] ;  /* 0x0011500001a07983 */ /* 0x000ee80000300a00 */
[----:B------:R-:W3:Y:S01]  /*685b0*/  LDL.LU.64 R162, [R1+0x1158] ;  /* 0x0011580001a27983 */ /* 0x000ee20000300a00 */
[C---:B----4-:R-:W-:Y:S08]  /*685c0*/  HMMA.1688.F32.TF32 R192, R236.reuse, R12, R192 ;  /* 0x0000000cecc0723c */ /* 0x050ff000000810c0 */
[C---:B------:R-:W-:Y:S08]  /*685d0*/  HMMA.1688.F32.TF32 R188, R236.reuse, R8, R188 ;  /* 0x00000008ecbc723c */ /* 0x040ff000000810bc */
[----:B--2---:R-:W-:Y:S08]  /*685e0*/  HMMA.1688.F32.TF32 R176, R236, R4, R176 ;  /* 0x00000004ecb0723c */ /* 0x004ff000000810b0 */
[C---:B------:R-:W-:Y:S08]  /*685f0*/  HMMA.1688.F32.TF32 R172, R240.reuse, R92, R172 ;  /* 0x0000005cf0ac723c */ /* 0x040ff000000810ac */
[C---:B------:R-:W-:Y:S01]  /*68600*/  HMMA.1688.F32.TF32 R164, R240.reuse, R88, R164 ;  /* 0x00000058f0a4723c */ /* 0x040fe200000810a4 */
[----:B------:R-:W-:Y:S04]  /*68610*/  STL.64 [R1+0xc10], R192 ;  /* 0x000c10c001007387 */ /* 0x000fe80000100a00 */
[----:B------:R-:W-:Y:S04]  /*68620*/  STL.64 [R1+0xc18], R194 ;  /* 0x000c18c201007387 */ /* 0x000fe80000100a00 */
[----:B------:R-:W-:Y:S04]  /*68630*/  STL.64 [R1+0xc30], R188 ;  /* 0x000c30bc01007387 */ /* 0x000fe80000100a00 */
[----:B------:R-:W-:Y:S04]  /*68640*/  STL.64 [R1+0xc38], R190 ;  /* 0x000c38be01007387 */ /* 0x000fe80000100a00 */
[----:B------:R1:W-:Y:S04]  /*68650*/  STL.64 [R1+0xc20], R176 ;  /* 0x000c20b001007387 */ /* 0x0003e80000100a00 */
[----:B------:R2:W-:Y:S04]  /*68660*/  STL.64 [R1+0xc28], R178 ;  /* 0x000c28b201007387 */ /* 0x0005e80000100a00 */
[----:B------:R-:W-:Y:S04]  /*68670*/  LDS R236, [R0+UR10+0x41000] ;  /* 0x0410000a00ec7984 */ /* 0x000fe80008000800 */
        /* <DEDUP_REMOVED lines=9> */
[----:B------:R-:W2:Y:S04]  /*68710*/  LDL.LU.64 R166, [R1+0x1218] ;  /* 0x0012180001a67983 */ /* 0x000ea80000300a00 */
[----:B------:R-:W-:Y:S04]  /*68720*/  LDS R238, [R0+UR10+0x41800] ;  /* 0x0418000a00ee7984 */ /* 0x000fe80008000800 */
[----:B------:R-:W-:Y:S01]  /*68730*/  LDS R237, [R252+UR10+0x41000] ;  /* 0x0410000afced7984 */ /* 0x000fe20008000800 */
[C---:B------:R-:W-:Y:S03]  /*68740*/  HMMA.1688.F32.TF32 R188, R240.reuse, R84, R156 ;  /* 0x00000054f0bc723c */ /* 0x040fe6000008109c */
[----:B------:R-:W2:Y:S04]  /*68750*/  LDL.LU.64 R156, [R1+0x1200] ;  /* 0x00120000019c7983 */ /* 0x000ea80000300a00 */
[----:B------:R-:W2:Y:S04]  /*68760*/  LDL.LU.64 R158, [R1+0x1208] ;  /* 0x00120800019e7983 */ /* 0x000ea80000300a00 */
[----:B------:R-:W1:Y:S08]  /*68770*/  LDS R239, [R252+UR10+0x41800] ;  /* 0x0418000afcef7984 */ /* 0x000e700008000800 */
[----:B------:R-:W-:Y:S04]  /*68780*/  STL.64 [R1+0xc60], R188 ;  /* 0x000c60bc01007387 */ /* 0x000fe80000100a00 */
[----:B------:R3:W-:Y:S02]  /*68790*/  STL.64 [R1+0xc68], R190 ;  /* 0x000c68be01007387 */ /* 0x0007e40000100a00 */
[C---:B---3--:R-:W-:Y:S08]  /*687a0*/  HMMA.1688.F32.TF32 R188, R240.reuse, R80, R184 ;  /* 0x00000050f0bc723c */ /* 0x048ff000000810b8 */
[C---:B------:R-:W-:Y:S08]  /*687b0*/  HMMA.1688.F32.TF32 R184, R240.reuse, R76, R168 ;  /* 0x0000004cf0b8723c */ /* 0x040ff000000810a8 */
[C---:B------:R-:W-:Y:S03]  /*687c0*/  HMMA.1688.F32.TF32 R160, R240.reuse, R72, R160 ;  /* 0x00000048f0a0723c */ /* 0x040fe600000810a0 */
[----:B------:R-:W-:Y:S04]  /*687d0*/  STL.64 [R1+0xc70], R188 ;  /* 0x000c70bc01007387 */ /* 0x000fe80000100a00 */
[----:B------:R-:W-:Y:S04]  /*687e0*/  STL.64 [R1+0xc78], R190 ;  /* 0x000c78be01007387 */ /* 0x000fe80000100a00 */
[----:B------:R-:W3:Y:S04]  /*687f0*/  LDL.LU.64 R168, [R1+0x11f0] ;  /* 0x0011f00001a87983 */ /* 0x000ee80000300a00 */
[----:B------:R-:W-:Y:S04]  /*68800*/  STL.64 [R1+0xc80], R184 ;  /* 0x000c80b801007387 */ /* 0x000fe80000100a00 */
[----:B------:R-:W-:Y:S04]  /*68810*/  STL.64 [R1+0xc88], R186 ;  /* 0x000c88ba01007387 */ /* 0x000fe80000100a00 */
[----:B------:R-:W3:Y:S04]  /*68820*/  LDL.LU.64 R170, [R1+0x11f8] ;  /* 0x0011f80001aa7983 */ /* 0x000ee80000300a00 */
[----:B------:R1:W-:Y:S04]  /*68830*/  STL.64 [R1+0xc90], R160 ;  /* 0x000c90a001007387 */ /* 0x0003e80000100a00 */
[----:B------:R1:W-:Y:S04]  /*68840*/  STL.64 [R1+0xc98], R162 ;  /* 0x000c98a201007387 */ /* 0x0003e80000100a00 */
[----:B-1----:R-:W3:Y:S04]  /*68850*/  LDL.LU.64 R160, [R1+0x11e0] ;  /* 0x0011e00001a07983 */ /* 0x002ee80000300a00 */
[----:B------:R-:W3:Y:S01]  /*68860*/  LDL.LU.64 R162, [R1+0x11e8] ;  /* 0x0011e80001a27983 */ /* 0x000ee20000300a00 */
[C---:B----4-:R-:W-:Y:S08]  /*68870*/  HMMA.1688.F32.TF32 R176, R240.reuse, R100, R176 ;  /* 0x00000064f0b0723c */ /* 0x050ff000000810b0 */
[C---:B------:R-:W-:Y:S11]  /*68880*/  HMMA.1688.F32.TF32 R172, R240.reuse, R96, R172 ;  /* 0x00000060f0ac723c */ /* 0x040ff600000810ac */
[----:B------:R1:W-:Y:S04]  /*68890*/  STL.64 [R1+0xca0], R176 ;  /* 0x000ca0b001007387 */ /* 0x0003e80000100a00 */
[----:B------:R4:W-:Y:S01]  /*688a0*/  STL.64 [R1+0xca8], R178 ;  /* 0x000ca8b201007387 */ /* 0x0009e20000100a00 */
[C---:B--2---:R-:W-:Y:S03]  /*688b0*/  HMMA.1688.F32.TF32 R164, R240.reuse, R128, R164 ;  /* 0x00000080f0a4723c */ /* 0x044fe600000810a4 */
[----:B-1----:R-:W2:Y:S04]  /*688c0*/  LDL.LU.64 R176, [R1+0x11d0] ;  /* 0x0011d00001b07983 */ /* 0x002ea80000300a00 */
[----:B------:R-:W-:Y:S04]  /*688d0*/  STL.64 [R1+0xcb0], R172 ;  /* 0x000cb0ac01007387 */ /* 0x000fe80000100a00 */
[----:B------:R-:W-:Y:S04]  /*688e0*/  STL.64 [R1+0xcb8], R174 ;  /* 0x000cb8ae01007387 */ /* 0x000fe80000100a00 */
[----:B----4-:R-:W2:Y:S04]  /*688f0*/  LDL.LU.64 R178, [R1+0x11d8] ;  /* 0x0011d80001b27983 */ /* 0x010ea80000300a00 */
[----:B------:R-:W-:Y:S04]  /*68900*/  STL.64 [R1+0xcc0], R164 ;  /* 0x000cc0a401007387 */ /* 0x000fe80000100a00 */
[----:B------:R1:W-:Y:S02]  /*68910*/  STL.64 [R1+0xcc8], R166 ;  /* 0x000cc8a601007387 */ /* 0x0003e40000100a00 */
[----:B-1----:R-:W-:Y:S02]  /*68920*/  HMMA.1688.F32.TF32 R164, R240, R124, R156 ;  /* 0x0000007cf0a4723c */ /* 0x002fe4000008109c */
[----:B------:R-:W4:Y:S04]  /*68930*/  LDL.LU.64 R156, [R1+0x11c0] ;  /* 0x0011c000019c7983 */ /* 0x000f280000300a00 */
[----:B------:R-:W4:-:S13]  /*68940*/  LDL.LU.64 R158, [R1+0x11c8] ;  /* 0x0011c800019e7983 */ /* 0x000f1a0000300a00 */
[----:B------:R1:W-:Y:S04]  /*68950*/  STL.64 [R1+0xcd0], R164 ;  /* 0x000cd0a401007387 */ /* 0x0003e80000100a00 */
[----:B------:R1:W-:Y:S04]  /*68960*/  STL.64 [R1+0xcd8], R166 ;  /* 0x000cd8a601007387 */ /* 0x0003e80000100a00 */
[----:B-1----:R-:W4:Y:S04]  /*68970*/  LDL.LU.64 R164, [R1+0x1240] ;  /* 0x0012400001a47983 */ /* 0x002f280000300a00 */
[----:B------:R-:W4:Y:S01]  /*68980*/  LDL.LU.64 R166, [R1+0x1248] ;  /* 0x0012480001a67983 */ /* 0x000f220000300a00 */
[C---:B---3--:R-:W-:Y:S08]  /*68990*/  HMMA.1688.F32.TF32 R168, R240.reuse, R120, R168 ;  /* 0x00000078f0a8723c */ /* 0x048ff000000810a8 */
[C---:B------:R-:W-:Y:S11]  /*689a0*/  HMMA.1688.F32.TF32 R160, R240.reuse, R116, R160 ;  /* 0x00000074f0a0723c */ /* 0x040ff600000810a0 */
[----:B------:R-:W-:Y:S01]  /*689b0*/  IMAD.MOV.U32 R129, RZ, RZ, R171 ;  /* 0x000000ffff817224 */ /* 0x000fe200078e00ab */
[----:B------:R-:W-:Y:S01]  /*689c0*/  MOV R2, R170 ;  /* 0x000000aa00027202 */ /* 0x000fe20000000f00 */
[----:B------:R1:W-:Y:S04]  /*689d0*/  STL.64 [R1+0xce0], R168 ;  /* 0x000ce0a801007387 */ /* 0x0003e80000100a00 */
[----:B------:R-:W-:Y:S04]  /*689e0*/  STL [R1+0x7918], R129 ;  /* 0x0079188101007387 */ /* 0x000fe80000100800 */
[----:B------:R-:W-:Y:S04]  /*689f0*/  STL [R1+0x7914], R2 ;  /* 0x0079140201007387 */ /* 0x000fe80000100800 */
[----:B------:R-:W3:Y:S04]  /*68a00*/  LDL.LU.64 R172, [R1+0x1270] ;  /* 0x0012700001ac7983 */ /* 0x000ee80000300a00 */
[----:B------:R-:W3:Y:S04]  /*68a10*/  LDL.LU.64 R174, [R1+0x1278] ;  /* 0x0012780001ae7983 */ /* 0x000ee80000300a00 */
[----:B------:R1:W-:Y:S04]  /*68a20*/  STL.64 [R1+0xd00], R160 ;  /* 0x000d00a001007387 */ /* 0x0003e80000100a00 */
[----:B------:R1:W-:Y:S04]  /*68a30*/  STL.64 [R1+0xd08], R162 ;  /* 0x000d08a201007387 */ /* 0x0003e80000100a00 */
[----:B-1----:R-:W3:Y:S04]  /*68a40*/  LDL.LU.64 R168, [R1+0x12b0] ;  /* 0x0012b00001a87983 */ /* 0x002ee80000300a00 */
[----:B------:R-:W3:Y:S04]  /*68a50*/  LDL.LU.64 R170, [R1+0x12b8] ;  /* 0x0012b80001aa7983 */ /* 0x000ee80000300a00 */
[----:B------:R-:W3:Y:S04]  /*68a60*/  LDL.LU.64 R160, [R1+0x12f0] ;  /* 0x0012f00001a07983 */ /* 0x000ee80000300a00 */
[----:B------:R-:W3:Y:S01]  /*68a70*/  LDL.LU.64 R162, [R1+0x12f8] ;  /* 0x0012f80001a27983 */ /* 0x000ee20000300a00 */
[----:B--2---:R-:W-:-:S15]  /*68a80*/  HMMA.1688.F32.TF32 R176, R240, R112, R176 ;  /* 0x00000070f0b0723c */ /* 0x004fde00000810b0 */
[----:B------:R-:W-:-:S04]  /*68a90*/  NOP ;  /* 0x0000000000007918 */ /* 0x000fc80000000000 */
[----:B------:R-:W-:Y:S01]  /*68aa0*/  IMAD.MOV.U32 R129, RZ, RZ, R178 ;  /* 0x000000ffff817224 */ /* 0x000fe200078e00b2 */
[----:B------:R4:W-:Y:S01]  /*68ab0*/  STL.64 [R1+0xd20], R176 ;  /* 0x000d20b001007387 */ /* 0x0009e20000100a00 */
[----:B------:R-:W-:Y:S02]  /*68ac0*/  IMAD.MOV.U32 R2, RZ, RZ, R179 ;  /* 0x000000ffff027224 */ /* 0x000fe400078e00b3 */
[C---:B----4-:R-:W-:Y:S01]  /*68ad0*/  HMMA.1688.F32.TF32 R176, R240.reuse, R108, R156 ;  /* 0x0000006cf0b0723c */ /* 0x050fe2000008109c */
[----:B------:R-:W2:Y:S04]  /*68ae0*/  LDL.LU.64 R156, [R1+0x1310] ;  /* 0x00131000019c7983 */ /* 0x000ea80000300a00 */
[----:B------:R-:W2:Y:S03]  /*68af0*/  LDL.LU.64 R158, [R1+0x1318] ;  /* 0x00131800019e7983 */ /* 0x000ea60000300a00 */
[----:B------:R-:W-:Y:S11]  /*68b00*/  HMMA.1688.F32.TF32 R164, R240, R104, R164 ;  /* 0x00000068f0a4723c */ /* 0x000ff600000810a4 */
[----:B------:R-:W-:Y:S04]  /*68b10*/  STL.64 [R1+0xd40], R176 ;  /* 0x000d40b001007387 */ /* 0x000fe80000100a00 */
[----:B------:R-:W-:Y:S04]  /*68b20*/  STL.64 [R1+0xd48], R178 ;  /* 0x000d48b201007387 */ /* 0x000fe80000100a00 */
[----:B------:R-:W-:Y:S01]  /*68b30*/  MOV R128, R164 ;  /* 0x000000a400807202 */ /* 0x000fe20000000f00 */
[----:B------:R-:W-:-:S02]  /*68b40*/  IMAD.MOV.U32 R125, RZ, RZ, R165 ;  /* 0x000000ffff7d7224 */ /* 0x000fc400078e00a5 */
[----:B------:R-:W-:Y:S01]  /*68b50*/  IMAD.MOV.U32 R124, RZ, RZ, R166 ;  /* 0x000000ffff7c7224 */ /* 0x000fe200078e00a6 */
[----:B------:R-:W4:Y:S01]  /*68b60*/  LDL.LU.64 R164, [R1+0x1340] ;  /* 0x0013400001a47983 */ /* 0x000f220000300a00 */
[----:B------:R-:W-:-:S03]  /*68b70*/  IMAD.MOV.U32 R121, RZ, RZ, R167 ;  /* 0x000000ffff797224 */ /* 0x000fc600078e00a7 */
[----:B------:R-:W4:Y:S01]  /*68b80*/  LDL.LU.64 R166, [R1+0x1348] ;  /* 0x0013480001a67983 */ /* 0x000f220000300a00 */
[C---:B---3--:R-:W-:Y:S08]  /*68b90*/  HMMA.1688.F32.TF32 R168, R240.reuse, R64, R168 ;  /* 0x00000040f0a8723c */ /* 0x048ff000000810a8 */
[----:B------:R-:W-:Y:S11]  /*68ba0*/  HMMA.1688.F32.TF32 R160, R240, R60, R160 ;  /* 0x0000003cf0a0723c */ /* 0x000ff600000810a0 */
[----:B------:R-:W-:Y:S04]  /*68bb0*/  STL.64 [R1+0xe00], R168 ;  /* 0x000e00a801007387 */ /* 0x000fe80000100a00 */
[----:B------:R-:W-:Y:S04]  /*68bc0*/  STL.64 [R1+0xe08], R170 ;  /* 0x000e08aa01007387 */ /* 0x000fe80000100a00 */
[----:B------:R-:W-:Y:S01]  /*68bd0*/  MOV R105, R160 ;  /* 0x000000a000697202 */ /* 0x000fe20000000f00 */
[----:B------:R-:W-:-:S02]  /*68be0*/  IMAD.MOV.U32 R104, RZ, RZ, R161 ;  /* 0x000000ffff687224 */ /* 0x000fc400078e00a1 */
[----:B------:R-:W-:Y:S01]  /*68bf0*/  IMAD.MOV.U32 R100, RZ, RZ, R163 ;  /* 0x000000ffff647224 */ /* 0x000fe200078e00a3 */
[----:B------:R-:W3:Y:S01]  /*68c00*/  LDL.LU.64 R160, [R1+0x1370] ;  /* 0x0013700001a07983 */ /* 0x000ee20000300a00 */
[----:B------:R-:W-:-:S03]  /*68c10*/  IMAD.MOV.U32 R101, RZ, RZ, R162 ;  /* 0x000000ffff657224 */ /* 0x000fc600078e00a2 */
[----:B------:R-:W3:Y:S04]  /*68c20*/  LDL.LU.64 R162, [R1+0x1378] ;  /* 0x0013780001a27983 */ /* 0x000ee80000300a00 */
[----:B------:R1:W-:Y:S04]  /*68c30*/  STL [R1+0x784c], R100 ;  /* 0x00784c6401007387 */ /* 0x0003e80000100800 */
[----:B------:R1:W-:Y:S04]  /*68c40*/  STL [R1+0x7848], R101 ;  /* 0x0078486501007387 */ /* 0x0003e80000100800 */
[----:B------:R-:W-:Y:S04]  /*68c50*/  STL [R1+0x7844], R104 ;  /* 0x0078446801007387 */ /* 0x000fe80000100800 */
[----:B------:R1:W-:Y:S01]  /*68c60*/  STL [R1+0x7840], R105 ;  /* 0x0078406901007387 */ /* 0x0003e20000100800 */
[----:B--2---:R-:W-:-:S15]  /*68c70*/  HMMA.1688.F32.TF32 R156, R240, R56, R156 ;  /* 0x00000038f09c723c */ /* 0x004fde000008109c */
[----:B------:R-:W-:-:S04]  /*68c80*/  NOP ;  /* 0x0000000000007918 */ /* 0x000fc80000000000 */
[----:B------:R-:W-:Y:S01]  /*68c90*/  MOV R113, R156 ;  /* 0x0000009c00717202 */ /* 0x000fe20000000f00 */
[----:B------:R-:W-:Y:S02]  /*68ca0*/  IMAD.MOV.U32 R112, RZ, RZ, R157 ;  /* 0x000000ffff707224 */ /* 0x000fe400078e009d */
[----:B------:R-:W-:Y:S01]  /*68cb0*/  IMAD.MOV.U32 R109, RZ, RZ, R158 ;  /* 0x000000ffff6d7224 */ /* 0x000fe200078e009e */
[----:B------:R-:W2:Y:S01]  /*68cc0*/  LDL.LU.64 R156, [R1+0x1390] ;  /* 0x00139000019c7983 */ /* 0x000ea20000300a00 */
[----:B------:R-:W-:-:S03]  /*68cd0*/  IMAD.MOV.U32 R108, RZ, RZ, R159 ;  /* 0x000000ffff6c7224 */ /* 0x000fc600078e009f */
[----:B------:R-:W2:Y:S01]  /*68ce0*/  LDL.LU.64 R158, [R1+0x1398] ;  /* 0x00139800019e7983 */ /* 0x000ea20000300a00 */
[----:B----4-:R-:W-:Y:S03]  /*68cf0*/  HMMA.1688.F32.TF32 R164, R240, R52, R164 ;  /* 0x00000034f0a4723c */ /* 0x010fe600000810a4 */
[----:B------:R4:W-:Y:S04]  /*68d00*/  STL [R1+0x785c], R108 ;  /* 0x00785c6c01007387 */ /* 0x0009e80000100800 */
[----:B------:R1:W-:Y:S04]  /*68d10*/  STL [R1+0x7858], R109 ;  /* 0x0078586d01007387 */ /* 0x0003e80000100800 */
[----:B------:R2:W-:Y:S04]  /*68d20*/  STL [R1+0x7854], R112 ;  /* 0x0078547001007387 */ /* 0x0005e80000100800 */
[----:B------:R2:W-:Y:S04]  /*68d30*/  STL [R1+0x7850], R113 ;  /* 0x0078507101007387 */ /* 0x0005e80000100800 */
[----:B-1----:R-:W-:Y:S01]  /*68d40*/  MOV R100, R164 ;  /* 0x000000a400647202 */ /* 0x002fe20000000f00 */
[----:B------:R-:W-:-:S02]  /*68d50*/  IMAD.MOV.U32 R101, RZ, RZ, R165 ;  /* 0x000000ffff657224 */ /* 0x000fc400078e00a5 */
[----:B------:R-:W-:Y:S01]  /*68d60*/  IMAD.MOV.U32 R105, RZ, RZ, R167 ;  /* 0x000000ffff697224 */ /* 0x000fe200078e00a7 */
[----:B------:R-:W4:Y:S01]  /*68d70*/  LDL.LU.64 R164, [R1+0x13d0] ;  /* 0x0013d00001a47983 */ /* 0x000f220000300a00 */
[----:B------:R-:W-:-:S03]  /*68d80*/  IMAD.MOV.U32 R104, RZ, RZ, R166 ;  /* 0x000000ffff687224 */ /* 0x000fc600078e00a6 */
[----:B------:R-:W4:Y:S04]  /*68d90*/  LDL.LU.64 R166, [R1+0x13d8] ;  /* 0x0013d80001a67983 */ /* 0x000f280000300a00 */
[----:B------:R1:W-:Y:S04]  /*68da0*/  STL [R1+0x786c], R105 ;  /* 0x00786c6901007387 */ /* 0x0003e80000100800 */
[----:B------:R1:W-:Y:S04]  /*68db0*/  STL [R1+0x7868], R104 ;  /* 0x0078686801007387 */ /* 0x0003e80000100800 */
[----:B------:R-:W-:Y:S04]  /*68dc0*/  STL [R1+0x7864], R100 ;  /* 0x0078646401007387 */ /* 0x000fe80000100800 */
[----:B------:R1:W-:Y:S01]  /*68dd0*/  STL [R1+0x7860], R101 ;  /* 0x0078606501007387 */ /* 0x0003e20000100800 */
[----:B---3--:R-:W-:-:S15]  /*68de0*/  HMMA.1688.F32.TF32 R160, R240, R48, R160 ;  /* 0x00000030f0a0723c */ /* 0x008fde00000810a0 */
[----:B------:R-:W-:-:S04]  /*68df0*/  NOP ;  /* 0x0000000000007918 */ /* 0x000fc80000000000 */
[----:B------:R-:W-:Y:S01]  /*68e00*/  MOV R97, R160 ;  /* 0x000000a000617202 */ /* 0x000fe20000000f00 */
[----:B------:R-:W-:Y:S02]  /*68e10*/  IMAD.MOV.U32 R96, RZ, RZ, R161 ;  /* 0x000000ffff607224 */ /* 0x000fe400078e00a1 */
        /* <DEDUP_REMOVED lines=10> */
[----:B----4-:R-:W-:Y:S01]  /*68ec0*/  MOV R108, R156 ;  /* 0x0000009c006c7202 */ /* 0x010fe20000000f00 */
[----:B------:R-:W-:Y:S02]  /*68ed0*/  IMAD.MOV.U32 R109, RZ, RZ, R157 ;  /* 0x000000ffff6d7224 */ /* 0x000fe400078e009d */
[----:B------:R-:W-:Y:S01]  /*68ee0*/  IMAD.MOV.U32 R112, RZ, RZ, R158 ;  /* 0x000000ffff707224 */ /* 0x000fe200078e009e */
[----:B------:R-:W2:Y:S01]  /*68ef0*/  LDL.LU.64 R156, [R1+0x1420] ;  /* 0x00142000019c7983 */ /* 0x000ea20000300a00 */
[----:B------:R-:W-:-:S03]  /*68f00*/  IMAD.MOV.U32 R113, RZ, RZ, R159 ;  /* 0x000000ffff717224 */ /* 0x000fc600078e009f */
[----:B------:R-:W2:Y:S01]  /*68f10*/  LDL.LU.64 R158, [R1+0x1428] ;  /* 0x00142800019e7983 */ /* 0x000ea20000300a00 */
[----:B------:R-:W-:Y:S03]  /*68f20*/  HMMA.1688.F32.TF32 R164, R240, R40, R164 ;  /* 0x00000028f0a4723c */ /* 0x000fe600000810a4 */
[----:B------:R-:W-:Y:S04]  /*68f30*/  STL [R1+0x788c], R113 ;  /* 0x00788c7101007387 */ /* 0x000fe80000100800 */
[----:B------:R-:W-:Y:S04]  /*68f40*/  STL [R1+0x7888], R112 ;  /* 0x0078887001007387 */ /* 0x000fe80000100800 */
[----:B------:R-:W-:Y:S04]  /*68f50*/  STL [R1+0x7884], R109 ;  /* 0x0078846d01007387 */ /* 0x000fe80000100800 */
[----:B------:R4:W-:Y:S04]  /*68f60*/  STL [R1+0x7880], R108 ;  /* 0x0078806c01007387 */ /* 0x0009e80000100800 */
[----:B-1----:R-:W-:Y:S01]  /*68f70*/  MOV R105, R164 ;  /* 0x000000a400697202 */ /* 0x002fe20000000f00 */
[----:B------:R-:W-:-:S02]  /*68f80*/  IMAD.MOV.U32 R104, RZ, RZ, R165 ;  /* 0x000000ffff687224 */ /* 0x000fc400078e00a5 */
[----:B------:R-:W-:Y:S01]  /*68f90*/  IMAD.MOV.U32 R101, RZ, RZ, R167 ;  /* 0x000000ffff657224 */ /* 0x000fe200078e00a7 */
[----:B------:R-:W4:Y:S01]  /*68fa0*/  LDL.LU.64 R164, [R1+0x1430] ;  /* 0x0014300001a47983 */ /* 0x000f220000300a00 */
[----:B------:R-:W-:-:S03]  /*68fb0*/  IMAD.MOV.U32 R100, RZ, RZ, R166 ;  /* 0x000000ffff647224 */ /* 0x000fc600078e00a6 */
[----:B------:R-:W4:Y:S04]  /*68fc0*/  LDL.LU.64 R166, [R1+0x1438] ;  /* 0x0014380001a67983 */ /* 0x000f280000300a00 */
[----:B------:R-:W-:Y:S04]  /*68fd0*/  STL [R1+0x789c], R101 ;  /* 0x00789c6501007387 */ /* 0x000fe80000100800 */
[----:B------:R-:W-:Y:S04]  /*68fe0*/  STL [R1+0x7898], R100 ;  /* 0x0078986401007387 */ /* 0x000fe80000100800 */
        /* <DEDUP_REMOVED lines=12> */
[----:B------:R1:W-:Y:S04]  /*690b0*/  STL [R1+0x78a4], R93 ;  /* 0x0078a45d01007387 */ /* 0x0003e80000100800 */
        /* <DEDUP_REMOVED lines=8> */
[----:B------:R-:W2:Y:S04]  /*69140*/  LDL.LU.64 R158, [R1+0x1498] ;  /* 0x00149800019e7983 */ /* 0x000ea80000300a00 */
[----:B------:R1:W-:Y:S04]  /*69150*/  STL [R1+0x78bc], R84 ;  /* 0x0078bc5401007387 */ /* 0x0003e80000100800 */
[----:B------:R1:W-:Y:S04]  /*69160*/  STL [R1+0x78b8], R85 ;  /* 0x0078b85501007387 */ /* 0x0003e80000100800 */
[----:B------:R1:W-:Y:S01]  /*69170*/  STL [R1+0x78b4], R88 ;  /* 0x0078b45801007387 */ /* 0x0003e20000100800 */
[----:B----4-:R-:W-:Y:S03]  /*69180*/  HMMA.1688.F32.TF32 R164, R240, R28, R164 ;  /* 0x0000001cf0a4723c */ /* 0x010fe600000810a4 */
[----:B------:R4:W-:Y:S04]  /*69190*/  STL [R1+0x78b0], R89 ;  /* 0x0078b05901007387 */ /* 0x0009e80000100800 */
[----:B------:R-:W4:Y:S04]  /*691a0*/  LDL.LU.64 R168, [R1+0x14b0] ;  /* 0x0014b00001a87983 */ /* 0x000f280000300a00 */
[----:B------:R-:W4:Y:S08]  /*691b0*/  LDL.LU.64 R170, [R1+0x14b8] ;  /* 0x0014b80001aa7983 */ /* 0x000f300000300a00 */
[----:B------:R-:W-:-:S02]  /*691c0*/  IMAD.MOV.U32 R108, RZ, RZ, R167 ;  /* 0x000000ffff6c7224 */ /* 0x000fc400078e00a7 */
[----:B------:R-:W-:Y:S01]  /*691d0*/  IMAD.MOV.U32 R109, RZ, RZ, R166 ;  /* 0x000000ffff6d7224 */ /* 0x000fe200078e00a6 */
[----:B------:R-:W-:Y:S01]  /*691e0*/  MOV R113, R164 ;  /* 0x000000a400717202 */ /* 0x000fe20000000f00 */
[----:B------:R-:W-:Y:S01]  /*691f0*/  IMAD.MOV.U32 R112, RZ, RZ, R165 ;  /* 0x000000ffff707224 */ /* 0x000fe200078e00a5 */
[----:B------:R1:W-:Y:S04]  /*69200*/  STL [R1+0x78cc], R108 ;  /* 0x0078cc6c01007387 */ /* 0x0003e80000100800 */
[----:B------:R1:W-:Y:S04]  /*69210*/  STL [R1+0x78c8], R109 ;  /* 0x0078c86d01007387 */ /* 0x0003e80000100800 */
[----:B------:R1:W-:Y:S04]  /*69220*/  STL [R1+0x78c4], R112 ;  /* 0x0078c47001007387 */ /* 0x0003e80000100800 */
[----:B------:R1:W-:Y:S04]  /*69230*/  STL [R1+0x78c0], R113 ;  /* 0x0078c07101007387 */ /* 0x0003e80000100800 */
[----:B------:R-:W4:Y:S04]  /*69240*/  LDL.LU.64 R164, [R1+0x14d0] ;  /* 0x0014d00001a47983 */ /* 0x000f280000300a00 */
[----:B------:R-:W4:Y:S01]  /*69250*/  LDL.LU.64 R166, [R1+0x14d8] ;  /* 0x0014d80001a67983 */ /* 0x000f220000300a00 */
[----:B---3--:R-:W-:-:S15]  /*69260*/  HMMA.1688.F32.TF32 R160, R240, R24, R160 ;  /* 0x00000018f0a0723c */ /* 0x008fde00000810a0 */
[----:B------:R-:W-:-:S04]  /*69270*/  NOP ;  /* 0x0000000000007918 */ /* 0x000fc80000000000 */
[----:B-1----:R-:W-:Y:S01]  /*69280*/  IMAD.MOV.U32 R105, RZ, RZ, R163 ;  /* 0x000000ffff697224 */ /* 0x002fe200078e00a3 */
[----:B------:R-:W-:Y:S01]  /*69290*/  MOV R101, R160 ;  /* 0x000000a000657202 */ /* 0x000fe20000000f00 */
[----:B------:R-:W-:Y:S02]  /*692a0*/  IMAD.MOV.U32 R104, RZ, RZ, R162 ;  /* 0x000000ffff687224 */ /* 0x000fe400078e00a2 */
[----:B------:R-:W-:Y:S02]  /*692b0*/  IMAD.MOV.U32 R100, RZ, RZ, R161 ;  /* 0x000000ffff647224 */ /* 0x000fe400078e00a1 */
[----:B------:R-:W3:Y:S04]  /*692c0*/  LDL.LU.64 R160, [R1+0x14e0] ;  /* 0x0014e00001a07983 */ /* 0x000ee80000300a00 */
        /* <DEDUP_REMOVED lines=13> */
[C---:B----4-:R-:W-:Y:S03]  /*693a0*/  HMMA.1688.F32.TF32 R168, R240.reuse, R16, R168 ;  /* 0x00000010f0a8723c */ /* 0x050fe600000810a8 */
[----:B------:R4:W-:Y:S05]  /*693b0*/  STL [R1+0x78ec], R92 ;  /* 0x0078ec5c01007387 */ /* 0x0009ea0000100800 */
[----:B------:R-:W-:Y:S01]  /*693c0*/  HMMA.1688.F32.TF32 R172, R240, R68, R172 ;  /* 0x00000044f0ac723c */ /* 0x000fe200000810ac */
[----:B------:R1:W-:Y:S04]  /*693d0*/  STL [R1+0x78e8], R93 ;  /* 0x0078e85d01007387 */ /* 0x0003e80000100800 */
[----:B------:R-:W-:Y:S06]  /*693e0*/  STL [R1+0x78e4], R96 ;  /* 0x0078e46001007387 */ /* 0x000fec0000100800 */
[----:B------:R-:W-:-:S02]  /*693f0*/  IMAD.MOV.U32 R76, RZ, RZ, R171 ;  /* 0x000000ffff4c7224 */ /* 0x000fc400078e00ab */
[----:B------:R-:W-:Y:S01]  /*69400*/  IMAD.MOV.U32 R77, RZ, RZ, R170 ;  /* 0x000000ffff4d7224 */ /* 0x000fe200078e00aa */
[----:B------:R-:W-:Y:S01]  /*69410*/  MOV R81, R168 ;  /* 0x000000a800517202 */ /* 0x000fe20000000f00 */
[----:B------:R-:W-:Y:S01]  /*69420*/  IMAD.MOV.U32 R80, RZ, RZ, R169 ;  /* 0x000000ffff507224 */ /* 0x000fe200078e00a9 */
[----:B------:R-:W-:Y:S04]  /*69430*/  STL [R1+0x78e0], R97 ;  /* 0x0078e06101007387 */ /* 0x000fe80000100800 */
[----:B------:R1:W-:Y:S04]  /*69440*/  STL [R1+0x78fc], R76 ;  /* 0x0078fc4c01007387 */ /* 0x0003e80000100800 */
[----:B------:R1:W-:Y:S01]  /*69450*/  STL [R1+0x78f8], R77 ;  /* 0x0078f84d01007387 */ /* 0x0003e20000100800 */
[----:B------:R-:W-:Y:S03]  /*69460*/  HMMA.1688.F32.TF32 R164, R240, R12, R164 ;  /* 0x0000000cf0a4723c */ /* 0x000fe600000810a4 */
[----:B------:R1:W-:Y:S04]  /*69470*/  STL [R1+0x78f4], R80 ;  /* 0x0078f45001007387 */ /* 0x0003e80000100800 */
[----:B------:R1:W-:Y:S04]  /*69480*/  STL [R1+0x78f0], R81 ;  /* 0x0078f05101007387 */ /* 0x0003e80000100800 */
[----:B------:R-:W4:Y:S04]  /*69490*/  LDL.LU R212, [R1+0x7d0] ;  /* 0x0007d00001d47983 */ /* 0x000f280000300800 */
[----:B------:R-:W4:Y:S04]  /*694a0*/  LDL.LU R213, [R1+0x7d4] ;  /* 0x0007d40001d57983 */ /* 0x000f280000300800 */
[----:B------:R-:W4:Y:S04]  /*694b0*/  LDL.LU R214, [R1+0x7d8] ;  /* 0x0007d80001d67983 */ /* 0x000f280000300800 */
[----:B------:R-:W4:Y:S01]  /*694c0*/  LDL.LU R215, [R1+0x7dc] ;  /* 0x0007dc0001d77983 */ /* 0x000f220000300800 */
[----:B------:R-:W-:-:S03]  /*694d0*/  MOV R120, R172 ;  /* 0x000000ac00787202 */ /* 0x000fc60000000f00 */
[----:B------:R-:W4:Y:S01]  /*694e0*/  LDL.LU R176, [R1+0x7c0] ;  /* 0x0007c00001b07983 */ /* 0x000f220000300800 */
[----:B------:R-:W-:-:S03]  /*694f0*/  IMAD.MOV.U32 R117, RZ, RZ, R173 ;  /* 0x000000ffff757224 */ /* 0x000fc600078e00ad */
[----:B------:R-:W4:Y:S01]  /*69500*/  LDL.LU R177, [R1+0x7c4] ;  /* 0x0007c40001b17983 */ /* 0x000f220000300800 */
[----:B------:R-:W-:-:S03]  /*69510*/  IMAD.MOV.U32 R116, RZ, RZ, R174 ;  /* 0x000000ffff747224 */ /* 0x000fc600078e00ae */
[----:B------:R-:W4:Y:S01]  /*69520*/  LDL.LU R178, [R1+0x7c8] ;  /* 0x0007c80001b27983 */ /* 0x000f220000300800 */
[----:B------:R-:W-:-:S03]  /*69530*/  IMAD.MOV.U32 R3, RZ, RZ, R175 ;  /* 0x000000ffff037224 */ /* 0x000fc600078e00af */
[----:B------:R-:W4:Y:S04]  /*69540*/  LDL.LU R179, [R1+0x7cc] ;  /* 0x0007cc0001b37983 */ /* 0x000f280000300800 */
[----:B------:R-:W4:Y:S04]  /*69550*/  LDL.LU R172, [R1+0x7a0] ;  /* 0x0007a00001ac7983 */ /* 0x000f280000300800 */
[----:B------:R-:W4:Y:S04]  /*69560*/  LDL.LU R173, [R1+0x7a4] ;  /* 0x0007a40001ad7983 */ /* 0x000f280000300800 */
[----:B------:R-:W4:Y:S01]  /*69570*/  LDL.LU R174, [R1+0x7a8] ;  /* 0x0007a80001ae7983 */ /* 0x000f220000300800 */
[----:B---3--:R-:W-:Y:S03]  /*69580*/  HMMA.1688.F32.TF32 R160, R240, R8, R160 ;  /* 0x00000008f0a0723c */ /* 0x008fe600000810a0 */
[----:B------:R-:W3:Y:S01]  /*69590*/  LDL.LU R175, [R1+0x7ac] ;  /* 0x0007ac0001af7983 */ /* 0x000ee20000300800 */
[----:B------:R-:W-:-:S03]  /*695a0*/  MOV R84, R164 ;  /* 0x000000a400547202 */ /* 0x000fc60000000f00 */
[----:B------:R-:W3:Y:S01]  /*695b0*/  LDL.LU R168, [R1+0x780] ;  /* 0x0007800001a87983 */ /* 0x000ee20000300800 */
[----:B------:R-:W-:Y:S01]  /*695c0*/  IMAD.MOV.U32 R85, RZ, RZ, R165 ;  /* 0x000000ffff557224 */ /* 0x000fe200078e00a5 */
[----:B------:R-:W-:Y:S02]  /*695d0*/  MOV R164, R74 ;  /* 0x0000004a00a47202 */ /* 0x000fe40000000f00 */
[----:B------:R-:W3:Y:S01]  /*695e0*/  LDL.LU R169, [R1+0x784] ;  /* 0x0007840001a97983 */ /* 0x000ee20000300800 */
[----:B------:R-:W-:-:S03]  /*695f0*/  IMAD.MOV.U32 R88, RZ, RZ, R166 ;  /* 0x000000ffff587224 */ /* 0x000fc600078e00a6 */
[----:B------:R-:W3:Y:S01]  /*69600*/  LDL.LU R170, [R1+0x788] ;  /* 0x0007880001aa7983 */ /* 0x000ee20000300800 */
[----:B------:R-:W-:-:S03]  /*69610*/  IMAD.MOV.U32 R165, RZ, RZ, R75 ;  /* 0x000000ffffa57224 */ /* 0x000fc600078e004b */
[----:B------:R-:W3:Y:S01]  /*69620*/  LDL.LU R171, [R1+0x78c] ;  /* 0x00078c0001ab7983 */ /* 0x000ee20000300800 */
[----:B------:R-:W-:Y:S01]  /*69630*/  IMAD.MOV.U32 R89, RZ, RZ, R167 ;  /* 0x000000ffff597224 */ /* 0x000fe200078e00a7 */
[----:B------:R-:W-:Y:S01]  /*69640*/  MOV R108, R160 ;  /* 0x000000a0006c7202 */ /* 0x000fe20000000f00 */
[----:B------:R-:W-:Y:S01]  /*69650*/  IMAD.MOV.U32 R166, RZ, RZ, R78 ;  /* 0x000000ffffa67224 */ /* 0x000fe200078e004e */
[----:B------:R-:W3:Y:S01]  /*69660*/  LDL.LU R74, [R1+0x7cb4] ;  /* 0x007cb400014a7983 */ /* 0x000ee20000300800 */
[----:B------:R-:W-:Y:S01]  /*69670*/  IMAD.MOV.U32 R167, RZ, RZ, R79 ;  /* 0x000000ffffa77224 */ /* 0x000fe200078e004f */
[----:B------:R-:W-:Y:S02]  /*69680*/  MOV R160, R82 ;  /* 0x0000005200a07202 */ /* 0x000fe40000000f00 */
[----:B------:R-:W3:Y:S01]  /*69690*/  LDL.LU R75, [R1+0x7cb0] ;  /* 0x007cb000014b7983 */ /* 0x000ee20000300800 */
[----:B------:R-:W-:-:S03]  /*696a0*/  IMAD.MOV.U32 R109, RZ, RZ, R161 ;  /* 0x000000ffff6d7224 */ /* 0x000fc600078e00a1 */
[----:B------:R-:W4:Y:S01]  /*696b0*/  LDL.LU R78, [R1+0x7cac] ;  /* 0x007cac00014e7983 */ /* 0x000f220000300800 */
[----:B------:R-:W-:Y:S02]  /*696c0*/  IMAD.MOV.U32 R112, RZ, RZ, R162 ;  /* 0x000000ffff707224 */ /* 0x000fe400078e00a2 */
[----:B------:R-:W-:Y:S01]  /*696d0*/  IMAD.MOV.U32 R161, RZ, RZ, R94 ;  /* 0x000000ffffa17224 */ /* 0x000fe200078e005e */
[----:B------:R-:W4:Y:S01]  /*696e0*/  LDL.LU R79, [R1+0x7ca8] ;  /* 0x007ca800014f7983 */ /* 0x000f220000300800 */
[----:B------:R-:W-:Y:S02]  /*696f0*/  IMAD.MOV.U32 R113, RZ, RZ, R163 ;  /* 0x000000ffff717224 */ /* 0x000fe400078e00a3 */
[----:B------:R-:W-:Y:S01]  /*69700*/  IMAD.MOV.U32 R162, RZ, RZ, R95 ;  /* 0x000000ffffa27224 */ /* 0x000fe200078e005f */
[----:B------:R-:W4:Y:S01]  /*69710*/  LDL.LU R82, [R1+0x7ca4] ;  /* 0x007ca40001527983 */ /* 0x000f220000300800 */
[----:B------:R-:W-:-:S03]  /*69720*/  IMAD.MOV.U32 R163, RZ, RZ, R83 ;  /* 0x000000ffffa37224 */ /* 0x000fc600078e0053 */
[----:B------:R-:W4:Y:S04]  /*69730*/  LDL.LU R94, [R1+0x7ca0] ;  /* 0x007ca000015e7983 */ /* 0x000f280000300800 */
[----:B------:R-:W4:Y:S04]  /*69740*/  LDL.LU R95, [R1+0x7c9c] ;  /* 0x007c9c00015f7983 */ /* 0x000f280000300800 */
[----:B------:R-:W4:Y:S01]  /*69750*/  LDL.LU R83, [R1+0x7c98] ;  /* 0x007c980001537983 */ /* 0x000f220000300800 */
[----:B--2---:R-:W-:Y:S01]  /*69760*/  HMMA.1688.F32.TF32 R156, R240, R4, R156 ;  /* 0x00000004f09c723c */ /* 0x004fe2000008109c */
[----:B------:R-:W-:Y:S01]  /*69770*/  MOV R180, R35 ;  /* 0x0000002300b47202 */ /* 0x000fe20000000f00 */
[----:B------:R-:W-:Y:S01]  /*69780*/  IMAD.MOV.U32 R181, RZ, RZ, R34 ;  /* 0x000000ffffb57224 */ /* 0x000fe200078e0022 */
[----:B------:R-:W-:Y:S01]  /*69790*/  LDS R240, [R182+UR10+0x41000] ;  /* 0x0410000ab6f07984 */ /* 0x000fe20008000800 */
[----:B------:R-:W-:-:S03]  /*697a0*/  MOV R216, R10 ;  /* 0x0000000a00d87202 */ /* 0x000fc60000000f00 */
[----:B------:R2:W-:Y:S01]  /*697b0*/  LDS R242, [R182+UR10+0x41800] ;  /* 0x0418000ab6f27984 */ /* 0x0005e20008000800 */
[----:B------:R-:W-:-:S03]  /*697c0*/  IMAD.MOV.U32 R217, RZ, RZ, R11 ;  /* 0x000000ffffd97224 */ /* 0x000fc600078e000b */
[----:B------:R-:W-:Y:S04]  /*697d0*/  LDS R241, [R183+UR10+0x41000] ;  /* 0x0410000ab7f17984 */ /* 0x000fe80008000800 */
[----:B------:R2:W2:Y:S04]  /*697e0*/  LDS R243, [R183+UR10+0x41800] ;  /* 0x0418000ab7f37984 */ /* 0x0004a80008000800 */
[----:B-1----:R-:W-:Y:S01]  /*697f0*/  MOV R105, R156 ;  /* 0x0000009c00697202 */ /* 0x002fe20000000f00 */
[----:B------:R-:W-:Y:S01]  /*69800*/  IMAD.MOV.U32 R104, RZ, RZ, R157 ;  /* 0x000000ffff687224 */ /* 0x000fe200078e009d */
[----:B------:R-:W-:Y:S01]  /*69810*/  MOV R156, R86 ;  /* 0x00000056009c7202 */ /* 0x000fe20000000f00 */
[----:B------:R-:W-:Y:S01]  /*69820*/  IMAD.MOV.U32 R100, RZ, RZ, R158 ;  /* 0x000000ffff647224 */ /* 0x000fe200078e009e */
[----:B------:R-:W2:Y:S01]  /*69830*/  LDL.LU R86, [R1+0x7c94] ;  /* 0x007c940001567983 */ /* 0x000ea20000300800 */
[----:B------:R-:W-:-:S02]  /*69840*/  IMAD.MOV.U32 R157, RZ, RZ, R90 ;  /* 0x000000ffff9d7224 */ /* 0x000fc400078e005a */
[----:B------:R-:W-:Y:S01]  /*69850*/  IMAD.MOV.U32 R101, RZ, RZ, R159 ;  /* 0x000000ffff657224 */ /* 0x000fe200078e009f */
[----:B------:R-:W2:Y:S01]  /*69860*/  LDL.LU R90, [R1+0x7c90] ;  /* 0x007c9000015a7983 */ /* 0x000ea20000300800 */
[----:B------:R-:W-:Y:S02]  /*69870*/  IMAD.MOV.U32 R158, RZ, RZ, R91 ;  /* 0x000000ffff9e7224 */ /* 0x000fe400078e005b */
[----:B------:R-:W-:Y:S01]  /*69880*/  IMAD.MOV.U32 R159, RZ, RZ, R87 ;  /* 0x000000ffff9f7224 */ /* 0x000fe200078e0057 */
[----:B------:R-:W2:Y:S04]  /*69890*/  LDL.LU R91, [R1+0x7c8c] ;  /* 0x007c8c00015b7983 */ /* 0x000ea80000300800 */
[----:B------:R-:W2:Y:S02]  /*698a0*/  LDL.LU R87, [R1+0x7c88] ;  /* 0x007c880001577983 */ /* 0x000ea40000300800 */
[----:B------:R-:W-:-:S15]  /*698b0*/  HMMA.1688.F32.TF32 R156, R236, R102, R156 ;  /* 0x00000066ec9c723c */ /* 0x000fde000008109c */
[----:B------:R-:W-:-:S04]  /*698c0*/  NOP ;  /* 0x0000000000007918 */ /* 0x000fc80000000000 */
[----:B------:R-:W-:Y:S01]  /*698d0*/  MOV R9, R156 ;  /* 0x0000009c00097202 */ /* 0x000fe20000000f00 */
[----:B------:R-:W-:Y:S01]  /*698e0*/  IMAD.MOV.U32 R8, RZ, RZ, R157 ;  /* 0x000000ffff087224 */ /* 0x000fe200078e009d */
[----:B------:R-:W-:Y:S01]  /*698f0*/  MOV R156, R51 ;  /* 0x00000033009c7202 */ /* 0x000fe20000000f00 */
[----:B------:R-:W-:Y:S01]  /*69900*/  IMAD.MOV.U32 R5, RZ, RZ, R158 ;  /* 0x000000ffff057224 */ /* 0x000fe200078e009e */
[----:B------:R-:W2:Y:S01]  /*69910*/  LDL.LU R51, [R1+0x7c84] ;  /* 0x007c840001337983 */ /* 0x000ea20000300800 */
[----:B------:R-:W-:Y:S02]  /*69920*/  IMAD.MOV.U32 R157, RZ, RZ, R50 ;  /* 0x000000ffff9d7224 */ /* 0x000fe400078e0032 */
[----:B------:R-:W-:Y:S01]  /*69930*/  IMAD.MOV.U32 R4, RZ, RZ, R159 ;  /* 0x000000ffff047224 */ /* 0x000fe200078e009f */
[----:B------:R-:W2:Y:S01]  /*69940*/  LDL.LU R50, [R1+0x7c80] ;  /* 0x007c800001327983 */ /* 0x000ea20000300800 */
[----:B------:R-:W-:Y:S02]  /*69950*/  IMAD.MOV.U32 R158, RZ, RZ, R111 ;  /* 0x000000ffff9e7224 */ /* 0x000fe400078e006f */
[----:B------:R-:W-:Y:S01]  /*69960*/  IMAD.MOV.U32 R159, RZ, RZ, R110 ;  /* 0x000000ffff9f7224 */ /* 0x000fe200078e006e */
[----:B------:R-:W2:Y:S04]  /*69970*/  LDL.LU R111, [R1+0x7c7c] ;  /* 0x007c7c00016f7983 */ /* 0x000ea80000300800 */
[----:B------:R-:W2:Y:S01]  /*69980*/  LDL.LU R110, [R1+0x7c78] ;  /* 0x007c7800016e7983 */ /* 0x000ea20000300800 */
[C---:B---3--:R-:W-:Y:S08]  /*69990*/  HMMA.1688.F32.TF32 R160, R236.reuse, R74, R160 ;  /* 0x0000004aeca0723c */ /* 0x048ff000000810a0 */
[----:B----4-:R-:W-:Y:S11]  /*699a0*/  HMMA.1688.F32.TF32 R164, R236, R78, R164 ;  /* 0x0000004eeca4723c */ /* 0x010ff600000810a4 */
[----:B------:R-:W-:Y:S01]  /*699b0*/  MOV R49, R160 ;  /* 0x000000a000317202 */ /* 0x000fe20000000f00 */
[----:B------:R-:W-:Y:S01]  /*699c0*/  IMAD.MOV.U32 R48, RZ, RZ, R161 ;  /* 0x000000ffff307224 */ /* 0x000fe200078e00a1 */
[----:B------:R-:W-:Y:S01]  /*699d0*/  MOV R160, R107 ;  /* 0x0000006b00a07202 */ /* 0x000fe20000000f00 */
[----:B------:R-:W-:Y:S01]  /*699e0*/  IMAD.MOV.U32 R45, RZ, RZ, R162 ;  /* 0x000000ffff2d7224 */ /* 0x000fe200078e00a2 */
[----:B------:R-:W3:Y:S01]  /*699f0*/  LDL.LU R107, [R1+0x7c74] ;  /* 0x007c7400016b7983 */ /* 0x000ee20000300800 */
[----:B------:R-:W-:-:S02]  /*69a00*/  IMAD.MOV.U32 R161, RZ, RZ, R106 ;  /* 0x000000ffffa17224 */ /* 0x000fc400078e006a */
[----:B------:R-:W-:Y:S01]  /*69a10*/  IMAD.MOV.U32 R44, RZ, RZ, R163 ;  /* 0x000000ffff2c7224 */ /* 0x000fe200078e00a3 */
[----:B------:R-:W4:Y:S01]  /*69a20*/  LDL.LU R106, [R1+0x7c70] ;  /* 0x007c7000016a7983 */ /* 0x000f220000300800 */
[----:B------:R-:W-:Y:S01]  /*69a30*/  IMAD.MOV.U32 R162, RZ, RZ, R71 ;  /* 0x000000ffffa27224 */ /* 0x000fe200078e0047 */
[----:B------:R-:W-:Y:S01]  /*69a40*/  MOV R57, R164 ;  /* 0x000000a400397202 */ /* 0x000fe20000000f00 */
[----:B------:R-:W-:Y:S01]  /*69a50*/  IMAD.MOV.U32 R163, RZ, RZ, R70 ;  /* 0x000000ffffa37224 */ /* 0x000fe200078e0046 */
[----:B------:R-:W3:Y:S01]  /*69a60*/  LDL.LU R71, [R1+0x7c6c] ;  /* 0x007c6c0001477983 */ /* 0x000ee20000300800 */
[----:B------:R-:W-:Y:S01]  /*69a70*/  IMAD.MOV.U32 R56, RZ, RZ, R165 ;  /* 0x000000ffff387224 */ /* 0x000fe200078e00a5 */
[----:B------:R-:W-:Y:S01]  /*69a80*/  MOV R164, R67 ;  /* 0x0000004300a47202 */ /* 0x000fe20000000f00 */
[----:B------:R-:W-:Y:S01]  /*69a90*/  IMAD.MOV.U32 R53, RZ, RZ, R166 ;  /* 0x000000ffff357224 */ /* 0x000fe200078e00a6 */
[----:B------:R-:W3:Y:S01]  /*69aa0*/  LDL.LU R70, [R1+0x7c68] ;  /* 0x007c680001467983 */ /* 0x000ee20000300800 */
[----:B------:R-:W-:-:S02]  /*69ab0*/  IMAD.MOV.U32 R165, RZ, RZ, R66 ;  /* 0x000000ffffa57224 */ /* 0x000fc400078e0042 */
[----:B------:R-:W-:Y:S01]  /*69ac0*/  IMAD.MOV.U32 R52, RZ, RZ, R167 ;  /* 0x000000ffff347224 */ /* 0x000fe200078e00a7 */
[----:B------:R-:W3:Y:S01]  /*69ad0*/  LDL.LU R67, [R1+0x7c64] ;  /* 0x007c640001437983 */ /* 0x000ee20000300800 */
[----:B------:R-:W-:Y:S02]  /*69ae0*/  IMAD.MOV.U32 R166, RZ, RZ, R63 ;  /* 0x000000ffffa67224 */ /* 0x000fe400078e003f */
[----:B------:R-:W-:Y:S01]  /*69af0*/  IMAD.MOV.U32 R167, RZ, RZ, R62 ;  /* 0x000000ffffa77224 */ /* 0x000fe200078e003e */
[----:B------:R-:W3:Y:S04]  /*69b00*/  LDL.LU R66, [R1+0x7c60] ;  /* 0x007c600001427983 */ /* 0x000ee80000300800 */
[----:B------:R-:W4:Y:S04]  /*69b10*/  LDL.LU R63, [R1+0x7c5c] ;  /* 0x007c5c00013f7983 */ /* 0x000f280000300800 */
[----:B------:R-:W4:Y:S01]  /*69b20*/  LDL.LU R62, [R1+0x7c58] ;  /* 0x007c5800013e7983 */ /* 0x000f220000300800 */
[C---:B--2---:R-:W-:Y:S08]  /*69b30*/  HMMA.1688.F32.TF32 R176, R236.reuse, R90, R176 ;  /* 0x0000005aecb0723c */ /* 0x044ff000000810b0 */
[----:B------:R-:W-:Y:S11]  /*69b40*/  HMMA.1688.F32.TF32 R172, R236, R86, R172 ;  /* 0x00000056ecac723c */ /* 0x000ff600000810ac */
[----:B------:R-:W-:Y:S01]  /*69b50*/  MOV R92, R176 ;  /* 0x000000b0005c7202 */ /* 0x000fe20000000f00 */
[----:B------:R-:W-:Y:S01]  /*69b60*/  IMAD.MOV.U32 R93, RZ, RZ, R177 ;  /* 0x000000ffff5d7224 */ /* 0x000fe200078e00b1 */
[----:B------:R-:W-:-:S06]  /*69b70*/  MOV R176, R43 ;  /* 0x0000002b00b07202 */ /* 0x000fcc0000000f00 */
        /* <DEDUP_REMOVED lines=10> */
[----:B------:R-:W2:Y:S01]  /*69c20*/  LDL.LU R47, [R1+0x7c4c] ;  /* 0x007c4c00012f7983 */ /* 0x000ea20000300800 */
[----:B------:R-:W-:-:S02]  /*69c30*/  IMAD.MOV.U32 R96, RZ, RZ, R178 ;  /* 0x000000ffff607224 */ /* 0x000fc400078e00b2 */
[----:B------:R-:W-:Y:S01]  /*69c40*/  IMAD.MOV.U32 R177, RZ, RZ, R42 ;  /* 0x000000ffffb17224 */ /* 0x000fe200078e002a */
[----:B------:R-:W2:Y:S01]  /*69c50*/  LDL.LU R46, [R1+0x7c48] ;  /* 0x007c4800012e7983 */ /* 0x000ea20000300800 */
[----:B------:R-:W-:Y:S02]  /*69c60*/  IMAD.MOV.U32 R97, RZ, RZ, R179 ;  /* 0x000000ffff617224 */ /* 0x000fe400078e00b3 */
[----:B------:R-:W-:Y:S01]  /*69c70*/  IMAD.MOV.U32 R178, RZ, RZ, R39 ;  /* 0x000000ffffb27224 */ /* 0x000fe200078e0027 */
[----:B------:R-:W2:Y:S01]  /*69c80*/  LDL.LU R43, [R1+0x7c44] ;  /* 0x007c4400012b7983 */ /* 0x000ea20000300800 */
[----:B------:R-:W-:-:S03]  /*69c90*/  IMAD.MOV.U32 R179, RZ, RZ, R38 ;  /* 0x000000ffffb37224 */ /* 0x000fc600078e0026 */
[----:B------:R-:W2:Y:S04]  /*69ca0*/  LDL.LU R42, [R1+0x7c40] ;  /* 0x007c4000012a7983 */ /* 0x000ea80000300800 */
[----:B------:R-:W2:Y:S04]  /*69cb0*/  LDL.LU R39, [R1+0x7c3c] ;  /* 0x007c3c0001277983 */ /* 0x000ea80000300800 */
[----:B------:R-:W2:Y:S04]  /*69cc0*/  LDL.LU R38, [R1+0x7c38] ;  /* 0x007c380001267983 */ /* 0x000ea80000300800 */
[----:B------:R-:W2:Y:S04]  /*69cd0*/  LDL.LU R35, [R1+0x7c34] ;  /* 0x007c340001237983 */ /* 0x000ea80000300800 */
[----:B------:R-:W2:Y:S01]  /*69ce0*/  LDL.LU R34, [R1+0x7c30] ;  /* 0x007c300001227983 */ /* 0x000ea20000300800 */
[----:B------:R-:W-:-:S02]  /*69cf0*/  IMAD.MOV.U32 R182, RZ, RZ, R6 ;  /* 0x000000ffffb67224 */ /* 0x000fc400078e0006 */
[----:B------:R-:W-:Y:S01]  /*69d00*/  IMAD.MOV.U32 R183, RZ, RZ, R7 ;  /* 0x000000ffffb77224 */ /* 0x000fe200078e0007 */
[----:B------:R-:W2:Y:S01]  /*69d10*/  LDL.LU R6, [R1+0x7c2c] ;  /* 0x007c2c0001067983 */ /* 0x000ea20000300800 */
[----:B------:R-:W-:-:S03]  /*69d20*/  IMAD.MOV.U32 R218, RZ, RZ, R14 ;  /* 0x000000ffffda7224 */ /* 0x000fc600078e000e */
[----:B------:R-:W2:Y:S01]  /*69d30*/  LDL.LU R7, [R1+0x7c28] ;  /* 0x007c280001077983 */ /* 0x000ea20000300800 */
[----:B------:R-:W-:-:S03]  /*69d40*/  IMAD.MOV.U32 R219, RZ, RZ, R15 ;  /* 0x000000ffffdb7224 */ /* 0x000fc600078e000f */
[----:B------:R-:W2:Y:S01]  /*69d50*/  LDL.LU R10, [R1+0x7c24] ;  /* 0x007c2400010a7983 */ /* 0x000ea20000300800 */
[----:B------:R-:W-:Y:S01]  /*69d60*/  HMMA.1688.F32.TF32 R184, R236, R94, R212 ;  /* 0x0000005eecb8723c */ /* 0x000fe200000810d4 */
[----:B------:R-:W-:Y:S02]  /*69d70*/  MOV R220, R18 ;  /* 0x0000001200dc7202 */ /* 0x000fe40000000f00 */
[----:B------:R-:W2:Y:S01]  /*69d80*/  LDL.LU R11, [R1+0x7c20] ;  /* 0x007c2000010b7983 */ /* 0x000ea20000300800 */
[----:B------:R-:W-:-:S03]  /*69d90*/  IMAD.MOV.U32 R221, RZ, RZ, R19 ;  /* 0x000000ffffdd7224 */ /* 0x000fc600078e0013 */
[----:B------:R-:W2:Y:S01]  /*69da0*/  LDL.LU R14, [R1+0x7c1c] ;  /* 0x007c1c00010e7983 */ /* 0x000ea20000300800 */
[----:B------:R-:W-:-:S03]  /*69db0*/  IMAD.MOV.U32 R222, RZ, RZ, R22 ;  /* 0x000000ffffde7224 */ /* 0x000fc600078e0016 */
[----:B------:R-:W2:Y:S01]  /*69dc0*/  LDL.LU R15, [R1+0x7c18] ;  /* 0x007c1800010f7983 */ /* 0x000ea20000300800 */
[----:B------:R-:W-:-:S03]  /*69dd0*/  IMAD.MOV.U32 R223, RZ, RZ, R23 ;  /* 0x000000ffffdf7224 */ /* 0x000fc600078e0017 */
[----:B------:R-:W2:Y:S01]  /*69de0*/  LDL.LU R18, [R1+0x7c14] ;  /* 0x007c140001127983 */ /* 0x000ea20000300800 */
[----:B------:R-:W-:-:S03]  /*69df0*/  MOV R224, R26 ;  /* 0x0000001a00e07202 */ /* 0x000fc60000000f00 */
[----:B------:R-:W2:Y:S01]  /*69e00*/  LDL.LU R19, [R1+0x7c10] ;  /* 0x007c100001137983 */ /* 0x000ea20000300800 */
[----:B------:R-:W-:-:S03]  /*69e10*/  IMAD.MOV.U32 R225, RZ, RZ, R27 ;  /* 0x000000ffffe17224 */ /* 0x000fc600078e001b */
[----:B------:R-:W2:Y:S01]  /*69e20*/  LDL.LU R22, [R1+0x7c0c] ;  /* 0x007c0c0001167983 */ /* 0x000ea20000300800 */
[----:B------:R-:W-:-:S03]  /*69e30*/  IMAD.MOV.U32 R226, RZ, RZ, R30 ;  /* 0x000000ffffe27224 */ /* 0x000fc600078e001e */
[----:B------:R-:W2:Y:S01]  /*69e40*/  LDL.LU R23, [R1+0x7c08] ;  /* 0x007c080001177983 */ /* 0x000ea20000300800 */
[----:B------:R-:W-:-:S03]  /*69e50*/  IMAD.MOV.U32 R227, RZ, RZ, R31 ;  /* 0x000000ffffe37224 */ /* 0x000fc600078e001f */
[----:B------:R-:W2:Y:S04]  /*69e60*/  LDL.LU R26, [R1+0x7c04] ;  /* 0x007c0400011a7983 */ /* 0x000ea80000300800 */
[----:B------:R-:W2:Y:S04]  /*69e70*/  LDL.LU R27, [R1+0x7c00] ;  /* 0x007c0000011b7983 */ /* 0x000ea80000300800 */
[----:B------:R-:W2:Y:S04]  /*69e80*/  LDL.LU R30, [R1+0x7bfc] ;  /* 0x007bfc00011e7983 */ /* 0x000ea80000300800 */
[----:B------:R-:W2:Y:S01]  /*69e90*/  LDL.LU R31, [R1+0x7bf8] ;  /* 0x007bf800011f7983 */ /* 0x000ea20000300800 */
[----:B------:R-:W-:Y:S01]  /*69ea0*/  MOV R232, R50 ;  /* 0x0000003200e87202 */ /* 0x000fe20000000f00 */
[----:B------:R-:W-:Y:S01]  /*69eb0*/  IMAD.MOV.U32 R233, RZ, RZ, R51 ;  /* 0x000000ffffe97224 */ /* 0x000fe200078e0033 */
[----:B------:R-:W-:Y:S01]  /*69ec0*/  MOV R73, R184 ;  /* 0x000000b800497202 */ /* 0x000fe20000000f00 */
[----:B------:R-:W-:Y:S01]  /*69ed0*/  IMAD.MOV.U32 R234, RZ, RZ, R54 ;  /* 0x000000ffffea7224 */ /* 0x000fe200078e0036 */
[----:B------:R-:W-:Y:S01]  /*69ee0*/  HMMA.1688.F32.TF32 R168, R236, R82, R168 ;  /* 0x00000052eca8723c */ /* 0x000fe200000810a8 */
[----:B------:R-:W-:-:S02]  /*69ef0*/  IMAD.MOV.U32 R235, RZ, RZ, R55 ;  /* 0x000000ffffeb7224 */ /* 0x000fc400078e0037 */
[----:B------:R-:W-:Y:S02]  /*69f00*/  IMAD.MOV.U32 R72, RZ, RZ, R185 ;  /* 0x000000ffff487224 */ /* 0x000fe400078e00b9 */
[----:B------:R-:W-:Y:S02]  /*69f10*/  IMAD.MOV.U32 R69, RZ, RZ, R186 ;  /* 0x000000ffff457224 */ /* 0x000fe400078e00ba */
[----:B------:R-:W-:Y:S01]  /*69f20*/  IMAD.MOV.U32 R68, RZ, RZ, R187 ;  /* 0x000000ffff447224 */ /* 0x000fe200078e00bb */
[----:B---3--:R-:W-:Y:S01]  /*69f30*/  MOV R204, R66 ;  /* 0x0000004200cc7202 */ /* 0x008fe20000000f00 */
[----:B----4-:R-:W-:Y:S02]  /*69f40*/  IMAD.MOV.U32 R187, RZ, RZ, R63 ;  /* 0x000000ffffbb7224 */ /* 0x010fe400078e003f */
[----:B------:R-:W-:Y:S02]  /*69f50*/  IMAD.MOV.U32 R186, RZ, RZ, R62 ;  /* 0x000000ffffba7224 */ /* 0x000fe400078e003e */
        /* <DEDUP_REMOVED lines=10> */
[----:B------:R-:W-:Y:S01]  /*6a000*/  MOV R212, R122 ;  /* 0x0000007a00d47202 */ /* 0x000fe20000000f00 */
[----:B------:R-:W-:Y:S02]  /*6a010*/  IMAD.MOV.U32 R231, RZ, RZ, R119 ;  /* 0x000000ffffe77224 */ /* 0x000fe400078e0077 */
[----:B------:R-:W-:Y:S01]  /*6a020*/  IMAD.MOV.U32 R213, RZ, RZ, R98 ;  /* 0x000000ffffd57224 */ /* 0x000fe200078e0062 */
[----:B------:R-:W-:Y:S01]  /*6a030*/  MOV R65, R168 ;  /* 0x000000a800417202 */ /* 0x000fe20000000f00 */
[----:B------:R-:W-:Y:S01]  /*6a040*/  IMAD.MOV.U32 R214, RZ, RZ, R99 ;  /* 0x000000ffffd67224 */ /* 0x000fe200078e0063 */
[----:B------:R-:W-:Y:S01]  /*6a050*/  MOV R168, R131 ;  /* 0x0000008300a87202 */ /* 0x000fe20000000f00 */
[----:B------:R-:W-:Y:S02]  /*6a060*/  IMAD.MOV.U32 R215, RZ, RZ, R130 ;  /* 0x000000ffffd77224 */ /* 0x000fe400078e0082 */
[----:B------:R-:W-:-:S02]  /*6a070*/  IMAD.MOV.U32 R64, RZ, RZ, R169 ;  /* 0x000000ffff407224 */ /* 0x000fc400078e00a9 */
[----:B------:R-:W-:Y:S02]  /*6a080*/  IMAD.MOV.U32 R61, RZ, RZ, R170 ;  /* 0x000000ffff3d7224 */ /* 0x000fe400078e00aa */
[----:B------:R-:W-:Y:S02]  /*6a090*/  IMAD.MOV.U32 R169, RZ, RZ, R123 ;  /* 0x000000ffffa97224 */ /* 0x000fe400078e007b */
[----:B------:R-:W-:Y:S02]  /*6a0a0*/  IMAD.MOV.U32 R60, RZ, RZ, R171 ;  /* 0x000000ffff3c7224 */ /* 0x000fe400078e00ab */
[----:B------:R-:W-:Y:S02]  /*6a0b0*/  IMAD.MOV.U32 R170, RZ, RZ, R126 ;  /* 0x000000ffffaa7224 */ /* 0x000fe400078e007e */
[----:B------:R-:W-:Y:S02]  /*6a0c0*/  IMAD.MOV.U32 R171, RZ, RZ, R127 ;  /* 0x000000ffffab7224 */ /* 0x000fe400078e007f */
[----:B--2---:R-:W-:-:S02]  /*6a0d0*/  IMAD.MOV.U32 R185, RZ, RZ, R59 ;  /* 0x000000ffffb97224 */ /* 0x004fc400078e003b */
[----:B------:R-:W-:Y:S02]  /*6a0e0*/  IMAD.MOV.U32 R211, RZ, RZ, R47 ;  /* 0x000000ffffd37224 */ /* 0x000fe400078e002f */
[----:B------:R-:W-:Y:S02]  /*6a0f0*/  IMAD.MOV.U32 R210, RZ, RZ, R46 ;  /* 0x000000ffffd27224 */ /* 0x000fe400078e002e */
[----:B------:R-:W-:Y:S01]  /*6a100*/  IMAD.MOV.U32 R209, RZ, RZ, R43 ;  /* 0x000000ffffd17224 */ /* 0x000fe200078e002b */
[----:B------:R-:W-:Y:S01]  /*6a110*/  MOV R208, R42 ;  /* 0x0000002a00d07202 */ /* 0x000fe20000000f00 */
[----:B------:R-:W-:Y:S02]  /*6a120*/  IMAD.MOV.U32 R195, RZ, RZ, R39 ;  /* 0x000000ffffc37224 */ /* 0x000fe400078e0027 */
[----:B------:R-:W-:Y:S02]  /*6a130*/  IMAD.MOV.U32 R194, RZ, RZ, R38 ;  /* 0x000000ffffc27224 */ /* 0x000fe400078e0026 */
[----:B------:R-:W-:Y:S01]  /*6a140*/  IMAD.MOV.U32 R193, RZ, RZ, R35 ;  /* 0x000000ffffc17224 */ /* 0x000fe200078e0023 */
[----:B------:R-:W-:-:S02]  /*6a150*/  MOV R192, R34 ;  /* 0x0000002200c07202 */ /* 0x000fc40000000f00 */
[----:B------:R-:W2:Y:S04]  /*6a160*/  LDL.LU R34, [R1+0x7bf4] ;  /* 0x007bf40001227983 */ /* 0x000ea80000300800 */
[----:B------:R-:W2:Y:S04]  /*6a170*/  LDL.LU R35, [R1+0x7bf0] ;  /* 0x007bf00001237983 */ /* 0x000ea80000300800 */
[----:B------:R-:W3:Y:S04]  /*6a180*/  LDL.LU R38, [R1+0x7bec] ;  /* 0x007bec0001267983 */ /* 0x000ee80000300800 */
[----:B------:R-:W3:Y:S04]  /*6a190*/  LDL.LU R39, [R1+0x7be8] ;  /* 0x007be80001277983 */ /* 0x000ee80000300800 */
[----:B------:R-:W4:Y:S04]  /*6a1a0*/  LDL.LU R42, [R1+0x7be4] ;  /* 0x007be400012a7983 */ /* 0x000f280000300800 */
[----:B------:R-:W4:Y:S04]  /*6a1b0*/  LDL.LU R43, [R1+0x7be0] ;  /* 0x007be000012b7983 */ /* 0x000f280000300800 */
[----:B------:R-:W4:Y:S04]  /*6a1c0*/  LDL.LU R46, [R1+0x7bdc] ;  /* 0x007bdc00012e7983 */ /* 0x000f280000300800 */
[----:B------:R-:W4:Y:S01]  /*6a1d0*/  LDL.LU R47, [R1+0x7bd8] ;  /* 0x007bd800012f7983 */ /* 0x000f220000300800 */
[----:B------:R-:W-:-:S03]  /*6a1e0*/  MOV R184, R58 ;  /* 0x0000003a00b87202 */ /* 0x000fc60000000f00 */
        /* <DEDUP_REMOVED lines=28> */
[C---:B------:R-:W-:Y:S08]  /*6a3b0*/  HMMA.1688.F32.TF32 R136, R236.reuse, R18, R136 ;  /* 0x00000012ec88723c */ /* 0x040ff00000081088 */
[C---:B--2---:R-:W-:Y:S08]  /*6a3c0*/  HMMA.1688.F32.TF32 R156, R236.reuse, R34, R156 ;  /* 0x00000022ec9c723c */ /* 0x044ff0000008109c */
[C---:B---3--:R-:W-:Y:S08]  /*6a3d0*/  HMMA.1688.F32.TF32 R160, R236.reuse, R38, R160 ;  /* 0x00000026eca0723c */ /* 0x048ff000000810a0 */
[C---:B----4-:R-:W-:Y:S08]  /*6a3e0*/  HMMA.1688.F32.TF32 R164, R236.reuse, R42, R164 ;  /* 0x0000002aeca4723c */ /* 0x050ff000000810a4 */
[C---:B------:R-:W-:Y:S08]  /*6a3f0*/  HMMA.1688.F32.TF32 R168, R236.reuse, R46, R168 ;  /* 0x0000002eeca8723c */ /* 0x040ff000000810a8 */
[C---:B------:R-:W-:Y:S08]  /*6a400*/  HMMA.1688.F32.TF32 R172, R236.reuse, R50, R172 ;  /* 0x00000032ecac723c */ /* 0x040ff000000810ac */
[C---:B------:R-:W-:Y:S08]  /*6a410*/  HMMA.1688.F32.TF32 R176, R236.reuse, R54, R176 ;  /* 0x00000036ecb0723c */ /* 0x040ff000000810b0 */
[C---:B------:R-:W-:Y:S08]  /*6a420*/  HMMA.1688.F32.TF32 R180, R236.reuse, R58, R180 ;  /* 0x0000003aecb4723c */ /* 0x040ff000000810b4 */
[C---:B------:R-:W-:Y:S08]  /*6a430*/  HMMA.1688.F32.TF32 R188, R236.reuse, R98, R192 ;  /* 0x00000062ecbc723c */ /* 0x040ff000000810c0 */
[----:B------:R-:W-:-:S15]  /*6a440*/  HMMA.1688.F32.TF32 R184, R236, R126, R184 ;  /* 0x0000007eecb8723c */ /* 0x000fde00000810b8 */
[----:B------:R-:W-:-:S04]  /*6a450*/  NOP ;  /* 0x0000000000007918 */ /* 0x000fc80000000000 */
[----:B------:R-:W-:Y:S01]  /*6a460*/  MOV R33, R184 ;  /* 0x000000b800217202 */ /* 0x000fe20000000f00 */
[----:B------:R-:W-:Y:S02]  /*6a470*/  IMAD.MOV.U32 R32, RZ, RZ, R185 ;  /* 0x000000ffff207224 */ /* 0x000fe400078e00b9 */
[----:B------:R-:W-:Y:S02]  /*6a480*/  IMAD.MOV.U32 R29, RZ, RZ, R186 ;  /* 0x000000ffff1d7224 */ /* 0x000fe400078e00ba */
[----:B------:R-:W-:Y:S02]  /*6a490*/  IMAD.MOV.U32 R28, RZ, RZ, R187 ;  /* 0x000000ffff1c7224 */ /* 0x000fe400078e00bb */
[----:B------:R-:W-:Y:S01]  /*6a4a0*/  HMMA.1688.F32.TF32 R184, R236, R122, R204 ;  /* 0x0000007aecb8723c */ /* 0x000fe200000810cc */
[----:B------:R-:W-:Y:S01]  /*6a4b0*/  MOV R17, R188 ;  /* 0x000000bc00117202 */ /* 0x000fe20000000f00 */
[----:B------:R-:W-:Y:S02]  /*6a4c0*/  IMAD.MOV.U32 R16, RZ, RZ, R189 ;  /* 0x000000ffff107224 */ /* 0x000fe400078e00bd */
[----:B------:R-:W-:-:S02]  /*6a4d0*/  IMAD.MOV.U32 R13, RZ, RZ, R190 ;  /* 0x000000ffff0d7224 */ /* 0x000fc400078e00be */
[----:B------:R-:W-:Y:S02]  /*6a4e0*/  IMAD.MOV.U32 R12, RZ, RZ, R191 ;  /* 0x000000ffff0c7224 */ /* 0x000fe400078e00bf */
[----:B------:R-:W-:Y:S11]  /*6a4f0*/  HMMA.1688.F32.TF32 R188, R236, R130, R208 ;  /* 0x00000082ecbc723c */ /* 0x000ff600000810d0 */
[----:B------:R-:W-:Y:S01]  /*6a500*/  MOV R41, R184 ;  /* 0x000000b800297202 */ /* 0x000fe20000000f00 */
[----:B------:R-:W-:-:S02]  /*6a510*/  IMAD.MOV.U32 R40, RZ, RZ, R185 ;  /* 0x000000ffff287224 */ /* 0x000fc400078e00b9 */
[----:B------:R-:W-:Y:S02]  /*6a520*/  IMAD.MOV.U32 R37, RZ, RZ, R186 ;  /* 0x000000ffff257224 */ /* 0x000fe400078e00ba */
[----:B------:R-:W-:Y:S02]  /*6a530*/  IMAD.MOV.U32 R36, RZ, RZ, R187 ;  /* 0x000000ffff247224 */ /* 0x000fe400078e00bb */
[----:B------:R-:W-:Y:S01]  /*6a540*/  HMMA.1688.F32.TF32 R184, R236, R118, R200 ;  /* 0x00000076ecb8723c */ /* 0x000fe200000810c8 */
[----:B------:R-:W-:Y:S01]  /*6a550*/  MOV R25, R188 ;  /* 0x000000bc00197202 */ /* 0x000fe20000000f00 */
[----:B------:R-:W-:Y:S02]  /*6a560*/  IMAD.MOV.U32 R24, RZ, RZ, R189 ;  /* 0x000000ffff187224 */ /* 0x000fe400078e00bd */
[----:B------:R-:W-:Y:S02]  /*6a570*/  IMAD.MOV.U32 R21, RZ, RZ, R190 ;  /* 0x000000ffff157224 */ /* 0x000fe400078e00be */
[----:B------:R-:W-:-:S02]  /*6a580*/  IMAD.MOV.U32 R20, RZ, RZ, R191 ;  /* 0x000000ffff147224 */ /* 0x000fc400078e00bf */
[C---:B------:R-:W-:Y:S08]  /*6a590*/  HMMA.1688.F32.TF32 R192, R236.reuse, R114, R232 ;  /* 0x00000072ecc0723c */ /* 0x040ff000000810e8 */
[C---:B------:R-:W-:Y:S03]  /*6a5a0*/  HMMA.1688.F32.TF32 R188, R236.reuse, R110, R228 ;  /* 0x0000006eecbc723c */ /* 0x040fe600000810e4 */
[----:B------:R-:W-:Y:S04]  /*6a5b0*/  STL.64 [R1+0x1530], R184 ;  /* 0x001530b801007387 */ /* 0x000fe80000100a00 */
[----:B------:R1:W-:Y:S02]  /*6a5c0*/  STL.64 [R1+0x1538], R186 ;  /* 0x001538ba01007387 */ /* 0x0003e40000100a00 */
[C---:B-1----:R-:W-:Y:S02]  /*6a5d0*/  HMMA.1688.F32.TF32 R184, R236.reuse, R106, R224 ;  /* 0x0000006aecb8723c */ /* 0x042fe400000810e0 */
[----:B------:R-:W-:Y:S04]  /*6a5e0*/  STL.64 [R1+0x1520], R192 ;  /* 0x001520c001007387 */ /* 0x000fe80000100a00 */
[----:B------:R1:W-:Y:S04]  /*6a5f0*/  STL.64 [R1+0x1528], R194 ;  /* 0x001528c201007387 */ /* 0x0003e80000100a00 */
[----:B------:R-:W-:Y:S04]  /*6a600*/  STL.64 [R1+0x1510], R188 ;  /* 0x001510bc01007387 */ /* 0x000fe80000100a00 */
[----:B------:R2:W-:Y:S01]  /*6a610*/  STL.64 [R1+0x1518], R190 ;  /* 0x001518be01007387 */ /* 0x0005e20000100a00 */
[C---:B-1----:R-:W-:Y:S04]  /*6a620*/  HMMA.1688.F32.TF32 R192, R236.reuse, R70, R220 ;  /* 0x00000046ecc0723c */ /* 0x042fe800000810dc */
[----:B------:R-:W-:Y:S04]  /*6a630*/  STL.64 [R1+0x1500], R184 ;  /* 0x001500b801007387 */ /* 0x000fe80000100a00 */
[----:B------:R1:W-:Y:S01]  /*6a640*/  STL.64 [R1+0x1508], R186 ;  /* 0x001508ba01007387 */ /* 0x0003e20000100a00 */
[C---:B--2---:R-:W-:Y:S08]  /*6a650*/  HMMA.1688.F32.TF32 R188, R236.reuse, R66, R216 ;  /* 0x00000042ecbc723c */ /* 0x044ff000000810d8 */
[C---:B-1----:R-:W-:Y:S02]  /*6a660*/  HMMA.1688.F32.TF32 R184, R236.reuse, R62, R212 ;  /* 0x0000003eecb8723c */ /* 0x042fe400000810d4 */
[----:B------:R-:W-:Y:S04]  /*6a670*/  STL.64 [R1+0x14f0], R192 ;  /* 0x0014f0c001007387 */ /* 0x000fe80000100a00 */
[----:B------:R-:W-:Y:S05]  /*6a680*/  STL.64 [R1+0x14f8], R194 ;  /* 0x0014f8c201007387 */ /* 0x000fea0000100a00 */
        /* <DEDUP_REMOVED lines=13> */
[----:B------:R1:W-:Y:S04]  /*6a760*/  STL.64 [R1+0x1488], R166 ;  /* 0x001488a601007387 */ /* 0x0003e80000100a00 */
[----:B------:R-:W-:Y:S04]  /*6a770*/  STL.64 [R1+0x1470], R160 ;  /* 0x001470a001007387 */ /* 0x000fe80000100a00 */
[----:B------:R2:W-:Y:S01]  /*6a780*/  STL.64 [R1+0x1478], R162 ;  /* 0x001478a201007387 */ /* 0x0005e20000100a00 */
[C---:B-1----:R-:W-:Y:S03]  /*6a790*/  HMMA.1688.F32.TF32 R164, R236.reuse, R30, R248 ;  /* 0x0000001eeca4723c */ /* 0x042fe600000810f8 */
[----:B------:R-:W-:Y:S04]  /*6a7a0*/  STL.64 [R1+0x1460], R156 ;  /* 0x0014609c01007387 */ /* 0x000fe80000100a00 */
[----:B------:R1:W-:Y:S01]  /*6a7b0*/  STL.64 [R1+0x1468], R158 ;  /* 0x0014689e01007387 */ /* 0x0003e20000100a00 */
[C---:B--2---:R-:W-:Y:S08]  /*6a7c0*/  HMMA.1688.F32.TF32 R160, R236.reuse, R26, R244 ;  /* 0x0000001aeca0723c */ /* 0x044ff000000810f4 */
[C---:B-1----:R-:W-:Y:S08]  /*6a7d0*/  HMMA.1688.F32.TF32 R156, R236.reuse, R22, R132 ;  /* 0x00000016ec9c723c */ /* 0x042ff00000081084 */
[C---:B------:R-:W-:Y:S01]  /*6a7e0*/  HMMA.1688.F32.TF32 R132, R236.reuse, R14, R140 ;  /* 0x0000000eec84723c */ /* 0x040fe2000008108c */
        /* <DEDUP_REMOVED lines=8> */
[----:B------:R1:W-:Y:S04]  /*6a870*/  STL.64 [R1+0x1428], R138 ;  /* 0x0014288a01007387 */ /* 0x0003e80000100a00 */
[----:B------:R-:W-:Y:S04]  /*6a880*/  STL.64 [R1+0x1410], R132 ;  /* 0x0014108401007387 */ /* 0x000fe80000100a00 */
[----:B------:R2:W-:Y:S01]  /*6a890*/  STL.64 [R1+0x1418], R134 ;  /* 0x0014188601007387 */ /* 0x0005e20000100a00 */
[----:B-1----:R-:W-:Y:S08]  /*6a8a0*/  HMMA.1688.F32.TF32 R136, R236, R6, R148 ;  /* 0x00000006ec88723c */ /* 0x002ff00000081094 */
[C---:B--2---:R-:W-:Y:S01]  /*6a8b0*/  HMMA.1688.F32.TF32 R132, R240.reuse, R94, R152 ;  /* 0x0000005ef084723c */ /* 0x044fe20000081098 */
[----:B------:R-:W-:Y:S04]  /*6a8c0*/  STL.64 [R1+0x1400], R140 ;  /* 0x0014008c01007387 */ /* 0x000fe80000100a00 */
[----:B------:R-:W-:Y:S04]  /*6a8d0*/  STL.64 [R1+0x1408], R142 ;  /* 0x0014088e01007387 */ /* 0x000fe80000100a00 */
[----:B------:R-:W2:Y:S04]  /*6a8e0*/  LDL.LU R180, [R1+0x3f0] ;  /* 0x0003f00001b47983 */ /* 0x000ea80000300800 */
[----:B------:R1:W-:Y:S04]  /*6a8f0*/  STL.64 [R1+0x13f0], R136 ;  /* 0x0013f08801007387 */ /* 0x0003e80000100a00 */
[----:B------:R3:W-:Y:S04]  /*6a900*/  STL.64 [R1+0x13f8], R138 ;  /* 0x0013f88a01007387 */ /* 0x0007e80000100a00 */
[----:B------:R-:W-:Y:S04]  /*6a910*/  STL.64 [R1+0x13e0], R132 ;  /* 0x0013e08401007387 */ /* 0x000fe80000100a00 */
[----:B------:R-:W-:Y:S04]  /*6a920*/  STL.64 [R1+0x13e8], R134 ;  /* 0x0013e88601007387 */ /* 0x000fe80000100a00 */
[----:B------:R-:W2:Y:S04]  /*6a930*/  LDL.LU R181, [R1+0x3f4] ;  /* 0x0003f40001b57983 */ /* 0x000ea80000300800 */
[----:B------:R-:W2:Y:S04]  /*6a940*/  LDL.LU R182, [R1+0x3f8] ;  /* 0x0003f80001b67983 */ /* 0x000ea80000300800 */
[----:B------:R-:W2:Y:S04]  /*6a950*/  LDL.LU R183, [R1+0x3fc] ;  /* 0x0003fc0001b77983 */ /* 0x000ea80000300800 */
[----:B------:R-:W4:Y:S04]  /*6a960*/  LDL.LU R212, [R1+0x400] ;  /* 0x0004000001d47983 */ /* 0x000f280000300800 */
[----:B------:R-:W4:Y:S04]  /*6a970*/  LDL.LU R213, [R1+0x404] ;  /* 0x0004040001d57983 */ /* 0x000f280000300800 */
[----:B------:R-:W4:Y:S04]  /*6a980*/  LDL.LU R214, [R1+0x408] ;  /* 0x0004080001d67983 */ /* 0x000f280000300800 */
[----:B------:R-:W4:Y:S04]  /*6a990*/  LDL.LU R215, [R1+0x40c] ;  /* 0x00040c0001d77983 */ /* 0x000f280000300800 */
        /* <DEDUP_REMOVED lines=36> */
[----:B-1----:R-:W2:Y:S04]  /*6abe0*/  LDL.LU R136, [R1+0x4d0] ;  /* 0x0004d00001887983 */ /* 0x002ea80000300800 */
[----:B------:R-:W2:Y:S04]  /*6abf0*/  LDL.LU R137, [R1+0x4d4] ;  /* 0x0004d40001897983 */ /* 0x000ea80000300800 */
[----:B---3--:R-:W2:Y:S04]  /*6ac00*/  LDL.LU R138, [R1+0x4d8] ;  /* 0x0004d800018a7983 */ /* 0x008ea80000300800 */
[----:B------:R-:W2:Y:S04]  /*6ac10*/  LDL.LU R139, [R1+0x4dc] ;  /* 0x0004dc00018b7983 */ /* 0x000ea80000300800 */
[----:B------:R-:W3:Y:S04]  /*6ac20*/  LDL.LU R144, [R1+0x4f0] ;  /* 0x0004f00001907983 */ /* 0x000ee80000300800 */
[----:B------:R-:W3:Y:S04]  /*6ac30*/  LDL.LU R145, [R1+0x4f4] ;  /* 0x0004f40001917983 */ /* 0x000ee80000300800 */
[----:B------:R-:W3:Y:S04]  /*6ac40*/  LDL.LU R146, [R1+0x4f8] ;  /* 0x0004f80001927983 */ /* 0x000ee80000300800 */
[----:B------:R-:W3:Y:S04]  /*6ac50*/  LDL.LU R147, [R1+0x4fc] ;  /* 0x0004fc0001937983 */ /* 0x000ee80000300800 */
        /* <DEDUP_REMOVED lines=12> */
[----:B------:R-:W3:Y:S04]  /*6ad20*/  LDL.LU R160, [R1+0x540] ;  /* 0x0005400001a07983 */ /* 0x000ee80000300800 */
[----:B------:R-:W3:Y:S04]  /*6ad30*/  LDL.LU R161, [R1+0x544] ;  /* 0x0005440001a17983 */ /* 0x000ee80000300800 */
[----:B------:R-:W3:Y:S04]  /*6ad40*/  LDL.LU R162, [R1+0x548] ;  /* 0x0005480001a27983 */ /* 0x000ee80000300800 */
[----:B------:R-:W3:Y:S04]  /*6ad50*/  LDL.LU R163, [R1+0x54c] ;  /* 0x00054c0001a37983 */ /* 0x000ee80000300800 */
        /* <DEDUP_REMOVED lines=40> */
[----:B------:R-:W-:Y:S04]  /*6afe0*/  LDS R132, [R0+UR10+0x41080] ;  /* 0x0410800a00847984 */ /* 0x000fe80008000800 */
[----:B------:R-:W-:Y:S04]  /*6aff0*/  LDS R134, [R0+UR10+0x41880] ;  /* 0x0418800a00867984 */ /* 0x000fe80008000800 */
[----:B------:R-:W-:Y:S04]  /*6b000*/  LDS R133, [R252+UR10+0x41080] ;  /* 0x0410800afc857984 */ /* 0x000fe80008000800 */
[----:B------:R-:W1:Y:S01]  /*6b010*/  LDS R135, [R252+UR10+0x41880] ;  /* 0x0418800afc877984 */ /* 0x000e620008000800 */
[C---:B--2---:R-:W-:Y:S08]  /*6b020*/  HMMA.1688.F32.TF32 R156, R240.reuse, R102, R156 ;  /* 0x00000066f09c723c */ /* 0x044ff0000008109c */
[C---:B---3--:R-:W-:Y:S08]  /*6b030*/  HMMA.1688.F32.TF32 R160, R240.reuse, R74, R160 ;  /* 0x0000004af0a0723c */ /* 0x048ff000000810a0 */
[C---:B----4-:R-:W-:Y:S08]  /*6b040*/  HMMA.1688.F32.TF32 R164, R240.reuse, R78, R164 ;  /* 0x0000004ef0a4723c */ /* 0x050ff000000810a4 */
[C---:B------:R-:W-:Y:S08]  /*6b050*/  HMMA.1688.F32.TF32 R172, R240.reuse, R86, R172 ;  /* 0x00000056f0ac723c */ /* 0x040ff000000810ac */
[C---:B------:R-:W-:Y:S08]  /*6b060*/  HMMA.1688.F32.TF32 R192, R240.reuse, R90, R192 ;  /* 0x0000005af0c0723c */ /* 0x040ff000000810c0 */
[C---:B------:R-:W-:Y:S11]  /*6b070*/  HMMA.1688.F32.TF32 R168, R240.reuse, R82, R168 ;  /* 0x00000052f0a8723c */ /* 0x040ff600000810a8 */
[----:B------:R-:W-:Y:S04]  /*6b080*/  STL.64 [R1+0x13d0], R192 ;  /* 0x0013d0c001007387 */ /* 0x000fe80000100a00 */
[----:B------:R2:W-:Y:S04]  /*6b090*/  STL.64 [R1+0x13d8], R194 ;  /* 0x0013d8c201007387 */ /* 0x0005e80000100a00 */
[----:B--2---:R-:W2:Y:S04]  /*6b0a0*/  LDL.LU.64 R194, [R1+0x7b60] ;  /* 0x007b600001c27983 */ /* 0x004ea80000300a00 */
[----:B------:R-:W3:Y:S04]  /*6b0b0*/  LDL.LU.64 R192, [R1+0x7b58] ;  /* 0x007b580001c07983 */ /* 0x000ee80000300a00 */
[----:B------:R-:W-:Y:S04]  /*6b0c0*/  STL.64 [R1+0x13c0], R172 ;  /* 0x0013c0ac01007387 */ /* 0x000fe80000100a00 */
[----:B------:R4:W-:Y:S04]  /*6b0d0*/  STL.64 [R1+0x13c8], R174 ;  /* 0x0013c8ae01007387 */ /* 0x0009e80000100a00 */
[----:B----4-:R-:W4:Y:S04]  /*6b0e0*/  LDL.LU.64 R174, [R1+0x7b50] ;  /* 0x007b500001ae7983 */ /* 0x010f280000300a00 */
[----:B------:R-:W2:Y:S04]  /*6b0f0*/  LDL.LU.64 R172, [R1+0x7b48] ;  /* 0x007b480001ac7983 */ /* 0x000ea80000300a00 */
[----:B------:R-:W-:Y:S04]  /*6b100*/  STL.64 [R1+0x13b0], R168 ;  /* 0x0013b0a801007387 */ /* 0x000fe80000100a00 */
[----:B------:R1:W-:Y:S04]  /*6b110*/  STL.64 [R1+0x13b8], R170 ;  /* 0x0013b8aa01007387 */ /* 0x0003e80000100a00 */
[----:B-1----:R-:W2:Y:S04]  /*6b120*/  LDL.LU.64 R170, [R1+0x7b40] ;  /* 0x007b400001aa7983 */ /* 0x002ea80000300a00 */
        /* <DEDUP_REMOVED lines=11> */
[----:B-1----:R-:W3:Y:S04]  /*6b1e0*/  LDL.LU.64 R158, [R1+0x7b10] ;  /* 0x007b1000019e7983 */ /* 0x002ee80000300a00 */
[----:B------:R-:W3:Y:S01]  /*6b1f0*/  LDL.LU.64 R156, [R1+0x7b08] ;  /* 0x007b0800019c7983 */ /* 0x000ee20000300a00 */
[C---:B------:R-:W-:Y:S08]  /*6b200*/  HMMA.1688.F32.TF32 R152, R240.reuse, R98, R152 ;  /* 0x00000062f098723c */ /* 0x040ff00000081098 */
[C---:B------:R-:W-:Y:S11]  /*6b210*/  HMMA.1688.F32.TF32 R236, R240.reuse, R130, R236 ;  /* 0x00000082f0ec723c */ /* 0x040ff600000810ec */
[----:B------:R-:W-:Y:S04]  /*6b220*/  STL.64 [R1+0x1370], R152 ;  /* 0x0013709801007387 */ /* 0x000fe80000100a00 */
[----:B------:R1:W-:Y:S01]  /*6b230*/  STL.64 [R1+0x1378], R154 ;  /* 0x0013789a01007387 */ /* 0x0003e20000100a00 */
[C---:B------:R-:W-:Y:S08]  /*6b240*/  HMMA.1688.F32.TF32 R140, R240.reuse, R118, R140 ;  /* 0x00000076f08c723c */ /* 0x040ff0000008108c */
[C---:B-1----:R-:W-:Y:S08]  /*6b250*/  HMMA.1688.F32.TF32 R152, R240.reuse, R126, R148 ;  /* 0x0000007ef098723c */ /* 0x042ff00000081094 */
[C---:B------:R-:W-:Y:S08]  /*6b260*/  HMMA.1688.F32.TF32 R148, R240.reuse, R122, R144 ;  /* 0x0000007af094723c */ /* 0x040ff00000081090 */
[C---:B------:R-:W-:Y:S08]  /*6b270*/  HMMA.1688.F32.TF32 R144, R240.reuse, R114, R136 ;  /* 0x00000072f090723c */ /* 0x040ff00000081088 */
        /* <DEDUP_REMOVED lines=10> */
[----:B------:R1:W-:Y:S02]  /*6b320*/  STL.64 [R1+0x1328], R146 ;  /* 0x0013289201007387 */ /* 0x0003e40000100a00 */
[C---:B-1----:R-:W-:Y:S02]  /*6b330*/  HMMA.1688.F32.TF32 R140, R240.reuse, R106, R248 ;  /* 0x0000006af08c723c */ /* 0x042fe400000810f8 */
[----:B------:R-:W-:Y:S04]  /*6b340*/  STL.64 [R1+0x1310], R136 ;  /* 0x0013108801007387 */ /* 0x000fe80000100a00 */
[----:B------:R1:W-:Y:S02]  /*6b350*/  STL.64 [R1+0x1318], R138 ;  /* 0x0013188a01007387 */ /* 0x0003e40000100a00 */
[C---:B------:R-:W-:Y:S08]  /*6b360*/  HMMA.1688.F32.TF32 R144, R240.reuse, R70, R188 ;  /* 0x00000046f090723c */ /* 0x040ff000000810bc */
[C---:B-1----:R-:W-:Y:S03]  /*6b370*/  HMMA.1688.F32.TF32 R136, R240.reuse, R66, R208 ;  /* 0x00000042f088723c */ /* 0x042fe600000810d0 */
        /* <DEDUP_REMOVED lines=21> */
[----:B------:R4:W-:Y:S01]  /*6b4d0*/  STL.64 [R1+0x1288], R146 ;  /* 0x0012889201007387 */ /* 0x0009e20000100a00 */
[C---:B-1----:R-:W-:Y:S03]  /*6b4e0*/  HMMA.1688.F32.TF32 R140, R240.reuse, R38, R220 ;  /* 0x00000026f08c723c */ /* 0x042fe600000810dc */
[----:B------:R-:W-:Y:S04]  /*6b4f0*/  STL.64 [R1+0x1270], R136 ;  /* 0x0012708801007387 */ /* 0x000fe80000100a00 */
[----:B------:R1:W-:Y:S01]  /*6b500*/  STL.64 [R1+0x1278], R138 ;  /* 0x0012788a01007387 */ /* 0x0003e20000100a00 */
[C---:B----4-:R-:W-:Y:S08]  /*6b510*/  HMMA.1688.F32.TF32 R144, R240.reuse, R34, R216 ;  /* 0x00000022f090723c */ /* 0x050ff000000810d8 */
[C---:B-1----:R-:W-:Y:S03]  /*6b520*/  HMMA.1688.F32.TF32 R136, R240.reuse, R30, R212 ;  /* 0x0000001ef088723c */ /* 0x042fe600000810d4 */
[----:B------:R-:W-:Y:S04]  /*6b530*/  STL.64 [R1+0x1260], R140 ;  /* 0x0012608c01007387 */ /* 0x000fe80000100a00 */
[----:B------:R1:W-:Y:S04]  /*6b540*/  STL.64 [R1+0x1268], R142 ;  /* 0x0012688e01007387 */ /* 0x0003e80000100a00 */
[----:B------:R-:W-:Y:S04]  /*6b550*/  STL.64 [R1+0x1250], R144 ;  /* 0x0012509001007387 */ /* 0x000fe80000100a00 */
[----:B------:R4:W-:Y:S01]  /*6b560*/  STL.64 [R1+0x1258], R146 ;  /* 0x0012589201007387 */ /* 0x0009e20000100a00 */
[C---:B-1----:R-:W-:Y:S03]  /*6b570*/  HMMA.1688.F32.TF32 R140, R240.reuse, R26, R180 ;  /* 0x0000001af08c723c */ /* 0x042fe600000810b4 */
[----:B------:R-:W-:Y:S04]  /*6b580*/  STL.64 [R1+0x1230], R136 ;  /* 0x0012308801007387 */ /* 0x000fe80000100a00 */
[----:B------:R-:W-:Y:S01]  /*6b590*/  STL.64 [R1+0x1238], R138 ;  /* 0x0012388a01007387 */ /* 0x000fe20000100a00 */
[C---:B----4-:R-:W-:Y:S11]  /*6b5a0*/  HMMA.1688.F32.TF32 R144, R240.reuse, R22, R176 ;  /* 0x00000016f090723c */ /* 0x050ff600000810b0 */
[----:B------:R-:W-:Y:S04]  /*6b5b0*/  STL.64 [R1+0x1220], R140 ;  /* 0x0012208c01007387 */ /* 0x000fe80000100a00 */
[----:B------:R2:W-:Y:S04]  /*6b5c0*/  STL.64 [R1+0x1228], R142 ;  /* 0x0012288e01007387 */ /* 0x0005e80000100a00 */
[----:B------:R-:W-:Y:S04]  /*6b5d0*/  STL.64 [R1+0x11c0], R144 ;  /* 0x0011c09001007387 */ /* 0x000fe80000100a00 */
[----:B------:R-:W-:Y:S01]  /*6b5e0*/  STL.64 [R1+0x11c8], R146 ;  /* 0x0011c89201007387 */ /* 0x000fe20000100a00 */
[C---:B--2---:R-:W-:Y:S08]  /*6b5f0*/  HMMA.1688.F32.TF32 R140, R240.reuse, R14, R160 ;  /* 0x0000000ef08c723c */ /* 0x044ff000000810a0 */
[----:B---3--:R-:W-:-:S15]  /*6b600*/  HMMA.1688.F32.TF32 R136, R240, R18, R156 ;  /* 0x00000012f088723c */ /* 0x008fde000008109c */
[----:B------:R-:W-:-:S04]  /*6b610*/  NOP ;  /* 0x0000000000007918 */ /* 0x000fc80000000000 */
[----:B------:R-:W-:Y:S04]  /*6b620*/  STL.64 [R1+0x11a0], R136 ;  /* 0x0011a08801007387 */ /* 0x000fe80000100a00 */
[----:B------:R1:W-:Y:S02]  /*6b630*/  STL.64 [R1+0x11a8], R138 ;  /* 0x0011a88a01007387 */ /* 0x0003e40000100a00 */
[----:B-1----:R-:W-:Y:S02]  /*6b640*/  HMMA.1688.F32.TF32 R136, R240, R10, R164 ;  /* 0x0000000af088723c */ /* 0x002fe400000810a4 */
[----:B------:R1:W-:Y:S04]  /*6b650*/  STL.64 [R1+0x1180], R140 ;  /* 0x0011808c01007387 */ /* 0x0003e80000100a00 */
[----:B------:R2:W-:Y:S01]  /*6b660*/  STL.64 [R1+0x1188], R142 ;  /* 0x0011888e01007387 */ /* 0x0005e20000100a00 */
[----:B------:R-:W-:-:S03]  /*6b670*/  MOV R214, R168 ;  /* 0x000000a800d67202 */ /* 0x000fc60000000f00 */
[----:B------:R-:W3:Y:S01]  /*6b680*/  LDL.LU R212, [R1+0x260] ;  /* 0x0002600001d47983 */ /* 0x000ee20000300800 */
[----:B------:R-:W-:-:S08]  /*6b690*/  IMAD.MOV.U32 R215, RZ, RZ, R173 ;  /* 0x000000ffffd77224 */ /* 0x000fd000078e00ad */
[----:B------:R-:W-:Y:S04]  /*6b6a0*/  STL.64 [R1+0x1160], R136 ;  /* 0x0011608801007387 */ /* 0x000fe80000100a00 */
[----:B------:R4:W-:Y:S04]  /*6b6b0*/  STL.64 [R1+0x1168], R138 ;  /* 0x0011688a01007387 */ /* 0x0009e80000100a00 */
[----:B------:R-:W3:Y:S04]  /*6b6c0*/  LDL.LU R213, [R1+0x264] ;  /* 0x0002640001d57983 */ /* 0x000ee80000300800 */
[----:B------:R-:W2:Y:S04]  /*6b6d0*/  LDL.LU R168, [R1+0x7b04] ;  /* 0x007b040001a87983 */ /* 0x000ea80000300800 */
[----:B------:R-:W3:Y:S01]  /*6b6e0*/  LDL.LU R173, [R1+0x7b00] ;  /* 0x007b000001ad7983 */ /* 0x000ee20000300800 */
[----:B------:R-:W-:Y:S01]  /*6b6f0*/  IMAD.MOV.U32 R217, RZ, RZ, R171 ;  /* 0x000000ffffd97224 */ /* 0x000fe200078e00ab */
[----:B------:R-:W-:Y:S01]  /*6b700*/  MOV R219, R169 ;  /* 0x000000a900db7202 */ /* 0x000fe20000000f00 */
[----:B------:R-:W-:Y:S01]  /*6b710*/  IMAD.MOV.U32 R218, RZ, RZ, R170 ;  /* 0x000000ffffda7224 */ /* 0x000fe200078e00aa */
[----:B------:R-:W4:Y:S04]  /*6b720*/  LDL.LU R216, [R1+0x270] ;  /* 0x0002700001d87983 */ /* 0x000f280000300800 */
[----:B------:R-:W4:Y:S04]  /*6b730*/  LDL.LU R171, [R1+0x7afc] ;  /* 0x007afc0001ab7983 */ /* 0x000f280000300800 */
[----:B------:R-:W4:Y:S04]  /*6b740*/  LDL.LU R170, [R1+0x7af8] ;  /* 0x007af80001aa7983 */ /* 0x000f280000300800 */
[----:B------:R-:W4:Y:S04]  /*6b750*/  LDL.LU R169, [R1+0x7af4] ;  /* 0x007af40001a97983 */ /* 0x000f280000300800 */
[----:B------:R-:W4:Y:S04]  /*6b760*/  LDL.LU R220, [R1+0x280] ;  /* 0x0002800001dc7983 */ /* 0x000f280000300800 */
[----:B------:R-:W4:Y:S01]  /*6b770*/  LDL.LU R221, [R1+0x284] ;  /* 0x0002840001dd7983 */ /* 0x000f220000300800 */
[----:B--2---:R-:W-:-:S02]  /*6b780*/  IMAD.MOV.U32 R223, RZ, RZ, R168 ;  /* 0x000000ffffdf7224 */ /* 0x004fc400078e00a8 */
[----:B---3--:R-:W-:Y:S02]  /*6b790*/  IMAD.MOV.U32 R222, RZ, RZ, R173 ;  /* 0x000000ffffde7224 */ /* 0x008fe400078e00ad */
[----:B------:R-:W2:Y:S04]  /*6b7a0*/  LDL.LU R173, [R1+0x7af0] ;  /* 0x007af00001ad7983 */ /* 0x000ea80000300800 */
[----:B------:R-:W3:Y:S04]  /*6b7b0*/  LDL.LU R168, [R1+0x7aec] ;  /* 0x007aec0001a87983 */ /* 0x000ee80000300800 */
[----:B------:R-:W4:Y:S04]  /*6b7c0*/  LDL.LU R248, [R1+0x2a0] ;  /* 0x0002a00001f87983 */ /* 0x000f280000300800 */
[----:B------:R-:W4:Y:S04]  /*6b7d0*/  LDL.LU R249, [R1+0x2a4] ;  /* 0x0002a40001f97983 */ /* 0x000f280000300800 */
[----:B------:R-:W4:Y:S04]  /*6b7e0*/  LDL.LU R250, [R1+0x2a8] ;  /* 0x0002a80001fa7983 */ /* 0x000f280000300800 */
[----:B------:R-:W4:Y:S04]  /*6b7f0*/  LDL.LU R251, [R1+0x2ac] ;  /* 0x0002ac0001fb7983 */ /* 0x000f280000300800 */
[----:B------:R-:W4:Y:S04]  /*6b800*/  LDL.LU R244, [R1+0x2b0] ;  /* 0x0002b00001f47983 */ /* 0x000f280000300800 */
[----:B------:R-:W4:Y:S01]  /*6b810*/  LDL.LU R245, [R1+0x2b4] ;  /* 0x0002b40001f57983 */ /* 0x000f220000300800 */
[----:B--2---:R-:W-:Y:S01]  /*6b820*/  MOV R247, R173 ;  /* 0x000000ad00f77202 */ /* 0x004fe20000000f00 */
[----:B---3--:R-:W-:-:S02]  /*6b830*/  IMAD.MOV.U32 R246, RZ, RZ, R168 ;  /* 0x000000fffff67224 */ /* 0x008fc400078e00a8 */
[----:B------:R-:W2:Y:S04]  /*6b840*/  LDL.LU R168, [R1+0x7ae8] ;  /* 0x007ae80001a87983 */ /* 0x000ea80000300800 */
[----:B------:R-:W3:Y:S04]  /*6b850*/  LDL.LU R173, [R1+0x7ae4] ;  /* 0x007ae40001ad7983 */ /* 0x000ee80000300800 */
[----:B-1----:R-:W4:Y:S04]  /*6b860*/  LDL.LU R140, [R1+0x2c0] ;  /* 0x0002c000018c7983 */ /* 0x002f280000300800 */
        /* <DEDUP_REMOVED lines=29> */
[----:B------:R-:W2:Y:S04]  /*6ba40*/  LDL.LU R176, [R1+0x360] ;  /* 0x0003600001b07983 */ /* 0x000ea80000300800 */
[----:B------:R-:W2:Y:S04]  /*6ba50*/  LDL.LU R177, [R1+0x364] ;  /* 0x0003640001b17983 */ /* 0x000ea80000300800 */
[----:B------:R-:W2:Y:S04]  /*6ba60*/  LDL.LU R178, [R1+0x368] ;  /* 0x0003680001b27983 */ /* 0x000ea80000300800 */
[----:B------:R-:W2:Y:S04]  /*6ba70*/  LDL.LU R179, [R1+0x36c] ;  /* 0x00036c0001b37983 */ /* 0x000ea80000300800 */
[----:B------:R-:W2:Y:S04]  /*6ba80*/  LDL.LU R228, [R1+0x370] ;  /* 0x0003700001e47983 */ /* 0x000ea80000300800 */
[----:B------:R-:W2:Y:S04]  /*6ba90*/  LDL.LU R229, [R1+0x374] ;  /* 0x0003740001e57983 */ /* 0x000ea80000300800 */
[----:B------:R-:W2:Y:S01]  /*6baa0*/  LDL.LU R230, [R1+0x378] ;  /* 0x0003780001e67983 */ /* 0x000ea20000300800 */
[----:B---3--:R-:W-:-:S03]  /*6bab0*/  IMAD.MOV.U32 R231, RZ, RZ, R168 ;  /* 0x000000ffffe77224 */ /* 0x008fc600078e00a8 */
        /* <DEDUP_REMOVED lines=21> */
[----:B----4-:R-:W-:-:S03]  /*6bc10*/  IMAD.MOV.U32 R224, RZ, RZ, R169 ;  /* 0x000000ffffe07224 */ /* 0x010fc600078e00a9 */
[----:B------:R-:W4:Y:S01]  /*6bc20*/  LDL.LU R200, [R1+0x390] ;  /* 0x0003900001c87983 */ /* 0x000f220000300800 */
[----:B------:R-:W-:-:S03]  /*6bc30*/  IMAD.MOV.U32 R225, RZ, RZ, R170 ;  /* 0x000000ffffe17224 */ /* 0x000fc600078e00aa */
[----:B------:R-:W4:Y:S01]  /*6bc40*/  LDL.LU R201, [R1+0x394] ;  /* 0x0003940001c97983 */ /* 0x000f220000300800 */
[----:B------:R-:W-:-:S03]  /*6bc50*/  IMAD.MOV.U32 R226, RZ, RZ, R171 ;  /* 0x000000ffffe27224 */ /* 0x000fc600078e00ab */
[----:B------:R-:W4:Y:S01]  /*6bc60*/  LDL.LU R202, [R1+0x398] ;  /* 0x0003980001ca7983 */ /* 0x000f220000300800 */
[----:B------:R-:W-:Y:S01]  /*6bc70*/  MOV R180, R174 ;  /* 0x000000ae00b47202 */ /* 0x000fe20000000f00 */
[----:B------:R-:W-:Y:S01]  /*6bc80*/  IMAD.MOV.U32 R181, RZ, RZ, R175 ;  /* 0x000000ffffb57224 */ /* 0x000fe200078e00af */
[----:B---3--:R-:W-:Y:S02]  /*6bc90*/  MOV R203, R168 ;  /* 0x000000a800cb7202 */ /* 0x008fe40000000f00 */
[----:B------:R-:W3:Y:S04]  /*6bca0*/  LDL.LU R168, [R1+0x7ad4] ;  /* 0x007ad40001a87983 */ /* 0x000ee80000300800 */
[----:B------:R-:W3:Y:S04]  /*6bcb0*/  LDL.LU R169, [R1+0x7ad0] ;  /* 0x007ad00001a97983 */ /* 0x000ee80000300800 */
[----:B------:R-:W3:Y:S04]  /*6bcc0*/  LDL.LU R170, [R1+0x7acc] ;  /* 0x007acc0001aa7983 */ /* 0x000ee80000300800 */
[----:B------:R-:W3:Y:S04]  /*6bcd0*/  LDL.LU R171, [R1+0x7ac8] ;  /* 0x007ac80001ab7983 */ /* 0x000ee80000300800 */
[----:B------:R-:W4:Y:S04]  /*6bce0*/  LDL.LU R227, [R1+0x29c] ;  /* 0x00029c0001e37983 */ /* 0x000f280000300800 */
[----:B------:R-:W4:Y:S04]  /*6bcf0*/  LDL.LU R174, [R1+0x7ac4] ;  /* 0x007ac40001ae7983 */ /* 0x000f280000300800 */
[----:B------:R-:W4:Y:S01]  /*6bd00*/  LDL.LU R175, [R1+0x7ac0] ;  /* 0x007ac00001af7983 */ /* 0x000f220000300800 */
[----:B------:R-:W-:-:S03]  /*6bd10*/  IMAD.MOV.U32 R183, RZ, RZ, R172 ;  /* 0x000000ffffb77224 */ /* 0x000fc600078e00ac */
[----:B------:R-:W4:Y:S04]  /*6bd20*/  LDL.LU R182, [R1+0x258] ;  /* 0x0002580001b67983 */ /* 0x000f280000300800 */
[----:B------:R-:W4:Y:S01]  /*6bd30*/  LDL.LU R172, [R1+0x7abc] ;  /* 0x007abc0001ac7983 */ /* 0x000f220000300800 */
[----:B---3--:R-:W-:Y:S01]  /*6bd40*/  HMMA.1688.F32.TF32 R136, R240, R6, R168 ;  /* 0x00000006f088723c */ /* 0x008fe200000810a8 */
[----:B--2---:R-:W-:Y:S02]  /*6bd50*/  IMAD.MOV.U32 R240, RZ, RZ, R173 ;  /* 0x000000fffff07224 */ /* 0x004fe400078e00ad */
[----:B------:R-:W2:Y:S01]  /*6bd60*/  LDL.LU R173, [R1+0x7ab8] ;  /* 0x007ab80001ad7983 */ /* 0x000ea20000300800 */
[----:B----4-:R-:W-:Y:S01]  /*6bd70*/  MOV R241, R174 ;  /* 0x000000ae00f17202 */ /* 0x010fe20000000f00 */
[----:B------:R-:W-:-:S14]  /*6bd80*/  IMAD.MOV.U32 R242, RZ, RZ, R175 ;  /* 0x000000fffff27224 */ /* 0x000fdc00078e00af */
[----:B------:R-:W-:Y:S04]  /*6bd90*/  STL.64 [R1+0x1130], R136 ;  /* 0x0011308801007387 */ /* 0x000fe80000100a00 */
[----:B------:R2:W-:Y:S04]  /*6bda0*/  STL.64 [R1+0x1138], R138 ;  /* 0x0011388a01007387 */ /* 0x0005e80000100a00 */
[----:B------:R-:W2:Y:S04]  /*6bdb0*/  LDL.LU R174, [R1+0x7ab4] ;  /* 0x007ab40001ae7983 */ /* 0x000ea80000300800 */
[----:B------:R-:W2:Y:S04]  /*6bdc0*/  LDL.LU R175, [R1+0x7ab0] ;  /* 0x007ab00001af7983 */ /* 0x000ea80000300800 */
[----:B------:R-:W3:Y:S04]  /*6bdd0*/  LDL.LU R243, [R1+0x34c] ;  /* 0x00034c0001f37983 */ /* 0x000ee80000300800 */
[----:B------:R-:W4:Y:S04]  /*6bde0*/  LDL.LU R168, [R1+0x330] ;  /* 0x0003300001a87983 */ /* 0x000f280000300800 */
[----:B------:R-:W4:Y:S04]  /*6bdf0*/  LDL.LU R169, [R1+0x334] ;  /* 0x0003340001a97983 */ /* 0x000f280000300800 */
[----:B------:R-:W4:Y:S04]  /*6be00*/  LDL.LU R170, [R1+0x338] ;  /* 0x0003380001aa7983 */ /* 0x000f280000300800 */
[----:B------:R-:W4:Y:S01]  /*6be10*/  LDL.LU R171, [R1+0x33c] ;  /* 0x00033c0001ab7983 */ /* 0x000f220000300800 */
[C---:B------:R-:W-:Y:S08]  /*6be20*/  HMMA.1688.F32.TF32 R188, R132.reuse, R90, R188 ;  /* 0x0000005a84bc723c */ /* 0x040ff000000810bc */
[C---:B------:R-:W-:Y:S08]  /*6be30*/  HMMA.1688.F32.TF32 R208, R132.reuse, R86, R208 ;  /* 0x0000005684d0723c */ /* 0x040ff000000810d0 */
[C---:B------:R-:W-:Y:S08]  /*6be40*/  HMMA.1688.F32.TF32 R184, R132.reuse, R82, R184 ;  /* 0x0000005284b8723c */ /* 0x040ff000000810b8 */
[C---:B------:R-:W-:Y:S08]  /*6be50*/  HMMA.1688.F32.TF32 R204, R132.reuse, R78, R204 ;  /* 0x0000004e84cc723c */ /* 0x040ff000000810cc */
[C---:B------:R-:W-:Y:S08]  /*6be60*/  HMMA.1688.F32.TF32 R200, R132.reuse, R74, R200 ;  /* 0x0000004a84c8723c */ /* 0x040ff000000810c8 */
[C---:B------:R-:W-:Y:S08]  /*6be70*/  HMMA.1688.F32.TF32 R232, R132.reuse, R102, R232 ;  /* 0x0000006684e8723c */ /* 0x040ff000000810e8 */
[C---:B------:R-:W-:Y:S08]  /*6be80*/  HMMA.1688.F32.TF32 R228, R132.reuse, R98, R228 ;  /* 0x0000006284e4723c */ /* 0x040ff000000810e4 */
[C---:B------:R-:W-:Y:S08]  /*6be90*/  HMMA.1688.F32.TF32 R176, R132.reuse, R130, R176 ;  /* 0x0000008284b0723c */ /* 0x040ff000000810b0 */
[----:B--2---:R-:W-:Y:S01]  /*6bea0*/  HMMA.1688.F32.TF32 R136, R132, R94, R172 ;  /* 0x0000005e8488723c */ /* 0x004fe200000810ac */
[----:B------:R-:W2:-:S15]  /*6beb0*/  LDL.LU R172, [R1+0x350] ;  /* 0x0003500001ac7983 */ /* 0x000e9e0000300800 */
[----:B------:R-:W-:-:S03]  /*6bec0*/  NOP ;  /* 0x0000000000007918 */ /* 0x000fc60000000000 */
[----:B------:R-:W-:Y:S04]  /*6bed0*/  STL.64 [R1+0xf30], R136 ;  /* 0x000f308801007387 */ /* 0x000fe80000100a00 */
[----:B------:R-:W-:Y:S04]  /*6bee0*/  STL.64 [R1+0xf38], R138 ;  /* 0x000f388a01007387 */ /* 0x000fe80000100a00 */
[----:B------:R-:W2:Y:S04]  /*6bef0*/  LDL.LU R173, [R1+0x354] ;  /* 0x0003540001ad7983 */ /* 0x000ea80000300800 */
[----:B------:R-:W2:Y:S04]  /*6bf00*/  LDL.LU R174, [R1+0x358] ;  /* 0x0003580001ae7983 */ /* 0x000ea80000300800 */
[----:B------:R-:W2:Y:S04]  /*6bf10*/  LDL.LU R175, [R1+0x35c] ;  /* 0x00035c0001af7983 */ /* 0x000ea80000300800 */
[----:B------:R-:W-:Y:S04]  /*6bf20*/  STL.64 [R1+0x1120], R188 ;  /* 0x001120bc01007387 */ /* 0x000fe80000100a00 */
[----:B------:R1:W-:Y:S04]  /*6bf30*/  STL.64 [R1+0x1128], R190 ;  /* 0x001128be01007387 */ /* 0x0003e80000100a00 */
[----:B-1----:R-:W3:Y:S04]  /*6bf40*/  LDL.LU.64 R190, [R1+0x7aa8] ;  /* 0x007aa80001be7983 */ /* 0x002ee80000300a00 */
[----:B------:R-:W3:Y:S04]  /*6bf50*/  LDL.LU.64 R188, [R1+0x7aa0] ;  /* 0x007aa00001bc7983 */ /* 0x000ee80000300a00 */
[----:B------:R-:W-:Y:S04]  /*6bf60*/  STL.64 [R1+0x1110], R208 ;  /* 0x001110d001007387 */ /* 0x000fe80000100a00 */
[----:B------:R1:W-:Y:S04]  /*6bf70*/  STL.64 [R1+0x1118], R210 ;  /* 0x001118d201007387 */ /* 0x0003e80000100a00 */
[----:B-1----:R-:W4:Y:S04]  /*6bf80*/  LDL.LU.64 R210, [R1+0x7a98] ;  /* 0x007a980001d27983 */ /* 0x002f280000300a00 */
[----:B------:R-:W4:Y:S04]  /*6bf90*/  LDL.LU.64 R208, [R1+0x7a90] ;  /* 0x007a900001d07983 */ /* 0x000f280000300a00 */
        /* <DEDUP_REMOVED lines=23> */
[----:B------:R-:W4:Y:S01]  /*6c110*/  LDL.LU.64 R176, [R1+0x7a30] ;  /* 0x007a300001b07983 */ /* 0x000f220000300a00 */
[C---:B------:R-:W-:Y:S08]  /*6c120*/  HMMA.1688.F32.TF32 R144, R132.reuse, R62, R144 ;  /* 0x0000003e8490723c */ /* 0x040ff00000081090 */
[----:B--2---:R-:W-:-:S15]  /*6c130*/  HMMA.1688.F32.TF32 R172, R132, R126, R172 ;  /* 0x0000007e84ac723c */ /* 0x004fde00000810ac */
[----:B------:R-:W-:-:S04]  /*6c140*/  NOP ;  /* 0x0000000000007918 */ /* 0x000fc80000000000 */
[----:B------:R-:W-:Y:S04]  /*6c150*/  STL.64 [R1+0x10a0], R172 ;  /* 0x0010a0ac01007387 */ /* 0x000fe80000100a00 */
[----:B------:R3:W-:Y:S02]  /*6c160*/  STL.64 [R1+0x10a8], R174 ;  /* 0x0010a8ae01007387 */ /* 0x0007e40000100a00 */
[C---:B---3--:R-:W-:Y:S08]  /*6c170*/  HMMA.1688.F32.TF32 R172, R132.reuse, R122, R240 ;  /* 0x0000007a84ac723c */ /* 0x048ff000000810f0 */
[C---:B----4-:R-:W-:Y:S11]  /*6c180*/  HMMA.1688.F32.TF32 R240, R132.reuse, R118, R168 ;  /* 0x0000007684f0723c */ /* 0x050ff600000810a8 */
[----:B------:R-:W-:Y:S01]  /*6c190*/  STL.64 [R1+0x1090], R172 ;  /* 0x001090ac01007387 */ /* 0x000fe20000100a00 */
[C---:B------:R-:W-:Y:S03]  /*6c1a0*/  HMMA.1688.F32.TF32 R168, R132.reuse, R110, R156 ;  /* 0x0000006e84a8723c */ /* 0x040fe6000008109c */
[----:B------:R1:W-:Y:S05]  /*6c1b0*/  STL.64 [R1+0x1098], R174 ;  /* 0x001098ae01007387 */ /* 0x0003ea0000100a00 */
[C---:B------:R-:W-:Y:S08]  /*6c1c0*/  HMMA.1688.F32.TF32 R156, R132.reuse, R70, R236 ;  /* 0x00000046849c723c */ /* 0x040ff000000810ec */
[C---:B-1----:R-:W-:Y:S08]  /*6c1d0*/  HMMA.1688.F32.TF32 R172, R132.reuse, R114, R164 ;  /* 0x0000007284ac723c */ /* 0x042ff000000810a4 */
[C---:B------:R-:W-:Y:S08]  /*6c1e0*/  HMMA.1688.F32.TF32 R164, R132.reuse, R106, R152 ;  /* 0x0000006a84a4723c */ /* 0x040ff00000081098 */
[C---:B------:R-:W-:Y:S01]  /*6c1f0*/  HMMA.1688.F32.TF32 R152, R132.reuse, R66, R148 ;  /* 0x000000428498723c */ /* 0x040fe20000081094 */
[----:B------:R-:W-:Y:S07]  /*6c200*/  STL.64 [R1+0x1080], R240 ;  /* 0x001080f001007387 */ /* 0x000fee0000100a00 */
        /* <DEDUP_REMOVED lines=30> */
[----:B-1----:R-:W-:Y:S03]  /*6c3f0*/  HMMA.1688.F32.TF32 R140, R132, R30, R180 ;  /* 0x0000001e848c723c */ /* 0x002fe600000810b4 */
[----:B------:R1:W-:Y:S04]  /*6c400*/  STL.64 [R1+0xfc0], R144 ;  /* 0x000fc09001007387 */ /* 0x0003e80000100a00 */
[----:B------:R2:W-:Y:S04]  /*6c410*/  STL.64 [R1+0xfc8], R146 ;  /* 0x000fc89201007387 */ /* 0x0005e80000100a00 */
[----:B-1----:R-:W3:Y:S04]  /*6c420*/  LDL.LU R144, [R1+0x110] ;  /* 0x0001100001907983 */ /* 0x002ee80000300800 */
[----:B------:R-:W-:Y:S01]  /*6c430*/  STL.64 [R1+0xfb0], R148 ;  /* 0x000fb09401007387 */ /* 0x000fe20000100a00 */
[----:B--2---:R-:W-:-:S03]  /*6c440*/  IMAD.MOV.U32 R146, RZ, RZ, R179 ;  /* 0x000000ffff927224 */ /* 0x004fc600078e00b3 */
[----:B------:R1:W-:Y:S01]  /*6c450*/  STL.64 [R1+0xfb8], R150 ;  /* 0x000fb89601007387 */ /* 0x0003e20000100a00 */
[----:B------:R-:W-:-:S03]  /*6c460*/  IMAD.MOV.U32 R147, RZ, RZ, R177 ;  /* 0x000000ffff937224 */ /* 0x000fc600078e00b1 */
[----:B------:R2:W-:Y:S04]  /*6c470*/  STL.64 [R1+0xfa0], R140 ;  /* 0x000fa08c01007387 */ /* 0x0005e80000100a00 */
[----:B------:R4:W-:Y:S04]  /*6c480*/  STL.64 [R1+0xfa8], R142 ;  /* 0x000fa88e01007387 */ /* 0x0009e80000100a00 */
[----:B------:R-:W3:Y:S04]  /*6c490*/  LDL.LU R145, [R1+0x114] ;  /* 0x0001140001917983 */ /* 0x000ee80000300800 */
[----:B------:R-:W2:Y:S04]  /*6c4a0*/  LDL.LU R179, [R1+0x7a2c] ;  /* 0x007a2c0001b37983 */ /* 0x000ea80000300800 */
[----:B------:R-:W3:Y:S01]  /*6c4b0*/  LDL.LU R177, [R1+0x7a28] ;  /* 0x007a280001b17983 */ /* 0x000ee20000300800 */
[----:B-1----:R-:W-:Y:S01]  /*6c4c0*/  MOV R150, R176 ;  /* 0x000000b000967202 */ /* 0x002fe20000000f00 */
[----:B------:R-:W-:-:S02]  /*6c4d0*/  IMAD.MOV.U32 R151, RZ, RZ, R178 ;  /* 0x000000ffff977224 */ /* 0x000fc400078e00b2 */
[----:B------:R-:W4:Y:S04]  /*6c4e0*/  LDL.LU R148, [R1+0x120] ;  /* 0x0001200001947983 */ /* 0x000f280000300800 */
[----:B------:R-:W4:Y:S04]  /*6c4f0*/  LDL.LU R149, [R1+0x124] ;  /* 0x0001240001957983 */ /* 0x000f280000300800 */
[----:B------:R-:W4:Y:S04]  /*6c500*/  LDL.LU R176, [R1+0x7a24] ;  /* 0x007a240001b07983 */ /* 0x000f280000300800 */
[----:B------:R-:W4:Y:S01]  /*6c510*/  LDL.LU R178, [R1+0x7a20] ;  /* 0x007a200001b27983 */ /* 0x000f220000300800 */
[----:B--2---:R-:W-:-:S03]  /*6c520*/  IMAD.MOV.U32 R236, RZ, RZ, R179 ;  /* 0x000000ffffec7224 */ /* 0x004fc600078e00b3 */
[----:B------:R-:W2:Y:S01]  /*6c530*/  LDL.LU R179, [R1+0x7a1c] ;  /* 0x007a1c0001b37983 */ /* 0x000ea20000300800 */
[----:B---3--:R-:W-:-:S03]  /*6c540*/  IMAD.MOV.U32 R237, RZ, RZ, R177 ;  /* 0x000000ffffed7224 */ /* 0x008fc600078e00b1 */
[----:B------:R-:W3:Y:S04]  /*6c550*/  LDL.LU R177, [R1+0x7a18] ;  /* 0x007a180001b17983 */ /* 0x000ee80000300800 */
[----:B------:R-:W3:Y:S04]  /*6c560*/  LDL.LU R238, [R1+0x138] ;  /* 0x0001380001ee7983 */ /* 0x000ee80000300800 */
[----:B------:R-:W3:Y:S01]  /*6c570*/  LDL.LU R239, [R1+0x13c] ;  /* 0x00013c0001ef7983 */ /* 0x000ee20000300800 */
[----:B----4-:R-:W-:-:S03]  /*6c580*/  MOV R156, R176 ;  /* 0x000000b0009c7202 */ /* 0x010fc60000000f00 */
[----:B------:R-:W4:Y:S01]  /*6c590*/  LDL.LU R176, [R1+0x7a14] ;  /* 0x007a140001b07983 */ /* 0x000f220000300800 */
[----:B------:R-:W-:-:S03]  /*6c5a0*/  IMAD.MOV.U32 R157, RZ, RZ, R178 ;  /* 0x000000ffff9d7224 */ /* 0x000fc600078e00b2 */
[----:B------:R-:W4:Y:S01]  /*6c5b0*/  LDL.LU R178, [R1+0x7a10] ;  /* 0x007a100001b27983 */ /* 0x000f220000300800 */
[----:B--2---:R-:W-:-:S03]  /*6c5c0*/  IMAD.MOV.U32 R158, RZ, RZ, R179 ;  /* 0x000000ffff9e7224 */ /* 0x004fc600078e00b3 */
[----:B------:R-:W2:Y:S01]  /*6c5d0*/  LDL.LU R179, [R1+0x7a0c] ;  /* 0x007a0c0001b37983 */ /* 0x000ea20000300800 */
[----:B---3--:R-:W-:-:S03]  /*6c5e0*/  IMAD.MOV.U32 R159, RZ, RZ, R177 ;  /* 0x000000ffff9f7224 */ /* 0x008fc600078e00b1 */
        /* <DEDUP_REMOVED lines=21> */
[----:B----4-:R-:W-:-:S02]  /*6c740*/  IMAD.MOV.U32 R171, RZ, RZ, R176 ;  /* 0x000000ffffab7224 */ /* 0x010fc400078e00b0 */
[----:B------:R-:W-:Y:S01]  /*6c750*/  IMAD.MOV.U32 R169, RZ, RZ, R178 ;  /* 0x000000ffffa97224 */ /* 0x000fe200078e00b2 */
[----:B------:R-:W4:Y:S01]  /*6c760*/  LDL.LU R176, [R1+0x220] ;  /* 0x0002200001b07983 */ /* 0x000f220000300800 */
[----:B--2---:R-:W-:Y:S01]  /*6c770*/  MOV R168, R179 ;  /* 0x000000b300a87202 */ /* 0x004fe20000000f00 */
[----:B---3--:R-:W-:Y:S02]  /*6c780*/  IMAD.MOV.U32 R170, RZ, RZ, R177 ;  /* 0x000000ffffaa7224 */ /* 0x008fe400078e00b1 */
[----:B------:R-:W4:Y:S04]  /*6c790*/  LDL.LU R177, [R1+0x224] ;  /* 0x0002240001b17983 */ /* 0x000f280000300800 */
[----:B------:R-:W4:Y:S04]  /*6c7a0*/  LDL.LU R178, [R1+0x228] ;  /* 0x0002280001b27983 */ /* 0x000f280000300800 */
[----:B------:R-:W4:Y:S04]  /*6c7b0*/  LDL.LU R179, [R1+0x22c] ;  /* 0x00022c0001b37983 */ /* 0x000f280000300800 */
        /* <DEDUP_REMOVED lines=12> */
[----:B------:R-:W2:Y:S01]  /*6c880*/  LDL.LU R212, [R1+0x1d0] ;  /* 0x0001d00001d47983 */ /* 0x000ea20000300800 */
[C---:B------:R-:W-:Y:S03]  /*6c890*/  HMMA.1688.F32.TF32 R180, R132.reuse, R22, R180 ;  /* 0x0000001684b4723c */ /* 0x040fe600000810b4 */
        /* <DEDUP_REMOVED lines=16> */
[----:B------:R-:W-:Y:S04]  /*6c9a0*/  STL.64 [R1+0xf90], R224 ;  /* 0x000f90e001007387 */ /* 0x000fe80000100a00 */
[----:B------:R1:W-:Y:S04]  /*6c9b0*/  STL.64 [R1+0xf98], R226 ;  /* 0x000f98e201007387 */ /* 0x0003e80000100a00 */
[----:B-1----:R-:W2:Y:S04]  /*6c9c0*/  LDL.LU.64 R226, [R1+0x7a00] ;  /* 0x007a000001e27983 */ /* 0x002ea80000300a00 */
[----:B------:R-:W2:Y:S04]  /*6c9d0*/  LDL.LU.64 R224, [R1+0x79f8] ;  /* 0x0079f80001e07983 */ /* 0x000ea80000300a00 */
[----:B------:R-:W-:Y:S04]  /*6c9e0*/  STL.64 [R1+0xf80], R180 ;  /* 0x000f80b401007387 */ /* 0x000fe80000100a00 */
[----:B------:R1:W-:Y:S04]  /*6c9f0*/  STL.64 [R1+0xf88], R182 ;  /* 0x000f88b601007387 */ /* 0x0003e80000100a00 */
[----:B-1----:R-:W2:Y:S01]  /*6ca00*/  LDL.LU.64 R182, [R1+0x79f0] ;  /* 0x0079f00001b67983 */ /* 0x002ea20000300a00 */
[C---:B------:R-:W-:Y:S03]  /*6ca10*/  HMMA.1688.F32.TF32 R244, R132.reuse, R14, R244 ;  /* 0x0000000e84f4723c */ /* 0x040fe600000810f4 */
[----:B------:R-:W3:Y:S05]  /*6ca20*/  LDL.LU.64 R180, [R1+0x79e8] ;  /* 0x0079e80001b47983 */ /* 0x000eea0000300a00 */
[C---:B------:R-:W-:Y:S08]  /*6ca30*/  HMMA.1688.F32.TF32 R248, R132.reuse, R10, R248 ;  /* 0x0000000a84f8723c */ /* 0x040ff000000810f8 */
[----:B----4-:R-:W-:-:S15]  /*6ca40*/  HMMA.1688.F32.TF32 R176, R132, R18, R176 ;  /* 0x0000001284b0723c */ /* 0x010fde00000810b0 */
[----:B------:R-:W-:-:S04]  /*6ca50*/  NOP ;  /* 0x0000000000007918 */ /* 0x000fc80000000000 */
[----:B------:R-:W-:Y:S04]  /*6ca60*/  STL.64 [R1+0xf70], R176 ;  /* 0x000f70b001007387 */ /* 0x000fe80000100a00 */
[----:B------:R1:W-:Y:S04]  /*6ca70*/  STL.64 [R1+0xf78], R178 ;  /* 0x000f78b201007387 */ /* 0x0003e80000100a00 */
[----:B-1----:R-:W4:Y:S04]  /*6ca80*/  LDL.LU.64 R178, [R1+0x79e0] ;  /* 0x0079e00001b27983 */ /* 0x002f280000300a00 */
[----:B------:R-:W4:Y:S04]  /*6ca90*/  LDL.LU.64 R176, [R1+0x79d8] ;  /* 0x0079d80001b07983 */ /* 0x000f280000300a00 */
[----:B------:R2:W-:Y:S04]  /*6caa0*/  STL.64 [R1+0xf60], R244 ;  /* 0x000f60f401007387 */ /* 0x0005e80000100a00 */
[----:B------:R3:W-:Y:S01]  /*6cab0*/  STL.64 [R1+0xf68], R246 ;  /* 0x000f68f601007387 */ /* 0x0007e20000100a00 */
[----:B--2---:R-:W-:-:S03]  /*6cac0*/  MOV R244, R182 ;  /* 0x000000b600f47202 */ /* 0x004fc60000000f00 */
[----:B------:R-:W2:Y:S01]  /*6cad0*/  LDL.LU R182, [R1+0x79d4] ;  /* 0x0079d40001b67983 */ /* 0x000ea20000300800 */
[----:B------:R-:W-:-:S03]  /*6cae0*/  IMAD.MOV.U32 R245, RZ, RZ, R183 ;  /* 0x000000fffff57224 */ /* 0x000fc600078e00b7 */
[----:B------:R-:W-:Y:S04]  /*6caf0*/  STL.64 [R1+0xf50], R248 ;  /* 0x000f50f801007387 */ /* 0x000fe80000100a00 */
[----:B------:R-:W-:Y:S04]  /*6cb00*/  STL.64 [R1+0xf58], R250 ;  /* 0x000f58fa01007387 */ /* 0x000fe80000100a00 */
[----:B------:R-:W2:Y:S01]  /*6cb10*/  LDL.LU R183, [R1+0x79d0] ;  /* 0x0079d00001b77983 */ /* 0x000ea20000300800 */
[----:B---3--:R-:W-:-:S03]  /*6cb20*/  IMAD.MOV.U32 R247, RZ, RZ, R180 ;  /* 0x000000fffff77224 */ /* 0x008fc600078e00b4 */
[----:B------:R-:W3:Y:S04]  /*6cb30*/  LDL.LU R246, [R1+0xf8] ;  /* 0x0000f80001f67983 */ /* 0x000ee80000300800 */
[----:B------:R-:W3:Y:S01]  /*6cb40*/  LDL.LU R180, [R1+0x79cc] ;  /* 0x0079cc0001b47983 */ /* 0x000ee20000300800 */
[----:B----4-:R-:W-:Y:S01]  /*6cb50*/  HMMA.1688.F32.TF32 R176, R132, R6, R176 ;  /* 0x0000000684b0723c */ /* 0x010fe200000810b0 */
[----:B------:R-:W-:Y:S02]  /*6cb60*/  IMAD.MOV.U32 R132, RZ, RZ, R181 ;  /* 0x000000ffff847224 */ /* 0x000fe400078e00b5 */
[----:B------:R-:W3:-:S15]  /*6cb70*/  LDL.LU R181, [R1+0x79c8] ;  /* 0x0079c80001b57983 */ /* 0x000ede0000300800 */
[----:B------:R-:W-:Y:S01]  /*6cb80*/  NOP ;  /* 0x0000000000007918 */ /* 0x000fe20000000000 */
[----:B------:R1:W-:Y:S04]  /*6cb90*/  STL.64 [R1+0xf20], R176 ;  /* 0x000f20b001007387 */ /* 0x0003e80000100a00 */
[----:B------:R4:W-:Y:S01]  /*6cba0*/  STL.64 [R1+0xf28], R178 ;  /* 0x000f28b201007387 */ /* 0x0009e20000100a00 */
[----:B--2---:R-:W-:-:S03]  /*6cbb0*/  MOV R133, R182 ;  /* 0x000000b600857202 */ /* 0x004fc60000000f00 */
[----:B------:R-:W3:Y:S01]  /*6cbc0*/  LDL.LU R182, [R1+0x79c4] ;  /* 0x0079c40001b67983 */ /* 0x000ee20000300800 */
[----:B------:R-:W-:-:S03]  /*6cbd0*/  IMAD.MOV.U32 R134, RZ, RZ, R183 ;  /* 0x000000ffff867224 */ /* 0x000fc600078e00b7 */
[----:B------:R-:W3:Y:S01]  /*6cbe0*/  LDL.LU R183, [R1+0x79c0] ;  /* 0x0079c00001b77983 */ /* 0x000ee20000300800 */
[C---:B------:R-:W-:Y:S02]  /*6cbf0*/  LOP3.LUT R139, R0.reuse, 0x60, RZ, 0x3c, !PT ;  /* 0x00000060008b7812 */ /* 0x040fe400078e3cff */
[----:B------:R-:W-:Y:S01]  /*6cc00*/  LOP3.LUT R163, R0, 0x40, RZ, 0x3c, !PT ;  /* 0x0000004000a37812 */ /* 0x000fe200078e3cff */
[----:B------:R-:W2:Y:S04]  /*6cc10*/  LDL.LU R135, [R1+0x1bc] ;  /* 0x0001bc0001877983 */ /* 0x000ea80000300800 */
[----:B------:R-:W-:Y:S04]  /*6cc20*/  LDS R137, [R139+UR10+0x41080] ;  /* 0x0410800a8b897984 */ /* 0x000fe80008000800 */
[----:B------:R-:W-:Y:S04]  /*6cc30*/  LDS R136, [R163+UR10+0x41080] ;  /* 0x0410800aa3887984 */ /* 0x000fe80008000800 */
[----:B------:R-:W-:Y:S04]  /*6cc40*/  LDS R138, [R163+UR10+0x41880] ;  /* 0x0418800aa38a7984 */ /* 0x000fe80008000800 */
[----:B------:R-:W3:Y:S04]  /*6cc50*/  LDS R139, [R139+UR10+0x41880] ;  /* 0x0418800a8b8b7984 */ /* 0x000ee80008000800 */
[----:B-1----:R-:W2:Y:S04]  /*6cc60*/  LDL.LU R176, [R1+0x1a0] ;  /* 0x0001a00001b07983 */ /* 0x002ea80000300800 */
[----:B------:R-:W2:Y:S04]  /*6cc70*/  LDL.LU R177, [R1+0x1a4] ;  /* 0x0001a40001b17983 */ /* 0x000ea80000300800 */
[----:B----4-:R-:W2:Y:S04]  /*6cc80*/  LDL.LU R178, [R1+0x1a8] ;  /* 0x0001a80001b27983 */ /* 0x010ea80000300800 */
[----:B------:R-:W2:Y:S01]  /*6cc90*/  LDL.LU R179, [R1+0x1ac] ;  /* 0x0001ac0001b37983 */ /* 0x000ea20000300800 */
[----:B---3--:R-:W-:Y:S03]  /*6cca0*/  HMMA.1688.F32.TF32 R248, R136, R94, R180 ;  /* 0x0000005e88f8723c */ /* 0x008fe600000810b4 */
[----:B------:R-:W3:-:S15]  /*6ccb0*/  LDL.LU R180, [R1+0x1c0] ;  /* 0x0001c00001b47983 */ /* 0x000ede0000300800 */
[----:B------:R-:W-:Y:S01]  /*6ccc0*/  NOP ;  /* 0x0000000000007918 */ /* 0x000fe20000000000 */
[----:B------:R-:W-:Y:S04]  /*6ccd0*/  STL.64 [R1+0xf10], R248 ;  /* 0x000f10f801007387 */ /* 0x000fe80000100a00 */
[----:B------:R-:W-:Y:S04]  /*6cce0*/  STL.64 [R1+0xf18], R250 ;  /* 0x000f18fa01007387 */ /* 0x000fe80000100a00 */
[----:B------:R-:W3:Y:S04]  /*6ccf0*/  LDL.LU R181, [R1+0x1c4] ;  /* 0x0001c40001b57983 */ /* 0x000ee80000300800 */
[----:B------:R-:W3:Y:S04]  /*6cd00*/  LDL.LU R182, [R1+0x1c8] ;  /* 0x0001c80001b67983 */ /* 0x000ee80000300800 */
[----:B------:R-:W3:Y:S01]  /*6cd10*/  LDL.LU R183, [R1+0x1cc] ;  /* 0x0001cc0001b77983 */ /* 0x000ee20000300800 */
[C---:B------:R-:W-:Y:S03]  /*6cd20*/  HMMA.1688.F32.TF32 R220, R136.reuse, R90, R220 ;  /* 0x0000005a88dc723c */ /* 0x040fe600000810dc */
[----:B------:R-:W-:Y:S04]  /*6cd30*/  LDS R248, [R0+UR10+0x41100] ;  /* 0x0411000a00f87984 */ /* 0x000fe80008000800 */
[----:B------:R-:W-:Y:S01]  /*6cd40*/  LDS R250, [R0+UR10+0x41900] ;  /* 0x0419000a00fa7984 */ /* 0x000fe20008000800 */
[C---:B------:R-:W-:Y:S03]  /*6cd50*/  HMMA.1688.F32.TF32 R216, R136.reuse, R86, R216 ;  /* 0x0000005688d8723c */ /* 0x040fe600000810d8 */
[----:B------:R-:W-:Y:S04]  /*6cd60*/  LDS R249, [R252+UR10+0x41100] ;  /* 0x0411000afcf97984 */ /* 0x000fe80008000800 */
[----:B------:R-:W1:Y:S01]  /*6cd70*/  LDS R251, [R252+UR10+0x41900] ;  /* 0x0419000afcfb7984 */ /* 0x000e620008000800 */
[C---:B------:R-:W-:Y:S03]  /*6cd80*/  HMMA.1688.F32.TF32 R212, R136.reuse, R82, R212 ;  /* 0x0000005288d4723c */ /* 0x040fe600000810d4 */
[----:B------:R-:W-:Y:S04]  /*6cd90*/  STL.64 [R1+0xf00], R220 ;  /* 0x000f00dc01007387 */ /* 0x000fe80000100a00 */
[----:B------:R4:W-:Y:S04]  /*6cda0*/  STL.64 [R1+0xf08], R222 ;  /* 0x000f08de01007387 */ /* 0x0009e80000100a00 */
[----:B----4-:R-:W4:Y:S04]  /*6cdb0*/  LDL.LU.64 R222, [R1+0x79b8] ;  /* 0x0079b80001de7983 */ /* 0x010f280000300a00 */
[----:B------:R-:W4:Y:S04]  /*6cdc0*/  LDL.LU.64 R220, [R1+0x79b0] ;  /* 0x0079b00001dc7983 */ /* 0x000f280000300a00 */
[----:B------:R-:W-:Y:S04]  /*6cdd0*/  STL.64 [R1+0xee0], R216 ;  /* 0x000ee0d801007387 */ /* 0x000fe80000100a00 */
[----:B------:R1:W-:Y:S01]  /*6cde0*/  STL.64 [R1+0xee8], R218 ;  /* 0x000ee8da01007387 */ /* 0x0003e20000100a00 */
[C---:B--2---:R-:W-:Y:S03]  /*6cdf0*/  HMMA.1688.F32.TF32 R176, R136.reuse, R102, R176 ;  /* 0x0000006688b0723c */ /* 0x044fe600000810b0 */
[----:B-1----:R-:W2:Y:S04]  /*6ce00*/  LDL.LU.64 R218, [R1+0x79a8] ;  /* 0x0079a80001da7983 */ /* 0x002ea80000300a00 */
[----:B------:R-:W2:Y:S04]  /*6ce10*/  LDL.LU.64 R216, [R1+0x79a0] ;  /* 0x0079a00001d87983 */ /* 0x000ea80000300a00 */
[----:B------:R-:W-:Y:S04]  /*6ce20*/  STL.64 [R1+0xec0], R212 ;  /* 0x000ec0d401007387 */ /* 0x000fe80000100a00 */
[----:B------:R1:W-:Y:S04]  /*6ce30*/  STL.64 [R1+0xec8], R214 ;  /* 0x000ec8d601007387 */ /* 0x0003e80000100a00 */
[----:B-1----:R-:W2:Y:S04]  /*6ce40*/  LDL.LU.64 R214, [R1+0x7998] ;  /* 0x0079980001d67983 */ /* 0x002ea80000300a00 */
[----:B------:R-:W2:Y:S01]  /*6ce50*/  LDL.LU.64 R212, [R1+0x7990] ;  /* 0x0079900001d47983 */ /* 0x000ea20000300a00 */
[C---:B------:R-:W-:Y:S08]  /*6ce60*/  HMMA.1688.F32.TF32 R168, R136.reuse, R126, R168 ;  /* 0x0000007e88a8723c */ /* 0x040ff000000810a8 */
[C---:B------:R-:W-:Y:S08]  /*6ce70*/  HMMA.1688.F32.TF32 R156, R136.reuse, R118, R156 ;  /* 0x00000076889c723c */ /* 0x040ff0000008109c */
[C---:B------:R-:W-:Y:S08]  /*6ce80*/  HMMA.1688.F32.TF32 R152, R136.reuse, R114, R152 ;  /* 0x000000728898723c */ /* 0x040ff00000081098 */
[C---:B------:R-:W-:Y:S08]  /*6ce90*/  HMMA.1688.F32.TF32 R148, R136.reuse, R106, R148 ;  /* 0x0000006a8894723c */ /* 0x040ff00000081094 */
[C---:B------:R-:W-:Y:S08]  /*6cea0*/  HMMA.1688.F32.TF32 R144, R136.reuse, R70, R144 ;  /* 0x000000468890723c */ /* 0x040ff00000081090 */
[----:B---3--:R-:W-:-:S15]  /*6ceb0*/  HMMA.1688.F32.TF32 R180, R136, R78, R180 ;  /* 0x0000004e88b4723c */ /* 0x008fde00000810b4 */
[----:B------:R-:W-:-:S04]  /*6cec0*/  NOP ;  /* 0x0000000000007918 */ /* 0x000fc80000000000 */
[----:B------:R-:W-:Y:S04]  /*6ced0*/  STL.64 [R1+0xea0], R180 ;  /* 0x000ea0b401007387 */ /* 0x000fe80000100a00 */
[----:B------:R1:W-:Y:S02]  /*6cee0*/  STL.64 [R1+0xea8], R182 ;  /* 0x000ea8b601007387 */ /* 0x0003e40000100a00 */
[C---:B-1----:R-:W-:Y:S08]  /*6cef0*/  HMMA.1688.F32.TF32 R180, R136.reuse, R74, R132 ;  /* 0x0000004a88b4723c */ /* 0x042ff00000081084 */
[C---:B------:R-:W-:Y:S08]  /*6cf00*/  HMMA.1688.F32.TF32 R132, R136.reuse, R98, R172 ;  /* 0x000000628884723c */ /* 0x040ff000000810ac */
[C---:B------:R-:W-:Y:S03]  /*6cf10*/  HMMA.1688.F32.TF32 R172, R136.reuse, R130, R240 ;  /* 0x0000008288ac723c */ /* 0x040fe600000810f0 */
[----:B------:R-:W-:Y:S04]  /*6cf20*/  STL.64 [R1+0xe80], R180 ;  /* 0x000e80b401007387 */ /* 0x000fe80000100a00 */
[----:B------:R-:W-:Y:S04]  /*6cf30*/  STL.64 [R1+0xe88], R182 ;  /* 0x000e88b601007387 */ /* 0x000fe80000100a00 */
[----:B------:R-:W-:Y:S04]  /*6cf40*/  STL.64 [R1+0xe60], R176 ;  /* 0x000e60b001007387 */ /* 0x000fe80000100a00 */
[----:B------:R-:W-:Y:S04]  /*6cf50*/  STL.64 [R1+0xe68], R178 ;  /* 0x000e68b201007387 */ /* 0x000fe80000100a00 */
[----:B------:R-:W-:Y:S04]  /*6cf60*/  STL.64 [R1+0xe40], R132 ;  /* 0x000e408401007387 */ /* 0x000fe80000100a00 */
[----:B------:R1:W-:Y:S02]  /*6cf70*/  STL.64 [R1+0xe48], R134 ;  /* 0x000e488601007387 */ /* 0x0003e40000100a00 */
[C---:B-1----:R-:W-:Y:S02]  /*6cf80*/  HMMA.1688.F32.TF32 R132, R136.reuse, R122, R164 ;  /* 0x0000007a8884723c */ /* 0x042fe400000810a4 */
[----:B------:R-:W-:Y:S04]  /*6cf90*/  STL.64 [R1+0xe20], R172 ;  /* 0x000e20ac01007387 */ /* 0x000fe80000100a00 */
[----:B------:R-:W-:Y:S04]  /*6cfa0*/  STL.64 [R1+0xe28], R174 ;  /* 0x000e28ae01007387 */ /* 0x000fe80000100a00 */
[----:B------:R-:W-:Y:S04]  /*6cfb0*/  STL.64 [R1+0xe10], R168 ;  /* 0x000e10a801007387 */ /* 0x000fe80000100a00 */
[----:B------:R-:W-:Y:S05]  /*6cfc0*/  STL.64 [R1+0xe18], R170 ;  /* 0x000e18aa01007387 */ /* 0x000fea0000100a00 */
        /* <DEDUP_REMOVED lines=12> */
[----:B------:R-:W3:Y:S04]  /*6d090*/  LDL.LU R168, [R1+0xe0] ;  /* 0x0000e00001a87983 */ /* 0x000ee80000300800 */
[----:B------:R-:W-:Y:S04]  /*6d0a0*/  STL.64 [R1+0xd90], R144 ;  /* 0x000d909001007387 */ /* 0x000fe80000100a00 */
[----:B------:R-:W-:Y:S04]  /*6d0b0*/  STL.64 [R1+0xd98], R146 ;  /* 0x000d989201007387 */ /* 0x000fe80000100a00 */
[----:B------:R-:W-:Y:S04]  /*6d0c0*/  STL.64 [R1+0xd80], R132 ;  /* 0x000d808401007387 */ /* 0x000fe80000100a00 */
[----:B------:R1:W-:Y:S04]  /*6d0d0*/  STL.64 [R1+0xd88], R134 ;  /* 0x000d888601007387 */ /* 0x0003e80000100a00 */
[----:B------:R-:W3:Y:S04]  /*6d0e0*/  LDL.LU R169, [R1+0xe4] ;  /* 0x0000e40001a97983 */ /* 0x000ee80000300800 */
[----:B------:R-:W3:Y:S01]  /*6d0f0*/  LDL.LU R170, [R1+0xe8] ;  /* 0x0000e80001aa7983 */ /* 0x000ee20000300800 */
[----:B-1----:R-:W-:Y:S03]  /*6d100*/  HMMA.1688.F32.TF32 R132, R136, R62, R244 ;  /* 0x0000003e8884723c */ /* 0x002fe600000810f4 */
[----:B------:R-:W3:Y:S01]  /*6d110*/  LDL.LU R171, [R1+0xec] ;  /* 0x0000ec0001ab7983 */ /* 0x000ee20000300800 */
[----:B------:R-:W-:-:S03]  /*6d120*/  IMAD.MOV.U32 R244, RZ, RZ, R208 ;  /* 0x000000fffff47224 */ /* 0x000fc600078e00d0 */
[----:B------:R-:W2:Y:S04]  /*6d130*/  LDL.LU R164, [R1+0xd0] ;  /* 0x0000d00001a47983 */ /* 0x000ea80000300800 */
[----:B------:R-:W2:Y:S04]  /*6d140*/  LDL.LU R165, [R1+0xd4] ;  /* 0x0000d40001a57983 */ /* 0x000ea80000300800 */
[----:B------:R-:W2:Y:S01]  /*6d150*/  LDL.LU R166, [R1+0xd8] ;  /* 0x0000d80001a67983 */ /* 0x000ea20000300800 */
[----:B------:R-:W-:-:S03]  /*6d160*/  IMAD.MOV.U32 R245, RZ, RZ, R209 ;  /* 0x000000fffff57224 */ /* 0x000fc600078e00d1 */
[----:B------:R-:W2:Y:S01]  /*6d170*/  LDL.LU R167, [R1+0xdc] ;  /* 0x0000dc0001a77983 */ /* 0x000ea20000300800 */
[----:B------:R-:W-:-:S03]  /*6d180*/  MOV R246, R210 ;  /* 0x000000d200f67202 */ /* 0x000fc60000000f00 */
[----:B------:R-:W4:Y:S01]  /*6d190*/  LDL.LU R208, [R1+0x7988] ;  /* 0x0079880001d07983 */ /* 0x000f220000300800 */
[----:B------:R-:W-:-:S03]  /*6d1a0*/  IMAD.MOV.U32 R247, RZ, RZ, R211 ;  /* 0x000000fffff77224 */ /* 0x000fc600078e00d3 */
[----:B------:R-:W-:Y:S01]  /*6d1b0*/  STL.64 [R1+0xd70], R132 ;  /* 0x000d708401007387 */ /* 0x000fe20000100a00 */
[----:B------:R-:W-:-:S03]  /*6d1c0*/  IMAD.MOV.U32 R148, RZ, RZ, R204 ;  /* 0x000000ffff947224 */ /* 0x000fc600078e00cc */
[----:B------:R2:W-:Y:S01]  /*6d1d0*/  STL.64 [R1+0xd78], R134 ;  /* 0x000d788601007387 */ /* 0x0005e20000100a00 */
[----:B------:R-:W-:-:S03]  /*6d1e0*/  IMAD.MOV.U32 R149, RZ, RZ, R205 ;  /* 0x000000ffff957224 */ /* 0x000fc600078e00cd */
        /* <DEDUP_REMOVED lines=36> */
[----:B------:R-:W4:Y:S04]  /*6d430*/  LDL.LU R190, [R1+0x793c] ;  /* 0x00793c0001be7983 */ /* 0x000f280000300800 */
[----:B------:R-:W4:Y:S01]  /*6d440*/  LDL.LU R184, [R1+0x7938] ;  /* 0x0079380001b87983 */ /* 0x000f220000300800 */
[----:B------:R-:W-:-:S03]  /*6d450*/  IMAD.MOV.U32 R140, RZ, RZ, R191 ;  /* 0x000000ffff8c7224 */ /* 0x000fc600078e00bf */
[----:B------:R-:W4:Y:S04]  /*6d460*/  LDL.LU R185, [R1+0x7934] ;  /* 0x0079340001b97983 */ /* 0x000f280000300800 */
[----:B------:R-:W4:Y:S01]  /*6d470*/  LDL.LU R186, [R1+0x7930] ;  /* 0x0079300001ba7983 */ /* 0x000f220000300800 */
[----:B------:R-:W-:-:S03]  /*6d480*/  IMAD.MOV.U32 R141, RZ, RZ, R194 ;  /* 0x000000ffff8d7224 */ /* 0x000fc600078e00c2 */
[----:B------:R-:W4:Y:S01]  /*6d490*/  LDL.LU R187, [R1+0x792c] ;  /* 0x00792c0001bb7983 */ /* 0x000f220000300800 */
[----:B------:R-:W-:-:S03]  /*6d4a0*/  MOV R142, R195 ;  /* 0x000000c3008e7202 */ /* 0x000fc60000000f00 */
[----:B------:R-:W4:Y:S04]  /*6d4b0*/  LDL.LU R191, [R1+0x7928] ;  /* 0x0079280001bf7983 */ /* 0x000f280000300800 */
[----:B------:R-:W4:Y:S04]  /*6d4c0*/  LDL.LU R194, [R1+0x7924] ;  /* 0x0079240001c27983 */ /* 0x000f280000300800 */
[----:B------:R-:W4:Y:S01]  /*6d4d0*/  LDL.LU R195, [R1+0x7920] ;  /* 0x0079200001c37983 */ /* 0x000f220000300800 */
[----:B------:R-:W-:-:S03]  /*6d4e0*/  IMAD.MOV.U32 R143, RZ, RZ, R199 ;  /* 0x000000ffff8f7224 */ /* 0x000fc600078e00c7 */
[----:B------:R-:W4:Y:S01]  /*6d4f0*/  LDL.LU R199, [R1+0x791c] ;  /* 0x00791c0001c77983 */ /* 0x000f220000300800 */
[C---:B------:R-:W-:Y:S08]  /*6d500*/  HMMA.1688.F32.TF32 R232, R248.reuse, R94, R232 ;  /* 0x0000005ef8e8723c */ /* 0x040ff000000810e8 */
[----:B------:R-:W-:Y:S08]  /*6d510*/  HMMA.1688.F32.TF32 R244, R248, R102, R244 ;  /* 0x00000066f8f4723c */ /* 0x000ff000000810f4 */
[C---:B---3--:R-:W-:Y:S08]  /*6d520*/  HMMA.1688.F32.TF32 R172, R136.reuse, R58, R168 ;  /* 0x0000003a88ac723c */ /* 0x048ff000000810a8 */
[C---:B--2---:R-:W-:Y:S11]  /*6d530*/  HMMA.1688.F32.TF32 R132, R136.reuse, R54, R164 ;  /* 0x000000368884723c */ /* 0x044ff600000810a4 */
[----:B------:R-:W-:Y:S04]  /*6d540*/  STL.64 [R1+0xd50], R172 ;  /* 0x000d50ac01007387 */ /* 0x000fe80000100a00 */
[----:B------:R-:W-:Y:S04]  /*6d550*/  STL.64 [R1+0xd58], R174 ;  /* 0x000d58ae01007387 */ /* 0x000fe80000100a00 */
[----:B------:R-:W-:Y:S04]  /*6d560*/  LDS R172, [R163+UR10+0x41100] ;  /* 0x0411000aa3ac7984 */ /* 0x000fe80008000800 */
[----:B------:R-:W-:Y:S04]  /*6d570*/  LDS R174, [R163+UR10+0x41900] ;  /* 0x0419000aa3ae7984 */ /* 0x000fe80008000800 */
[----:B------:R-:W-:Y:S04]  /*6d580*/  STL.64 [R1+0xd30], R132 ;  /* 0x000d308401007387 */ /* 0x000fe80000100a00 */
[----:B------:R1:W-:Y:S01]  /*6d590*/  STL.64 [R1+0xd38], R134 ;  /* 0x000d388601007387 */ /* 0x0003e20000100a00 */
[C---:B----4-:R-:W-:Y:S08]  /*6d5a0*/  HMMA.1688.F32.TF32 R168, R136.reuse, R50, R184 ;  /* 0x0000003288a8723c */ /* 0x050ff000000810b8 */
        /* <DEDUP_REMOVED lines=29> */
[----:B------:R-:W-:Y:S04]  /*6d780*/  STL.64 [R1+0x6e0], R168 ;  /* 0x0006e0a801007387 */ /* 0x000fe80000100a00 */
[----:B------:R-:W-:Y:S01]  /*6d790*/  STL.64 [R1+0x6e8], R170 ;  /* 0x0006e8aa01007387 */ /* 0x000fe20000100a00 */
[C---:B------:R-:W-:Y:S03]  /*6d7a0*/  HMMA.1688.F32.TF32 R136, R248.reuse, R90, R156 ;  /* 0x0000005af888723c */ /* 0x040fe6000008109c */
[----:B------:R-:W-:Y:S04]  /*6d7b0*/  STL.64 [R1+0x6c0], R164 ;  /* 0x0006c0a401007387 */ /* 0x000fe80000100a00 */
[----:B------:R-:W-:Y:S04]  /*6d7c0*/  STL.64 [R1+0x6c8], R166 ;  /* 0x0006c8a601007387 */ /* 0x000fe80000100a00 */
[----:B------:R-:W-:Y:S04]  /*6d7d0*/  STL.64 [R1+0x76e8], R234 ;  /* 0x0076e8ea01007387 */ /* 0x000fe80000100a00 */
[----:B------:R-:W-:Y:S04]  /*6d7e0*/  STL.64 [R1+0x50], R132 ;  /* 0x0000508401007387 */ /* 0x000fe80000100a00 */
[----:B------:R1:W-:Y:S02]  /*6d7f0*/  STL.64 [R1+0x58], R134 ;  /* 0x0000588601007387 */ /* 0x0003e40000100a00 */
[C---:B-1----:R-:W-:Y:S02]  /*6d800*/  HMMA.1688.F32.TF32 R132, R248.reuse, R86, R152 ;  /* 0x00000056f884723c */ /* 0x042fe40000081098 */
[----:B------:R-:W-:Y:S04]  /*6d810*/  STL.64 [R1+0x76e0], R232 ;  /* 0x0076e0e801007387 */ /* 0x000fe80000100a00 */
[----:B------:R-:W-:Y:S02]  /*6d820*/  STL.64 [R1+0x40], R136 ;  /* 0x0000408801007387 */ /* 0x000fe40000100a00 */
[C---:B------:R-:W-:Y:S02]  /*6d830*/  HMMA.1688.F32.TF32 R152, R248.reuse, R82, R236 ;  /* 0x00000052f898723c */ /* 0x040fe400000810ec */
[----:B------:R1:W-:Y:S09]  /*6d840*/  STL.64 [R1+0x48], R138 ;  /* 0x0000488a01007387 */ /* 0x0003f20000100a00 */
[----:B------:R-:W-:Y:S01]  /*6d850*/  STL.64 [R1+0x30], R132 ;  /* 0x0000308401007387 */ /* 0x000fe20000100a00 */
[C---:B-1----:R-:W-:Y:S03]  /*6d860*/  HMMA.1688.F32.TF32 R136, R248.reuse, R78, R148 ;  /* 0x0000004ef888723c */ /* 0x042fe60000081094 */
[----:B------:R1:W-:Y:S05]  /*6d870*/  STL.64 [R1+0x38], R134 ;  /* 0x0000388601007387 */ /* 0x0003ea0000100a00 */
[C---:B-1----:R-:W-:Y:S01]  /*6d880*/  HMMA.1688.F32.TF32 R132, R248.reuse, R74, R144 ;  /* 0x0000004af884723c */ /* 0x042fe20000081090 */
[----:B------:R1:W-:Y:S04]  /*6d890*/  STL.64 [R1+0x20], R152 ;  /* 0x0000209801007387 */ /* 0x0003e80000100a00 */
[----:B------:R2:W-:Y:S06]  /*6d8a0*/  STL.64 [R1+0x28], R154 ;  /* 0x0000289a01007387 */ /* 0x0005ec0000100a00 */
[----:B------:R3:W-:Y:S04]  /*6d8b0*/  STL.64 [R1+0x10], R136 ;  /* 0x0000108801007387 */ /* 0x0007e80000100a00 */
[----:B------:R4:W-:Y:S04]  /*6d8c0*/  STL.64 [R1+0x18], R138 ;  /* 0x0000188a01007387 */ /* 0x0009e80000100a00 */
[----:B------:R-:W-:Y:S04]  /*6d8d0*/  STL.64 [R1+0x76a8], R246 ;  /* 0x0076a8f601007387 */ /* 0x000fe80000100a00 */
[----:B------:R1:W-:Y:S04]  /*6d8e0*/  STL.64 [R1], R132 ;  /* 0x0000008401007387 */ /* 0x0003e80000100a00 */
[----:B------:R1:W-:Y:S04]  /*6d8f0*/  STL.64 [R1+0x8], R134 ;  /* 0x0000088601007387 */ /* 0x0003e80000100a00 */
[----:B------:R-:W-:Y:S04]  /*6d900*/  STL.64 [R1+0x76a0], R244 ;  /* 0x0076a0f401007387 */ /* 0x000fe80000100a00 */
        /* <DEDUP_REMOVED lines=8> */
[----:B-1----:R-:W4:Y:S04]  /*6d990*/  LDL.LU R152, [R1+0x660] ;  /* 0x0006600001987983 */ /* 0x002f280000300800 */
[----:B------:R-:W4:Y:S04]  /*6d9a0*/  LDL.LU R153, [R1+0x664] ;  /* 0x0006640001997983 */ /* 0x000f280000300800 */
[----:B--2---:R-:W2:Y:S04]  /*6d9b0*/  LDL.LU R154, [R1+0x668] ;  /* 0x00066800019a7983 */ /* 0x004ea80000300800 */
        /* <DEDUP_REMOVED lines=22> */
[----:B------:R-:W-:Y:S04]  /*6db20*/  STL.64 [R1+0x76b8], R242 ;  /* 0x0076b8f201007387 */ /* 0x000fe80000100a00 */
[----:B------:R1:W-:Y:S01]  /*6db30*/  STL.64 [R1+0x76b0], R240 ;  /* 0x0076b0f001007387 */ /* 0x0003e20000100a00 */
[C---:B---3--:R-:W-:Y:S03]  /*6db40*/  HMMA.1688.F32.TF32 R228, R248.reuse, R130, R148 ;  /* 0x00000082f8e4723c */ /* 0x048fe60000081094 */
[----:B------:R-:W3:Y:S04]  /*6db50*/  LDL.LU R148, [R1+0x690] ;  /* 0x0006900001947983 */ /* 0x000ee80000300800 */
[----:B------:R-:W3:Y:S04]  /*6db60*/  LDL.LU R149, [R1+0x694] ;  /* 0x0006940001957983 */ /* 0x000ee80000300800 */
[----:B------:R-:W3:Y:S04]  /*6db70*/  LDL.LU R150, [R1+0x698] ;  /* 0x0006980001967983 */ /* 0x000ee80000300800 */
[----:B------:R-:W3:Y:S01]  /*6db80*/  LDL.LU R151, [R1+0x69c] ;  /* 0x00069c0001977983 */ /* 0x000ee20000300800 */
[C---:B----4-:R-:W-:Y:S03]  /*6db90*/  HMMA.1688.F32.TF32 R224, R248.reuse, R126, R144 ;  /* 0x0000007ef8e0723c */ /* 0x050fe60000081090 */
[----:B------:R-:W-:Y:S04]  /*6dba0*/  STL.64 [R1+0x76c8], R230 ;  /* 0x0076c8e601007387 */ /* 0x000fe80000100a00 */
[----:B------:R-:W-:Y:S04]  /*6dbb0*/  STL.64 [R1+0x76c0], R228 ;  /* 0x0076c0e401007387 */ /* 0x000fe80000100a00 */
[----:B------:R-:W4:Y:S04]  /*6dbc0*/  LDL.LU R144, [R1+0x6a0] ;  /* 0x0006a00001907983 */ /* 0x000f280000300800 */
[----:B------:R-:W4:Y:S01]  /*6dbd0*/  LDL.LU R145, [R1+0x6a4] ;  /* 0x0006a40001917983 */ /* 0x000f220000300800 */
[C---:B--2---:R-:W-:Y:S03]  /*6dbe0*/  HMMA.1688.F32.TF32 R204, R248.reuse, R110, R152 ;  /* 0x0000006ef8cc723c */ /* 0x044fe60000081098 */
[----:B------:R-:W4:Y:S04]  /*6dbf0*/  LDL.LU R146, [R1+0x6a8] ;  /* 0x0006a80001927983 */ /* 0x000f280000300800 */
[----:B------:R-:W4:Y:S01]  /*6dc00*/  LDL.LU R147, [R1+0x6ac] ;  /* 0x0006ac0001937983 */ /* 0x000f220000300800 */
[C---:B------:R-:W-:Y:S03]  /*6dc10*/  HMMA.1688.F32.TF32 R220, R248.reuse, R122, R164 ;  /* 0x0000007af8dc723c */ /* 0x040fe600000810a4 */
[----:B------:R-:W-:Y:S05]  /*6dc20*/  STL.64 [R1+0x76d8], R226 ;  /* 0x0076d8e201007387 */ /* 0x000fea0000100a00 */
[C---:B------:R-:W-:Y:S01]  /*6dc30*/  HMMA.1688.F32.TF32 R216, R248.reuse, R118, R160 ;  /* 0x00000076f8d8723c */ /* 0x040fe200000810a0 */
[----:B------:R-:W-:Y:S07]  /*6dc40*/  STL.64 [R1+0x76d0], R224 ;  /* 0x0076d0e001007387 */ /* 0x000fee0000100a00 */
[C---:B------:R-:W-:Y:S03]  /*6dc50*/  HMMA.1688.F32.TF32 R208, R248.reuse, R114, R156 ;  /* 0x00000072f8d0723c */ /* 0x040fe6000008109c */
[----:B------:R-:W-:Y:S05]  /*6dc60*/  STL.64 [R1+0x76f8], R222 ;  /* 0x0076f8de01007387 */ /* 0x000fea0000100a00 */
[C---:B------:R-:W-:Y:S01]  /*6dc70*/  HMMA.1688.F32.TF32 R200, R248.reuse, R106, R236 ;  /* 0x0000006af8c8723c */ /* 0x040fe200000810ec */
        /* <DEDUP_REMOVED lines=10> */
[----:B------:R-:W2:Y:S04]  /*6dd20*/  LDL.LU R140, [R1+0x6b0] ;  /* 0x0006b000018c7983 */ /* 0x000ea80000300800 */
[----:B------:R-:W2:Y:S04]  /*6dd30*/  LDL.LU R141, [R1+0x6b4] ;  /* 0x0006b400018d7983 */ /* 0x000ea80000300800 */
[----:B------:R-:W2:Y:S04]  /*6dd40*/  LDL.LU R142, [R1+0x6b8] ;  /* 0x0006b800018e7983 */ /* 0x000ea80000300800 */
[----:B------:R-:W2:Y:S04]  /*6dd50*/  LDL.LU R143, [R1+0x6bc] ;  /* 0x0006bc00018f7983 */ /* 0x000ea80000300800 */
[----:B------:R-:W-:Y:S04]  /*6dd60*/  STL.64 [R1+0x7748], R198 ;  /* 0x007748c601007387 */ /* 0x000fe80000100a00 */
[----:B------:R-:W-:Y:S01]  /*6dd70*/  STL.64 [R1+0x7740], R196 ;  /* 0x007740c401007387 */ /* 0x000fe20000100a00 */
[C---:B---3--:R-:W-:Y:S03]  /*6dd80*/  HMMA.1688.F32.TF32 R192, R248.reuse, R66, R148 ;  /* 0x00000042f8c0723c */ /* 0x048fe60000081094 */
[----:B------:R-:W3:Y:S04]  /*6dd90*/  LDL.LU R148, [R1+0x6d0] ;  /* 0x0006d00001947983 */ /* 0x000ee80000300800 */
[----:B------:R-:W3:Y:S04]  /*6dda0*/  LDL.LU R149, [R1+0x6d4] ;  /* 0x0006d40001957983 */ /* 0x000ee80000300800 */
[----:B------:R-:W3:Y:S04]  /*6ddb0*/  LDL.LU R150, [R1+0x6d8] ;  /* 0x0006d80001967983 */ /* 0x000ee80000300800 */
[----:B------:R-:W3:Y:S04]  /*6ddc0*/  LDL.LU R151, [R1+0x6dc] ;  /* 0x0006dc0001977983 */ /* 0x000ee80000300800 */
[----:B------:R-:W-:Y:S04]  /*6ddd0*/  STL.64 [R1+0x7758], R194 ;  /* 0x007758c201007387 */ /* 0x000fe80000100a00 */
[----:B------:R-:W-:Y:S04]  /*6dde0*/  STL.64 [R1+0x7750], R192 ;  /* 0x007750c001007387 */ /* 0x000fe80000100a00 */
[----:B------:R-:W3:Y:S04]  /*6ddf0*/  LDL.LU R160, [R1+0x6f0] ;  /* 0x0006f00001a07983 */ /* 0x000ee80000300800 */
[----:B------:R-:W3:Y:S04]  /*6de00*/  LDL.LU R161, [R1+0x6f4] ;  /* 0x0006f40001a17983 */ /* 0x000ee80000300800 */
[----:B------:R-:W3:Y:S04]  /*6de10*/  LDL.LU R162, [R1+0x6f8] ;  /* 0x0006f80001a27983 */ /* 0x000ee80000300800 */
[----:B------:R-:W3:Y:S04]  /*6de20*/  LDL.LU R163, [R1+0x6fc] ;  /* 0x0006fc0001a37983 */ /* 0x000ee80000300800 */
[----:B------:R-:W3:Y:S01]  /*6de30*/  LDL.LU R156, [R1+0x710] ;  /* 0x00071000019c7983 */ /* 0x000ee20000300800 */
[C---:B----4-:R-:W-:Y:S03]  /*6de40*/  HMMA.1688.F32.TF32 R188, R248.reuse, R62, R144 ;  /* 0x0000003ef8bc723c */ /* 0x050fe60000081090 */
        /* <DEDUP_REMOVED lines=15> */
[----:B------:R-:W-:Y:S04]  /*6df40*/  STL.64 [R1+0x7768], R190 ;  /* 0x007768be01007387 */ /* 0x000fe80000100a00 */
[----:B------:R-:W-:Y:S01]  /*6df50*/  STL.64 [R1+0x7760], R188 ;  /* 0x007760bc01007387 */ /* 0x000fe20000100a00 */
[C---:B--2---:R-:W-:Y:S03]  /*6df60*/  HMMA.1688.F32.TF32 R184, R248.reuse, R58, R140 ;  /* 0x0000003af8b8723c */ /* 0x044fe6000008108c */
        /* <DEDUP_REMOVED lines=10> */
[----:B------:R-:W3:Y:S01]  /*6e010*/  LDL.LU R151, [R1+0x7ec] ;  /* 0x0007ec0001977983 */ /* 0x000ee20000300800 */
[C---:B------:R-:W-:Y:S03]  /*6e020*/  HMMA.1688.F32.TF32 R176, R248.reuse, R50, R160 ;  /* 0x00000032f8b0723c */ /* 0x040fe600000810a0 */
[----:B------:R-:W-:Y:S05]  /*6e030*/  STL.64 [R1+0x7788], R182 ;  /* 0x007788b601007387 */ /* 0x000fea0000100a00 */
[C---:B----4-:R-:W-:Y:S01]  /*6e040*/  HMMA.1688.F32.TF32 R168, R248.reuse, R46, R156 ;  /* 0x0000002ef8a8723c */ /* 0x050fe2000008109c */
[----:B------:R-:W-:Y:S10]  /*6e050*/  STL.64 [R1+0x7780], R180 ;  /* 0x007780b401007387 */ /* 0x000ff40000100a00 */
[----:B------:R-:W-:Y:S04]  /*6e060*/  STL.64 [R1+0x7798], R178 ;  /* 0x007798b201007387 */ /* 0x000fe80000100a00 */
[----:B------:R-:W-:Y:S01]  /*6e070*/  STL.64 [R1+0x7790], R176 ;  /* 0x007790b001007387 */ /* 0x000fe20000100a00 */
[C---:B------:R-:W-:Y:S03]  /*6e080*/  HMMA.1688.F32.TF32 R164, R248.reuse, R42, R144 ;  /* 0x0000002af8a4723c */ /* 0x040fe60000081090 */
[----:B------:R-:W-:Y:S04]  /*6e090*/  STL.64 [R1+0x77a8], R170 ;  /* 0x0077a8aa01007387 */ /* 0x000fe80000100a00 */
[----:B------:R-:W-:Y:S04]  /*6e0a0*/  STL.64 [R1+0x77a0], R168 ;  /* 0x0077a0a801007387 */ /* 0x000fe80000100a00 */
[----:B------:R-:W4:Y:S04]  /*6e0b0*/  LDL.LU R144, [R1+0x7f0] ;  /* 0x0007f00001907983 */ /* 0x000f280000300800 */
[----:B------:R-:W4:Y:S01]  /*6e0c0*/  LDL.LU R145, [R1+0x7f4] ;  /* 0x0007f40001917983 */ /* 0x000f220000300800 */
[C---:B------:R-:W-:Y:S03]  /*6e0d0*/  HMMA.1688.F32.TF32 R160, R248.reuse, R38, R152 ;  /* 0x00000026f8a0723c */ /* 0x040fe60000081098 */
[----:B------:R-:W4:Y:S04]  /*6e0e0*/  LDL.LU R146, [R1+0x7f8] ;  /* 0x0007f80001927983 */ /* 0x000f280000300800 */
[----:B------:R-:W4:Y:S01]  /*6e0f0*/  LDL.LU R147, [R1+0x7fc] ;  /* 0x0007fc0001937983 */ /* 0x000f220000300800 */
[C---:B------:R-:W-:Y:S03]  /*6e100*/  HMMA.1688.F32.TF32 R156, R248.reuse, R34, R236 ;  /* 0x00000022f89c723c */ /* 0x040fe600000810ec */
[----:B------:R-:W-:Y:S04]  /*6e110*/  STL.64 [R1+0x77b8], R166 ;  /* 0x0077b8a601007387 */ /* 0x000fe80000100a00 */
[----:B------:R-:W-:Y:S04]  /*6e120*/  STL.64 [R1+0x77b0], R164 ;  /* 0x0077b0a401007387 */ /* 0x000fe80000100a00 */
[----:B------:R-:W-:Y:S04]  /*6e130*/  STL.64 [R1+0x77c8], R162 ;  /* 0x0077c8a201007387 */ /* 0x000fe80000100a00 */
[----:B------:R-:W-:Y:S04]  /*6e140*/  STL.64 [R1+0x77c0], R160 ;  /* 0x0077c0a001007387 */ /* 0x000fe80000100a00 */
[----:B------:R-:W-:Y:S04]  /*6e150*/  STL [R1+0x75c0], R156 ;  /* 0x0075c09c01007387 */ /* 0x000fe80000100800 */
[----:B------:R-:W-:Y:S04]  /*6e160*/  STL [R1+0x75bc], R157 ;  /* 0x0075bc9d01007387 */ /* 0x000fe80000100800 */
[----:B------:R-:W-:Y:S01]  /*6e170*/  STL [R1+0x75b8], R158 ;  /* 0x0075b89e01007387 */ /* 0x000fe20000100800 */
[C---:B--2---:R-:W-:Y:S03]  /*6e180*/  HMMA.1688.F32.TF32 R152, R248.reuse, R30, R140 ;  /* 0x0000001ef898723c */ /* 0x044fe6000008108c */
[----:B------:R-:W-:Y:S04]  /*6e190*/  STL [R1+0x75b4], R159 ;  /* 0x0075b49f01007387 */ /* 0x000fe80000100800 */
[----:B------:R-:W2:Y:S04]  /*6e1a0*/  LDL.LU R140, [R1+0x800] ;  /* 0x00080000018c7983 */ /* 0x000ea80000300800 */
[----:B------:R-:W2:Y:S04]  /*6e1b0*/  LDL.LU R141, [R1+0x804] ;  /* 0x00080400018d7983 */ /* 0x000ea80000300800 */
[----:B------:R-:W2:Y:S04]  /*6e1c0*/  LDL.LU R142, [R1+0x808] ;  /* 0x00080800018e7983 */ /* 0x000ea80000300800 */
[----:B------:R-:W2:Y:S04]  /*6e1d0*/  LDL.LU R143, [R1+0x80c] ;  /* 0x00080c00018f7983 */ /* 0x000ea80000300800 */
[----:B------:R-:W-:Y:S04]  /*6e1e0*/  STL [R1+0x75d0], R152 ;  /* 0x0075d09801007387 */ /* 0x000fe80000100800 */
[----:B------:R-:W-:Y:S04]  /*6e1f0*/  STL [R1+0x75cc], R153 ;  /* 0x0075cc9901007387 */ /* 0x000fe80000100800 */
[----:B------:R-:W-:Y:S04]  /*6e200*/  STL [R1+0x75c8], R154 ;  /* 0x0075c89a01007387 */ /* 0x000fe80000100800 */
[----:B------:R-:W-:Y:S04]  /*6e210*/  STL [R1+0x75c4], R155 ;  /* 0x0075c49b01007387 */ /* 0x000fe80000100800 */
        /* <DEDUP_REMOVED lines=8> */
[----:B---3--:R-:W-:-:S15]  /*6e2a0*/  HMMA.1688.F32.TF32 R148, R248, R26, R148 ;  /* 0x0000001af894723c */ /* 0x008fde0000081094 */
[----:B------:R-:W-:-:S04]  /*6e2b0*/  NOP ;  /* 0x0000000000007918 */ /* 0x000fc80000000000 */
[----:B------:R-:W-:Y:S04]  /*6e2c0*/  STL [R1+0x75dc], R148 ;  /* 0x0075dc9401007387 */ /* 0x000fe80000100800 */
[----:B------:R-:W-:Y:S04]  /*6e2d0*/  STL [R1+0x75d8], R149 ;  /* 0x0075d89501007387 */ /* 0x000fe80000100800 */
[----:B------:R-:W-:Y:S04]  /*6e2e0*/  STL [R1+0x75d4], R150 ;  /* 0x0075d49601007387 */ /* 0x000fe80000100800 */
[----:B------:R-:W-:Y:S04]  /*6e2f0*/  STL [R1+0x75b0], R151 ;  /* 0x0075b09701007387 */ /* 0x000fe80000100800 */
[----:B-1----:R-:W3:Y:S04]  /*6e300*/  LDL.LU R240, [R1+0x820] ;  /* 0x0008200001f07983 */ /* 0x002ee80000300800 */
[----:B------:R-:W3:Y:S04]  /*6e310*/  LDL.LU R241, [R1+0x824] ;  /* 0x0008240001f17983 */ /* 0x000ee80000300800 */
[----:B------:R-:W3:Y:S04]  /*6e320*/  LDL.LU R242, [R1+0x828] ;  /* 0x0008280001f27983 */ /* 0x000ee80000300800 */
[----:B------:R-:W3:Y:S04]  /*6e330*/  LDL.LU R243, [R1+0x82c] ;  /* 0x00082c0001f37983 */ /* 0x000ee80000300800 */
[----:B------:R-:W3:Y:S04]  /*6e340*/  LDL.LU R236, [R1+0x840] ;  /* 0x0008400001ec7983 */ /* 0x000ee80000300800 */
[----:B------:R-:W3:Y:S04]  /*6e350*/  LDL.LU R237, [R1+0x844] ;  /* 0x0008440001ed7983 */ /* 0x000ee80000300800 */
[----:B------:R-:W3:Y:S04]  /*6e360*/  LDL.LU R238, [R1+0x848] ;  /* 0x0008480001ee7983 */ /* 0x000ee80000300800 */
[----:B------:R-:W3:Y:S01]  /*6e370*/  LDL.LU R239, [R1+0x84c] ;  /* 0x00084c0001ef7983 */ /* 0x000ee20000300800 */
[----:B----4-:R-:W-:-:S15]  /*6e380*/  HMMA.1688.F32.TF32 R144, R248, R22, R144 ;  /* 0x00000016f890723c */ /* 0x010fde0000081090 */
[----:B------:R-:W-:-:S04]  /*6e390*/  NOP ;  /* 0x0000000000007918 */ /* 0x000fc80000000000 */
[----:B------:R-:W-:Y:S04]  /*6e3a0*/  STL [R1+0x75e8], R144 ;  /* 0x0075e89001007387 */ /* 0x000fe80000100800 */
[----:B------:R-:W-:Y:S04]  /*6e3b0*/  STL [R1+0x75e4], R145 ;  /* 0x0075e49101007387 */ /* 0x000fe80000100800 */
[----:B------:R-:W-:Y:S04]  /*6e3c0*/  STL [R1+0x75e0], R146 ;  /* 0x0075e09201007387 */ /* 0x000fe80000100800 */
[----:B------:R-:W-:Y:S04]  /*6e3d0*/  STL [R1+0x75ac], R147 ;  /* 0x0075ac9301007387 */ /* 0x000fe80000100800 */
[----:B------:R-:W4:Y:S04]  /*6e3e0*/  LDL.LU R244, [R1+0x850] ;  /* 0x0008500001f47983 */ /* 0x000f280000300800 */
[----:B------:R-:W4:Y:S04]  /*6e3f0*/  LDL.LU R245, [R1+0x854] ;  /* 0x0008540001f57983 */ /* 0x000f280000300800 */
[----:B------:R-:W4:Y:S04]  /*6e400*/  LDL.LU R246, [R1+0x858] ;  /* 0x0008580001f67983 */ /* 0x000f280000300800 */
[----:B------:R-:W4:Y:S01]  /*6e410*/  LDL.LU R247, [R1+0x85c] ;  /* 0x00085c0001f77983 */ /* 0x000f220000300800 */
[C---:B--2---:R-:W-:Y:S08]  /*6e420*/  HMMA.1688.F32.TF32 R140, R248.reuse, R18, R140 ;  /* 0x00000012f88c723c */ /* 0x044ff0000008108c */
[----:B------:R-:W-:Y:S11]  /*6e430*/  HMMA.1688.F32.TF32 R136, R248, R14, R136 ;  /* 0x0000000ef888723c */ /* 0x000ff60000081088 */
        /* <DEDUP_REMOVED lines=8> */
[----:B------:R-:W2:Y:S04]  /*6e4c0*/  LDL.LU R232, [R1+0x860] ;  /* 0x0008600001e87983 */ /* 0x000ea80000300800 */
[----:B------:R-:W2:Y:S04]  /*6e4d0*/  LDL.LU R233, [R1+0x864] ;  /* 0x0008640001e97983 */ /* 0x000ea80000300800 */
[----:B------:R-:W2:Y:S04]  /*6e4e0*/  LDL.LU R234, [R1+0x868] ;  /* 0x0008680001ea7983 */ /* 0x000ea80000300800 */
[----:B------:R-:W2:Y:S01]  /*6e4f0*/  LDL.LU R235, [R1+0x86c] ;  /* 0x00086c0001eb7983 */ /* 0x000ea20000300800 */
[----:B------:R-:W-:-:S05]  /*6e500*/  LOP3.LUT R215, R0, 0x60, RZ, 0x3c, !PT ;  /* 0x0000006000d77812 */ /* 0x000fca00078e3cff */
[----:B------:R-:W-:Y:S04]  /*6e510*/  LDS R173, [R215+UR10+0x41100] ;  /* 0x0411000ad7ad7984 */ /* 0x000fe80008000800 */
[----:B------:R-:W1:Y:S01]  /*6e520*/  LDS R175, [R215+UR10+0x41900] ;  /* 0x0419000ad7af7984 */ /* 0x000e620008000800 */
[----:B------:R-:W-:Y:S03]  /*6e530*/  HMMA.1688.F32.TF32 R132, R248, R10, R132 ;  /* 0x0000000af884723c */ /* 0x000fe60000081084 */
[----:B------:R-:W-:Y:S04]  /*6e540*/  LDS R213, [R215+UR10+0x41180] ;  /* 0x0411800ad7d57984 */ /* 0x000fe80008000800 */
[----:B------:R-:W-:-:S12]  /*6e550*/  LDS R215, [R215+UR10+0x41980] ;  /* 0x0419800ad7d77984 */ /* 0x000fd80008000800 */
[----:B------:R-:W-:Y:S04]  /*6e560*/  STL [R1+0x760c], R132 ;  /* 0x00760c8401007387 */ /* 0x000fe80000100800 */
[----:B------:R-:W-:Y:S04]  /*6e570*/  STL [R1+0x7608], R133 ;  /* 0x0076088501007387 */ /* 0x000fe80000100800 */
[----:B------:R-:W-:Y:S04]  /*6e580*/  STL [R1+0x7604], R134 ;  /* 0x0076048601007387 */ /* 0x000fe80000100800 */
[----:B------:R1:W-:Y:S01]  /*6e590*/  STL [R1+0x7600], R135 ;  /* 0x0076008701007387 */ /* 0x0003e20000100800 */
[----:B---3--:R-:W-:Y:S08]  /*6e5a0*/  HMMA.1688.F32.TF32 R248, R248, R6, R240 ;  /* 0x00000006f8f8723c */ /* 0x008ff000000810f0 */
[C---:B-1----:R-:W-:Y:S01]  /*6e5b0*/  HMMA.1688.F32.TF32 R132, R172.reuse, R94, R236 ;  /* 0x0000005eac84723c */ /* 0x042fe200000810ec */
[----:B------:R-:W-:Y:S10]  /*6e5c0*/  LDS R236, [R0+UR10+0x41180] ;  /* 0x0411800a00ec7984 */ /* 0x000ff40008000800 */
[----:B------:R-:W-:Y:S04]  /*6e5d0*/  STL [R1+0x761c], R248 ;  /* 0x00761cf801007387 */ /* 0x000fe80000100800 */
[----:B------:R-:W-:Y:S04]  /*6e5e0*/  STL [R1+0x7618], R249 ;  /* 0x007618f901007387 */ /* 0x000fe80000100800 */
[----:B------:R-:W-:Y:S04]  /*6e5f0*/  STL [R1+0x7614], R250 ;  /* 0x007614fa01007387 */ /* 0x000fe80000100800 */
[----:B------:R-:W-:Y:S04]  /*6e600*/  STL [R1+0x7610], R251 ;  /* 0x007610fb01007387 */ /* 0x000fe80000100800 */
[----:B------:R-:W3:Y:S04]  /*6e610*/  LDL.LU R240, [R1+0x870] ;  /* 0x0008700001f07983 */ /* 0x000ee80000300800 */
[----:B------:R-:W-:Y:S04]  /*6e620*/  STL.64 [R1+0x80], R132 ;  /* 0x0000808401007387 */ /* 0x000fe80000100a00 */
[----:B------:R4:W-:Y:S04]  /*6e630*/  STL.64 [R1+0x88], R134 ;  /* 0x0000888601007387 */ /* 0x0009e80000100a00 */
[----:B------:R-:W3:Y:S04]  /*6e640*/  LDL.LU R241, [R1+0x874] ;  /* 0x0008740001f17983 */ /* 0x000ee80000300800 */
[----:B------:R-:W3:Y:S04]  /*6e650*/  LDL.LU R242, [R1+0x878] ;  /* 0x0008780001f27983 */ /* 0x000ee80000300800 */
[----:B------:R-:W3:Y:S04]  /*6e660*/  LDL.LU R243, [R1+0x87c] ;  /* 0x00087c0001f37983 */ /* 0x000ee80000300800 */
[----:B------:R-:W-:Y:S04]  /*6e670*/  LDS R238, [R0+UR10+0x41980] ;  /* 0x0419800a00ee7984 */ /* 0x000fe80008000800 */
[----:B------:R-:W-:Y:S01]  /*6e680*/  LDS R237, [R252+UR10+0x41180] ;  /* 0x0411800afced7984 */ /* 0x000fe20008000800 */
[----:B----4-:R-:W-:Y:S03]  /*6e690*/  HMMA.1688.F32.TF32 R132, R172, R90, R244 ;  /* 0x0000005aac84723c */ /* 0x010fe600000810f4 */
[----:B------:R-:W4:Y:S04]  /*6e6a0*/  LDL.LU R244, [R1+0x880] ;  /* 0x0008800001f47983 */ /* 0x000f280000300800 */
[----:B------:R-:W4:Y:S04]  /*6e6b0*/  LDL.LU R245, [R1+0x884] ;  /* 0x0008840001f57983 */ /* 0x000f280000300800 */
[----:B------:R-:W4:Y:S04]  /*6e6c0*/  LDL.LU R246, [R1+0x888] ;  /* 0x0008880001f67983 */ /* 0x000f280000300800 */
[----:B------:R-:W4:Y:S04]  /*6e6d0*/  LDL.LU R247, [R1+0x88c] ;  /* 0x00088c0001f77983 */ /* 0x000f280000300800 */
[----:B------:R-:W1:Y:S01]  /*6e6e0*/  LDS R239, [R252+UR10+0x41980] ;  /* 0x0419800afcef7984 */ /* 0x000e620008000800 */
[----:B------:R-:W-:Y:S01]  /*6e6f0*/  IMAD.MOV.U32 R146, RZ, RZ, R135 ;  /* 0x000000ffff927224 */ /* 0x000fe200078e0087 */
[----:B------:R-:W-:Y:S01]  /*6e700*/  MOV R145, R134 ;  /* 0x0000008600917202 */ /* 0x000fe20000000f00 */
[----:B------:R-:W-:-:S02]  /*6e710*/  IMAD.MOV.U32 R144, RZ, RZ, R133 ;  /* 0x000000ffff907224 */ /* 0x000fc400078e0085 */
[----:B------:R-:W-:Y:S01]  /*6e720*/  IMAD.MOV.U32 R141, RZ, RZ, R132 ;  /* 0x000000ffff8d7224 */ /* 0x000fe200078e0084 */
[----:B------:R-:W-:Y:S04]  /*6e730*/  STL [R1+0x762c], R146 ;  /* 0x00762c9201007387 */ /* 0x000fe80000100800 */
[----:B------:R-:W-:Y:S04]  /*6e740*/  STL [R1+0x7628], R145 ;  /* 0x0076289101007387 */ /* 0x000fe80000100800 */
[----:B------:R3:W-:Y:S04]  /*6e750*/  STL [R1+0x7624], R144 ;  /* 0x0076249001007387 */ /* 0x0007e80000100800 */
[----:B------:R-:W-:Y:S01]  /*6e760*/  STL [R1+0x7620], R141 ;  /* 0x0076208d01007387 */ /* 0x000fe20000100800 */
[----:B--2---:R-:W-:Y:S03]  /*6e770*/  HMMA.1688.F32.TF32 R132, R172, R86, R232 ;  /* 0x00000056ac84723c */ /* 0x004fe600000810e8 */
[----:B------:R-:W2:Y:S04]  /*6e780*/  LDL.LU R232, [R1+0x890] ;  /* 0x0008900001e87983 */ /* 0x000ea80000300800 */
[----:B------:R-:W2:Y:S04]  /*6e790*/  LDL.LU R233, [R1+0x894] ;  /* 0x0008940001e97983 */ /* 0x000ea80000300800 */
[----:B------:R-:W2:Y:S04]  /*6e7a0*/  LDL.LU R234, [R1+0x898] ;  /* 0x0008980001ea7983 */ /* 0x000ea80000300800 */
[----:B------:R-:W2:Y:S04]  /*6e7b0*/  LDL.LU R235, [R1+0x89c] ;  /* 0x00089c0001eb7983 */ /* 0x000ea80000300800 */
[----:B------:R-:W-:Y:S01]  /*6e7c0*/  IMAD.MOV.U32 R140, RZ, RZ, R135 ;  /* 0x000000ffff8c7224 */ /* 0x000fe200078e0087 */
[----:B------:R-:W-:Y:S01]  /*6e7d0*/  MOV R138, R134 ;  /* 0x00000086008a7202 */ /* 0x000fe20000000f00 */
[----:B------:R-:W-:-:S02]  /*6e7e0*/  IMAD.MOV.U32 R137, RZ, RZ, R133 ;  /* 0x000000ffff897224 */ /* 0x000fc400078e0085 */
[----:B------:R-:W-:Y:S01]  /*6e7f0*/  IMAD.MOV.U32 R136, RZ, RZ, R132 ;  /* 0x000000ffff887224 */ /* 0x000fe200078e0084 */
[----:B------:R-:W-:Y:S04]  /*6e800*/  STL [R1+0x763c], R140 ;  /* 0x00763c8c01007387 */ /* 0x000fe80000100800 */
[----:B------:R-:W-:Y:S04]  /*6e810*/  STL [R1+0x7638], R138 ;  /* 0x0076388a01007387 */ /* 0x000fe80000100800 */
[----:B------:R-:W-:Y:S04]  /*6e820*/  STL [R1+0x7634], R137 ;  /* 0x0076348901007387 */ /* 0x000fe80000100800 */
[----:B------:R4:W-:Y:S01]  /*6e830*/  STL [R1+0x7630], R136 ;  /* 0x0076308801007387 */ /* 0x0009e20000100800 */
[----:B---3--:R-:W-:Y:S03]  /*6e840*/  HMMA.1688.F32.TF32 R144, R172, R82, R240 ;  /* 0x00000052ac90723c */ /* 0x008fe600000810f0 */
[----:B------:R-:W3:Y:S04]  /*6e850*/  LDL.LU R240, [R1+0x8a0] ;  /* 0x0008a00001f07983 */ /* 0x000ee80000300800 */
[----:B------:R-:W3:Y:S04]  /*6e860*/  LDL.LU R241, [R1+0x8a4] ;  /* 0x0008a40001f17983 */ /* 0x000ee80000300800 */
[----:B------:R-:W3:Y:S04]  /*6e870*/  LDL.LU R242, [R1+0x8a8] ;  /* 0x0008a80001f27983 */ /* 0x000ee80000300800 */
[----:B------:R-:W3:Y:S04]  /*6e880*/  LDL.LU R243, [R1+0x8ac] ;  /* 0x0008ac0001f37983 */ /* 0x000ee80000300800 */
[----:B------:R-:W-:Y:S01]  /*6e890*/  IMAD.MOV.U32 R135, RZ, RZ, R147 ;  /* 0x000000ffff877224 */ /* 0x000fe200078e0093 */
[----:B------:R-:W-:Y:S01]  /*6e8a0*/  MOV R134, R146 ;  /* 0x0000009200867202 */ /* 0x000fe20000000f00 */
[----:B------:R-:W-:-:S02]  /*6e8b0*/  IMAD.MOV.U32 R133, RZ, RZ, R145 ;  /* 0x000000ffff857224 */ /* 0x000fc400078e0091 */
[----:B------:R-:W-:Y:S01]  /*6e8c0*/  IMAD.MOV.U32 R132, RZ, RZ, R144 ;  /* 0x000000ffff847224 */ /* 0x000fe200078e0090 */
[----:B------:R-:W-:Y:S01]  /*6e8d0*/  STL [R1+0x764c], R135 ;  /* 0x00764c8701007387 */ /* 0x000fe20000100800 */
[----:B----4-:R-:W-:Y:S03]  /*6e8e0*/  HMMA.1688.F32.TF32 R136, R172, R78, R244 ;  /* 0x0000004eac88723c */ /* 0x010fe600000810f4 */
[----:B------:R-:W-:Y:S04]  /*6e8f0*/  STL [R1+0x7648], R134 ;  /* 0x0076488601007387 */ /* 0x000fe80000100800 */
[----:B------:R-:W-:Y:S04]  /*6e900*/  STL [R1+0x7644], R133 ;  /* 0x0076448501007387 */ /* 0x000fe80000100800 */
[----:B------:R2:W-:Y:S04]  /*6e910*/  STL [R1+0x7640], R132 ;  /* 0x0076408401007387 */ /* 0x0005e80000100800 */
[----:B------:R-:W4:Y:S04]  /*6e920*/  LDL.LU R244, [R1+0x8b0] ;  /* 0x0008b00001f47983 */ /* 0x000f280000300800 */
[----:B------:R-:W4:Y:S04]  /*6e930*/  LDL.LU R245, [R1+0x8b4] ;  /* 0x0008b40001f57983 */ /* 0x000f280000300800 */
[----:B------:R-:W4:Y:S04]  /*6e940*/  LDL.LU R246, [R1+0x8b8] ;  /* 0x0008b80001f67983 */ /* 0x000f280000300800 */
[----:B------:R-:W4:Y:S01]  /*6e950*/  LDL.LU R247, [R1+0x8bc] ;  /* 0x0008bc0001f77983 */ /* 0x000f220000300800 */
[----:B------:R-:W-:Y:S01]  /*6e960*/  IMAD.MOV.U32 R152, RZ, RZ, R139 ;  /* 0x000000ffff987224 */ /* 0x000fe200078e008b */
[----:B------:R-:W-:Y:S01]  /*6e970*/  MOV R150, R138 ;  /* 0x0000008a00967202 */ /* 0x000fe20000000f00 */
[----:B------:R-:W-:-:S02]  /*6e980*/  IMAD.MOV.U32 R149, RZ, RZ, R137 ;  /* 0x000000ffff957224 */ /* 0x000fc400078e0089 */
[----:B------:R-:W-:Y:S01]  /*6e990*/  IMAD.MOV.U32 R148, RZ, RZ, R136 ;  /* 0x000000ffff947224 */ /* 0x000fe200078e0088 */
[----:B------:R-:W-:Y:S04]  /*6e9a0*/  STL [R1+0x765c], R152 ;  /* 0x00765c9801007387 */ /* 0x000fe80000100800 */
[----:B------:R-:W-:Y:S04]  /*6e9b0*/  STL [R1+0x7658], R150 ;  /* 0x0076589601007387 */ /* 0x000fe80000100800 */
[----:B------:R-:W-:Y:S04]  /*6e9c0*/  STL [R1+0x7654], R149 ;  /* 0x0076549501007387 */ /* 0x000fe80000100800 */
        /* <DEDUP_REMOVED lines=18> */
[----:B---3--:R-:W-:-:S15]  /*6eaf0*/  HMMA.1688.F32.TF32 R132, R172, R102, R240 ;  /* 0x00000066ac84723c */ /* 0x008fde00000810f0 */
        /* <DEDUP_REMOVED lines=17> */
[----:B----4-:R-:W-:Y:S03]  /*6ec10*/  HMMA.1688.F32.TF32 R132, R172, R98, R244 ;  /* 0x00000062ac84723c */ /* 0x010fe600000810f4 */
[----:B------:R-:W4:Y:S04]  /*6ec20*/  LDL.LU R244, [R1+0x900] ;  /* 0x0009000001f47983 */ /* 0x000f280000300800 */
[----:B------:R-:W4:Y:S04]  /*6ec30*/  LDL.LU R245, [R1+0x904] ;  /* 0x0009040001f57983 */ /* 0x000f280000300800 */
[----:B------:R-:W4:Y:S04]  /*6ec40*/  LDL.LU R246, [R1+0x908] ;  /* 0x0009080001f67983 */ /* 0x000f280000300800 */
[----:B------:R-:W4:Y:S04]  /*6ec50*/  LDL.LU R247, [R1+0x90c] ;  /* 0x00090c0001f77983 */ /* 0x000f280000300800 */
        /* <DEDUP_REMOVED lines=8> */
[C---:B--2---:R-:W-:Y:S03]  /*6ece0*/  HMMA.1688.F32.TF32 R132, R172.reuse, R130, R232 ;  /* 0x00000082ac84723c */ /* 0x044fe600000810e8 */
[----:B------:R-:W2:Y:S04]  /*6ecf0*/  LDL.LU R232, [R1+0x910] ;  /* 0x0009100001e87983 */ /* 0x000ea80000300800 */
[----:B------:R-:W2:Y:S04]  /*6ed00*/  LDL.LU R233, [R1+0x914] ;  /* 0x0009140001e97983 */ /* 0x000ea80000300800 */
[----:B------:R-:W2:Y:S04]  /*6ed10*/  LDL.LU R234, [R1+0x918] ;  /* 0x0009180001ea7983 */ /* 0x000ea80000300800 */
[----:B------:R-:W2:Y:S04]  /*6ed20*/  LDL.LU R235, [R1+0x91c] ;  /* 0x00091c0001eb7983 */ /* 0x000ea80000300800 */
[----:B------:R-:W-:Y:S01]  /*6ed30*/  IMAD.MOV.U32 R156, RZ, RZ, R135 ;  /* 0x000000ffff9c7224 */ /* 0x000fe200078e0087 */
[----:B------:R-:W-:Y:S01]  /*6ed40*/  MOV R155, R134 ;  /* 0x00000086009b7202 */ /* 0x000fe20000000f00 */
[----:B------:R-:W-:Y:S01]  /*6ed50*/  IMAD.MOV.U32 R154, RZ, RZ, R133 ;  /* 0x000000ffff9a7224 */ /* 0x000fe200078e0085 */
[----:B-1----:R-:W-:Y:S01]  /*6ed60*/  HMMA.1688.F32.TF32 R136, R172, R126, R224 ;  /* 0x0000007eac88723c */ /* 0x002fe200000810e0 */
[----:B------:R-:W-:Y:S01]  /*6ed70*/  IMAD.MOV.U32 R153, RZ, RZ, R132 ;  /* 0x000000ffff997224 */ /* 0x000fe200078e0084 */
[----:B------:R-:W-:Y:S04]  /*6ed80*/  STL [R1+0x769c], R156 ;  /* 0x00769c9c01007387 */ /* 0x000fe80000100800 */
[----:B------:R-:W-:Y:S04]  /*6ed90*/  STL [R1+0x7698], R155 ;  /* 0x0076989b01007387 */ /* 0x000fe80000100800 */
[----:B------:R-:W-:Y:S04]  /*6eda0*/  STL [R1+0x7694], R154 ;  /* 0x0076949a01007387 */ /* 0x000fe80000100800 */
[----:B------:R-:W-:Y:S05]  /*6edb0*/  STL [R1+0x7690], R153 ;  /* 0x0076909901007387 */ /* 0x000fea0000100800 */
[----:B------:R-:W-:Y:S01]  /*6edc0*/  IMAD.MOV.U32 R135, RZ, RZ, R136 ;  /* 0x000000ffff877224 */ /* 0x000fe200078e0088 */
[----:B------:R-:W-:Y:S01]  /*6edd0*/  MOV R133, R138 ;  /* 0x0000008a00857202 */ /* 0x000fe20000000f00 */
[----:B------:R-:W-:-:S02]  /*6ede0*/  IMAD.MOV.U32 R134, RZ, RZ, R137 ;  /* 0x000000ffff867224 */ /* 0x000fc400078e0089 */
[----:B------:R-:W-:-:S03]  /*6edf0*/  IMAD.MOV.U32 R132, RZ, RZ, R139 ;  /* 0x000000ffff847224 */ /* 0x000fc600078e008b */
[----:B------:R-:W-:Y:S04]  /*6ee00*/  STL.64 [R1+0x77d8], R134 ;  /* 0x0077d88601007387 */ /* 0x000fe80000100a00 */
[----:B------:R3:W-:Y:S02]  /*6ee10*/  STL.64 [R1+0x77d0], R132 ;  /* 0x0077d08401007387 */ /* 0x0007e40000100a00 */
[C---:B---3--:R-:W-:Y:S08]  /*6ee20*/  HMMA.1688.F32.TF32 R132, R172.reuse, R118, R240 ;  /* 0x00000076ac84723c */ /* 0x048ff000000810f0 */
[----:B------:R-:W-:Y:S11]  /*6ee30*/  HMMA.1688.F32.TF32 R136, R172, R122, R228 ;  /* 0x0000007aac88723c */ /* 0x000ff600000810e4 */
[----:B------:R-:W-:Y:S01]  /*6ee40*/  IMAD.MOV.U32 R251, RZ, RZ, R132 ;  /* 0x000000fffffb7224 */ /* 0x000fe200078e0084 */
[----:B------:R-:W-:Y:S01]  /*6ee50*/  MOV R249, R134 ;  /* 0x0000008600f97202 */ /* 0x000fe20000000f00 */
[----:B------:R-:W-:-:S02]  /*6ee60*/  IMAD.MOV.U32 R250, RZ, RZ, R133 ;  /* 0x000000fffffa7224 */ /* 0x000fc400078e0085 */
[----:B------:R-:W-:Y:S02]  /*6ee70*/  IMAD.MOV.U32 R248, RZ, RZ, R135 ;  /* 0x000000fffff87224 */ /* 0x000fe400078e0087 */
[----:B----4-:R-:W-:Y:S02]  /*6ee80*/  HMMA.1688.F32.TF32 R132, R172, R114, R244 ;  /* 0x00000072ac84723c */ /* 0x010fe400000810f4 */
[----:B------:R-:W-:Y:S01]  /*6ee90*/  IMAD.MOV.U32 R150, RZ, RZ, R137 ;  /* 0x000000ffff967224 */ /* 0x000fe200078e0089 */
[----:B------:R-:W-:Y:S01]  /*6eea0*/  MOV R149, R138 ;  /* 0x0000008a00957202 */ /* 0x000fe20000000f00 */
[----:B------:R-:W-:Y:S01]  /*6eeb0*/  IMAD.MOV.U32 R148, RZ, RZ, R139 ;  /* 0x000000ffff947224 */ /* 0x000fe200078e008b */
[----:B------:R-:W-:Y:S04]  /*6eec0*/  STL.64 [R1+0x77e8], R250 ;  /* 0x0077e8fa01007387 */ /* 0x000fe80000100a00 */
[----:B------:R-:W-:Y:S10]  /*6eed0*/  STL.64 [R1+0x77e0], R248 ;  /* 0x0077e0f801007387 */ /* 0x000ff40000100a00 */
[----:B------:R-:W-:Y:S01]  /*6eee0*/  IMAD.MOV.U32 R151, RZ, RZ, R135 ;  /* 0x000000ffff977224 */ /* 0x000fe200078e0087 */
[----:B------:R-:W-:Y:S01]  /*6eef0*/  MOV R159, R134 ;  /* 0x00000086009f7202 */ /* 0x000fe20000000f00 */
[----:B------:R-:W-:-:S02]  /*6ef00*/  IMAD.MOV.U32 R157, RZ, RZ, R132 ;  /* 0x000000ffff9d7224 */ /* 0x000fc400078e0084 */
[----:B------:R-:W-:Y:S01]  /*6ef10*/  IMAD.MOV.U32 R158, RZ, RZ, R133 ;  /* 0x000000ffff9e7224 */ /* 0x000fe200078e0085 */
[----:B------:R-:W-:Y:S04]  /*6ef20*/  STL.64 [R1+0x77f8], R150 ;  /* 0x0077f89601007387 */ /* 0x000fe80000100a00 */
[----:B------:R-:W-:Y:S01]  /*6ef30*/  STL.64 [R1+0x77f0], R148 ;  /* 0x0077f09401007387 */ /* 0x000fe20000100a00 */
[----:B--2---:R-:W-:Y:S03]  /*6ef40*/  HMMA.1688.F32.TF32 R132, R172, R110, R232 ;  /* 0x0000006eac84723c */ /* 0x004fe600000810e8 */
        /* <DEDUP_REMOVED lines=48> */
[----:B------:R-:W-:Y:S01]  /*6f250*/  IMAD.MOV.U32 R141, RZ, RZ, R132 ;  /* 0x000000ffff8d7224 */ /* 0x000fe200078e0084 */
[----:B------:R-:W-:Y:S01]  /*6f260*/  MOV R145, R134 ;  /* 0x0000008600917202 */ /* 0x000fe20000000f00 */
[----:B------:R-:W-:-:S02]  /*6f270*/  IMAD.MOV.U32 R144, RZ, RZ, R133 ;  /* 0x000000ffff907224 */ /* 0x000fc400078e0085 */
[----:B------:R-:W-:Y:S02]  /*6f280*/  IMAD.MOV.U32 R146, RZ, RZ, R135 ;  /* 0x000000ffff927224 */ /* 0x000fe400078e0087 */
[----:B------:R-:W-:Y:S01]  /*6f290*/  IMAD.MOV.U32 R152, RZ, RZ, R136 ;  /* 0x000000ffff987224 */ /* 0x000fe200078e0088 */
[----:B--2---:R-:W-:-:S15]  /*6f2a0*/  HMMA.1688.F32.TF32 R132, R172, R106, R192 ;  /* 0x0000006aac84723c */ /* 0x004fde00000810c0 */
[----:B------:R-:W-:-:S04]  /*6f2b0*/  NOP ;  /* 0x0000000000007918 */ /* 0x000fc80000000000 */
[----:B------:R-:W-:Y:S01]  /*6f2c0*/  IMAD.MOV.U32 R136, RZ, RZ, R132 ;  /* 0x000000ffff887224 */ /* 0x000fe200078e0084 */
[----:B------:R-:W-:Y:S01]  /*6f2d0*/  MOV R138, R134 ;  /* 0x00000086008a7202 */ /* 0x000fe20000000f00 */
[----:B------:R-:W-:Y:S02]  /*6f2e0*/  IMAD.MOV.U32 R137, RZ, RZ, R133 ;  /* 0x000000ffff897224 */ /* 0x000fe400078e0085 */
[----:B------:R-:W-:Y:S02]  /*6f2f0*/  IMAD.MOV.U32 R140, RZ, RZ, R135 ;  /* 0x000000ffff8c7224 */ /* 0x000fe400078e0087 */
[----:B---3--:R-:W-:-:S15]  /*6f300*/  HMMA.1688.F32.TF32 R132, R172, R70, R196 ;  /* 0x00000046ac84723c */ /* 0x008fde00000810c4 */
[----:B------:R-:W-:-:S04]  /*6f310*/  NOP ;  /* 0x0000000000007918 */ /* 0x000fc80000000000 */
[----:B------:R-:W-:Y:S01]  /*6f320*/  IMAD.MOV.U32 R156, RZ, RZ, R132 ;  /* 0x000000ffff9c7224 */ /* 0x000fe200078e0084 */
[----:B------:R-:W-:Y:S01]  /*6f330*/  MOV R154, R134 ;  /* 0x00000086009a7202 */ /* 0x000fe20000000f00 */
[----:B------:R-:W-:Y:S02]  /*6f340*/  IMAD.MOV.U32 R155, RZ, RZ, R133 ;  /* 0x000000ffff9b7224 */ /* 0x000fe400078e0085 */
[----:B------:R-:W-:Y:S02]  /*6f350*/  IMAD.MOV.U32 R153, RZ, RZ, R135 ;  /* 0x000000ffff997224 */ /* 0x000fe400078e0087 */
[----:B----4-:R-:W-:Y:S01]  /*6f360*/  HMMA.1688.F32.TF32 R132, R172, R66, R200 ;  /* 0x00000042ac84723c */ /* 0x010fe200000810c8 */
[----:B------:R-:W-:Y:S04]  /*6f370*/  STL.64 [R1+0x7818], R154 ;  /* 0x0078189a01007387 */ /* 0x000fe80000100a00 */
[----:B------:R-:W-:Y:S04]  /*6f380*/  STL.64 [R1+0x7810], R152 ;  /* 0x0078109801007387 */ /* 0x000fe80000100a00 */
[----:B------:R-:W-:Y:S04]  /*6f390*/  STL.64 [R1+0x7808], R158 ;  /* 0x0078089e01007387 */ /* 0x000fe80000100a00 */
[----:B------:R-:W-:Y:S06]  /*6f3a0*/  STL.64 [R1+0x7800], R156 ;  /* 0x0078009c01007387 */ /* 0x000fec0000100a00 */
[----:B------:R-:W-:Y:S01]  /*6f3b0*/  IMAD.MOV.U32 R139, RZ, RZ, R135 ;  /* 0x000000ffff8b7224 */ /* 0x000fe200078e0087 */
[----:B------:R-:W-:Y:S01]  /*6f3c0*/  MOV R143, R134 ;  /* 0x00000086008f7202 */ /* 0x000fe20000000f00 */
[----:B------:R-:W-:-:S03]  /*6f3d0*/  IMAD.MOV.U32 R142, RZ, RZ, R133 ;  /* 0x000000ffff8e7224 */ /* 0x000fc600078e0085 */
[----:B------:R-:W-:Y:S04]  /*6f3e0*/  STL.64 [R1+0x7908], R138 ;  /* 0x0079088a01007387 */ /* 0x000fe80000100a00 */
[----:B------:R-:W-:Y:S04]  /*6f3f0*/  STL.64 [R1+0x7900], R136 ;  /* 0x0079008801007387 */ /* 0x000fe80000100a00 */
[----:B------:R-:W-:Y:S04]  /*6f400*/  STL.64 [R1+0x7838], R142 ;  /* 0x0078388e01007387 */ /* 0x000fe80000100a00 */
[----:B------:R1:W-:Y:S01]  /*6f410*/  STL.64 [R1+0x7830], R140 ;  /* 0x0078308c01007387 */ /* 0x0003e20000100a00 */
[----:B------:R-:W-:-:S02]  /*6f420*/  IMAD.MOV.U32 R147, RZ, RZ, R132 ;  /* 0x000000ffff937224 */ /* 0x000fc400078e0084 */
[C---:B------:R-:W-:Y:S08]  /*6f430*/  HMMA.1688.F32.TF32 R132, R172.reuse, R54, R216 ;  /* 0x00000036ac84723c */ /* 0x040ff000000810d8 */
[C---:B-1----:R-:W-:Y:S08]  /*6f440*/  HMMA.1688.F32.TF32 R140, R172.reuse, R62, R204 ;  /* 0x0000003eac8c723c */ /* 0x042ff000000810cc */
[C---:B------:R-:W-:Y:S01]  /*6f450*/  HMMA.1688.F32.TF32 R136, R172.reuse, R58, R208 ;  /* 0x0000003aac88723c */ /* 0x040fe200000810d0 */
[----:B------:R-:W-:Y:S04]  /*6f460*/  STL.64 [R1+0x7828], R146 ;  /* 0x0078289201007387 */ /* 0x000fe80000100a00 */
[----:B------:R-:W-:Y:S06]  /*6f470*/  STL.64 [R1+0x7820], R144 ;  /* 0x0078209001007387 */ /* 0x000fec0000100a00 */
        /* <DEDUP_REMOVED lines=19> */
[----:B------:R-:W-:Y:S04]  /*6f5b0*/  STL.64 [R1+0x108], R142 ;  /* 0x0001088e01007387 */ /* 0x000fe80000100a00 */
[----:B------:R-:W2:Y:S04]  /*6f5c0*/  LDL.LU R244, [R1+0xb60] ;  /* 0x000b600001f47983 */ /* 0x000ea80000300800 */
[----:B------:R1:W-:Y:S04]  /*6f5d0*/  STL.64 [R1+0xf0], R136 ;  /* 0x0000f08801007387 */ /* 0x0003e80000100a00 */
[----:B------:R3:W-:Y:S04]  /*6f5e0*/  STL.64 [R1+0xf8], R138 ;  /* 0x0000f88a01007387 */ /* 0x0007e80000100a00 */
[----:B------:R4:W-:Y:S04]  /*6f5f0*/  STL.64 [R1+0xe0], R132 ;  /* 0x0000e08401007387 */ /* 0x0009e80000100a00 */
        /* <DEDUP_REMOVED lines=80> */
[----:B----4-:R-:W4:Y:S04]  /*6fb00*/  LDL.LU R132, [R1+0xa50] ;  /* 0x000a500001847983 */ /* 0x010f280000300800 */
        /* <DEDUP_REMOVED lines=23> */
[C---:B---3--:R-:W-:Y:S08]  /*6fc80*/  HMMA.1688.F32.TF32 R140, R172.reuse, R26, R140 ;  /* 0x0000001aac8c723c */ /* 0x048ff0000008108c */
[C---:B--2---:R-:W-:Y:S11]  /*6fc90*/  HMMA.1688.F32.TF32 R144, R172.reuse, R22, R136 ;  /* 0x00000016ac90723c */ /* 0x044ff60000081088 */
[----:B------:R-:W-:Y:S04]  /*6fca0*/  STL.64 [R1+0xd0], R140 ;  /* 0x0000d08c01007387 */ /* 0x000fe80000100a00 */
[----:B------:R1:W-:Y:S01]  /*6fcb0*/  STL.64 [R1+0xd8], R142 ;  /* 0x0000d88e01007387 */ /* 0x0003e20000100a00 */
[C---:B------:R-:W-:Y:S08]  /*6fcc0*/  HMMA.1688.F32.TF32 R136, R172.reuse, R14, R224 ;  /* 0x0000000eac88723c */ /* 0x040ff000000810e0 */
[C---:B-1----:R-:W-:Y:S01]  /*6fcd0*/  HMMA.1688.F32.TF32 R140, R172.reuse, R18, R156 ;  /* 0x00000012ac8c723c */ /* 0x042fe2000008109c */
[----:B------:R-:W-:Y:S04]  /*6fce0*/  STL.64 [R1+0xc0], R144 ;  /* 0x0000c09001007387 */ /* 0x000fe80000100a00 */
[----:B------:R1:W-:Y:S03]  /*6fcf0*/  STL.64 [R1+0xc8], R146 ;  /* 0x0000c89201007387 */ /* 0x0003e60000100a00 */
[----:B-1----:R-:W-:Y:S11]  /*6fd00*/  HMMA.1688.F32.TF32 R144, R172, R10, R152 ;  /* 0x0000000aac90723c */ /* 0x002ff60000081098 */
[----:B------:R-:W-:Y:S04]  /*6fd10*/  STL.64 [R1+0xb0], R140 ;  /* 0x0000b08c01007387 */ /* 0x000fe80000100a00 */
[----:B------:R1:W-:Y:S04]  /*6fd20*/  STL.64 [R1+0xb8], R142 ;  /* 0x0000b88e01007387 */ /* 0x0003e80000100a00 */
[----:B------:R-:W-:Y:S01]  /*6fd30*/  STL.64 [R1+0xa0], R136 ;  /* 0x0000a08801007387 */ /* 0x000fe20000100a00 */
[----:B----4-:R-:W-:Y:S03]  /*6fd40*/  HMMA.1688.F32.TF32 R132, R236, R90, R132 ;  /* 0x0000005aec84723c */ /* 0x010fe60000081084 */
[----:B------:R2:W-:Y:S05]  /*6fd50*/  STL.64 [R1+0xa8], R138 ;  /* 0x0000a88a01007387 */ /* 0x0005ea0000100a00 */
[----:B-1----:R-:W-:Y:S08]  /*6fd60*/  HMMA.1688.F32.TF32 R140, R172, R6, R148 ;  /* 0x00000006ac8c723c */ /* 0x002ff00000081094 */
[C---:B--2---:R-:W-:Y:S01]  /*6fd70*/  HMMA.1688.F32.TF32 R136, R236.reuse, R94, R248 ;  /* 0x0000005eec88723c */ /* 0x044fe200000810f8 */
        /* <DEDUP_REMOVED lines=57> */
[----:B------:R-:W-:Y:S04]  /*70110*/  STL.64 [R1+0x378], R142 ;  /* 0x0003788e01007387 */ /* 0x000fe80000100a00 */
[----:B------:R-:W2:Y:S04]  /*70120*/  LDL.LU R240, [R1+0xd40] ;  /* 0x000d400001f07983 */ /* 0x000ea80000300800 */
[----:B------:R-:W-:Y:S04]  /*70130*/  STL.64 [R1+0x380], R136 ;  /* 0x0003808801007387 */ /* 0x000fe80000100a00 */
[----:B------:R-:W-:Y:S04]  /*70140*/  STL.64 [R1+0x388], R138 ;  /* 0x0003888a01007387 */ /* 0x000fe80000100a00 */
[----:B------:R1:W-:Y:S04]  /*70150*/  STL.64 [R1+0x390], R132 ;  /* 0x0003908401007387 */ /* 0x0003e80000100a00 */
[----:B------:R3:W-:Y:S04]  /*70160*/  STL.64 [R1+0x398], R134 ;  /* 0x0003988601007387 */ /* 0x0007e80000100a00 */
[----:B------:R-:W2:Y:S01]  /*70170*/  LDL.LU R241, [R1+0xd44] ;  /* 0x000d440001f17983 */ /* 0x000ea20000300800 */
[----:B------:R-:W-:-:S03]  /*70180*/  IMAD.MOV.U32 R230, RZ, RZ, R129 ;  /* 0x000000ffffe67224 */ /* 0x000fc600078e0081 */
[----:B------:R-:W2:Y:S01]  /*70190*/  LDL.LU R242, [R1+0xd48] ;  /* 0x000d480001f27983 */ /* 0x000ea20000300800 */
[----:B------:R-:W-:-:S03]  /*701a0*/  IMAD.MOV.U32 R231, RZ, RZ, R2 ;  /* 0x000000ffffe77224 */ /* 0x000fc600078e0002 */
[----:B------:R-:W2:Y:S04]  /*701b0*/  LDL.LU R243, [R1+0xd4c] ;  /* 0x000d4c0001f37983 */ /* 0x000ea80000300800 */
        /* <DEDUP_REMOVED lines=44> */
[----:B-1----:R-:W4:Y:S04]  /*70480*/  LDL.LU R132, [R1+0xc00] ;  /* 0x000c000001847983 */ /* 0x002f280000300800 */
[----:B------:R-:W4:Y:S04]  /*70490*/  LDL.LU R133, [R1+0xc04] ;  /* 0x000c040001857983 */ /* 0x000f280000300800 */
[----:B---3--:R-:W4:Y:S04]  /*704a0*/  LDL.LU R134, [R1+0xc08] ;  /* 0x000c080001867983 */ /* 0x008f280000300800 */
[----:B------:R-:W4:Y:S04]  /*704b0*/  LDL.LU R135, [R1+0xc0c] ;  /* 0x000c0c0001877983 */ /* 0x000f280000300800 */
        /* <DEDUP_REMOVED lines=50> */
[----:B--2---:R-:W-:-:S03]  /*707e0*/  MOV R218, R2 ;  /* 0x0000000200da7202 */ /* 0x004fc60000000f00 */
[----:B------:R-:W2:Y:S01]  /*707f0*/  LDL.LU R2, [R1+0x7910] ;  /* 0x0079100001027983 */ /* 0x000ea20000300800 */
[----:B------:R-:W-:-:S05]  /*70800*/  LOP3.LUT R227, R0, 0x40, RZ, 0x3c, !PT ;  /* 0x0000004000e37812 */ /* 0x000fca00078e3cff */
[----:B------:R-:W-:Y:S04]  /*70810*/  LDS R212, [R227+UR10+0x41180] ;  /* 0x0411800ae3d47984 */ /* 0x000fe80008000800 */
[----:B------:R-:W1:Y:S01]  /*70820*/  LDS R214, [R227+UR10+0x41980] ;  /* 0x0419800ae3d67984 */ /* 0x000e620008000800 */
[----:B------:R-:W-:Y:S01]  /*70830*/  IMAD.MOV.U32 R219, RZ, RZ, R129 ;  /* 0x000000ffffdb7224 */ /* 0x000fe200078e0081 */
[C---:B----4-:R-:W-:Y:S08]  /*70840*/  HMMA.1688.F32.TF32 R132, R236.reuse, R18, R132 ;  /* 0x00000012ec84723c */ /* 0x050ff00000081084 */
[C---:B---3--:R-:W-:Y:S08]  /*70850*/  HMMA.1688.F32.TF32 R152, R236.reuse, R30, R152 ;  /* 0x0000001eec98723c */ /* 0x048ff00000081098 */
[C---:B------:R-:W-:Y:S08]  /*70860*/  HMMA.1688.F32.TF32 R172, R236.reuse, R46, R172 ;  /* 0x0000002eecac723c */ /* 0x040ff000000810ac */
[----:B------:R-:W-:-:S15]  /*70870*/  HMMA.1688.F32.TF32 R136, R236, R50, R136 ;  /* 0x00000032ec88723c */ /* 0x000fde0000081088 */
[----:B------:R-:W-:-:S04]  /*70880*/  NOP ;  /* 0x0000000000007918 */ /* 0x000fc80000000000 */
[----:B------:R-:W-:Y:S04]  /*70890*/  STL.64 [R1+0x3a0], R136 ;  /* 0x0003a08801007387 */ /* 0x000fe80000100a00 */
[----:B------:R3:W-:Y:S04]  /*708a0*/  STL.64 [R1+0x3a8], R138 ;  /* 0x0003a88a01007387 */ /* 0x0007e80000100a00 */
[----:B---3--:R-:W3:Y:S04]  /*708b0*/  LDL.LU.64 R138, [R1+0x7908] ;  /* 0x00790800018a7983 */ /* 0x008ee80000300a00 */
[----:B------:R-:W4:Y:S04]  /*708c0*/  LDL.LU.64 R136, [R1+0x7900] ;  /* 0x0079000001887983 */ /* 0x000f280000300a00 */
        /* <DEDUP_REMOVED lines=8> */
[----:B------:R1:W-:Y:S04]  /*70950*/  STL.64 [R1+0x3d8], R146 ;  /* 0x0003d89201007387 */ /* 0x0003e80000100a00 */
[----:B------:R-:W-:Y:S04]  /*70960*/  STL.64 [R1+0x3e0], R140 ;  /* 0x0003e08c01007387 */ /* 0x000fe80000100a00 */
[----:B------:R2:W-:Y:S01]  /*70970*/  STL.64 [R1+0x3e8], R142 ;  /* 0x0003e88e01007387 */ /* 0x0005e20000100a00 */
[C---:B-1----:R-:W-:Y:S01]  /*70980*/  HMMA.1688.F32.TF32 R144, R236.reuse, R26, R148 ;  /* 0x0000001aec90723c */ /* 0x042fe20000081094 */
[----:B------:R-:W-:Y:S01]  /*70990*/  IMAD.MOV.U32 R244, RZ, RZ, R128 ;  /* 0x000000fffff47224 */ /* 0x000fe200078e0080 */
[----:B------:R-:W-:Y:S01]  /*709a0*/  MOV R246, R124 ;  /* 0x0000007c00f67202 */ /* 0x000fe20000000f00 */
[----:B------:R-:W-:Y:S01]  /*709b0*/  IMAD.MOV.U32 R245, RZ, RZ, R125 ;  /* 0x000000fffff57224 */ /* 0x000fe200078e007d */
[----:B------:R-:W-:Y:S04]  /*709c0*/  LDS R172, [R0+UR10+0x42000] ;  /* 0x0420000a00ac7984 */ /* 0x000fe80008000800 */
[----:B--2---:R-:W-:Y:S01]  /*709d0*/  HMMA.1688.F32.TF32 R140, R236, R22, R248 ;  /* 0x00000016ec8c723c */ /* 0x004fe200000810f8 */
[----:B------:R-:W-:Y:S04]  /*709e0*/  STL.64 [R1+0x3f0], R152 ;  /* 0x0003f09801007387 */ /* 0x000fe80000100a00 */
[----:B------:R-:W-:Y:S01]  /*709f0*/  STL.64 [R1+0x3f8], R154 ;  /* 0x0003f89a01007387 */ /* 0x000fe20000100a00 */
[----:B------:R-:W-:-:S03]  /*70a00*/  IMAD.MOV.U32 R247, RZ, RZ, R121 ;  /* 0x000000fffff77224 */ /* 0x000fc600078e0079 */
[----:B------:R-:W-:Y:S04]  /*70a10*/  LDS R174, [R0+UR10+0x42800] ;  /* 0x0428000a00ae7984 */ /* 0x000fe80008000800 */
[----:B------:R-:W-:Y:S04]  /*70a20*/  STL.64 [R1+0x400], R144 ;  /* 0x0004009001007387 */ /* 0x000fe80000100a00 */
[----:B------:R1:W-:Y:S04]  /*70a30*/  STL.64 [R1+0x408], R146 ;  /* 0x0004089201007387 */ /* 0x0003e80000100a00 */
[----:B------:R-:W-:Y:S04]  /*70a40*/  STL.64 [R1+0x410], R140 ;  /* 0x0004108c01007387 */ /* 0x000fe80000100a00 */
[----:B------:R2:W-:Y:S01]  /*70a50*/  STL.64 [R1+0x418], R142 ;  /* 0x0004188e01007387 */ /* 0x0005e20000100a00 */
[C---:B-1----:R-:W-:Y:S03]  /*70a60*/  HMMA.1688.F32.TF32 R144, R236.reuse, R14, R160 ;  /* 0x0000000eec90723c */ /* 0x042fe600000810a0 */
[----:B------:R-:W-:Y:S04]  /*70a70*/  STL.64 [R1+0x420], R132 ;  /* 0x0004208401007387 */ /* 0x000fe80000100a00 */
[----:B------:R1:W-:Y:S01]  /*70a80*/  STL.64 [R1+0x428], R134 ;  /* 0x0004288601007387 */ /* 0x0003e20000100a00 */
[C---:B--2---:R-:W-:Y:S03]  /*70a90*/  HMMA.1688.F32.TF32 R140, R236.reuse, R10, R164 ;  /* 0x0000000aec8c723c */ /* 0x044fe600000810a4 */
[----:B------:R-:W-:Y:S04]  /*70aa0*/  LDS R173, [R252+UR10+0x42000] ;  /* 0x0420000afcad7984 */ /* 0x000fe80008000800 */
[----:B------:R-:W-:Y:S01]  /*70ab0*/  LDS R175, [R252+UR10+0x42800] ;  /* 0x0428000afcaf7984 */ /* 0x000fe20008000800 */
[----:B-1----:R-:W-:Y:S03]  /*70ac0*/  HMMA.1688.F32.TF32 R132, R236, R6, R168 ;  /* 0x00000006ec84723c */ /* 0x002fe600000810a8 */
        /* <DEDUP_REMOVED lines=9> */
[----:B------:R-:W-:Y:S05]  /*70b60*/  LDS R238, [R227+UR10+0x42880] ;  /* 0x0428800ae3ee7984 */ /* 0x000fea0008000800 */
[C---:B-1----:R-:W-:Y:S03]  /*70b70*/  HMMA.1688.F32.TF32 R132, R212.reuse, R86, R232 ;  /* 0x00000056d484723c */ /* 0x042fe600000810e8 */
[----:B------:R-:W-:Y:S04]  /*70b80*/  STL.64 [R1+0x490], R144 ;  /* 0x0004909001007387 */ /* 0x000fe80000100a00 */
[----:B------:R-:W-:Y:S04]  /*70b90*/  STL.64 [R1+0x498], R146 ;  /* 0x0004989201007387 */ /* 0x000fe80000100a00 */
[----:B------:R-:W-:Y:S04]  /*70ba0*/  STL.64 [R1+0x480], R140 ;  /* 0x0004808c01007387 */ /* 0x000fe80000100a00 */
[----:B------:R1:W-:Y:S04]  /*70bb0*/  STL.64 [R1+0x488], R142 ;  /* 0x0004888e01007387 */ /* 0x0003e80000100a00 */
[----:B------:R-:W-:Y:S04]  /*70bc0*/  STL.64 [R1+0x470], R132 ;  /* 0x0004708401007387 */ /* 0x000fe80000100a00 */
[----:B------:R2:W-:Y:S01]  /*70bd0*/  STL.64 [R1+0x478], R134 ;  /* 0x0004788601007387 */ /* 0x0005e20000100a00 */
[C---:B-1----:R-:W-:Y:S08]  /*70be0*/  HMMA.1688.F32.TF32 R140, R212.reuse, R82, R184 ;  /* 0x00000052d48c723c */ /* 0x042ff000000810b8 */
[C---:B--2---:R-:W-:Y:S08]  /*70bf0*/  HMMA.1688.F32.TF32 R132, R212.reuse, R78, R188 ;  /* 0x0000004ed484723c */ /* 0x044ff000000810bc */
[C---:B------:R-:W-:Y:S03]  /*70c00*/  HMMA.1688.F32.TF32 R144, R212.reuse, R74, R192 ;  /* 0x0000004ad490723c */ /* 0x040fe600000810c0 */
[----:B------:R-:W-:Y:S04]  /*70c10*/  STL.64 [R1+0x460], R140 ;  /* 0x0004608c01007387 */ /* 0x000fe80000100a00 */
[----:B------:R1:W-:Y:S04]  /*70c20*/  STL.64 [R1+0x468], R142 ;  /* 0x0004688e01007387 */ /* 0x0003e80000100a00 */
[----:B------:R-:W-:Y:S01]  /*70c30*/  STL.64 [R1+0x450], R132 ;  /* 0x0004508401007387 */ /* 0x000fe20000100a00 */
[C---:B------:R-:W-:Y:S03]  /*70c40*/  HMMA.1688.F32.TF32 R128, R212.reuse, R130, R204 ;  /* 0x00000082d480723c */ /* 0x040fe600000810cc */
[----:B------:R2:W-:Y:S05]  /*70c50*/  STL.64 [R1+0x458], R134 ;  /* 0x0004588601007387 */ /* 0x0005ea0000100a00 */
[----:B-1----:R-:W-:Y:S01]  /*70c60*/  HMMA.1688.F32.TF32 R140, R212, R102, R196 ;  /* 0x00000066d48c723c */ /* 0x002fe200000810c4 */
[----:B------:R-:W-:-:S07]  /*70c70*/  IMAD.MOV.U32 R232, RZ, RZ, R120 ;  /* 0x000000ffffe87224 */ /* 0x000fce00078e0078 */
[----:B--2---:R-:W-:Y:S01]  /*70c80*/  HMMA.1688.F32.TF32 R132, R212, R98, R200 ;  /* 0x00000062d484723c */ /* 0x004fe200000810c8 */
[----:B------:R-:W-:Y:S01]  /*70c90*/  IMAD.MOV.U32 R233, RZ, RZ, R117 ;  /* 0x000000ffffe97224 */ /* 0x000fe200078e0075 */
[----:B------:R-:W-:-:S06]  /*70ca0*/  MOV R234, R116 ;  /* 0x0000007400ea7202 */ /* 0x000fcc0000000f00 */
        /* <DEDUP_REMOVED lines=19> */
[C---:B-1----:R-:W-:Y:S01]  /*70de0*/  HMMA.1688.F32.TF32 R116, R212.reuse, R106, R244 ;  /* 0x0000006ad474723c */ /* 0x042fe200000810f4 */
[----:B------:R-:W-:Y:S01]  /*70df0*/  IMAD.MOV.U32 R235, RZ, RZ, R3 ;  /* 0x000000ffffeb7224 */ /* 0x000fe200078e0003 */
[----:B------:R-:W-:Y:S01]  /*70e00*/  LOP3.LUT R3, R2, 0x40, RZ, 0x3c, !PT ;  /* 0x0000004002037812 */ /* 0x000fe200078e3cff */
[----:B------:R-:W-:Y:S04]  /*70e10*/  STL.64 [R1+0x600], R124 ;  /* 0x0006007c01007387 */ /* 0x000fe80000100a00 */
[----:B------:R-:W-:Y:S04]  /*70e20*/  STL.64 [R1+0x608], R126 ;  /* 0x0006087e01007387 */ /* 0x000fe80000100a00 */
[----:B------:R-:W1:Y:S04]  /*70e30*/  LDSM.16.M88.4 R128, [R3+UR14] ;  /* 0x0000000e0380783b */ /* 0x000e680008000200 */
[----:B------:R-:W-:Y:S04]  /*70e40*/  STL.64 [R1+0x5f0], R120 ;  /* 0x0005f07801007387 */ /* 0x000fe80000100a00 */
[----:B------:R-:W-:Y:S04]  /*70e50*/  STL.64 [R1+0x5f8], R122 ;  /* 0x0005f87a01007387 */ /* 0x000fe80000100a00 */
[----:B------:R-:W2:Y:S04]  /*70e60*/  LDSM.16.M88.4 R124, [R3+UR14+0x1000] ;  /* 0x0010000e037c783b */ /* 0x000ea80008000200 */
[----:B------:R-:W-:Y:S04]  /*70e70*/  STL [R1+0x71fc], R2 ;  /* 0x0071fc0201007387 */ /* 0x000fe80000100800 */
[----:B------:R-:W-:Y:S04]  /*70e80*/  STL.64 [R1+0x5e0], R116 ;  /* 0x0005e07401007387 */ /* 0x000fe80000100a00 */
[----:B------:R-:W3:Y:S04]  /*70e90*/  LDSM.16.M88.4 R120, [R3+UR14+0x2000] ;  /* 0x0020000e0378783b */ /* 0x000ee80008000200 */
[----:B------:R-:W-:Y:S04]  /*70ea0*/  STL.64 [R1+0x5e8], R118 ;  /* 0x0005e87601007387 */ /* 0x000fe80000100a00 */
[----:B------:R-:W4:Y:S01]  /*70eb0*/  LDSM.16.M88.4 R116, [R3+UR14+0x3000] ;  /* 0x0030000e0374783b */ /* 0x000f220008000200 */
[----:B------:R-:W-:Y:S03]  /*70ec0*/  HMMA.1688.F32.TF32 R132, R212, R70, R232 ;  /* 0x00000046d484723c */ /* 0x000fe600000810e8 */
[----:B-1----:R-:W-:Y:S04]  /*70ed0*/  STL [R1+0x7580], R130 ;  /* 0x0075808201007387 */ /* 0x002fe80000100800 */
[----:B------:R-:W-:Y:S01]  /*70ee0*/  STL [R1+0x757c], R131 ;  /* 0x00757c8301007387 */ /* 0x000fe20000100800 */
[----:B------:R-:W-:-:S03]  /*70ef0*/  IMAD.MOV.U32 R240, RZ, RZ, R76 ;  /* 0x000000fffff07224 */ /* 0x000fc600078e004c */
[----:B--2---:R-:W-:Y:S04]  /*70f00*/  STL [R1+0x7574], R126 ;  /* 0x0075747e01007387 */ /* 0x004fe80000100800 */
[----:B------:R-:W-:Y:S01]  /*70f10*/  STL [R1+0x7570], R127 ;  /* 0x0075707f01007387 */ /* 0x000fe20000100800 */
[----:B------:R-:W-:-:S03]  /*70f20*/  IMAD.MOV.U32 R241, RZ, RZ, R77 ;  /* 0x000000fffff17224 */ /* 0x000fc600078e004d */
[----:B---3--:R-:W-:Y:S04]  /*70f30*/  STL [R1+0x7584], R122 ;  /* 0x0075847a01007387 */ /* 0x008fe80000100800 */
[----:B------:R-:W-:Y:S04]  /*70f40*/  STL [R1+0x7578], R123 ;  /* 0x0075787b01007387 */ /* 0x000fe80000100800 */
[----:B----4-:R-:W-:Y:S04]  /*70f50*/  STL [R1+0x758c], R118 ;  /* 0x00758c7601007387 */ /* 0x010fe80000100800 */
[----:B------:R-:W-:Y:S01]  /*70f60*/  STL [R1+0x7588], R119 ;  /* 0x0075887701007387 */ /* 0x000fe20000100800 */
[----:B------:R-:W-:-:S03]  /*70f70*/  MOV R242, R80 ;  /* 0x0000005000f27202 */ /* 0x000fc60000000f00 */
[----:B------:R-:W2:Y:S01]  /*70f80*/  LDL.LU R76, [R1+0x78fc] ;  /* 0x0078fc00014c7983 */ /* 0x000ea20000300800 */
[----:B------:R-:W-:-:S03]  /*70f90*/  IMAD.MOV.U32 R243, RZ, RZ, R81 ;  /* 0x000000fffff37224 */ /* 0x000fc600078e0051 */
[----:B------:R1:W-:Y:S01]  /*70fa0*/  STL.64 [R1+0x5d0], R132 ;  /* 0x0005d08401007387 */ /* 0x0003e20000100a00 */
[----:B------:R-:W-:-:S03]  /*70fb0*/  IMAD.MOV.U32 R228, RZ, RZ, R92 ;  /* 0x000000ffffe47224 */ /* 0x000fc600078e005c */
[----:B------:R3:W-:Y:S01]  /*70fc0*/  STL.64 [R1+0x5d8], R134 ;  /* 0x0005d88601007387 */ /* 0x0007e20000100a00 */
[----:B------:R-:W-:-:S03]  /*70fd0*/  IMAD.MOV.U32 R229, RZ, RZ, R93 ;  /* 0x000000ffffe57224 */ /* 0x000fc600078e005d */
[----:B------:R-:W4:Y:S01]  /*70fe0*/  LDL.LU R77, [R1+0x78f8] ;  /* 0x0078f800014d7983 */ /* 0x000f220000300800 */
[----:B------:R-:W-:-:S03]  /*70ff0*/  MOV R230, R96 ;  /* 0x0000006000e67202 */ /* 0x000fc60000000f00 */
[----:B------:R-:W2:Y:S01]  /*71000*/  LDL.LU R80, [R1+0x78f4] ;  /* 0x0078f40001507983 */ /* 0x000ea20000300800 */
[----:B------:R-:W-:-:S03]  /*71010*/  IMAD.MOV.U32 R231, RZ, RZ, R97 ;  /* 0x000000ffffe77224 */ /* 0x000fc600078e0061 */
[----:B------:R-:W2:Y:S01]  /*71020*/  LDL.LU R81, [R1+0x78f0] ;  /* 0x0078f00001517983 */ /* 0x000ea20000300800 */
[----:B------:R-:W-:-:S03]  /*71030*/  IMAD.MOV.U32 R216, RZ, RZ, R105 ;  /* 0x000000ffffd87224 */ /* 0x000fc600078e0069 */
[----:B------:R-:W2:Y:S01]  /*71040*/  LDL.LU R92, [R1+0x78ec] ;  /* 0x0078ec00015c7983 */ /* 0x000ea20000300800 */
[----:B------:R-:W-:-:S03]  /*71050*/  IMAD.MOV.U32 R217, RZ, RZ, R104 ;  /* 0x000000ffffd97224 */ /* 0x000fc600078e0068 */
[----:B------:R-:W3:Y:S01]  /*71060*/  LDL.LU R93, [R1+0x78e8] ;  /* 0x0078e800015d7983 */ /* 0x000ee20000300800 */
[----:B------:R-:W-:-:S03]  /*71070*/  MOV R218, R100 ;  /* 0x0000006400da7202 */ /* 0x000fc60000000f00 */
[----:B------:R-:W4:Y:S01]  /*71080*/  LDL.LU R96, [R1+0x78e4] ;  /* 0x0078e40001607983 */ /* 0x000f220000300800 */
[----:B------:R-:W-:-:S03]  /*71090*/  IMAD.MOV.U32 R219, RZ, RZ, R101 ;  /* 0x000000ffffdb7224 */ /* 0x000fc600078e0065 */
[----:B------:R-:W4:Y:S04]  /*710a0*/  LDL.LU R97, [R1+0x78e0] ;  /* 0x0078e00001617983 */ /* 0x000f280000300800 */
[----:B------:R-:W4:Y:S04]  /*710b0*/  LDL.LU R105, [R1+0x78dc] ;  /* 0x0078dc0001697983 */ /* 0x000f280000300800 */
[----:B------:R-:W4:Y:S04]  /*710c0*/  LDL.LU R104, [R1+0x78d8] ;  /* 0x0078d80001687983 */ /* 0x000f280000300800 */
[----:B------:R-:W4:Y:S04]  /*710d0*/  LDL.LU R100, [R1+0x78d4] ;  /* 0x0078d40001647983 */ /* 0x000f280000300800 */
[----:B------:R-:W4:Y:S01]  /*710e0*/  LDL.LU R101, [R1+0x78d0] ;  /* 0x0078d00001657983 */ /* 0x000f220000300800 */
[----:B------:R-:W-:Y:S01]  /*710f0*/  IMAD.MOV.U32 R208, RZ, RZ, R108 ;  /* 0x000000ffffd07224 */ /* 0x000fe200078e006c */
[----:B------:R-:W-:Y:S01]  /*71100*/  MOV R210, R112 ;  /* 0x0000007000d27202 */ /* 0x000fe20000000f00 */
[----:B------:R-:W-:Y:S01]  /*71110*/  IMAD.MOV.U32 R209, RZ, RZ, R109 ;  /* 0x000000ffffd17224 */ /* 0x000fe200078e006d */
[----:B------:R-:W4:Y:S01]  /*71120*/  LDL.LU R108, [R1+0x78cc] ;  /* 0x0078cc00016c7983 */ /* 0x000f220000300800 */
[----:B------:R-:W-:-:S03]  /*71130*/  IMAD.MOV.U32 R211, RZ, RZ, R113 ;  /* 0x000000ffffd37224 */ /* 0x000fc600078e0071 */
        /* <DEDUP_REMOVED lines=11> */
[----:B--2---:R-:W-:Y:S01]  /*711f0*/  IMAD.MOV.U32 R199, RZ, RZ, R92 ;  /* 0x000000ffffc77224 */ /* 0x004fe200078e005c */
[----:B---3--:R-:W-:Y:S01]  /*71200*/  MOV R198, R93 ;  /* 0x0000005d00c67202 */ /* 0x008fe20000000f00 */
[----:B----4-:R-:W-:-:S02]  /*71210*/  IMAD.MOV.U32 R197, RZ, RZ, R96 ;  /* 0x000000ffffc57224 */ /* 0x010fc400078e0060 */
[----:B------:R-:W-:Y:S02]  /*71220*/  IMAD.MOV.U32 R196, RZ, RZ, R97 ;  /* 0x000000ffffc47224 */ /* 0x000fe400078e0061 */
[----:B------:R-:W2:Y:S04]  /*71230*/  LDL.LU R97, [R1+0x78ac] ;  /* 0x0078ac0001617983 */ /* 0x000ea80000300800 */
[----:B------:R-:W3:Y:S04]  /*71240*/  LDL.LU R96, [R1+0x78a8] ;  /* 0x0078a80001607983 */ /* 0x000ee80000300800 */
[----:B------:R-:W4:Y:S01]  /*71250*/  LDL.LU R93, [R1+0x78a4] ;  /* 0x0078a400015d7983 */ /* 0x000f220000300800 */
[----:B------:R-:W-:Y:S01]  /*71260*/  MOV R194, R104 ;  /* 0x0000006800c27202 */ /* 0x000fe20000000f00 */
[----:B------:R-:W-:-:S02]  /*71270*/  IMAD.MOV.U32 R193, RZ, RZ, R100 ;  /* 0x000000ffffc17224 */ /* 0x000fc400078e0064 */
[----:B------:R-:W4:Y:S01]  /*71280*/  LDL.LU R92, [R1+0x78a0] ;  /* 0x0078a000015c7983 */ /* 0x000f220000300800 */
[----:B------:R-:W-:-:S03]  /*71290*/  IMAD.MOV.U32 R192, RZ, RZ, R101 ;  /* 0x000000ffffc07224 */ /* 0x000fc600078e0065 */
[----:B------:R-:W4:Y:S01]  /*712a0*/  LDL.LU R101, [R1+0x789c] ;  /* 0x00789c0001657983 */ /* 0x000f220000300800 */
[----:B------:R-:W-:-:S03]  /*712b0*/  IMAD.MOV.U32 R195, RZ, RZ, R105 ;  /* 0x000000ffffc37224 */ /* 0x000fc600078e0069 */
[----:B------:R-:W4:Y:S04]  /*712c0*/  LDL.LU R100, [R1+0x7898] ;  /* 0x0078980001647983 */ /* 0x000f280000300800 */
[----:B------:R-:W4:Y:S04]  /*712d0*/  LDL.LU R104, [R1+0x7894] ;  /* 0x0078940001687983 */ /* 0x000f280000300800 */
[----:B------:R-:W4:Y:S01]  /*712e0*/  LDL.LU R105, [R1+0x7890] ;  /* 0x0078900001697983 */ /* 0x000f220000300800 */
[----:B------:R-:W-:Y:S02]  /*712f0*/  IMAD.MOV.U32 R189, RZ, RZ, R112 ;  /* 0x000000ffffbd7224 */ /* 0x000fe400078e0070 */
[----:B------:R-:W-:Y:S01]  /*71300*/  IMAD.MOV.U32 R188, RZ, RZ, R113 ;  /* 0x000000ffffbc7224 */ /* 0x000fe200078e0071 */
[----:B------:R-:W-:Y:S01]  /*71310*/  MOV R190, R109 ;  /* 0x0000006d00be7202 */ /* 0x000fe20000000f00 */
        /* <DEDUP_REMOVED lines=14> */
[----:B------:R-:W2:Y:S01]  /*71400*/  LDL.LU R97, [R1+0x7870] ;  /* 0x0078700001617983 */ /* 0x000ea20000300800 */
[----:B------:R-:W-:-:S03]  /*71410*/  IMAD.MOV.U32 R176, RZ, RZ, R105 ;  /* 0x000000ffffb07224 */ /* 0x000fc600078e0069 */
[----:B------:R-:W2:Y:S01]  /*71420*/  LDL.LU R105, [R1+0x786c] ;  /* 0x00786c0001697983 */ /* 0x000ea20000300800 */
[----:B------:R-:W-:-:S03]  /*71430*/  IMAD.MOV.U32 R179, RZ, RZ, R101 ;  /* 0x000000ffffb37224 */ /* 0x000fc600078e0065 */
[----:B------:R-:W3:Y:S04]  /*71440*/  LDL.LU R104, [R1+0x7868] ;  /* 0x0078680001687983 */ /* 0x000ee80000300800 */
        /* <DEDUP_REMOVED lines=9> */
[----:B------:R-:W1:Y:S01]  /*714e0*/  LDL.LU R113, [R1+0x7850] ;  /* 0x0078500001717983 */ /* 0x000e620000300800 */
[----:B--2---:R-:W-:Y:S01]  /*714f0*/  IMAD.MOV.U32 R163, RZ, RZ, R105 ;  /* 0x000000ffffa37224 */ /* 0x004fe200078e0069 */
[----:B---3--:R-:W-:Y:S01]  /*71500*/  MOV R162, R104 ;  /* 0x0000006800a27202 */ /* 0x008fe20000000f00 */
[----:B----4-:R-:W-:-:S02]  /*71510*/  IMAD.MOV.U32 R160, RZ, RZ, R100 ;  /* 0x000000ffffa07224 */ /* 0x010fc400078e0064 */
[----:B------:R-:W2:Y:S01]  /*71520*/  LDL.LU R100, [R1+0x784c] ;  /* 0x00784c0001647983 */ /* 0x000ea20000300800 */
[----:B------:R-:W-:-:S03]  /*71530*/  IMAD.MOV.U32 R161, RZ, RZ, R101 ;  /* 0x000000ffffa17224 */ /* 0x000fc600078e0065 */
[----:B------:R-:W3:Y:S04]  /*71540*/  LDL.LU R101, [R1+0x7848] ;  /* 0x0078480001657983 */ /* 0x000ee80000300800 */
[----:B------:R-:W4:Y:S04]  /*71550*/  LDL.LU R104, [R1+0x7844] ;  /* 0x0078440001687983 */ /* 0x000f280000300800 */
[----:B------:R-:W4:Y:S04]  /*71560*/  LDL.LU R105, [R1+0x7840] ;  /* 0x0078400001697983 */ /* 0x000f280000300800 */
[----:B------:R-:W4:Y:S04]  /*71570*/  LDL.LU R244, [R1+0xe00] ;  /* 0x000e000001f47983 */ /* 0x000f280000300800 */
[----:B------:R-:W4:Y:S04]  /*71580*/  LDL.LU R245, [R1+0xe04] ;  /* 0x000e040001f57983 */ /* 0x000f280000300800 */
[----:B------:R-:W4:Y:S04]  /*71590*/  LDL.LU R246, [R1+0xe08] ;  /* 0x000e080001f67983 */ /* 0x000f280000300800 */
[----:B------:R-:W4:Y:S01]  /*715a0*/  LDL.LU R247, [R1+0xe0c] ;  /* 0x000e0c0001f77983 */ /* 0x000f220000300800 */
[----:B-1----:R-:W-:-:S02]  /*715b0*/  IMAD.MOV.U32 R132, RZ, RZ, R113 ;  /* 0x000000ffff847224 */ /* 0x002fc400078e0071 */
[----:B------:R-:W-:Y:S02]  /*715c0*/  IMAD.MOV.U32 R133, RZ, RZ, R112 ;  /* 0x000000ffff857224 */ /* 0x000fe400078e0070 */
[----:B------:R-:W1:Y:S01]  /*715d0*/  LDSM.16.M88.4 R112, [R3+UR14+0x4000] ;  /* 0x0040000e0370783b */ /* 0x000e620008000200 */
[----:B------:R-:W-:Y:S01]  /*715e0*/  MOV R134, R109 ;  /* 0x0000006d00867202 */ /* 0x000fe20000000f00 */
[----:B------:R-:W-:Y:S02]  /*715f0*/  IMAD.MOV.U32 R135, RZ, RZ, R108 ;  /* 0x000000ffff877224 */ /* 0x000fe400078e006c */
[----:B------:R-:W2:Y:S01]  /*71600*/  LDSM.16.M88.4 R108, [R3+UR14+0x5000] ;  /* 0x0050000e036c783b */ /* 0x000ea20008000200 */
[----:B------:R-:W-:Y:S02]  /*71610*/  IMAD.MOV.U32 R232, RZ, RZ, R65 ;  /* 0x000000ffffe87224 */ /* 0x000fe400078e0041 */
[----:B------:R-:W-:Y:S01]  /*71620*/  IMAD.MOV.U32 R233, RZ, RZ, R64 ;  /* 0x000000ffffe97224 */ /* 0x000fe200078e0040 */
[----:B------:R-:W-:Y:S01]  /*71630*/  MOV R234, R61 ;  /* 0x0000003d00ea7202 */ /* 0x000fe20000000f00 */
[----:B------:R-:W-:Y:S01]  /*71640*/  IMAD.MOV.U32 R235, RZ, RZ, R60 ;  /* 0x000000ffffeb7224 */ /* 0x000fe200078e003c */
[----:B------:R-:W-:Y:S01]  /*71650*/  MOV R166, R93 ;  /* 0x0000005d00a67202 */ /* 0x000fe20000000f00 */
[----:B------:R-:W-:-:S02]  /*71660*/  IMAD.MOV.U32 R164, RZ, RZ, R97 ;  /* 0x000000ffffa47224 */ /* 0x000fc400078e0061 */
[----:B------:R-:W-:Y:S02]  /*71670*/  IMAD.MOV.U32 R165, RZ, RZ, R96 ;  /* 0x000000ffffa57224 */ /* 0x000fe400078e0060 */
[----:B------:R-:W-:Y:S01]  /*71680*/  IMAD.MOV.U32 R167, RZ, RZ, R92 ;  /* 0x000000ffffa77224 */ /* 0x000fe200078e005c */
[----:B------:R-:W-:Y:S01]  /*71690*/  MOV R186, R85 ;  /* 0x0000005500ba7202 */ /* 0x000fe20000000f00 */
[----:B------:R-:W-:Y:S01]  /*716a0*/  IMAD.MOV.U32 R184, RZ, RZ, R89 ;  /* 0x000000ffffb87224 */ /* 0x000fe200078e0059 */
[----:B------:R-:W-:Y:S01]  /*716b0*/  MOV R202, R77 ;  /* 0x0000004d00ca7202 */ /* 0x000fe20000000f00 */
[----:B------:R-:W-:Y:S01]  /*716c0*/  IMAD.MOV.U32 R185, RZ, RZ, R88 ;  /* 0x000000ffffb97224 */ /* 0x000fe200078e0058 */
[----:B------:R-:W-:Y:S01]  /*716d0*/  MOV R222, R69 ;  /* 0x0000004500de7202 */ /* 0x000fe20000000f00 */
[----:B------:R-:W-:Y:S01]  /*716e0*/  IMAD.MOV.U32 R187, RZ, RZ, R84 ;  /* 0x000000ffffbb7224 */ /* 0x000fe200078e0054 */
[----:B------:R-:W-:Y:S01]  /*716f0*/  LDSM.16.M88.4 R96, [R3+UR14+0x8000] ;  /* 0x0080000e0360783b */ /* 0x000fe20008000200 */
[----:B------:R-:W-:-:S02]  /*71700*/  IMAD.MOV.U32 R200, RZ, RZ, R81 ;  /* 0x000000ffffc87224 */ /* 0x000fc400078e0051 */
[----:B------:R-:W-:Y:S01]  /*71710*/  IMAD.MOV.U32 R201, RZ, RZ, R80 ;  /* 0x000000ffffc97224 */ /* 0x000fe200078e0050 */
[----:B------:R-:W-:Y:S01]  /*71720*/  LDSM.16.M88.4 R92, [R3+UR14+0x9000] ;  /* 0x0090000e035c783b */ /* 0x000fe20008000200 */
[----:B------:R-:W-:Y:S02]  /*71730*/  IMAD.MOV.U32 R203, RZ, RZ, R76 ;  /* 0x000000ffffcb7224 */ /* 0x000fe400078e004c */
[----:B------:R-:W-:Y:S01]  /*71740*/  IMAD.MOV.U32 R220, RZ, RZ, R73 ;  /* 0x000000ffffdc7224 */ /* 0x000fe200078e0049 */
[----:B------:R-:W-:Y:S01]  /*71750*/  LDSM.16.M88.4 R88, [R3+UR14+0xa000] ;  /* 0x00a0000e0358783b */ /* 0x000fe20008000200 */
[----:B------:R-:W-:Y:S02]  /*71760*/  IMAD.MOV.U32 R221, RZ, RZ, R72 ;  /* 0x000000ffffdd7224 */ /* 0x000fe400078e0048 */
[----:B------:R-:W-:Y:S01]  /*71770*/  IMAD.MOV.U32 R223, RZ, RZ, R68 ;  /* 0x000000ffffdf7224 */ /* 0x000fe200078e0044 */
[----:B------:R-:W-:Y:S04]  /*71780*/  LDSM.16.M88.4 R84, [R3+UR14+0xb000] ;  /* 0x00b0000e0354783b */ /* 0x000fe80008000200 */
[----:B------:R-:W-:Y:S04]  /*71790*/  LDSM.16.M88.4 R80, [R3+UR14+0xc000] ;  /* 0x00c0000e0350783b */ /* 0x000fe80008000200 */
[----:B-1----:R-:W-:Y:S04]  /*717a0*/  STL [R1+0x7594], R114 ;  /* 0x0075947201007387 */ /* 0x002fe80000100800 */
[----:B------:R-:W-:Y:S04]  /*717b0*/  STL [R1+0x7590], R115 ;  /* 0x0075907301007387 */ /* 0x000fe80000100800 */
[----:B------:R-:W-:Y:S04]  /*717c0*/  LDSM.16.M88.4 R76, [R3+UR14+0xd000] ;  /* 0x00d0000e034c783b */ /* 0x000fe80008000200 */
[----:B------:R-:W-:Y:S04]  /*717d0*/  LDSM.16.M88.4 R72, [R3+UR14+0xe000] ;  /* 0x00e0000e0348783b */ /* 0x000fe80008000200 */
[----:B------:R-:W-:Y:S01]  /*717e0*/  LDSM.16.M88.4 R68, [R3+UR14+0x1d000] ;  /* 0x01d0000e0344783b */ /* 0x000fe20008000200 */
[----:B--2---:R-:W-:Y:S01]  /*717f0*/  IMAD.MOV.U32 R251, RZ, RZ, R100 ;  /* 0x000000fffffb7224 */ /* 0x004fe200078e0064 */
[----:B---3--:R-:W-:-:S02]  /*71800*/  MOV R250, R101 ;  /* 0x0000006500fa7202 */ /* 0x008fc40000000f00 */
[----:B------:R-:W1:Y:S01]  /*71810*/  LDSM.16.M88.4 R100, [R3+UR14+0x7000] ;  /* 0x0070000e0364783b */ /* 0x000e620008000200 */
[----:B----4-:R-:W-:Y:S02]  /*71820*/  IMAD.MOV.U32 R249, RZ, RZ, R104 ;  /* 0x000000fffff97224 */ /* 0x010fe400078e0068 */
[----:B------:R-:W-:Y:S02]  /*71830*/  IMAD.MOV.U32 R248, RZ, RZ, R105 ;  /* 0x000000fffff87224 */ /* 0x000fe400078e0069 */
[----:B------:R-:W-:Y:S05]  /*71840*/  LDSM.16.M88.4 R104, [R3+UR14+0x6000] ;  /* 0x0060000e0368783b */ /* 0x000fea0008000200 */
[C---:B------:R-:W-:Y:S08]  /*71850*/  HMMA.1688.F32.TF32 R60, R212.reuse, R62, R248 ;  /* 0x0000003ed43c723c */ /* 0x040ff000000810f8 */
[----:B------:R-:W-:Y:S01]  /*71860*/  HMMA.1688.F32.TF32 R64, R212, R66, R244 ;  /* 0x00000042d440723c */ /* 0x000fe200000810f4 */
[----:B------:R-:W-:-:S02]  /*71870*/  IMAD.MOV.U32 R244, RZ, RZ, R57 ;  /* 0x000000fffff47224 */ /* 0x000fc400078e0039 */
[----:B------:R-:W-:Y:S01]  /*71880*/  IMAD.MOV.U32 R245, RZ, RZ, R56 ;  /* 0x000000fffff57224 */ /* 0x000fe200078e0038 */
[----:B------:R-:W-:Y:S01]  /*71890*/  MOV R246, R53 ;  /* 0x0000003500f67202 */ /* 0x000fe20000000f00 */
[----:B------:R-:W-:-:S14]  /*718a0*/  IMAD.MOV.U32 R247, RZ, RZ, R52 ;  /* 0x000000fffff77224 */ /* 0x000fdc00078e0034 */
[----:B------:R-:W-:Y:S04]  /*718b0*/  STL.64 [R1+0x5c0], R64 ;  /* 0x0005c04001007387 */ /* 0x000fe80000100a00 */
[----:B------:R2:W-:Y:S04]  /*718c0*/  STL.64 [R1+0x5c8], R66 ;  /* 0x0005c84201007387 */ /* 0x0005e80000100a00 */
[----:B------:R-:W-:Y:S04]  /*718d0*/  STL [R1+0x759c], R110 ;  /* 0x00759c6e01007387 */ /* 0x000fe80000100800 */
[----:B------:R-:W-:Y:S01]  /*718e0*/  STL [R1+0x7598], R111 ;  /* 0x0075986f01007387 */ /* 0x000fe20000100800 */
[C---:B--2---:R-:W-:Y:S03]  /*718f0*/  HMMA.1688.F32.TF32 R64, R212.reuse, R58, R132 ;  /* 0x0000003ad440723c */ /* 0x044fe60000081084 */
[----:B------:R-:W-:Y:S04]  /*71900*/  STL.64 [R1+0x4e0], R60 ;  /* 0x0004e03c01007387 */ /* 0x000fe80000100a00 */
[----:B------:R2:W-:Y:S01]  /*71910*/  STL.64 [R1+0x4e8], R62 ;  /* 0x0004e83e01007387 */ /* 0x0005e20000100a00 */
[C---:B------:R-:W-:Y:S08]  /*71920*/  HMMA.1688.F32.TF32 R56, R212.reuse, R54, R160 ;  /* 0x00000036d438723c */ /* 0x040ff000000810a0 */
[C---:B--2---:R-:W-:Y:S08]  /*71930*/  HMMA.1688.F32.TF32 R60, R212.reuse, R50, R164 ;  /* 0x00000032d43c723c */ /* 0x044ff000000810a4 */
[C---:B------:R-:W-:Y:S01]  /*71940*/  HMMA.1688.F32.TF32 R52, R212.reuse, R46, R168 ;  /* 0x0000002ed434723c */ /* 0x040fe200000810a8 */
[----:B------:R-:W-:Y:S04]  /*71950*/  STL.64 [R1+0x4d0], R64 ;  /* 0x0004d04001007387 */ /* 0x000fe80000100a00 */
[----:B------:R-:W-:Y:S04]  /*71960*/  STL.64 [R1+0x4d8], R66 ;  /* 0x0004d84201007387 */ /* 0x000fe80000100a00 */
[----:B------:R-:W-:Y:S04]  /*71970*/  STL.64 [R1+0x4c0], R56 ;  /* 0x0004c03801007387 */ /* 0x000fe80000100a00 */
[----:B------:R2:W-:Y:S04]  /*71980*/  STL.64 [R1+0x4c8], R58 ;  /* 0x0004c83a01007387 */ /* 0x0005e80000100a00 */
[----:B------:R-:W-:Y:S04]  /*71990*/  STL.64 [R1+0x5b0], R60 ;  /* 0x0005b03c01007387 */ /* 0x000fe80000100a00 */
[----:B------:R3:W-:Y:S01]  /*719a0*/  STL.64 [R1+0x5b8], R62 ;  /* 0x0005b83e01007387 */ /* 0x0007e20000100a00 */
[C---:B--2---:R-:W-:Y:S03]  /*719b0*/  HMMA.1688.F32.TF32 R56, R212.reuse, R42, R176 ;  /* 0x0000002ad438723c */ /* 0x044fe600000810b0 */
[----:B------:R-:W-:Y:S04]  /*719c0*/  STL.64 [R1+0x5a0], R52 ;  /* 0x0005a03401007387 */ /* 0x000fe80000100a00 */
[----:B------:R2:W-:Y:S01]  /*719d0*/  STL.64 [R1+0x5a8], R54 ;  /* 0x0005a83601007387 */ /* 0x0005e20000100a00 */
[C---:B---3--:R-:W-:Y:S03]  /*719e0*/  HMMA.1688.F32.TF32 R60, R212.reuse, R38, R180 ;  /* 0x00000026d43c723c */ /* 0x048fe600000810b4 */
[----:B------:R-:W-:Y:S05]  /*719f0*/  LDSM.16.M88.4 R64, [R3+UR14+0x1e000] ;  /* 0x01e0000e0340783b */ /* 0x000fea0008000200 */
[C---:B--2---:R-:W-:Y:S03]  /*71a00*/  HMMA.1688.F32.TF32 R52, R212.reuse, R34, R184 ;  /* 0x00000022d434723c */ /* 0x044fe600000810b8 */
[----:B------:R-:W-:Y:S04]  /*71a10*/  STL.64 [R1+0x590], R56 ;  /* 0x0005903801007387 */ /* 0x000fe80000100a00 */
[----:B------:R2:W-:Y:S04]  /*71a20*/  STL.64 [R1+0x598], R58 ;  /* 0x0005983a01007387 */ /* 0x0005e80000100a00 */
[----:B------:R-:W-:Y:S04]  /*71a30*/  STL.64 [R1+0x580], R60 ;  /* 0x0005803c01007387 */ /* 0x000fe80000100a00 */
[----:B------:R3:W-:Y:S01]  /*71a40*/  STL.64 [R1+0x588], R62 ;  /* 0x0005883e01007387 */ /* 0x0007e20000100a00 */
[C---:B--2---:R-:W-:Y:S03]  /*71a50*/  HMMA.1688.F32.TF32 R56, R212.reuse, R30, R188 ;  /* 0x0000001ed438723c */ /* 0x044fe600000810bc */
[----:B------:R-:W-:Y:S04]  /*71a60*/  STL.64 [R1+0x570], R52 ;  /* 0x0005703401007387 */ /* 0x000fe80000100a00 */
[----:B------:R2:W-:Y:S01]  /*71a70*/  STL.64 [R1+0x578], R54 ;  /* 0x0005783601007387 */ /* 0x0005e20000100a00 */
[C---:B---3--:R-:W-:Y:S08]  /*71a80*/  HMMA.1688.F32.TF32 R60, R212.reuse, R26, R192 ;  /* 0x0000001ad43c723c */ /* 0x048ff000000810c0 */
        /* <DEDUP_REMOVED lines=14> */
[----:B--2---:R-:W-:Y:S03]  /*71b70*/  HMMA.1688.F32.TF32 R56, R212, R6, R216 ;  /* 0x00000006d438723c */ /* 0x004fe600000810d8 */
[----:B------:R-:W-:Y:S04]  /*71b80*/  STL.64 [R1+0x510], R52 ;  /* 0x0005103401007387 */ /* 0x000fe80000100a00 */
[----:B------:R2:W-:Y:S01]  /*71b90*/  STL.64 [R1+0x518], R54 ;  /* 0x0005183601007387 */ /* 0x0005e20000100a00 */
[----:B---3--:R-:W-:Y:S01]  /*71ba0*/  HMMA.1688.F32.TF32 R60, R172, R128, R220 ;  /* 0x00000080ac3c723c */ /* 0x008fe200000810dc */
[----:B------:R-:W-:-:S02]  /*71bb0*/  LOP3.LUT R2, R0, 0x60, RZ, 0x3c, !PT ;  /* 0x0000006000027812 */ /* 0x000fc400078e3cff */
[----:B------:R-:W-:Y:S04]  /*71bc0*/  LDS R212, [R227+UR10+0x42000] ;  /* 0x0420000ae3d47984 */ /* 0x000fe80008000800 */
[----:B------:R-:W-:Y:S01]  /*71bd0*/  LDS R214, [R227+UR10+0x42800] ;  /* 0x0428000ae3d67984 */ /* 0x000fe20008000800 */
[C---:B--2---:R-:W-:Y:S03]  /*71be0*/  HMMA.1688.F32.TF32 R52, R172.reuse, R124, R228 ;  /* 0x0000007cac34723c */ /* 0x044fe600000810e4 */
[----:B------:R-:W-:Y:S04]  /*71bf0*/  STL.64 [R1+0x4f0], R56 ;  /* 0x0004f03801007387 */ /* 0x000fe80000100a00 */
[----:B------:R2:W-:Y:S04]  /*71c00*/  STL.64 [R1+0x4f8], R58 ;  /* 0x0004f83a01007387 */ /* 0x0005e80000100a00 */
[----:B------:R-:W-:Y:S04]  /*71c10*/  STL.64 [R1+0x500], R60 ;  /* 0x0005003c01007387 */ /* 0x000fe80000100a00 */
[----:B------:R-:W-:Y:S01]  /*71c20*/  STL.64 [R1+0x508], R62 ;  /* 0x0005083e01007387 */ /* 0x000fe20000100a00 */
[----:B------:R-:W-:Y:S01]  /*71c30*/  IMAD.MOV.U32 R230, RZ, RZ, R37 ;  /* 0x000000ffffe67224 */ /* 0x000fe200078e0025 */
[----:B--2---:R-:W-:Y:S02]  /*71c40*/  HMMA.1688.F32.TF32 R56, R172, R120, R240 ;  /* 0x00000078ac38723c */ /* 0x004fe400000810f0 */
[----:B------:R-:W-:Y:S04]  /*71c50*/  STL.64 [R1+0x670], R52 ;  /* 0x0006703401007387 */ /* 0x000fe80000100a00 */
[----:B------:R2:W-:Y:S01]  /*71c60*/  STL.64 [R1+0x678], R54 ;  /* 0x0006783601007387 */ /* 0x0005e20000100a00 */
[----:B------:R-:W-:-:S02]  /*71c70*/  IMAD.MOV.U32 R231, RZ, RZ, R36 ;  /* 0x000000ffffe77224 */ /* 0x000fc400078e0024 */
[----:B------:R-:W-:Y:S01]  /*71c80*/  IMAD.MOV.U32 R242, RZ, RZ, R13 ;  /* 0x000000fffff27224 */ /* 0x000fe200078e000d */
[----:B------:R-:W-:Y:S01]  /*71c90*/  LDSM.16.M88.4 R36, [R3+UR14+0x10000] ;  /* 0x0100000e0324783b */ /* 0x000fe20008000200 */
[----:B------:R-:W-:Y:S01]  /*71ca0*/  IMAD.MOV.U32 R228, RZ, RZ, R41 ;  /* 0x000000ffffe47224 */ /* 0x000fe200078e0029 */
[----:B------:R-:W-:Y:S01]  /*71cb0*/  MOV R229, R40 ;  /* 0x0000002800e57202 */ /* 0x000fe20000000f00 */
[----:B------:R-:W-:Y:S01]  /*71cc0*/  IMAD.MOV.U32 R243, RZ, RZ, R12 ;  /* 0x000000fffff37224 */ /* 0x000fe200078e000c */
[----:B------:R-:W-:Y:S01]  /*71cd0*/  MOV R241, R16 ;  /* 0x0000001000f17202 */ /* 0x000fe20000000f00 */
[----:B------:R-:W3:Y:S01]  /*71ce0*/  LDSM.16.M88.4 R12, [R3+UR14+0xf000] ;  /* 0x00f0000e030c783b */ /* 0x000ee20008000200 */
[----:B--2---:R-:W-:Y:S01]  /*71cf0*/  HMMA.1688.F32.TF32 R52, R172, R116, R232 ;  /* 0x00000074ac34723c */ /* 0x004fe200000810e8 */
[----:B------:R-:W-:Y:S02]  /*71d00*/  IMAD.MOV.U32 R234, RZ, RZ, R45 ;  /* 0x000000ffffea7224 */ /* 0x000fe400078e002d */
[----:B------:R-:W-:Y:S01]  /*71d10*/  LDSM.16.M88.4 R40, [R3+UR14+0x13000] ;  /* 0x0130000e0328783b */ /* 0x000fe20008000200 */
[----:B------:R-:W-:-:S02]  /*71d20*/  IMAD.MOV.U32 R235, RZ, RZ, R44 ;  /* 0x000000ffffeb7224 */ /* 0x000fc400078e002c */
[----:B------:R-:W-:Y:S01]  /*71d30*/  IMAD.MOV.U32 R222, RZ, RZ, R5 ;  /* 0x000000ffffde7224 */ /* 0x000fe200078e0005 */
[----:B------:R-:W-:Y:S01]  /*71d40*/  MOV R221, R8 ;  /* 0x0000000800dd7202 */ /* 0x000fe20000000f00 */
[----:B------:R-:W-:Y:S01]  /*71d50*/  IMAD.MOV.U32 R223, RZ, RZ, R4 ;  /* 0x000000ffffdf7224 */ /* 0x000fe200078e0004 */
[----:B------:R-:W-:Y:S01]  /*71d60*/  HMMA.1688.F32.TF32 R44, R172, R112, R244 ;  /* 0x00000070ac2c723c */ /* 0x000fe200000810f4 */
[----:B------:R-:W-:Y:S01]  /*71d70*/  IMAD.MOV.U32 R232, RZ, RZ, R49 ;  /* 0x000000ffffe87224 */ /* 0x000fe200078e0031 */
[----:B------:R-:W-:Y:S01]  /*71d80*/  MOV R233, R48 ;  /* 0x0000003000e97202 */ /* 0x000fe20000000f00 */
[----:B------:R-:W-:Y:S01]  /*71d90*/  IMAD.MOV.U32 R240, RZ, RZ, R17 ;  /* 0x000000fffff07224 */ /* 0x000fe200078e0011 */
[----:B------:R-:W-:Y:S04]  /*71da0*/  LDSM.16.M88.4 R4, [R3+UR14+0x14000] ;  /* 0x0140000e0304783b */ /* 0x000fe80008000200 */
[----:B------:R-:W-:Y:S01]  /*71db0*/  LDSM.16.M88.4 R16, [R3+UR14+0x12000] ;  /* 0x0120000e0310783b */ /* 0x000fe20008000200 */
[----:B------:R-:W-:Y:S01]  /*71dc0*/  IMAD.MOV.U32 R220, RZ, RZ, R9 ;  /* 0x000000ffffdc7224 */ /* 0x000fe200078e0009 */
[----:B------:R-:W-:Y:S01]  /*71dd0*/  MOV R245, R24 ;  /* 0x0000001800f57202 */ /* 0x000fe20000000f00 */
[----:B------:R-:W-:Y:S01]  /*71de0*/  IMAD.MOV.U32 R244, RZ, RZ, R25 ;  /* 0x000000fffff47224 */ /* 0x000fe200078e0019 */
[----:B------:R-:W-:Y:S01]  /*71df0*/  LDSM.16.M88.4 R8, [R3+UR14+0x15000] ;  /* 0x0150000e0308783b */ /* 0x000fe20008000200 */
[----:B------:R-:W-:-:S03]  /*71e00*/  IMAD.MOV.U32 R246, RZ, RZ, R21 ;  /* 0x000000fffff67224 */ /* 0x000fc600078e0015 */
[----:B------:R-:W-:Y:S03]  /*71e10*/  LDSM.16.M88.4 R24, [R3+UR14+0x16000] ;  /* 0x0160000e0318783b */ /* 0x000fe60008000200 */
[----:B------:R-:W-:Y:S01]  /*71e20*/  IMAD.MOV.U32 R111, RZ, RZ, R44 ;  /* 0x000000ffff6f7224 */ /* 0x000fe200078e002c */
[----:B------:R-:W-:Y:S01]  /*71e30*/  MOV R114, R45 ;  /* 0x0000002d00727202 */ /* 0x000fe20000000f00 */
[----:B------:R-:W-:Y:S01]  /*71e40*/  IMAD.MOV.U32 R115, RZ, RZ, R46 ;  /* 0x000000ffff737224 */ /* 0x000fe200078e002e */
[----:B------:R-:W-:Y:S01]  /*71e50*/  LDSM.16.M88.4 R48, [R3+UR14+0x17000] ;  /* 0x0170000e0330783b */ /* 0x000fe20008000200 */
[----:B------:R-:W-:Y:S02]  /*71e60*/  IMAD.MOV.U32 R118, RZ, RZ, R47 ;  /* 0x000000ffff767224 */ /* 0x000fe400078e002f */
[----:B------:R-:W-:Y:S01]  /*71e70*/  HMMA.1688.F32.TF32 R44, R172, R108, R232 ;  /* 0x0000006cac2c723c */ /* 0x000fe200000810e8 */
[----:B------:R-:W-:Y:S01]  /*71e80*/  IMAD.MOV.U32 R247, RZ, RZ, R20 ;  /* 0x000000fffff77224 */ /* 0x000fe200078e0014 */
[----:B------:R-:W-:Y:S01]  /*71e90*/  STL.64 [R1+0x680], R56 ;  /* 0x0006803801007387 */ /* 0x000fe20000100a00 */
[----:B------:R-:W-:-:S03]  /*71ea0*/  IMAD.MOV.U32 R110, RZ, RZ, R55 ;  /* 0x000000ffff6e7224 */ /* 0x000fc600078e0037 */
[----:B------:R-:W-:Y:S04]  /*71eb0*/  LDSM.16.M88.4 R20, [R3+UR14+0x18000] ;  /* 0x0180000e0314783b */ /* 0x000fe80008000200 */
[----:B------:R-:W-:Y:S04]  /*71ec0*/  LDSM.16.M88.4 R60, [R3+UR14+0x1f000] ;  /* 0x01f0000e033c783b */ /* 0x000fe80008000200 */
[----:B------:R-:W-:Y:S04]  /*71ed0*/  LDS R213, [R2+UR10+0x42000] ;  /* 0x0420000a02d57984 */ /* 0x000fe80008000800 */
[----:B------:R-:W-:Y:S01]  /*71ee0*/  LDS R215, [R2+UR10+0x42800] ;  /* 0x0428000a02d77984 */ /* 0x000fe20008000800 */
[----:B------:R-:W-:Y:S01]  /*71ef0*/  IMAD.MOV.U32 R119, RZ, RZ, R44 ;  /* 0x000000ffff777224 */ /* 0x000fe200078e002c */
[----:B------:R-:W-:Y:S01]  /*71f00*/  MOV R122, R45 ;  /* 0x0000002d007a7202 */ /* 0x000fe20000000f00 */
[----:B------:R-:W-:Y:S01]  /*71f10*/  IMAD.MOV.U32 R130, RZ, RZ, R46 ;  /* 0x000000ffff827224 */ /* 0x000fe200078e002e */
[----:B------:R-:W-:Y:S01]  /*71f20*/  LDS R237, [R2+UR10+0x42080] ;  /* 0x0420800a02ed7984 */ /* 0x000fe20008000800 */
[----:B------:R-:W-:-:S03]  /*71f30*/  IMAD.MOV.U32 R131, RZ, RZ, R47 ;  /* 0x000000ffff837224 */ /* 0x000fc600078e002f */
[----:B------:R-:W2:Y:S04]  /*71f40*/  LDSM.16.M88.4 R44, [R3+UR14+0x11000] ;  /* 0x0110000e032c783b */ /* 0x000ea80008000200 */
[----:B------:R-:W-:Y:S01]  /*71f50*/  STL.64 [R1+0x688], R58 ;  /* 0x0006883a01007387 */ /* 0x000fe20000100a00 */
[----:B------:R-:W-:-:S03]  /*71f60*/  IMAD.MOV.U32 R234, RZ, RZ, R29 ;  /* 0x000000ffffea7224 */ /* 0x000fc600078e001d */
[----:B------:R-:W-:Y:S01]  /*71f70*/  STL.64 [R1+0x690], R52 ;  /* 0x0006903401007387 */ /* 0x000fe20000100a00 */
[----:B------:R-:W-:-:S03]  /*71f80*/  IMAD.MOV.U32 R235, RZ, RZ, R28 ;  /* 0x000000ffffeb7224 */ /* 0x000fc600078e001c */
[----:B------:R-:W4:Y:S04]  /*71f90*/  LDSM.16.M88.4 R56, [R3+UR14+0x19000] ;  /* 0x0190000e0338783b */ /* 0x000f280008000200 */
[----:B------:R-:W-:Y:S01]  /*71fa0*/  STL [R1+0x698], R54 ;  /* 0x0006983601007387 */ /* 0x000fe20000100800 */
[----:B------:R-:W-:-:S03]  /*71fb0*/  IMAD.MOV.U32 R232, RZ, RZ, R33 ;  /* 0x000000ffffe87224 */ /* 0x000fc600078e0021 */
[----:B------:R-:W2:Y:S01]  /*71fc0*/  LDSM.16.M88.4 R52, [R3+UR14+0x1a000] ;  /* 0x01a0000e0334783b */ /* 0x000ea20008000200 */
[----:B------:R-:W-:-:S03]  /*71fd0*/  MOV R233, R32 ;  /* 0x0000002000e97202 */ /* 0x000fc60000000f00 */
[----:B-1----:R-:W-:Y:S04]  /*71fe0*/  STL [R1+0x74b0], R102 ;  /* 0x0074b06601007387 */ /* 0x002fe80000100800 */
[----:B------:R-:W1:Y:S04]  /*71ff0*/  LDSM.16.M88.4 R28, [R3+UR14+0x1b000] ;  /* 0x01b0000e031c783b */ /* 0x000e680008000200 */
[----:B------:R-:W-:Y:S04]  /*72000*/  STL [R1+0x74ac], R103 ;  /* 0x0074ac6701007387 */ /* 0x000fe80000100800 */
[----:B------:R-:W-:Y:S04]  /*72010*/  STL [R1+0x74a8], R98 ;  /* 0x0074a86201007387 */ /* 0x000fe80000100800 */
[----:B------:R-:W1:Y:S04]  /*72020*/  LDSM.16.M88.4 R32, [R3+UR14+0x1c000] ;  /* 0x01c0000e0320783b */ /* 0x000e680008000200 */
        /* <DEDUP_REMOVED lines=13> */
[----:B---3--:R-:W-:Y:S04]  /*72100*/  STL [R1+0x74dc], R14 ;  /* 0x0074dc0e01007387 */ /* 0x008fe80000100800 */
        /* <DEDUP_REMOVED lines=9> */
[----:B------:R-:W-:Y:S04]  /*721a0*/  STL [R1+0x7504], R6 ;  /* 0x0075040601007387 */ /* 0x000fe80000100800 */
[----:B------:R-:W-:Y:S04]  /*721b0*/  STL [R1+0x7500], R7 ;  /* 0x0075000701007387 */ /* 0x000fe80000100800 */
[----:B------:R-:W-:Y:S01]  /*721c0*/  STL [R1+0x750c], R10 ;  /* 0x00750c0a01007387 */ /* 0x000fe20000100800 */
[----:B------:R-:W-:Y:S03]  /*721d0*/  HMMA.1688.F32.TF32 R132, R172, R104, R220 ;  /* 0x00000068ac84723c */ /* 0x000fe600000810dc */
[----:B------:R-:W-:Y:S04]  /*721e0*/  STL [R1+0x7508], R11 ;  /* 0x0075080b01007387 */ /* 0x000fe80000100800 */
[----:B------:R-:W-:Y:S04]  /*721f0*/  STL [R1+0x73c8], R26 ;  /* 0x0073c81a01007387 */ /* 0x000fe80000100800 */
[----:B------:R-:W-:Y:S04]  /*72200*/  STL [R1+0x73c4], R27 ;  /* 0x0073c41b01007387 */ /* 0x000fe80000100800 */
[----:B------:R-:W-:Y:S04]  /*72210*/  STL [R1+0x73d0], R50 ;  /* 0x0073d03201007387 */ /* 0x000fe80000100800 */
[----:B------:R-:W-:Y:S04]  /*72220*/  STL [R1+0x73cc], R51 ;  /* 0x0073cc3301007387 */ /* 0x000fe80000100800 */
[----:B------:R-:W-:Y:S04]  /*72230*/  STL [R1+0x73d4], R22 ;  /* 0x0073d41601007387 */ /* 0x000fe80000100800 */
[----:B------:R-:W-:Y:S04]  /*72240*/  STL [R1+0x73c0], R23 ;  /* 0x0073c01701007387 */ /* 0x000fe80000100800 */
[----:B----4-:R-:W-:Y:S04]  /*72250*/  STL [R1+0x73d8], R58 ;  /* 0x0073d83a01007387 */ /* 0x010fe80000100800 */
[----:B------:R-:W-:Y:S04]  /*72260*/  STL [R1+0x73bc], R59 ;  /* 0x0073bc3b01007387 */ /* 0x000fe80000100800 */
        /* <DEDUP_REMOVED lines=9> */
[----:B------:R-:W-:Y:S01]  /*72300*/  STL [R1+0x73f0], R67 ;  /* 0x0073f04301007387 */ /* 0x000fe20000100800 */
[----:B------:R-:W-:-:S03]  /*72310*/  IMAD.MOV.U32 R123, RZ, RZ, R132 ;  /* 0x000000ffff7b7224 */ /* 0x000fc600078e0084 */
[----:B------:R-:W-:Y:S01]  /*72320*/  STL [R1+0x73fc], R62 ;  /* 0x0073fc3e01007387 */ /* 0x000fe20000100800 */
[----:B------:R-:W-:Y:S01]  /*72330*/  MOV R126, R133 ;  /* 0x00000085007e7202 */ /* 0x000fe20000000f00 */
[----:B------:R-:W-:Y:S02]  /*72340*/  IMAD.MOV.U32 R127, RZ, RZ, R134 ;  /* 0x000000ffff7f7224 */ /* 0x000fe400078e0086 */
[----:B------:R-:W-:Y:S04]  /*72350*/  STL [R1+0x73f8], R63 ;  /* 0x0073f83f01007387 */ /* 0x000fe80000100800 */
[----:B------:R1:W-:Y:S04]  /*72360*/  STL [R1+0x6c08], R3 ;  /* 0x006c080301007387 */ /* 0x0003e80000100800 */
[----:B------:R-:W-:Y:S01]  /*72370*/  LDS R239, [R2+UR10+0x42880] ;  /* 0x0428800a02ef7984 */ /* 0x000fe20008000800 */
[----:B-1----:R-:W-:-:S02]  /*72380*/  IMAD.MOV.U32 R3, RZ, RZ, R135 ;  /* 0x000000ffff037224 */ /* 0x002fc400078e0087 */
[----:B------:R-:W-:Y:S01]  /*72390*/  HMMA.1688.F32.TF32 R132, R172, R100, R240 ;  /* 0x00000064ac84723c */ /* 0x000fe200000810f0 */
[----:B------:R-:W2:-:S15]  /*723a0*/  LDL.LU R240, [R1+0x1530] ;  /* 0x0015300001f07983 */ /* 0x000e9e0000300800 */
[----:B------:R-:W-:-:S03]  /*723b0*/  NOP ;  /* 0x0000000000007918 */ /* 0x000fc60000000000 */
[----:B------:R-:W-:Y:S04]  /*723c0*/  STL.64 [R1+0x750], R132 ;  /* 0x0007508401007387 */ /* 0x000fe80000100a00 */
[----:B------:R1:W-:Y:S04]  /*723d0*/  STL.64 [R1+0x758], R134 ;  /* 0x0007588601007387 */ /* 0x0003e80000100a00 */
[----:B------:R-:W2:Y:S04]  /*723e0*/  LDL.LU R241, [R1+0x1534] ;  /* 0x0015340001f17983 */ /* 0x000ea80000300800 */
[----:B------:R-:W2:Y:S01]  /*723f0*/  LDL.LU R242, [R1+0x1538] ;  /* 0x0015380001f27983 */ /* 0x000ea20000300800 */
[----:B-1----:R-:W-:Y:S03]  /*72400*/  HMMA.1688.F32.TF32 R132, R172, R96, R244 ;  /* 0x00000060ac84723c */ /* 0x002fe600000810f4 */
[----:B------:R-:W2:-:S15]  /*72410*/  LDL.LU R243, [R1+0x153c] ;  /* 0x00153c0001f37983 */ /* 0x000e9e0000300800 */
[----:B------:R-:W-:Y:S01]  /*72420*/  NOP ;  /* 0x0000000000007918 */ /* 0x000fe20000000000 */
[----:B------:R1:W-:Y:S04]  /*72430*/  STL.64 [R1+0x770], R132 ;  /* 0x0007708401007387 */ /* 0x0003e80000100a00 */
[----:B------:R-:W3:Y:S04]  /*72440*/  LDL.LU R244, [R1+0x1520] ;  /* 0x0015200001f47983 */ /* 0x000ee80000300800 */
[----:B------:R-:W3:Y:S04]  /*72450*/  LDL.LU R245, [R1+0x1524] ;  /* 0x0015240001f57983 */ /* 0x000ee80000300800 */
[----:B------:R-:W3:Y:S04]  /*72460*/  LDL.LU R246, [R1+0x1528] ;  /* 0x0015280001f67983 */ /* 0x000ee80000300800 */
[----:B------:R-:W3:Y:S01]  /*72470*/  LDL.LU R247, [R1+0x152c] ;  /* 0x00152c0001f77983 */ /* 0x000ee20000300800 */
[----:B------:R-:W-:Y:S01]  /*72480*/  MOV R11, R135 ;  /* 0x00000087000b7202 */ /* 0x000fe20000000f00 */
[----:B------:R-:W-:-:S02]  /*72490*/  IMAD.MOV.U32 R10, RZ, RZ, R134 ;  /* 0x000000ffff0a7224 */ /* 0x000fc400078e0086 */
[----:B-1----:R-:W-:Y:S02]  /*724a0*/  HMMA.1688.F32.TF32 R132, R172, R92, R232 ;  /* 0x0000005cac84723c */ /* 0x002fe400000810e8 */
[----:B------:R-:W-:Y:S04]  /*724b0*/  STL [R1+0x7514], R11 ;  /* 0x0075140b01007387 */ /* 0x000fe80000100800 */
[----:B------:R-:W-:Y:S04]  /*724c0*/  STL [R1+0x7510], R10 ;  /* 0x0075100a01007387 */ /* 0x000fe80000100800 */
        /* <DEDUP_REMOVED lines=8> */
[----:B------:R-:W-:Y:S01]  /*72550*/  HMMA.1688.F32.TF32 R132, R172, R88, R228 ;  /* 0x00000058ac84723c */ /* 0x000fe200000810e4 */
[----:B------:R-:W-:-:S15]  /*72560*/  STL [R1+0x7524], R47 ;  /* 0x0075242f01007387 */ /* 0x000fde0000100800 */
[----:B------:R-:W-:-:S03]  /*72570*/  NOP ;  /* 0x0000000000007918 */ /* 0x000fc60000000000 */
[----:B------:R-:W-:Y:S01]  /*72580*/  IMAD.MOV.U32 R38, RZ, RZ, R132 ;  /* 0x000000ffff267224 */ /* 0x000fe200078e0084 */
[----:B------:R-:W-:Y:S01]  /*72590*/  MOV R15, R135 ;  /* 0x00000087000f7202 */ /* 0x000fe20000000f00 */
[----:B------:R-:W-:Y:S02]  /*725a0*/  IMAD.MOV.U32 R39, RZ, RZ, R133 ;  /* 0x000000ffff277224 */ /* 0x000fe400078e0085 */
[----:B------:R-:W-:Y:S01]  /*725b0*/  IMAD.MOV.U32 R14, RZ, RZ, R134 ;  /* 0x000000ffff0e7224 */ /* 0x000fe200078e0086 */
[----:B------:R-:W-:Y:S04]  /*725c0*/  STL [R1+0x7520], R46 ;  /* 0x0075202e01007387 */ /* 0x000fe80000100800 */
[----:B------:R1:W-:Y:S04]  /*725d0*/  STL [R1+0x751c], R19 ;  /* 0x00751c1301007387 */ /* 0x0003e80000100800 */
[----:B------:R1:W-:Y:S04]  /*725e0*/  STL [R1+0x7518], R18 ;  /* 0x0075181201007387 */ /* 0x0003e80000100800 */
[----:B------:R-:W-:Y:S04]  /*725f0*/  STL [R1+0x7534], R15 ;  /* 0x0075340f01007387 */ /* 0x000fe80000100800 */
[----:B------:R-:W-:Y:S04]  /*72600*/  STL [R1+0x7530], R14 ;  /* 0x0075300e01007387 */ /* 0x000fe80000100800 */
[----:B------:R1:W-:Y:S04]  /*72610*/  STL [R1+0x752c], R39 ;  /* 0x00752c2701007387 */ /* 0x0003e80000100800 */
[----:B------:R1:W-:Y:S01]  /*72620*/  STL [R1+0x7528], R38 ;  /* 0x0075282601007387 */ /* 0x0003e20000100800 */
[----:B--2---:R-:W-:-:S15]  /*72630*/  HMMA.1688.F32.TF32 R132, R172, R84, R240 ;  /* 0x00000054ac84723c */ /* 0x004fde00000810f0 */
[----:B------:R-:W-:-:S04]  /*72640*/  NOP ;  /* 0x0000000000007918 */ /* 0x000fc80000000000 */
[----:B------:R-:W-:Y:S01]  /*72650*/  IMAD.MOV.U32 R74, RZ, RZ, R132 ;  /* 0x000000ffff4a7224 */ /* 0x000fe200078e0084 */
[----:B------:R-:W-:Y:S01]  /*72660*/  MOV R79, R135 ;  /* 0x00000087004f7202 */ /* 0x000fe20000000f00 */
[----:B------:R-:W-:Y:S02]  /*72670*/  IMAD.MOV.U32 R75, RZ, RZ, R133 ;  /* 0x000000ffff4b7224 */ /* 0x000fe400078e0085 */
[----:B------:R-:W-:Y:S02]  /*72680*/  IMAD.MOV.U32 R78, RZ, RZ, R134 ;  /* 0x000000ffff4e7224 */ /* 0x000fe400078e0086 */
[----:B------:R-:W-:Y:S04]  /*72690*/  STL [R1+0x7544], R79 ;  /* 0x0075444f01007387 */ /* 0x000fe80000100800 */
[----:B------:R-:W-:Y:S01]  /*726a0*/  STL [R1+0x7540], R78 ;  /* 0x0075404e01007387 */ /* 0x000fe20000100800 */
[----:B---3--:R-:W-:Y:S03]  /*726b0*/  HMMA.1688.F32.TF32 R132, R172, R80, R244 ;  /* 0x00000050ac84723c */ /* 0x008fe600000810f4 */
[----:B------:R2:W-:Y:S04]  /*726c0*/  STL [R1+0x753c], R75 ;  /* 0x00753c4b01007387 */ /* 0x0005e80000100800 */
[----:B------:R3:W-:Y:S04]  /*726d0*/  STL [R1+0x7538], R74 ;  /* 0x0075384a01007387 */ /* 0x0007e80000100800 */
[----:B------:R-:W2:Y:S04]  /*726e0*/  LDL.LU R208, [R1+0x1500] ;  /* 0x0015000001d07983 */ /* 0x000ea80000300800 */
[----:B------:R-:W2:Y:S04]  /*726f0*/  LDL.LU R209, [R1+0x1504] ;  /* 0x0015040001d17983 */ /* 0x000ea80000300800 */
[----:B------:R-:W2:Y:S04]  /*72700*/  LDL.LU R210, [R1+0x1508] ;  /* 0x0015080001d27983 */ /* 0x000ea80000300800 */
[----:B------:R-:W2:Y:S01]  /*72710*/  LDL.LU R211, [R1+0x150c] ;  /* 0x00150c0001d37983 */ /* 0x000ea20000300800 */
[----:B------:R-:W-:Y:S01]  /*72720*/  MOV R43, R135 ;  /* 0x00000087002b7202 */ /* 0x000fe20000000f00 */
[----:B------:R-:W-:-:S02]  /*72730*/  IMAD.MOV.U32 R42, RZ, RZ, R134 ;  /* 0x000000ffff2a7224 */ /* 0x000fc400078e0086 */
[----:B------:R-:W-:Y:S02]  /*72740*/  IMAD.MOV.U32 R7, RZ, RZ, R133 ;  /* 0x000000ffff077224 */ /* 0x000fe400078e0085 */
[----:B------:R-:W-:Y:S01]  /*72750*/  IMAD.MOV.U32 R6, RZ, RZ, R132 ;  /* 0x000000ffff067224 */ /* 0x000fe200078e0084 */
[----:B------:R-:W-:Y:S04]  /*72760*/  STL [R1+0x7554], R43 ;  /* 0x0075542b01007387 */ /* 0x000fe80000100800 */
[----:B------:R-:W-:Y:S04]  /*72770*/  STL [R1+0x7550], R42 ;  /* 0x0075502a01007387 */ /* 0x000fe80000100800 */
[----:B------:R1:W-:Y:S04]  /*72780*/  STL [R1+0x754c], R7 ;  /* 0x00754c0701007387 */ /* 0x0003e80000100800 */
[----:B------:R1:W-:Y:S04]  /*72790*/  STL [R1+0x7548], R6 ;  /* 0x0075480601007387 */ /* 0x0003e80000100800 */
        /* <DEDUP_REMOVED lines=29> */
[----:B------:R-:W-:Y:S04]  /*72970*/  STL [R1+0x7564], R87 ;  /* 0x0075645701007387 */ /* 0x000fe80000100800 */
[----:B------:R-:W-:Y:S04]  /*72980*/  STL [R1+0x7560], R86 ;  /* 0x0075605601007387 */ /* 0x000fe80000100800 */
[----:B------:R1:W-:Y:S04]  /*72990*/  STL [R1+0x755c], R83 ;  /* 0x00755c5301007387 */ /* 0x0003e80000100800 */
[----:B------:R1:W-:Y:S01]  /*729a0*/  STL [R1+0x7558], R82 ;  /* 0x0075585201007387 */ /* 0x0003e20000100800 */
[----:B--2---:R-:W-:-:S15]  /*729b0*/  HMMA.1688.F32.TF32 R132, R172, R72, R208 ;  /* 0x00000048ac84723c */ /* 0x004fde00000810d0 */
[----:B------:R-:W-:-:S04]  /*729c0*/  NOP ;  /* 0x0000000000007918 */ /* 0x000fc80000000000 */
[----:B-1----:R-:W-:Y:S01]  /*729d0*/  IMAD.MOV.U32 R19, RZ, RZ, R132 ;  /* 0x000000ffff137224 */ /* 0x002fe200078e0084 */
        /* <DEDUP_REMOVED lines=9> */
[----:B------:R-:W-:-:S15]  /*72a70*/  HMMA.1688.F32.TF32 R132, R172, R36, R220 ;  /* 0x00000024ac84723c */ /* 0x000fde00000810dc */
        /* <DEDUP_REMOVED lines=11> */
[----:B----4-:R-:W-:-:S15]  /*72b30*/  HMMA.1688.F32.TF32 R132, R172, R16, R240 ;  /* 0x00000010ac84723c */ /* 0x010fde00000810f0 */
[----:B------:R-:W-:-:S04]  /*72b40*/  NOP ;  /* 0x0000000000007918 */ /* 0x000fc80000000000 */
[----:B------:R-:W-:Y:S01]  /*72b50*/  IMAD.MOV.U32 R7, RZ, RZ, R132 ;  /* 0x000000ffff077224 */ /* 0x000fe200078e0084 */
[----:B------:R-:W-:Y:S01]  /*72b60*/  MOV R78, R135 ;  /* 0x00000087004e7202 */ /* 0x000fe20000000f00 */
[----:B------:R-:W-:Y:S02]  /*72b70*/  IMAD.MOV.U32 R6, RZ, RZ, R133 ;  /* 0x000000ffff067224 */ /* 0x000fe400078e0085 */
[----:B------:R-:W-:Y:S02]  /*72b80*/  IMAD.MOV.U32 R79, RZ, RZ, R134 ;  /* 0x000000ffff4f7224 */ /* 0x000fe400078e0086 */
[----:B------:R-:W-:Y:S01]  /*72b90*/  HMMA.1688.F32.TF32 R132, R172, R40, R244 ;  /* 0x00000028ac84723c */ /* 0x000fe200000810f4 */
[----:B------:R1:W-:Y:S04]  /*72ba0*/  STL [R1+0x756c], R18 ;  /* 0x00756c1201007387 */ /* 0x0003e80000100800 */
[----:B------:R2:W-:-:S14]  /*72bb0*/  STL [R1+0x7568], R19 ;  /* 0x0075681301007387 */ /* 0x0005dc0000100800 */
[----:B------:R-:W-:Y:S01]  /*72bc0*/  IMAD.MOV.U32 R83, RZ, RZ, R132 ;  /* 0x000000ffff537224 */ /* 0x000fe200078e0084 */
[----:B------:R-:W-:Y:S01]  /*72bd0*/  MOV R42, R135 ;  /* 0x00000087002a7202 */ /* 0x000fe20000000f00 */
[----:B------:R-:W-:Y:S02]  /*72be0*/  IMAD.MOV.U32 R82, RZ, RZ, R133 ;  /* 0x000000ffff527224 */ /* 0x000fe400078e0085 */
[----:B------:R-:W-:Y:S02]  /*72bf0*/  IMAD.MOV.U32 R43, RZ, RZ, R134 ;  /* 0x000000ffff2b7224 */ /* 0x000fe400078e0086 */
[----:B------:R-:W-:Y:S01]  /*72c00*/  HMMA.1688.F32.TF32 R132, R172, R4, R232 ;  /* 0x00000004ac84723c */ /* 0x000fe200000810e8 */
        /* <DEDUP_REMOVED lines=76> */
[----:B-1----:R-:W-:-:S02]  /*730d0*/  IMAD.MOV.U32 R18, RZ, RZ, R132 ;  /* 0x000000ffff127224 */ /* 0x002fc400078e0084 */
[----:B--2---:R-:W-:Y:S01]  /*730e0*/  IMAD.MOV.U32 R19, RZ, RZ, R133 ;  /* 0x000000ffff137224 */ /* 0x004fe200078e0085 */
[----:B------:R-:W2:Y:S01]  /*730f0*/  LDL.LU R132, [R1+0x1430] ;  /* 0x0014300001847983 */ /* 0x000ea20000300800 */
[----:B------:R-:W-:Y:S01]  /*73100*/  IMAD.MOV.U32 R87, RZ, RZ, R134 ;  /* 0x000000ffff577224 */ /* 0x000fe200078e0086 */
[----:B------:R-:W-:Y:S02]  /*73110*/  MOV R86, R135 ;  /* 0x0000008700567202 */ /* 0x000fe40000000f00 */
        /* <DEDUP_REMOVED lines=23> */
[C---:B---3--:R-:W-:Y:S08]  /*73290*/  HMMA.1688.F32.TF32 R144, R172.reuse, R8, R144 ;  /* 0x00000008ac90723c */ /* 0x048ff00000081090 */
[----:B----4-:R-:W-:Y:S11]  /*732a0*/  HMMA.1688.F32.TF32 R140, R172, R24, R140 ;  /* 0x00000018ac8c723c */ /* 0x010ff6000008108c */
[----:B------:R-:W-:Y:S01]  /*732b0*/  IMAD.MOV.U32 R99, RZ, RZ, R144 ;  /* 0x000000ffff637224 */ /* 0x000fe200078e0090 */
[----:B------:R-:W-:Y:S01]  /*732c0*/  MOV R95, R147 ;  /* 0x00000093005f7202 */ /* 0x000fe20000000f00 */
[----:B------:R-:W-:-:S02]  /*732d0*/  IMAD.MOV.U32 R91, RZ, RZ, R145 ;  /* 0x000000ffff5b7224 */ /* 0x000fc400078e0091 */
[----:B------:R-:W-:Y:S02]  /*732e0*/  IMAD.MOV.U32 R94, RZ, RZ, R146 ;  /* 0x000000ffff5e7224 */ /* 0x000fe400078e0092 */
[C---:B------:R-:W-:Y:S08]  /*732f0*/  HMMA.1688.F32.TF32 R144, R172.reuse, R20, R152 ;  /* 0x00000014ac90723c */ /* 0x040ff00000081098 */
[C---:B------:R-:W-:Y:S01]  /*73300*/  HMMA.1688.F32.TF32 R156, R172.reuse, R48, R156 ;  /* 0x00000030ac9c723c */ /* 0x040fe2000008109c */
[----:B------:R-:W-:Y:S04]  /*73310*/  STL.64 [R1+0x930], R140 ;  /* 0x0009308c01007387 */ /* 0x000fe80000100a00 */
[----:B------:R1:W-:Y:S03]  /*73320*/  STL.64 [R1+0x938], R142 ;  /* 0x0009388e01007387 */ /* 0x0003e60000100a00 */
[C---:B-1----:R-:W-:Y:S11]  /*73330*/  HMMA.1688.F32.TF32 R140, R172.reuse, R56, R148 ;  /* 0x00000038ac8c723c */ /* 0x042ff60000081094 */
[----:B------:R-:W-:Y:S04]  /*73340*/  STL.64 [R1+0x950], R156 ;  /* 0x0009509c01007387 */ /* 0x000fe80000100a00 */
[----:B------:R-:W-:Y:S01]  /*73350*/  STL.64 [R1+0x958], R158 ;  /* 0x0009589e01007387 */ /* 0x000fe20000100a00 */
[C---:B------:R-:W-:Y:S03]  /*73360*/  HMMA.1688.F32.TF32 R148, R172.reuse, R52, R248 ;  /* 0x00000034ac94723c */ /* 0x040fe600000810f8 */
[----:B------:R-:W-:Y:S04]  /*73370*/  STL.64 [R1+0x970], R144 ;  /* 0x0009709001007387 */ /* 0x000fe80000100a00 */
[----:B------:R2:W-:Y:S04]  /*73380*/  STL.64 [R1+0x978], R146 ;  /* 0x0009789201007387 */ /* 0x0005e80000100a00 */
[----:B------:R-:W-:Y:S04]  /*73390*/  STL.64 [R1+0x990], R140 ;  /* 0x0009908c01007387 */ /* 0x000fe80000100a00 */
[----:B------:R1:W-:Y:S01]  /*733a0*/  STL.64 [R1+0x998], R142 ;  /* 0x0009988e01007387 */ /* 0x0003e20000100a00 */
[C---:B--2---:R-:W-:Y:S08]  /*733b0*/  HMMA.1688.F32.TF32 R144, R172.reuse, R28, R132 ;  /* 0x0000001cac90723c */ /* 0x044ff00000081084 */
[C---:B------:R-:W-:Y:S08]  /*733c0*/  HMMA.1688.F32.TF32 R132, R172.reuse, R68, R164 ;  /* 0x00000044ac84723c */ /* 0x040ff000000810a4 */
[C---:B-1----:R-:W-:Y:S01]  /*733d0*/  HMMA.1688.F32.TF32 R140, R172.reuse, R32, R160 ;  /* 0x00000020ac8c723c */ /* 0x042fe200000810a0 */
[----:B------:R-:W-:Y:S04]  /*733e0*/  STL.64 [R1+0x9b0], R148 ;  /* 0x0009b09401007387 */ /* 0x000fe80000100a00 */
[----:B------:R-:W-:Y:S04]  /*733f0*/  STL.64 [R1+0x9b8], R150 ;  /* 0x0009b89601007387 */ /* 0x000fe80000100a00 */
[----:B------:R-:W-:Y:S04]  /*73400*/  STL.64 [R1+0x9d0], R144 ;  /* 0x0009d09001007387 */ /* 0x000fe80000100a00 */
[----:B------:R1:W-:Y:S06]  /*73410*/  STL.64 [R1+0x9d8], R146 ;  /* 0x0009d89201007387 */ /* 0x0003ec0000100a00 */
[----:B------:R-:W-:Y:S04]  /*73420*/  STL.64 [R1+0xa00], R140 ;  /* 0x000a008c01007387 */ /* 0x000fe80000100a00 */
[----:B------:R2:W-:Y:S01]  /*73430*/  STL.64 [R1+0xa08], R142 ;  /* 0x000a088e01007387 */ /* 0x0005e20000100a00 */
[C---:B-1----:R-:W-:Y:S03]  /*73440*/  HMMA.1688.F32.TF32 R144, R172.reuse, R64, R168 ;  /* 0x00000040ac90723c */ /* 0x042fe600000810a8 */
[----:B------:R-:W-:Y:S04]  /*73450*/  STL.64 [R1+0xa10], R132 ;  /* 0x000a108401007387 */ /* 0x000fe80000100a00 */
[----:B------:R1:W-:Y:S01]  /*73460*/  STL.64 [R1+0xa18], R134 ;  /* 0x000a188601007387 */ /* 0x0003e20000100a00 */
[----:B--2---:R-:W-:Y:S03]  /*73470*/  HMMA.1688.F32.TF32 R140, R172, R60, R176 ;  /* 0x0000003cac8c723c */ /* 0x004fe600000810b0 */
[----:B------:R-:W-:Y:S04]  /*73480*/  LDS R172, [R0+UR10+0x42080] ;  /* 0x0420800a00ac7984 */ /* 0x000fe80008000800 */
[----:B------:R-:W-:Y:S01]  /*73490*/  LDS R174, [R0+UR10+0x42880] ;  /* 0x0428800a00ae7984 */ /* 0x000fe20008000800 */
[C---:B-1----:R-:W-:Y:S03]  /*734a0*/  HMMA.1688.F32.TF32 R132, R212.reuse, R128, R180 ;  /* 0x00000080d484723c */ /* 0x042fe600000810b4 */
[----:B------:R-:W-:Y:S04]  /*734b0*/  STL.64 [R1+0xa40], R144 ;  /* 0x000a409001007387 */ /* 0x000fe80000100a00 */
[----:B------:R-:W-:Y:S04]  /*734c0*/  STL.64 [R1+0xa48], R146 ;  /* 0x000a489201007387 */ /* 0x000fe80000100a00 */
[----:B------:R-:W-:Y:S04]  /*734d0*/  LDS R173, [R252+UR10+0x42080] ;  /* 0x0420800afcad7984 */ /* 0x000fe80008000800 */
[----:B------:R-:W-:Y:S04]  /*734e0*/  STL.64 [R1+0xa30], R140 ;  /* 0x000a308c01007387 */ /* 0x000fe80000100a00 */
[----:B------:R-:W-:Y:S04]  /*734f0*/  STL.64 [R1+0xa38], R142 ;  /* 0x000a388e01007387 */ /* 0x000fe80000100a00 */
[----:B------:R-:W-:Y:S04]  /*73500*/  STL.64 [R1+0x1140], R132 ;  /* 0x0011408401007387 */ /* 0x000fe80000100a00 */
[----:B------:R1:W-:Y:S04]  /*73510*/  STL.64 [R1+0x1148], R134 ;  /* 0x0011488601007387 */ /* 0x0003e80000100a00 */
[----:B------:R-:W2:Y:S01]  /*73520*/  LDS R175, [R252+UR10+0x42880] ;  /* 0x0428800afcaf7984 */ /* 0x000ea20008000800 */
[C---:B-1----:R-:W-:Y:S08]  /*73530*/  HMMA.1688.F32.TF32 R132, R212.reuse, R124, R184 ;  /* 0x0000007cd484723c */ /* 0x042ff000000810b8 */
        /* <DEDUP_REMOVED lines=12> */
[C---:B---3--:R-:W-:Y:S08]  /*73600*/  HMMA.1688.F32.TF32 R140, R212.reuse, R104, R204 ;  /* 0x00000068d48c723c */ /* 0x048ff000000810cc */
[C---:B-1----:R-:W-:Y:S02]  /*73610*/  HMMA.1688.F32.TF32 R132, R212.reuse, R100, R208 ;  /* 0x00000064d484723c */ /* 0x042fe400000810d0 */
[----:B------:R-:W-:Y:S04]  /*73620*/  STL.64 [R1+0x1580], R144 ;  /* 0x0015809001007387 */ /* 0x000fe80000100a00 */
[----:B------:R1:W-:Y:S05]  /*73630*/  STL.64 [R1+0x1588], R146 ;  /* 0x0015889201007387 */ /* 0x0003ea0000100a00 */
[----:B------:R-:W-:Y:S04]  /*73640*/  STL.64 [R1+0x1570], R140 ;  /* 0x0015708c01007387 */ /* 0x000fe80000100a00 */
[----:B------:R3:W-:Y:S01]  /*73650*/  STL.64 [R1+0x1578], R142 ;  /* 0x0015788e01007387 */ /* 0x0007e20000100a00 */
[C---:B-1----:R-:W-:Y:S03]  /*73660*/  HMMA.1688.F32.TF32 R144, R212.reuse, R96, R216 ;  /* 0x00000060d490723c */ /* 0x042fe600000810d8 */
[----:B------:R-:W-:Y:S04]  /*73670*/  STL.64 [R1+0x1560], R132 ;  /* 0x0015608401007387 */ /* 0x000fe80000100a00 */
[----:B------:R1:W-:Y:S01]  /*73680*/  STL.64 [R1+0x1568], R134 ;  /* 0x0015688601007387 */ /* 0x0003e20000100a00 */
[C---:B---3--:R-:W-:Y:S08]  /*73690*/  HMMA.1688.F32.TF32 R140, R212.reuse, R92, R220 ;  /* 0x0000005cd48c723c */ /* 0x048ff000000810dc */
        /* <DEDUP_REMOVED lines=11> */
[----:B------:R-:W-:Y:S04]  /*73750*/  STL.64 [R1+0x1528], R146 ;  /* 0x0015289201007387 */ /* 0x000fe80000100a00 */
[----:B------:R-:W3:Y:S04]  /*73760*/  LDL.LU R220, [R1+0x1130] ;  /* 0x0011300001dc7983 */ /* 0x000ee80000300800 */
[----:B------:R-:W-:Y:S04]  /*73770*/  STL.64 [R1+0x1510], R140 ;  /* 0x0015108c01007387 */ /* 0x000fe80000100a00 */
[----:B------:R-:W-:Y:S04]  /*73780*/  STL.64 [R1+0x1518], R142 ;  /* 0x0015188e01007387 */ /* 0x000fe80000100a00 */
[----:B------:R1:W-:Y:S04]  /*73790*/  STL.64 [R1+0x1500], R132 ;  /* 0x0015008401007387 */ /* 0x0003e80000100a00 */
[----:B------:R4:W-:Y:S04]  /*737a0*/  STL.64 [R1+0x1508], R134 ;  /* 0x0015088601007387 */ /* 0x0009e80000100a00 */
        /* <DEDUP_REMOVED lines=41> */
[----:B----4-:R-:W2:Y:S04]  /*73a40*/  LDL.LU R134, [R1+0x1308] ;  /* 0x0013080001867983 */ /* 0x010ea80000300800 */
[----:B------:R-:W2:Y:S04]  /*73a50*/  LDL.LU R135, [R1+0x130c] ;  /* 0x00130c0001877983 */ /* 0x000ea80000300800 */
        /* <DEDUP_REMOVED lines=32> */
[C---:B--2---:R-:W-:Y:S08]  /*73c60*/  HMMA.1688.F32.TF32 R140, R212.reuse, R72, R132 ;  /* 0x00000048d48c723c */ /* 0x044ff00000081084 */
[C---:B------:R-:W-:Y:S08]  /*73c70*/  HMMA.1688.F32.TF32 R132, R212.reuse, R12, R160 ;  /* 0x0000000cd484723c */ /* 0x040ff000000810a0 */
[C---:B----4-:R-:W-:Y:S03]  /*73c80*/  HMMA.1688.F32.TF32 R144, R212.reuse, R36, R164 ;  /* 0x00000024d490723c */ /* 0x050fe600000810a4 */
[----:B------:R-:W-:Y:S04]  /*73c90*/  STL.64 [R1+0x14f0], R140 ;  /* 0x0014f08c01007387 */ /* 0x000fe80000100a00 */
[----:B------:R1:W-:Y:S04]  /*73ca0*/  STL.64 [R1+0x14f8], R142 ;  /* 0x0014f88e01007387 */ /* 0x0003e80000100a00 */
[----:B------:R-:W-:Y:S04]  /*73cb0*/  STL.64 [R1+0x14e0], R132 ;  /* 0x0014e08401007387 */ /* 0x000fe80000100a00 */
[----:B------:R2:W-:Y:S01]  /*73cc0*/  STL.64 [R1+0x14e8], R134 ;  /* 0x0014e88601007387 */ /* 0x0005e20000100a00 */
[C---:B-1----:R-:W-:Y:S08]  /*73cd0*/  HMMA.1688.F32.TF32 R140, R212.reuse, R44, R168 ;  /* 0x0000002cd48c723c */ /* 0x042ff000000810a8 */
[C---:B--2---:R-:W-:Y:S01]  /*73ce0*/  HMMA.1688.F32.TF32 R132, R212.reuse, R16, R240 ;  /* 0x00000010d484723c */ /* 0x044fe200000810f0 */
[----:B------:R-:W-:Y:S04]  /*73cf0*/  STL.64 [R1+0x14d0], R144 ;  /* 0x0014d09001007387 */ /* 0x000fe80000100a00 */
[----:B------:R3:W-:Y:S04]  /*73d00*/  STL.64 [R1+0x14d8], R146 ;  /* 0x0014d89201007387 */ /* 0x0007e80000100a00 */
[----:B------:R-:W2:Y:S04]  /*73d10*/  LDL.LU R240, [R1+0x1120] ;  /* 0x0011200001f07983 */ /* 0x000ea80000300800 */
[----:B------:R-:W-:Y:S01]  /*73d20*/  STL.64 [R1+0x14c0], R140 ;  /* 0x0014c08c01007387 */ /* 0x000fe20000100a00 */
[C---:B---3--:R-:W-:Y:S03]  /*73d30*/  HMMA.1688.F32.TF32 R144, R212.reuse, R40, R176 ;  /* 0x00000028d490723c */ /* 0x048fe600000810b0 */
[----:B------:R1:W-:Y:S04]  /*73d40*/  STL.64 [R1+0x14c8], R142 ;  /* 0x0014c88e01007387 */ /* 0x0003e80000100a00 */
[----:B------:R-:W-:Y:S04]  /*73d50*/  STL.64 [R1+0x14b0], R132 ;  /* 0x0014b08401007387 */ /* 0x000fe80000100a00 */
[----:B------:R3:W-:Y:S01]  /*73d60*/  STL.64 [R1+0x14b8], R134 ;  /* 0x0014b88601007387 */ /* 0x0007e20000100a00 */
[C---:B-1----:R-:W-:Y:S03]  /*73d70*/  HMMA.1688.F32.TF32 R140, R212.reuse, R4, R180 ;  /* 0x00000004d48c723c */ /* 0x042fe600000810b4 */
[----:B------:R-:W2:Y:S04]  /*73d80*/  LDL.LU R241, [R1+0x1124] ;  /* 0x0011240001f17983 */ /* 0x000ea80000300800 */
[----:B------:R-:W2:Y:S01]  /*73d90*/  LDL.LU R242, [R1+0x1128] ;  /* 0x0011280001f27983 */ /* 0x000ea20000300800 */
[C---:B---3--:R-:W-:Y:S03]  /*73da0*/  HMMA.1688.F32.TF32 R132, R212.reuse, R8, R184 ;  /* 0x00000008d484723c */ /* 0x048fe600000810b8 */
[----:B------:R-:W2:Y:S04]  /*73db0*/  LDL.LU R243, [R1+0x112c] ;  /* 0x00112c0001f37983 */ /* 0x000ea80000300800 */
        /* <DEDUP_REMOVED lines=26> */
[----:B------:R-:W3:Y:S04]  /*73f60*/  LDL.LU R246, [R1+0x1118] ;  /* 0x0011180001f67983 */ /* 0x000ee80000300800 */
[----:B------:R-:W3:Y:S01]  /*73f70*/  LDL.LU R247, [R1+0x111c] ;  /* 0x00111c0001f77983 */ /* 0x000ee20000300800 */
[----:B-1----:R-:W-:Y:S03]  /*73f80*/  HMMA.1688.F32.TF32 R132, R212, R32, R228 ;  /* 0x00000020d484723c */ /* 0x002fe600000810e4 */
[----:B------:R-:W4:-:S15]  /*73f90*/  LDL.LU R228, [R1+0x1100] ;  /* 0x0011000001e47983 */ /* 0x000f1e0000300800 */
[----:B------:R-:W-:Y:S01]  /*73fa0*/  NOP ;  /* 0x0000000000007918 */ /* 0x000fe20000000000 */
[----:B------:R-:W-:Y:S04]  /*73fb0*/  STL.64 [R1+0x1190], R132 ;  /* 0x0011908401007387 */ /* 0x000fe80000100a00 */
[----:B------:R1:W-:Y:S01]  /*73fc0*/  STL.64 [R1+0x1198], R134 ;  /* 0x0011988601007387 */ /* 0x0003e20000100a00 */
[C---:B------:R-:W-:Y:S03]  /*73fd0*/  HMMA.1688.F32.TF32 R144, R212.reuse, R64, R216 ;  /* 0x00000040d490723c */ /* 0x040fe600000810d8 */
[----:B------:R-:W4:Y:S04]  /*73fe0*/  LDL.LU R229, [R1+0x1104] ;  /* 0x0011040001e57983 */ /* 0x000f280000300800 */
[----:B------:R-:W4:Y:S01]  /*73ff0*/  LDL.LU R230, [R1+0x1108] ;  /* 0x0011080001e67983 */ /* 0x000f220000300800 */
[C---:B-1----:R-:W-:Y:S03]  /*74000*/  HMMA.1688.F32.TF32 R132, R212.reuse, R68, R208 ;  /* 0x00000044d484723c */ /* 0x042fe600000810d0 */
[----:B------:R-:W4:Y:S05]  /*74010*/  LDL.LU R231, [R1+0x110c] ;  /* 0x00110c0001e77983 */ /* 0x000f2a0000300800 */
[----:B------:R-:W-:Y:S11]  /*74020*/  HMMA.1688.F32.TF32 R140, R212, R60, R220 ;  /* 0x0000003cd48c723c */ /* 0x000ff600000810dc */
[----:B------:R-:W-:Y:S04]  /*74030*/  STL.64 [R1+0x1170], R132 ;  /* 0x0011708401007387 */ /* 0x000fe80000100a00 */
[----:B------:R1:W-:Y:S02]  /*74040*/  STL.64 [R1+0x1178], R134 ;  /* 0x0011788601007387 */ /* 0x0003e40000100a00 */
[C---:B-1----:R-:W-:Y:S02]  /*74050*/  HMMA.1688.F32.TF32 R132, R172.reuse, R128, R232 ;  /* 0x00000080ac84723c */ /* 0x042fe400000810e8 */
[----:B------:R-:W-:Y:S04]  /*74060*/  STL.64 [R1+0x1150], R144 ;  /* 0x0011509001007387 */ /* 0x000fe80000100a00 */
[----:B------:R-:W-:Y:S04]  /*74070*/  STL.64 [R1+0x1158], R146 ;  /* 0x0011589201007387 */ /* 0x000fe80000100a00 */
[----:B------:R-:W4:Y:S04]  /*74080*/  LDL.LU R232, [R1+0x10f0] ;  /* 0x0010f00001e87983 */ /* 0x000f280000300800 */
[----:B------:R-:W-:Y:S04]  /*74090*/  STL.64 [R1+0x1130], R140 ;  /* 0x0011308c01007387 */ /* 0x000fe80000100a00 */
[----:B------:R-:W-:Y:S04]  /*740a0*/  STL.64 [R1+0x1138], R142 ;  /* 0x0011388e01007387 */ /* 0x000fe80000100a00 */
[----:B------:R-:W-:Y:S04]  /*740b0*/  STL.64 [R1+0xa20], R132 ;  /* 0x000a208401007387 */ /* 0x000fe80000100a00 */
[----:B------:R2:W-:Y:S04]  /*740c0*/  STL.64 [R1+0xa28], R134 ;  /* 0x000a288601007387 */ /* 0x0005e80000100a00 */
[----:B------:R-:W4:Y:S04]  /*740d0*/  LDL.LU R233, [R1+0x10f4] ;  /* 0x0010f40001e97983 */ /* 0x000f280000300800 */
[----:B------:R-:W4:Y:S04]  /*740e0*/  LDL.LU R234, [R1+0x10f8] ;  /* 0x0010f80001ea7983 */ /* 0x000f280000300800 */
[----:B------:R-:W4:Y:S01]  /*740f0*/  LDL.LU R235, [R1+0x10fc] ;  /* 0x0010fc0001eb7983 */ /* 0x000f220000300800 */
        /* <DEDUP_REMOVED lines=8> */
[----:B------:R-:W-:Y:S02]  /*74180*/  IMAD.MOV.U32 R66, RZ, RZ, R134 ;  /* 0x000000ffff427224 */ /* 0x000fe400078e0086 */
[----:B------:R-:W-:Y:S04]  /*74190*/  STL [R1+0x740c], R67 ;  /* 0x00740c4301007387 */ /* 0x000fe80000100800 */
[----:B------:R-:W-:Y:S04]  /*741a0*/  STL [R1+0x7408], R66 ;  /* 0x0074084201007387 */ /* 0x000fe80000100800 */
[----:B------:R-:W-:Y:S04]  /*741b0*/  STL [R1+0x7404], R63 ;  /* 0x0074043f01007387 */ /* 0x000fe80000100800 */
[----:B------:R-:W-:Y:S01]  /*741c0*/  STL [R1+0x7400], R62 ;  /* 0x0074003e01007387 */ /* 0x000fe20000100800 */
[----:B---3--:R-:W-:Y:S03]  /*741d0*/  HMMA.1688.F32.TF32 R132, R172, R120, R244 ;  /* 0x00000078ac84723c */ /* 0x008fe600000810f4 */
[----:B------:R-:W3:-:S15]  /*741e0*/  LDL.LU R244, [R1+0x10d0] ;  /* 0x0010d00001f47983 */ /* 0x000ede0000300800 */
[----:B------:R-:W-:Y:S01]  /*741f0*/  NOP ;  /* 0x0000000000007918 */ /* 0x000fe20000000000 */
[----:B------:R-:W-:Y:S04]  /*74200*/  STL.64 [R1+0xc20], R132 ;  /* 0x000c208401007387 */ /* 0x000fe80000100a00 */
[----:B------:R4:W-:Y:S04]  /*74210*/  STL.64 [R1+0xc28], R134 ;  /* 0x000c288601007387 */ /* 0x0009e80000100a00 */
[----:B------:R-:W3:Y:S04]  /*74220*/  LDL.LU R245, [R1+0x10d4] ;  /* 0x0010d40001f57983 */ /* 0x000ee80000300800 */
[----:B------:R-:W3:Y:S04]  /*74230*/  LDL.LU R246, [R1+0x10d8] ;  /* 0x0010d80001f67983 */ /* 0x000ee80000300800 */
[----:B------:R-:W3:Y:S01]  /*74240*/  LDL.LU R247, [R1+0x10dc] ;  /* 0x0010dc0001f77983 */ /* 0x000ee20000300800 */
[----:B----4-:R-:W-:-:S15]  /*74250*/  HMMA.1688.F32.TF32 R132, R172, R116, R228 ;  /* 0x00000074ac84723c */ /* 0x010fde00000810e4 */
[----:B------:R-:W-:-:S04]  /*74260*/  NOP ;  /* 0x0000000000007918 */ /* 0x000fc80000000000 */
[----:B------:R-:W-:Y:S02]  /*74270*/  IMAD.MOV.U32 R67, RZ, RZ, R132 ;  /* 0x000000ffff437224 */ /* 0x000fe400078e0084 */
[----:B------:R-:W-:Y:S01]  /*74280*/  IMAD.MOV.U32 R66, RZ, RZ, R133 ;  /* 0x000000ffff427224 */ /* 0x000fe200078e0085 */
[----:B------:R-:W-:Y:S01]  /*74290*/  MOV R62, R135 ;  /* 0x00000087003e7202 */ /* 0x000fe20000000f00 */
[----:B------:R-:W-:Y:S01]  /*742a0*/  IMAD.MOV.U32 R63, RZ, RZ, R134 ;  /* 0x000000ffff3f7224 */ /* 0x000fe200078e0086 */
[----:B------:R-:W-:Y:S04]  /*742b0*/  STL [R1+0x741c], R67 ;  /* 0x00741c4301007387 */ /* 0x000fe80000100800 */
[----:B------:R-:W-:Y:S04]  /*742c0*/  STL [R1+0x7418], R66 ;  /* 0x0074184201007387 */ /* 0x000fe80000100800 */
[----:B------:R-:W-:Y:S04]  /*742d0*/  STL [R1+0x7414], R63 ;  /* 0x0074143f01007387 */ /* 0x000fe80000100800 */
[----:B------:R1:W-:Y:S01]  /*742e0*/  STL [R1+0x7410], R62 ;  /* 0x0074103e01007387 */ /* 0x0003e20000100800 */
[----:B------:R-:W-:Y:S03]  /*742f0*/  HMMA.1688.F32.TF32 R132, R172, R112, R232 ;  /* 0x00000070ac84723c */ /* 0x000fe600000810e8 */
[----:B------:R-:W4:Y:S04]  /*74300*/  LDL.LU R232, [R1+0x10c0] ;  /* 0x0010c00001e87983 */ /* 0x000f280000300800 */
[----:B------:R-:W4:Y:S04]  /*74310*/  LDL.LU R233, [R1+0x10c4] ;  /* 0x0010c40001e97983 */ /* 0x000f280000300800 */
[----:B------:R-:W4:Y:S04]  /*74320*/  LDL.LU R234, [R1+0x10c8] ;  /* 0x0010c80001ea7983 */ /* 0x000f280000300800 */
[----:B------:R-:W4:Y:S04]  /*74330*/  LDL.LU R235, [R1+0x10cc] ;  /* 0x0010cc0001eb7983 */ /* 0x000f280000300800 */
        /* <DEDUP_REMOVED lines=8> */
[----:B--2---:R-:W-:-:S15]  /*743c0*/  HMMA.1688.F32.TF32 R132, R172, R108, R240 ;  /* 0x0000006cac84723c */ /* 0x004fde00000810f0 */
[----:B------:R-:W-:-:S04]  /*743d0*/  NOP ;  /* 0x0000000000007918 */ /* 0x000fc80000000000 */
[----:B------:R3:W-:Y:S04]  /*743e0*/  STL.64 [R1+0xbf8], R134 ;  /* 0x000bf88601007387 */ /* 0x0007e80000100a00 */
[----:B------:R-:W2:Y:S04]  /*743f0*/  LDL.LU R228, [R1+0x10b0] ;  /* 0x0010b00001e47983 */ /* 0x000ea80000300800 */
[----:B------:R-:W2:Y:S04]  /*74400*/  LDL.LU R229, [R1+0x10b4] ;  /* 0x0010b40001e57983 */ /* 0x000ea80000300800 */
[----:B------:R-:W2:Y:S04]  /*74410*/  LDL.LU R230, [R1+0x10b8] ;  /* 0x0010b80001e67983 */ /* 0x000ea80000300800 */
[----:B------:R-:W2:Y:S01]  /*74420*/  LDL.LU R231, [R1+0x10bc] ;  /* 0x0010bc0001e77983 */ /* 0x000ea20000300800 */
[----:B-1----:R-:W-:-:S02]  /*74430*/  IMAD.MOV.U32 R62, RZ, RZ, R133 ;  /* 0x000000ffff3e7224 */ /* 0x002fc400078e0085 */
[----:B------:R-:W-:-:S03]  /*74440*/  IMAD.MOV.U32 R63, RZ, RZ, R132 ;  /* 0x000000ffff3f7224 */ /* 0x000fc600078e0084 */
[----:B------:R1:W-:Y:S04]  /*74450*/  STL [R1+0x7434], R62 ;  /* 0x0074343e01007387 */ /* 0x0003e80000100800 */
[----:B------:R1:W-:Y:S04]  /*74460*/  STL [R1+0x7430], R63 ;  /* 0x0074303f01007387 */ /* 0x0003e80000100800 */
[----:B------:R-:W2:Y:S04]  /*74470*/  LDL.LU R240, [R1+0x10a0] ;  /* 0x0010a00001f07983 */ /* 0x000ea80000300800 */
[----:B------:R-:W2:Y:S04]  /*74480*/  LDL.LU R241, [R1+0x10a4] ;  /* 0x0010a40001f17983 */ /* 0x000ea80000300800 */
[----:B------:R-:W2:Y:S04]  /*74490*/  LDL.LU R242, [R1+0x10a8] ;  /* 0x0010a80001f27983 */ /* 0x000ea80000300800 */
[----:B------:R-:W2:Y:S01]  /*744a0*/  LDL.LU R243, [R1+0x10ac] ;  /* 0x0010ac0001f37983 */ /* 0x000ea20000300800 */
[----:B---3--:R-:W-:Y:S03]  /*744b0*/  HMMA.1688.F32.TF32 R132, R172, R104, R244 ;  /* 0x00000068ac84723c */ /* 0x008fe600000810f4 */
[----:B------:R-:W3:Y:S04]  /*744c0*/  LDL.LU R244, [R1+0x1090] ;  /* 0x0010900001f47983 */ /* 0x000ee80000300800 */
[----:B------:R-:W3:Y:S04]  /*744d0*/  LDL.LU R245, [R1+0x1094] ;  /* 0x0010940001f57983 */ /* 0x000ee80000300800 */
[----:B------:R-:W3:Y:S04]  /*744e0*/  LDL.LU R246, [R1+0x1098] ;  /* 0x0010980001f67983 */ /* 0x000ee80000300800 */
[----:B------:R-:W3:Y:S04]  /*744f0*/  LDL.LU R247, [R1+0x109c] ;  /* 0x00109c0001f77983 */ /* 0x000ee80000300800 */
[----:B------:R-:W-:-:S02]  /*74500*/  IMAD.MOV.U32 R66, RZ, RZ, R135 ;  /* 0x000000ffff427224 */ /* 0x000fc400078e0087 */
[----:B------:R-:W-:Y:S01]  /*74510*/  IMAD.MOV.U32 R67, RZ, RZ, R134 ;  /* 0x000000ffff437224 */ /* 0x000fe200078e0086 */
[----:B------:R-:W-:Y:S01]  /*74520*/  MOV R70, R133 ;  /* 0x0000008500467202 */ /* 0x000fe20000000f00 */
[----:B------:R-:W-:Y:S01]  /*74530*/  IMAD.MOV.U32 R71, RZ, RZ, R132 ;  /* 0x000000ffff477224 */ /* 0x000fe200078e0084 */
[----:B------:R1:W-:Y:S04]  /*74540*/  STL [R1+0x7444], R66 ;  /* 0x0074444201007387 */ /* 0x0003e80000100800 */
[----:B------:R1:W-:Y:S04]  /*74550*/  STL [R1+0x7440], R67 ;  /* 0x0074404301007387 */ /* 0x0003e80000100800 */
[----:B------:R1:W-:Y:S04]  /*74560*/  STL [R1+0x743c], R71 ;  /* 0x00743c4701007387 */ /* 0x0003e80000100800 */
[----:B------:R1:W-:Y:S01]  /*74570*/  STL [R1+0x7438], R70 ;  /* 0x0074384601007387 */ /* 0x0003e20000100800 */
[----:B----4-:R-:W-:Y:S03]  /*74580*/  HMMA.1688.F32.TF32 R132, R172, R100, R232 ;  /* 0x00000064ac84723c */ /* 0x010fe600000810e8 */
[----:B------:R-:W4:Y:S04]  /*74590*/  LDL.LU R232, [R1+0x1080] ;  /* 0x0010800001e87983 */ /* 0x000f280000300800 */
[----:B------:R-:W4:Y:S04]  /*745a0*/  LDL.LU R233, [R1+0x1084] ;  /* 0x0010840001e97983 */ /* 0x000f280000300800 */
[----:B------:R-:W4:Y:S04]  /*745b0*/  LDL.LU R234, [R1+0x1088] ;  /* 0x0010880001ea7983 */ /* 0x000f280000300800 */
[----:B------:R-:W4:Y:S04]  /*745c0*/  LDL.LU R235, [R1+0x108c] ;  /* 0x00108c0001eb7983 */ /* 0x000f280000300800 */
[----:B-1----:R-:W-:Y:S01]  /*745d0*/  IMAD.MOV.U32 R62, RZ, RZ, R132 ;  /* 0x000000ffff3e7224 */ /* 0x002fe200078e0084 */
[----:B------:R-:W-:Y:S01]  /*745e0*/  MOV R63, R133 ;  /* 0x00000085003f7202 */ /* 0x000fe20000000f00 */
[----:B------:R-:W-:-:S02]  /*745f0*/  IMAD.MOV.U32 R35, RZ, RZ, R134 ;  /* 0x000000ffff237224 */ /* 0x000fc400078e0086 */
[----:B------:R-:W-:-:S05]  /*74600*/  IMAD.MOV.U32 R34, RZ, RZ, R135 ;  /* 0x000000ffff227224 */ /* 0x000fca00078e0087 */
[----:B------:R-:W-:Y:S04]  /*74610*/  STL [R1+0x7454], R34 ;  /* 0x0074542201007387 */ /* 0x000fe80000100800 */
[----:B------:R-:W-:Y:S04]  /*74620*/  STL [R1+0x7450], R35 ;  /* 0x0074502301007387 */ /* 0x000fe80000100800 */
[----:B------:R-:W-:Y:S04]  /*74630*/  STL [R1+0x744c], R62 ;  /* 0x00744c3e01007387 */ /* 0x000fe80000100800 */
[----:B------:R1:W-:Y:S01]  /*74640*/  STL [R1+0x7448], R63 ;  /* 0x0074483f01007387 */ /* 0x0003e20000100800 */
[----:B--2---:R-:W-:-:S15]  /*74650*/  HMMA.1688.F32.TF32 R132, R172, R96, R228 ;  /* 0x00000060ac84723c */ /* 0x004fde00000810e4 */
[----:B------:R-:W-:-:S04]  /*74660*/  NOP ;  /* 0x0000000000007918 */ /* 0x000fc80000000000 */
[----:B------:R-:W-:Y:S01]  /*74670*/  IMAD.MOV.U32 R30, RZ, RZ, R132 ;  /* 0x000000ffff1e7224 */ /* 0x000fe200078e0084 */
[----:B------:R-:W-:Y:S01]  /*74680*/  MOV R58, R133 ;  /* 0x00000085003a7202 */ /* 0x000fe20000000f00 */
[----:B------:R-:W-:Y:S02]  /*74690*/  IMAD.MOV.U32 R22, RZ, RZ, R134 ;  /* 0x000000ffff167224 */ /* 0x000fe400078e0086 */
[----:B------:R-:W-:Y:S02]  /*746a0*/  IMAD.MOV.U32 R50, RZ, RZ, R135 ;  /* 0x000000ffff327224 */ /* 0x000fe400078e0087 */
[----:B------:R-:W-:Y:S03]  /*746b0*/  HMMA.1688.F32.TF32 R132, R172, R92, R240 ;  /* 0x0000005cac84723c */ /* 0x000fe600000810f0 */
[----:B------:R2:W-:-:S15]  /*746c0*/  STL [R1+0x7464], R50 ;  /* 0x0074643201007387 */ /* 0x0005de0000100800 */
[----:B------:R-:W-:Y:S01]  /*746d0*/  NOP ;  /* 0x0000000000007918 */ /* 0x000fe20000000000 */
[----:B------:R-:W-:Y:S01]  /*746e0*/  IMAD.MOV.U32 R66, RZ, RZ, R132 ;  /* 0x000000ffff427224 */ /* 0x000fe200078e0084 */
[----:B------:R-:W-:Y:S01]  /*746f0*/  MOV R67, R133 ;  /* 0x0000008500437202 */ /* 0x000fe20000000f00 */
[----:B------:R-:W-:Y:S02]  /*74700*/  IMAD.MOV.U32 R71, RZ, RZ, R134 ;  /* 0x000000ffff477224 */ /* 0x000fe400078e0086 */
[----:B------:R-:W-:Y:S01]  /*74710*/  IMAD.MOV.U32 R70, RZ, RZ, R135 ;  /* 0x000000ffff467224 */ /* 0x000fe200078e0087 */
[----:B------:R1:W-:Y:S04]  /*74720*/  STL [R1+0x7460], R22 ;  /* 0x0074601601007387 */ /* 0x0003e80000100800 */
[----:B------:R1:W-:Y:S04]  /*74730*/  STL [R1+0x745c], R58 ;  /* 0x00745c3a01007387 */ /* 0x0003e80000100800 */
[----:B------:R1:W-:Y:S04]  /*74740*/  STL [R1+0x7458], R30 ;  /* 0x0074581e01007387 */ /* 0x0003e80000100800 */
[----:B------:R1:W-:Y:S04]  /*74750*/  STL [R1+0x7474], R70 ;  /* 0x0074744601007387 */ /* 0x0003e80000100800 */
[----:B------:R1:W-:Y:S04]  /*74760*/  STL [R1+0x7470], R71 ;  /* 0x0074704701007387 */ /* 0x0003e80000100800 */
[----:B------:R1:W-:Y:S04]  /*74770*/  STL [R1+0x746c], R67 ;  /* 0x00746c4301007387 */ /* 0x0003e80000100800 */
[----:B------:R1:W-:Y:S01]  /*74780*/  STL [R1+0x7468], R66 ;  /* 0x0074684201007387 */ /* 0x0003e20000100800 */
[----:B---3--:R-:W-:-:S15]  /*74790*/  HMMA.1688.F32.TF32 R132, R172, R88, R244 ;  /* 0x00000058ac84723c */ /* 0x008fde00000810f4 */
[----:B------:R-:W-:-:S04]  /*747a0*/  NOP ;  /* 0x0000000000007918 */ /* 0x000fc80000000000 */
[----:B-1----:R-:W-:Y:S01]  /*747b0*/  IMAD.MOV.U32 R63, RZ, RZ, R135 ;  /* 0x000000ffff3f7224 */ /* 0x002fe200078e0087 */
[----:B------:R-:W-:Y:S01]  /*747c0*/  MOV R35, R133 ;  /* 0x0000008500237202 */ /* 0x000fe20000000f00 */
[----:B------:R-:W-:Y:S02]  /*747d0*/  IMAD.MOV.U32 R62, RZ, RZ, R134 ;  /* 0x000000ffff3e7224 */ /* 0x000fe400078e0086 */
[----:B------:R-:W-:Y:S01]  /*747e0*/  IMAD.MOV.U32 R34, RZ, RZ, R132 ;  /* 0x000000ffff227224 */ /* 0x000fe200078e0084 */
[----:B------:R1:W-:Y:S04]  /*747f0*/  STL [R1+0x7484], R63 ;  /* 0x0074843f01007387 */ /* 0x0003e80000100800 */
[----:B------:R3:W-:Y:S04]  /*74800*/  STL [R1+0x7480], R62 ;  /* 0x0074803e01007387 */ /* 0x0007e80000100800 */
        /* <DEDUP_REMOVED lines=35> */
[----:B--2---:R-:W-:Y:S01]  /*74a40*/  IMAD.MOV.U32 R50, RZ, RZ, R132 ;  /* 0x000000ffff327224 */ /* 0x004fe200078e0084 */
[----:B------:R-:W-:Y:S01]  /*74a50*/  MOV R22, R133 ;  /* 0x0000008500167202 */ /* 0x000fe20000000f00 */
[----:B------:R-:W-:-:S02]  /*74a60*/  IMAD.MOV.U32 R58, RZ, RZ, R134 ;  /* 0x000000ffff3a7224 */ /* 0x000fc400078e0086 */
[----:B------:R-:W-:-:S05]  /*74a70*/  IMAD.MOV.U32 R30, RZ, RZ, R135 ;  /* 0x000000ffff1e7224 */ /* 0x000fca00078e0087 */
[----:B------:R2:W-:Y:S04]  /*74a80*/  STL [R1+0x7494], R30 ;  /* 0x0074941e01007387 */ /* 0x0005e80000100800 */
[----:B------:R1:W-:Y:S04]  /*74a90*/  STL [R1+0x7490], R58 ;  /* 0x0074903a01007387 */ /* 0x0003e80000100800 */
[----:B------:R1:W-:Y:S04]  /*74aa0*/  STL [R1+0x748c], R22 ;  /* 0x00748c1601007387 */ /* 0x0003e80000100800 */
[----:B------:R1:W-:Y:S01]  /*74ab0*/  STL [R1+0x7488], R50 ;  /* 0x0074883201007387 */ /* 0x0003e20000100800 */
        /* <DEDUP_REMOVED lines=14> */
[----:B-1----:R-:W-:Y:S01]  /*74ba0*/  IMAD.MOV.U32 R63, RZ, RZ, R132 ;  /* 0x000000ffff3f7224 */ /* 0x002fe200078e0084 */
[----:B------:R-:W-:Y:S01]  /*74bb0*/  MOV R62, R133 ;  /* 0x00000085003e7202 */ /* 0x000fe20000000f00 */
[----:B------:R-:W-:Y:S02]  /*74bc0*/  IMAD.MOV.U32 R35, RZ, RZ, R134 ;  /* 0x000000ffff237224 */ /* 0x000fe400078e0086 */
[----:B------:R-:W-:Y:S02]  /*74bd0*/  IMAD.MOV.U32 R34, RZ, RZ, R135 ;  /* 0x000000ffff227224 */ /* 0x000fe400078e0087 */
[----:B------:R-:W-:-:S15]  /*74be0*/  HMMA.1688.F32.TF32 R132, R172, R12, R224 ;  /* 0x0000000cac84723c */ /* 0x000fde00000810e0 */
[----:B------:R-:W-:-:S04]  /*74bf0*/  NOP ;  /* 0x0000000000007918 */ /* 0x000fc80000000000 */
[----:B--2---:R-:W-:Y:S01]  /*74c00*/  IMAD.MOV.U32 R30, RZ, RZ, R132 ;  /* 0x000000ffff1e7224 */ /* 0x004fe200078e0084 */
[----:B------:R-:W-:Y:S01]  /*74c10*/  MOV R58, R133 ;  /* 0x00000085003a7202 */ /* 0x000fe20000000f00 */
[----:B------:R-:W-:Y:S02]  /*74c20*/  IMAD.MOV.U32 R22, RZ, RZ, R134 ;  /* 0x000000ffff167224 */ /* 0x000fe400078e0086 */
[----:B------:R-:W-:Y:S02]  /*74c30*/  IMAD.MOV.U32 R50, RZ, RZ, R135 ;  /* 0x000000ffff327224 */ /* 0x000fe400078e0087 */
[C---:B------:R-:W-:Y:S08]  /*74c40*/  HMMA.1688.F32.TF32 R132, R172.reuse, R36, R228 ;  /* 0x00000024ac84723c */ /* 0x040ff000000810e4 */
[C---:B------:R-:W-:Y:S08]  /*74c50*/  HMMA.1688.F32.TF32 R144, R172.reuse, R44, R240 ;  /* 0x0000002cac90723c */ /* 0x040ff000000810f0 */
[----:B------:R-:W-:Y:S03]  /*74c60*/  HMMA.1688.F32.TF32 R140, R172, R16, R244 ;  /* 0x00000010ac8c723c */ /* 0x000fe600000810f4 */
[----:B------:R-:W-:Y:S01]  /*74c70*/  IMAD.MOV.U32 R59, RZ, RZ, R132 ;  /* 0x000000ffff3b7224 */ /* 0x000fe200078e0084 */
[----:B------:R-:W-:Y:S01]  /*74c80*/  MOV R54, R133 ;  /* 0x0000008500367202 */ /* 0x000fe20000000f00 */
[----:B------:R-:W-:-:S02]  /*74c90*/  IMAD.MOV.U32 R55, RZ, RZ, R134 ;  /* 0x000000ffff377224 */ /* 0x000fc400078e0086 */
[----:B------:R-:W-:Y:S02]  /*74ca0*/  IMAD.MOV.U32 R31, RZ, RZ, R135 ;  /* 0x000000ffff1f7224 */ /* 0x000fe400078e0087 */
[C---:B------:R-:W-:Y:S02]  /*74cb0*/  HMMA.1688.F32.TF32 R132, R172.reuse, R40, R232 ;  /* 0x00000028ac84723c */ /* 0x040fe400000810e8 */
[----:B------:R-:W-:Y:S04]  /*74cc0*/  STL.64 [R1+0xb30], R144 ;  /* 0x000b309001007387 */ /* 0x000fe80000100a00 */
[----:B------:R-:W-:Y:S04]  /*74cd0*/  STL.64 [R1+0xb38], R146 ;  /* 0x000b389201007387 */ /* 0x000fe80000100a00 */
[----:B------:R-:W2:Y:S04]  /*74ce0*/  LDL.LU R244, [R1+0xdb0] ;  /* 0x000db00001f47983 */ /* 0x000ea80000300800 */
[----:B------:R-:W-:Y:S04]  /*74cf0*/  STL.64 [R1+0xb20], R140 ;  /* 0x000b208c01007387 */ /* 0x000fe80000100a00 */
[----:B------:R-:W-:Y:S04]  /*74d00*/  STL.64 [R1+0xb28], R142 ;  /* 0x000b288e01007387 */ /* 0x000fe80000100a00 */
[----:B------:R1:W-:Y:S04]  /*74d10*/  STL.64 [R1+0xb10], R132 ;  /* 0x000b108401007387 */ /* 0x0003e80000100a00 */
[----:B------:R3:W-:Y:S04]  /*74d20*/  STL.64 [R1+0xb18], R134 ;  /* 0x000b188601007387 */ /* 0x0007e80000100a00 */
        /* <DEDUP_REMOVED lines=107> */
[C---:B--2---:R-:W-:Y:S08]  /*753e0*/  HMMA.1688.F32.TF32 R160, R172.reuse, R32, R160 ;  /* 0x00000020aca0723c */ /* 0x044ff000000810a0 */
[C---:B---3--:R-:W-:Y:S08]  /*753f0*/  HMMA.1688.F32.TF32 R248, R172.reuse, R56, R248 ;  /* 0x00000038acf8723c */ /* 0x048ff000000810f8 */
[C---:B----4-:R-:W-:Y:S08]  /*75400*/  HMMA.1688.F32.TF32 R148, R172.reuse, R20, R148 ;  /* 0x00000014ac94723c */ /* 0x050ff00000081094 */
[C---:B------:R-:W-:Y:S08]  /*75410*/  HMMA.1688.F32.TF32 R156, R172.reuse, R48, R156 ;  /* 0x00000030ac9c723c */ /* 0x040ff0000008109c */
[C---:B------:R-:W-:Y:S08]  /*75420*/  HMMA.1688.F32.TF32 R144, R172.reuse, R8, R144 ;  /* 0x00000008ac90723c */ /* 0x040ff00000081090 */
[C---:B------:R-:W-:Y:S08]  /*75430*/  HMMA.1688.F32.TF32 R140, R172.reuse, R4, R140 ;  /* 0x00000004ac8c723c */ /* 0x040ff0000008108c */
[C---:B------:R-:W-:Y:S11]  /*75440*/  HMMA.1688.F32.TF32 R152, R172.reuse, R24, R152 ;  /* 0x00000018ac98723c */ /* 0x040ff60000081098 */
[----:B------:R-:W-:Y:S04]  /*75450*/  STL.64 [R1+0xb00], R140 ;  /* 0x000b008c01007387 */ /* 0x000fe80000100a00 */
[----:B------:R1:W-:Y:S01]  /*75460*/  STL.64 [R1+0xb08], R142 ;  /* 0x000b088e01007387 */ /* 0x0003e20000100a00 */
[C---:B------:R-:W-:Y:S03]  /*75470*/  HMMA.1688.F32.TF32 R212, R172.reuse, R52, R212 ;  /* 0x00000034acd4723c */ /* 0x040fe600000810d4 */
[----:B-1----:R-:W2:Y:S04]  /*75480*/  LDL.LU.64 R142, [R1+0x7838] ;  /* 0x00783800018e7983 */ /* 0x002ea80000300a00 */
[----:B------:R-:W3:Y:S04]  /*75490*/  LDL.LU.64 R140, [R1+0x7830] ;  /* 0x00783000018c7983 */ /* 0x000ee80000300a00 */
[----:B------:R-:W-:Y:S04]  /*754a0*/  STL.64 [R1+0xaf0], R144 ;  /* 0x000af09001007387 */ /* 0x000fe80000100a00 */
[----:B------:R1:W-:Y:S04]  /*754b0*/  STL.64 [R1+0xaf8], R146 ;  /* 0x000af89201007387 */ /* 0x0003e80000100a00 */
[----:B-1----:R-:W4:Y:S04]  /*754c0*/  LDL.LU.64 R146, [R1+0x7828] ;  /* 0x0078280001927983 */ /* 0x002f280000300a00 */
        /* <DEDUP_REMOVED lines=27> */
[----:B------:R1:W-:Y:S02]  /*75680*/  STL.64 [R1+0xa78], R134 ;  /* 0x000a788601007387 */ /* 0x0003e40000100a00 */
[----:B-1----:R-:W-:Y:S02]  /*75690*/  HMMA.1688.F32.TF32 R160, R172, R60, R176 ;  /* 0x0000003caca0723c */ /* 0x002fe400000810b0 */
[----:B------:R-:W-:Y:S04]  /*756a0*/  LDS R212, [R0+UR10+0x42100] ;  /* 0x0421000a00d47984 */ /* 0x000fe80008000800 */
[----:B------:R-:W-:Y:S02]  /*756b0*/  LDS R214, [R0+UR10+0x42900] ;  /* 0x0429000a00d67984 */ /* 0x000fe40008000800 */
[C---:B------:R-:W-:Y:S02]  /*756c0*/  HMMA.1688.F32.TF32 R132, R236.reuse, R128, R180 ;  /* 0x00000080ec84723c */ /* 0x040fe400000810b4 */
[----:B------:R-:W-:Y:S04]  /*756d0*/  STL.64 [R1+0xa60], R164 ;  /* 0x000a60a401007387 */ /* 0x000fe80000100a00 */
[----:B------:R-:W-:Y:S04]  /*756e0*/  STL.64 [R1+0xa68], R166 ;  /* 0x000a68a601007387 */ /* 0x000fe80000100a00 */
[----:B------:R-:W-:Y:S04]  /*756f0*/  LDS R213, [R252+UR10+0x42100] ;  /* 0x0421000afcd57984 */ /* 0x000fe80008000800 */
[----:B------:R-:W-:Y:S04]  /*75700*/  STL.64 [R1+0xa50], R160 ;  /* 0x000a50a001007387 */ /* 0x000fe80000100a00 */
[----:B------:R1:W-:Y:S04]  /*75710*/  STL.64 [R1+0xa58], R162 ;  /* 0x000a58a201007387 */ /* 0x0003e80000100a00 */
[----:B------:R-:W-:Y:S04]  /*75720*/  STL.64 [R1+0xe50], R132 ;  /* 0x000e508401007387 */ /* 0x000fe80000100a00 */
[----:B------:R1:W-:Y:S02]  /*75730*/  STL.64 [R1+0xe58], R134 ;  /* 0x000e588601007387 */ /* 0x0003e40000100a00 */
[C---:B-1----:R-:W-:Y:S02]  /*75740*/  HMMA.1688.F32.TF32 R160, R236.reuse, R124, R184 ;  /* 0x0000007ceca0723c */ /* 0x042fe400000810b8 */
[----:B------:R-:W1:Y:S06]  /*75750*/  LDS R215, [R252+UR10+0x42900] ;  /* 0x0429000afcd77984 */ /* 0x000e6c0008000800 */
[C---:B------:R-:W-:Y:S08]  /*75760*/  HMMA.1688.F32.TF32 R132, R236.reuse, R120, R188 ;  /* 0x00000078ec84723c */ /* 0x040ff000000810bc */
[C---:B------:R-:W-:Y:S03]  /*75770*/  HMMA.1688.F32.TF32 R164, R236.reuse, R116, R192 ;  /* 0x00000074eca4723c */ /* 0x040fe600000810c0 */
[----:B------:R-:W-:Y:S04]  /*75780*/  STL.64 [R1+0x1030], R160 ;  /* 0x001030a001007387 */ /* 0x000fe80000100a00 */
[----:B------:R1:W-:Y:S04]  /*75790*/  STL.64 [R1+0x1038], R162 ;  /* 0x001038a201007387 */ /* 0x0003e80000100a00 */
[----:B------:R-:W-:Y:S04]  /*757a0*/  STL.64 [R1+0x1020], R132 ;  /* 0x0010208401007387 */ /* 0x000fe80000100a00 */
[----:B------:R1:W-:Y:S02]  /*757b0*/  STL.64 [R1+0x1028], R134 ;  /* 0x0010288601007387 */ /* 0x0003e40000100a00 */
[C---:B-1----:R-:W-:Y:S08]  /*757c0*/  HMMA.1688.F32.TF32 R160, R236.reuse, R112, R196 ;  /* 0x00000070eca0723c */ /* 0x042ff000000810c4 */
[C---:B------:R-:W-:Y:S01]  /*757d0*/  HMMA.1688.F32.TF32 R132, R236.reuse, R108, R200 ;  /* 0x0000006cec84723c */ /* 0x040fe200000810c8 */
[----:B------:R-:W-:Y:S04]  /*757e0*/  STL.64 [R1+0x1010], R164 ;  /* 0x001010a401007387 */ /* 0x000fe80000100a00 */
[----:B------:R1:W-:Y:S06]  /*757f0*/  STL.64 [R1+0x1018], R166 ;  /* 0x001018a601007387 */ /* 0x0003ec0000100a00 */
        /* <DEDUP_REMOVED lines=28> */
[----:B------:R1:W-:Y:S04]  /*759c0*/  STL.64 [R1+0xf70], R160 ;  /* 0x000f70a001007387 */ /* 0x0003e80000100a00 */
[----:B------:R1:W-:Y:S04]  /*759d0*/  STL.64 [R1+0xf78], R162 ;  /* 0x000f78a201007387 */ /* 0x0003e80000100a00 */
        /* <DEDUP_REMOVED lines=106> */
[----:B------:R-:W4:Y:S04]  /*76080*/  LDL.LU.64 R160, [R1+0x77c0] ;  /* 0x0077c00001a07983 */ /* 0x000f280000300a00 */
[----:B------:R-:W-:Y:S04]  /*76090*/  STL.64 [R1+0xf30], R164 ;  /* 0x000f30a401007387 */ /* 0x000fe80000100a00 */
[----:B------:R1:W-:Y:S01]  /*760a0*/  STL.64 [R1+0xf38], R166 ;  /* 0x000f38a601007387 */ /* 0x0003e20000100a00 */
[C---:B------:R-:W-:Y:S03]  /*760b0*/  HMMA.1688.F32.TF32 R200, R236.reuse, R56, R200 ;  /* 0x00000038ecc8723c */ /* 0x040fe600000810c8 */
        /* <DEDUP_REMOVED lines=54> */
[----:B------:R-:W2:Y:S01]  /*76420*/  LDL.LU.64 R232, [R1+0x76e0] ;  /* 0x0076e00001e87983 */ /* 0x000ea20000300a00 */
[----:B------:R-:W-:Y:S03]  /*76430*/  HMMA.1688.F32.TF32 R172, R236, R60, R172 ;  /* 0x0000003cecac723c */ /* 0x000fe600000810ac */
[----:B------:R-:W-:Y:S05]  /*76440*/  LDS R237, [R2+UR10+0x42180] ;  /* 0x0421800a02ed7984 */ /* 0x000fea0008000800 */
[C---:B------:R-:W-:Y:S11]  /*76450*/  HMMA.1688.F32.TF32 R224, R212.reuse, R124, R224 ;  /* 0x0000007cd4e0723c */ /* 0x040ff600000810e0 */
[----:B------:R-:W-:Y:S04]  /*76460*/  STL.64 [R1+0xe40], R172 ;  /* 0x000e40ac01007387 */ /* 0x000fe80000100a00 */
[----:B------:R2:W-:Y:S01]  /*76470*/  STL.64 [R1+0xe48], R174 ;  /* 0x000e48ae01007387 */ /* 0x0005e20000100a00 */
[C---:B------:R-:W-:Y:S08]  /*76480*/  HMMA.1688.F32.TF32 R228, R212.reuse, R120, R228 ;  /* 0x00000078d4e4723c */ /* 0x040ff000000810e4 */
[C---:B------:R-:W-:Y:S08]  /*76490*/  HMMA.1688.F32.TF32 R240, R212.reuse, R116, R240 ;  /* 0x00000074d4f0723c */ /* 0x040ff000000810f0 */
[C---:B------:R-:W-:Y:S08]  /*764a0*/  HMMA.1688.F32.TF32 R244, R212.reuse, R112, R244 ;  /* 0x00000070d4f4723c */ /* 0x040ff000000810f4 */
[----:B--2---:R-:W-:Y:S01]  /*764b0*/  HMMA.1688.F32.TF32 R172, R212, R128, R232 ;  /* 0x00000080d4ac723c */ /* 0x004fe200000810e8 */
[----:B------:R-:W2:-:S15]  /*764c0*/  LDL.LU R232, [R1] ;  /* 0x0000000001e87983 */ /* 0x000e9e0000300800 */
[----:B------:R-:W-:-:S03]  /*764d0*/  NOP ;  /* 0x0000000000007918 */ /* 0x000fc60000000000 */
[----:B------:R-:W-:Y:S04]  /*764e0*/  STL.64 [R1+0x9f0], R172 ;  /* 0x0009f0ac01007387 */ /* 0x000fe80000100a00 */
[----:B------:R-:W-:Y:S04]  /*764f0*/  STL.64 [R1+0x9f8], R174 ;  /* 0x0009f8ae01007387 */ /* 0x000fe80000100a00 */
[----:B------:R-:W2:Y:S04]  /*76500*/  LDL.LU R233, [R1+0x4] ;  /* 0x0000040001e97983 */ /* 0x000ea80000300800 */
[----:B------:R-:W2:Y:S04]  /*76510*/  LDL.LU R234, [R1+0x8] ;  /* 0x0000080001ea7983 */ /* 0x000ea80000300800 */
[----:B------:R-:W2:Y:S04]  /*76520*/  LDL.LU R235, [R1+0xc] ;  /* 0x00000c0001eb7983 */ /* 0x000ea80000300800 */
[----:B------:R-:W-:Y:S04]  /*76530*/  STL.64 [R1+0x9e0], R224 ;  /* 0x0009e0e001007387 */ /* 0x000fe80000100a00 */
[----:B------:R1:W-:Y:S01]  /*76540*/  STL.64 [R1+0x9e8], R226 ;  /* 0x0009e8e201007387 */ /* 0x0003e20000100a00 */
[C---:B------:R-:W-:Y:S08]  /*76550*/  HMMA.1688.F32.TF32 R220, R212.reuse, R88, R220 ;  /* 0x00000058d4dc723c */ /* 0x040ff000000810dc */
[C---:B------:R-:W-:Y:S08]  /*76560*/  HMMA.1688.F32.TF32 R216, R212.reuse, R84, R216 ;  /* 0x00000054d4d8723c */ /* 0x040ff000000810d8 */
[C---:B------:R-:W-:Y:S01]  /*76570*/  HMMA.1688.F32.TF32 R208, R212.reuse, R80, R208 ;  /* 0x00000050d4d0723c */ /* 0x040fe200000810d0 */
[----:B-1----:R-:W3:Y:S04]  /*76580*/  LDL.LU.64 R226, [R1+0x76d8] ;  /* 0x0076d80001e27983 */ /* 0x002ee80000300a00 */
[----:B------:R-:W3:Y:S04]  /*76590*/  LDL.LU.64 R224, [R1+0x76d0] ;  /* 0x0076d00001e07983 */ /* 0x000ee80000300a00 */
        /* <DEDUP_REMOVED lines=20> */
[----:B------:R-:W3:Y:S03]  /*766e0*/  LDL.LU.64 R244, [R1+0x76a0] ;  /* 0x0076a00001f47983 */ /* 0x000ee60000300a00 */
[C---:B------:R-:W-:Y:S08]  /*766f0*/  HMMA.1688.F32.TF32 R164, R212.reuse, R24, R164 ;  /* 0x00000018d4a4723c */ /* 0x040ff000000810a4 */
[C---:B----4-:R-:W-:Y:S01]  /*76700*/  HMMA.1688.F32.TF32 R160, R212.reuse, R48, R160 ;  /* 0x00000030d4a0723c */ /* 0x050fe200000810a0 */
[----:B------:R-:W-:Y:S01]  /*76710*/  LOP3.LUT R239, R0, 0x40, RZ, 0x3c, !PT ;  /* 0x0000004000ef7812 */ /* 0x000fe200078e3cff */
[----:B------:R-:W-:Y:S04]  /*76720*/  LDS R173, [R2+UR10+0x42100] ;  /* 0x0421000a02ad7984 */ /* 0x000fe80008000800 */
[----:B------:R-:W-:Y:S04]  /*76730*/  LDS R172, [R239+UR10+0x42100] ;  /* 0x0421000aefac7984 */ /* 0x000fe80008000800 */
[----:B------:R-:W-:Y:S04]  /*76740*/  LDS R174, [R239+UR10+0x42900] ;  /* 0x0429000aefae7984 */ /* 0x000fe80008000800 */
[----:B------:R-:W1:Y:S04]  /*76750*/  LDS R175, [R2+UR10+0x42900] ;  /* 0x0429000a02af7984 */ /* 0x000e680008000800 */
[----:B------:R-:W-:Y:S04]  /*76760*/  LDS R236, [R239+UR10+0x42180] ;  /* 0x0421800aefec7984 */ /* 0x000fe80008000800 */
[----:B------:R-:W-:Y:S04]  /*76770*/  LDS R238, [R239+UR10+0x42980] ;  /* 0x0429800aefee7984 */ /* 0x000fe80008000800 */
[----:B------:R-:W-:Y:S01]  /*76780*/  LDS R239, [R2+UR10+0x42980] ;  /* 0x0429800a02ef7984 */ /* 0x000fe20008000800 */
[----:B--2---:R-:W-:-:S15]  /*76790*/  HMMA.1688.F32.TF32 R232, R212, R108, R232 ;  /* 0x0000006cd4e8723c */ /* 0x004fde00000810e8 */
[----:B------:R-:W-:-:S04]  /*767a0*/  NOP ;  /* 0x0000000000007918 */ /* 0x000fc80000000000 */
[----:B------:R-:W-:Y:S04]  /*767b0*/  STL.64 [R1+0x960], R232 ;  /* 0x000960e801007387 */ /* 0x000fe80000100a00 */
[----:B------:R2:W-:Y:S01]  /*767c0*/  STL.64 [R1+0x968], R234 ;  /* 0x000968ea01007387 */ /* 0x0005e20000100a00 */
[C---:B---3--:R-:W-:Y:S08]  /*767d0*/  HMMA.1688.F32.TF32 R224, R212.reuse, R92, R224 ;  /* 0x0000005cd4e0723c */ /* 0x048ff000000810e0 */
[C---:B------:R-:W-:Y:S08]  /*767e0*/  HMMA.1688.F32.TF32 R228, R212.reuse, R96, R228 ;  /* 0x00000060d4e4723c */ /* 0x040ff000000810e4 */
[C---:B--2---:R-:W-:Y:S08]  /*767f0*/  HMMA.1688.F32.TF32 R232, R212.reuse, R100, R240 ;  /* 0x00000064d4e8723c */ /* 0x044ff000000810f0 */
[----:B------:R-:W-:-:S15]  /*76800*/  HMMA.1688.F32.TF32 R244, R212, R104, R244 ;  /* 0x00000068d4f4723c */ /* 0x000fde00000810f4 */
[----:B------:R-:W-:-:S04]  /*76810*/  NOP ;  /* 0x0000000000007918 */ /* 0x000fc80000000000 */
        /* <DEDUP_REMOVED lines=10> */
[----:B------:R1:W-:Y:S04]  /*768c0*/  STL.64 [R1+0x8a0], R216 ;  /* 0x0008a0d801007387 */ /* 0x0003e80000100a00 */
[----:B------:R1:W-:Y:S04]  /*768d0*/  STL.64 [R1+0x8a8], R218 ;  /* 0x0008a8da01007387 */ /* 0x0003e80000100a00 */
[----:B------:R1:W-:Y:S04]  /*768e0*/  STL.64 [R1+0x880], R208 ;  /* 0x000880d001007387 */ /* 0x0003e80000100a00 */
[----:B------:R1:W-:Y:S04]  /*768f0*/  STL.64 [R1+0x888], R210 ;  /* 0x000888d201007387 */ /* 0x0003e80000100a00 */
[----:B------:R1:W-:Y:S04]  /*76900*/  STL.64 [R1+0x860], R204 ;  /* 0x000860cc01007387 */ /* 0x0003e80000100a00 */
[----:B------:R1:W-:Y:S04]  /*76910*/  STL.64 [R1+0x868], R206 ;  /* 0x000868ce01007387 */ /* 0x0003e80000100a00 */
[----:B------:R-:W-:Y:S04]  /*76920*/  STL.64 [R1+0x840], R200 ;  /* 0x000840c801007387 */ /* 0x000fe80000100a00 */
[----:B------:R-:W-:Y:S04]  /*76930*/  STL.64 [R1+0x848], R202 ;  /* 0x000848ca01007387 */ /* 0x000fe80000100a00 */
[----:B------:R-:W-:Y:S04]  /*76940*/  STL.64 [R1+0x820], R196 ;  /* 0x000820c401007387 */ /* 0x000fe80000100a00 */
        /* <DEDUP_REMOVED lines=9> */
[----:B------:R-:W-:Y:S04]  /*769e0*/  STL.64 [R1+0x780], R176 ;  /* 0x000780b001007387 */ /* 0x000fe80000100a00 */
[----:B------:R1:W-:Y:S01]  /*769f0*/  STL.64 [R1+0x788], R178 ;  /* 0x000788b201007387 */ /* 0x0003e20000100a00 */
[----:B------:R-:W-:-:S03]  /*76a00*/  IMAD.MOV.U32 R240, RZ, RZ, R156 ;  /* 0x000000fffff07224 */ /* 0x000fc600078e009c */
[----:B------:R1:W-:Y:S04]  /*76a10*/  STL.64 [R1+0x760], R168 ;  /* 0x000760a801007387 */ /* 0x0003e80000100a00 */
[----:B------:R1:W-:Y:S04]  /*76a20*/  STL.64 [R1+0x768], R170 ;  /* 0x000768aa01007387 */ /* 0x0003e80000100a00 */
[----:B------:R-:W-:Y:S01]  /*76a30*/  STL.64 [R1+0x740], R164 ;  /* 0x000740a401007387 */ /* 0x000fe20000100a00 */
[----:B------:R-:W-:-:S03]  /*76a40*/  MOV R241, R155 ;  /* 0x0000009b00f17202 */ /* 0x000fc60000000f00 */
[----:B------:R-:W-:Y:S01]  /*76a50*/  STL.64 [R1+0x748], R166 ;  /* 0x000748a601007387 */ /* 0x000fe20000100a00 */
[----:B------:R-:W-:-:S03]  /*76a60*/  IMAD.MOV.U32 R242, RZ, RZ, R154 ;  /* 0x000000fffff27224 */ /* 0x000fc600078e009a */
[----:B------:R-:W4:Y:S01]  /*76a70*/  LDL.LU R156, [R1+0x769c] ;  /* 0x00769c00019c7983 */ /* 0x000f220000300800 */
[----:B------:R-:W-:-:S03]  /*76a80*/  IMAD.MOV.U32 R243, RZ, RZ, R153 ;  /* 0x000000fffff37224 */ /* 0x000fc600078e0099 */
[----:B------:R-:W-:Y:S01]  /*76a90*/  STL.64 [R1+0x720], R160 ;  /* 0x000720a001007387 */ /* 0x000fe20000100a00 */
[----:B--2---:R-:W-:-:S03]  /*76aa0*/  IMAD.MOV.U32 R228, RZ, RZ, R136 ;  /* 0x000000ffffe47224 */ /* 0x004fc600078e0088 */
[----:B------:R-:W-:Y:S01]  /*76ab0*/  STL.64 [R1+0x728], R162 ;  /* 0x000728a201007387 */ /* 0x000fe20000100a00 */
[----:B------:R-:W-:-:S03]  /*76ac0*/  MOV R229, R137 ;  /* 0x0000008900e57202 */ /* 0x000fc60000000f00 */
[----:B------:R-:W2:Y:S01]  /*76ad0*/  LDL.LU R155, [R1+0x7698] ;  /* 0x00769800019b7983 */ /* 0x000ea20000300800 */
[----:B---3--:R-:W-:-:S03]  /*76ae0*/  IMAD.MOV.U32 R230, RZ, RZ, R138 ;  /* 0x000000ffffe67224 */ /* 0x008fc600078e008a */
[----:B------:R-:W3:Y:S01]  /*76af0*/  LDL.LU R154, [R1+0x7694] ;  /* 0x00769400019a7983 */ /* 0x000ee20000300800 */
[----:B------:R-:W-:-:S03]  /*76b00*/  IMAD.MOV.U32 R231, RZ, RZ, R140 ;  /* 0x000000ffffe77224 */ /* 0x000fc600078e008c */
[----:B------:R-:W2:Y:S04]  /*76b10*/  LDL.LU R153, [R1+0x7690] ;  /* 0x0076900001997983 */ /* 0x000ea80000300800 */
[----:B------:R-:W2:Y:S04]  /*76b20*/  LDL.LU R136, [R1+0x768c] ;  /* 0x00768c0001887983 */ /* 0x000ea80000300800 */
[----:B------:R-:W3:Y:S04]  /*76b30*/  LDL.LU R137, [R1+0x7688] ;  /* 0x0076880001897983 */ /* 0x000ee80000300800 */
[----:B------:R-:W3:Y:S04]  /*76b40*/  LDL.LU R138, [R1+0x7684] ;  /* 0x00768400018a7983 */ /* 0x000ee80000300800 */
[----:B------:R-:W3:Y:S01]  /*76b50*/  LDL.LU R140, [R1+0x7680] ;  /* 0x00768000018c7983 */ /* 0x000ee20000300800 */
[----:B----4-:R-:W-:Y:S01]  /*76b60*/  IMAD.MOV.U32 R224, RZ, RZ, R141 ;  /* 0x000000ffffe07224 */ /* 0x010fe200078e008d */
[----:B------:R-:W-:Y:S01]  /*76b70*/  MOV R225, R144 ;  /* 0x0000009000e17202 */ /* 0x000fe20000000f00 */
[----:B-1----:R-:W-:Y:S01]  /*76b80*/  IMAD.MOV.U32 R226, RZ, RZ, R145 ;  /* 0x000000ffffe27224 */ /* 0x002fe200078e0091 */
        /* <DEDUP_REMOVED lines=10> */
[----:B------:R-:W4:Y:S01]  /*76c30*/  LDL.LU R250, [R1+0x7668] ;  /* 0x0076680001fa7983 */ /* 0x000f220000300800 */
[----:B------:R-:W-:Y:S01]  /*76c40*/  IMAD.MOV.U32 R208, RZ, RZ, R152 ;  /* 0x000000ffffd07224 */ /* 0x000fe200078e0098 */
[----:B------:R-:W-:Y:S02]  /*76c50*/  MOV R209, R150 ;  /* 0x0000009600d17202 */ /* 0x000fe40000000f00 */
        /* <DEDUP_REMOVED lines=16> */
[----:B--2---:R-:W-:-:S02]  /*76d60*/  IMAD.MOV.U32 R199, RZ, RZ, R136 ;  /* 0x000000ffffc77224 */ /* 0x004fc400078e0088 */
[----:B---3--:R-:W-:Y:S01]  /*76d70*/  IMAD.MOV.U32 R198, RZ, RZ, R137 ;  /* 0x000000ffffc67224 */ /* 0x008fe200078e0089 */
[----:B------:R-:W-:Y:S01]  /*76d80*/  MOV R197, R138 ;  /* 0x0000008a00c57202 */ /* 0x000fe20000000f00 */
[----:B------:R-:W-:Y:S02]  /*76d90*/  IMAD.MOV.U32 R196, RZ, RZ, R140 ;  /* 0x000000ffffc47224 */ /* 0x000fe400078e008c */
[----:B------:R-:W2:Y:S04]  /*76da0*/  LDL.LU R140, [R1+0x763c] ;  /* 0x00763c00018c7983 */ /* 0x000ea80000300800 */
[----:B------:R-:W3:Y:S04]  /*76db0*/  LDL.LU R138, [R1+0x7638] ;  /* 0x00763800018a7983 */ /* 0x000ee80000300800 */
[----:B------:R-:W3:Y:S04]  /*76dc0*/  LDL.LU R137, [R1+0x7634] ;  /* 0x0076340001897983 */ /* 0x000ee80000300800 */
[----:B------:R-:W3:Y:S01]  /*76dd0*/  LDL.LU R136, [R1+0x7630] ;  /* 0x0076300001887983 */ /* 0x000ee20000300800 */
[----:B----4-:R-:W-:Y:S01]  /*76de0*/  MOV R193, R145 ;  /* 0x0000009100c17202 */ /* 0x010fe20000000f00 */
[----:B------:R-:W-:-:S02]  /*76df0*/  IMAD.MOV.U32 R192, RZ, RZ, R146 ;  /* 0x000000ffffc07224 */ /* 0x000fc400078e0092 */
[----:B------:R-:W4:Y:S01]  /*76e00*/  LDL.LU R146, [R1+0x762c] ;  /* 0x00762c0001927983 */ /* 0x000f220000300800 */
[----:B------:R-:W-:Y:S02]  /*76e10*/  IMAD.MOV.U32 R194, RZ, RZ, R144 ;  /* 0x000000ffffc27224 */ /* 0x000fe400078e0090 */
[----:B------:R-:W-:Y:S01]  /*76e20*/  IMAD.MOV.U32 R195, RZ, RZ, R141 ;  /* 0x000000ffffc37224 */ /* 0x000fe200078e008d */
[----:B------:R-:W4:Y:S04]  /*76e30*/  LDL.LU R145, [R1+0x7628] ;  /* 0x0076280001917983 */ /* 0x000f280000300800 */
[----:B------:R-:W4:Y:S04]  /*76e40*/  LDL.LU R144, [R1+0x7624] ;  /* 0x0076240001907983 */ /* 0x000f280000300800 */
[----:B------:R-:W4:Y:S01]  /*76e50*/  LDL.LU R141, [R1+0x7620] ;  /* 0x00762000018d7983 */ /* 0x000f220000300800 */
[----:B------:R-:W-:Y:S01]  /*76e60*/  MOV R189, R249 ;  /* 0x000000f900bd7202 */ /* 0x000fe20000000f00 */
[----:B------:R-:W-:-:S02]  /*76e70*/  IMAD.MOV.U32 R188, RZ, RZ, R248 ;  /* 0x000000ffffbc7224 */ /* 0x000fc400078e00f8 */
[----:B------:R-:W4:Y:S01]  /*76e80*/  LDL.LU R248, [R1+0x761c] ;  /* 0x00761c0001f87983 */ /* 0x000f220000300800 */
[----:B------:R-:W-:Y:S02]  /*76e90*/  IMAD.MOV.U32 R190, RZ, RZ, R250 ;  /* 0x000000ffffbe7224 */ /* 0x000fe400078e00fa */
[----:B------:R-:W-:Y:S01]  /*76ea0*/  IMAD.MOV.U32 R191, RZ, RZ, R251 ;  /* 0x000000ffffbf7224 */ /* 0x000fe200078e00fb */
[----:B------:R-:W4:Y:S04]  /*76eb0*/  LDL.LU R249, [R1+0x7618] ;  /* 0x0076180001f97983 */ /* 0x000f280000300800 */
[----:B------:R-:W4:Y:S04]  /*76ec0*/  LDL.LU R250, [R1+0x7614] ;  /* 0x0076140001fa7983 */ /* 0x000f280000300800 */
[----:B------:R-:W4:Y:S01]  /*76ed0*/  LDL.LU R251, [R1+0x7610] ;  /* 0x0076100001fb7983 */ /* 0x000f220000300800 */
[----:B------:R-:W-:-:S02]  /*76ee0*/  IMAD.MOV.U32 R183, RZ, RZ, R135 ;  /* 0x000000ffffb77224 */ /* 0x000fc400078e0087 */
[----:B------:R-:W-:Y:S01]  /*76ef0*/  IMAD.MOV.U32 R182, RZ, RZ, R134 ;  /* 0x000000ffffb67224 */ /* 0x000fe200078e0086 */
[----:B------:R-:W-:Y:S01]  /*76f00*/  MOV R181, R133 ;  /* 0x0000008500b57202 */ /* 0x000fe20000000f00 */
[----:B------:R-:W-:Y:S02]  /*76f10*/  IMAD.MOV.U32 R180, RZ, RZ, R132 ;  /* 0x000000ffffb47224 */ /* 0x000fe400078e0084 */
        /* <DEDUP_REMOVED lines=18> */
[----:B------:R-:W-:Y:S02]  /*77040*/  IMAD.MOV.U32 R246, RZ, RZ, R143 ;  /* 0x000000fffff67224 */ /* 0x000fe400078e008f */
[----:B------:R-:W-:Y:S02]  /*77050*/  IMAD.MOV.U32 R247, RZ, RZ, R139 ;  /* 0x000000fffff77224 */ /* 0x000fe400078e008b */
[----:B--2---:R-:W-:Y:S02]  /*77060*/  IMAD.MOV.U32 R179, RZ, RZ, R140 ;  /* 0x000000ffffb37224 */ /* 0x004fe400078e008c */
[----:B---3--:R-:W-:Y:S01]  /*77070*/  IMAD.MOV.U32 R178, RZ, RZ, R138 ;  /* 0x000000ffffb27224 */ /* 0x008fe200078e008a */
[----:B------:R-:W-:Y:S01]  /*77080*/  MOV R177, R137 ;  /* 0x0000008900b17202 */ /* 0x000fe20000000f00 */
[----:B------:R-:W-:-:S02]  /*77090*/  IMAD.MOV.U32 R176, RZ, RZ, R136 ;  /* 0x000000ffffb07224 */ /* 0x000fc400078e0088 */
[----:B------:R-:W2:Y:S04]  /*770a0*/  LDL.LU R136, [R1+0x75fc] ;  /* 0x0075fc0001887983 */ /* 0x000ea80000300800 */
[----:B------:R-:W2:Y:S04]  /*770b0*/  LDL.LU R137, [R1+0x75f8] ;  /* 0x0075f80001897983 */ /* 0x000ea80000300800 */
[----:B------:R-:W2:Y:S04]  /*770c0*/  LDL.LU R138, [R1+0x75f4] ;  /* 0x0075f400018a7983 */ /* 0x000ea80000300800 */
[----:B------:R-:W3:Y:S04]  /*770d0*/  LDL.LU R140, [R1+0x75f0] ;  /* 0x0075f000018c7983 */ /* 0x000ee80000300800 */
[----:B------:R-:W2:Y:S01]  /*770e0*/  LDL.LU R232, [R1+0x80] ;  /* 0x0000800001e87983 */ /* 0x000ea20000300800 */
[----:B----4-:R-:W-:-:S03]  /*770f0*/  IMAD.MOV.U32 R168, RZ, RZ, R141 ;  /* 0x000000ffffa87224 */ /* 0x010fc600078e008d */
[----:B------:R-:W4:Y:S01]  /*77100*/  LDL.LU R233, [R1+0x84] ;  /* 0x0000840001e97983 */ /* 0x000f220000300800 */
[----:B------:R-:W-:-:S03]  /*77110*/  MOV R169, R144 ;  /* 0x0000009000a97202 */ /* 0x000fc60000000f00 */
[----:B------:R-:W4:Y:S01]  /*77120*/  LDL.LU R234, [R1+0x88] ;  /* 0x0000880001ea7983 */ /* 0x000f220000300800 */
[----:B------:R-:W-:-:S03]  /*77130*/  IMAD.MOV.U32 R170, RZ, RZ, R145 ;  /* 0x000000ffffaa7224 */ /* 0x000fc600078e0091 */
[----:B------:R-:W4:Y:S01]  /*77140*/  LDL.LU R235, [R1+0x8c] ;  /* 0x00008c0001eb7983 */ /* 0x000f220000300800 */
[----:B------:R-:W-:-:S03]  /*77150*/  IMAD.MOV.U32 R171, RZ, RZ, R146 ;  /* 0x000000ffffab7224 */ /* 0x000fc600078e0092 */
        /* <DEDUP_REMOVED lines=19> */
[----:B------:R-:W4:Y:S01]  /*77290*/  LDL.LU R139, [R1+0x75a0] ;  /* 0x0075a000018b7983 */ /* 0x000f220000300800 */
[C---:B------:R-:W-:Y:S08]  /*772a0*/  HMMA.1688.F32.TF32 R248, R212.reuse, R60, R248 ;  /* 0x0000003cd4f8723c */ /* 0x040ff000000810f8 */
[C---:B------:R-:W-:Y:S08]  /*772b0*/  HMMA.1688.F32.TF32 R132, R212.reuse, R64, R132 ;  /* 0x00000040d484723c */ /* 0x040ff00000081084 */
[C---:B--2---:R-:W-:Y:S08]  /*772c0*/  HMMA.1688.F32.TF32 R152, R212.reuse, R56, R152 ;  /* 0x00000038d498723c */ /* 0x044ff00000081098 */
[C---:B---3--:R-:W-:Y:S08]  /*772d0*/  HMMA.1688.F32.TF32 R156, R212.reuse, R20, R156 ;  /* 0x00000014d49c723c */ /* 0x048ff0000008109c */
[C---:B----4-:R-:W-:Y:S08]  /*772e0*/  HMMA.1688.F32.TF32 R148, R212.reuse, R52, R148 ;  /* 0x00000034d494723c */ /* 0x050ff00000081094 */
[C---:B------:R-:W-:Y:S08]  /*772f0*/  HMMA.1688.F32.TF32 R144, R212.reuse, R28, R144 ;  /* 0x0000001cd490723c */ /* 0x040ff00000081090 */
[C---:B------:R-:W-:Y:S08]  /*77300*/  HMMA.1688.F32.TF32 R140, R212.reuse, R32, R140 ;  /* 0x00000020d48c723c */ /* 0x040ff0000008108c */
[----:B------:R-:W-:Y:S01]  /*77310*/  HMMA.1688.F32.TF32 R136, R212, R68, R136 ;  /* 0x00000044d488723c */ /* 0x000fe20000081088 */
        /* <DEDUP_REMOVED lines=13> */
[----:B------:R-:W-:Y:S04]  /*773f0*/  STL.64 [R1], R132 ;  /* 0x0000008401007387 */ /* 0x000fe80000100a00 */
[----:B------:R1:W-:Y:S02]  /*77400*/  STL.64 [R1+0x8], R134 ;  /* 0x0000088601007387 */ /* 0x0003e40000100a00 */
[C---:B-1----:R-:W-:Y:S02]  /*77410*/  HMMA.1688.F32.TF32 R132, R172.reuse, R128, R232 ;  /* 0x00000080ac84723c */ /* 0x042fe400000810e8 */
[----:B------:R-:W-:Y:S04]  /*77420*/  STL.64 [R1+0x7230], R248 ;  /* 0x007230f801007387 */ /* 0x000fe80000100a00 */
[----:B------:R-:W-:Y:S02]  /*77430*/  LDS R232, [R0+UR10+0x42180] ;  /* 0x0421800a00e87984 */ /* 0x000fe40008000800 */
[C---:B------:R-:W-:Y:S02]  /*77440*/  HMMA.1688.F32.TF32 R140, R172.reuse, R120, R176 ;  /* 0x00000078ac8c723c */ /* 0x040fe400000810b0 */
[----:B------:R-:W-:Y:S04]  /*77450*/  LDS R234, [R0+UR10+0x42980] ;  /* 0x0429800a00ea7984 */ /* 0x000fe80008000800 */
[----:B------:R-:W-:Y:S02]  /*77460*/  LDS R233, [R252+UR10+0x42180] ;  /* 0x0421800afce97984 */ /* 0x000fe40008000800 */
[C---:B------:R-:W-:Y:S02]  /*77470*/  HMMA.1688.F32.TF32 R136, R172.reuse, R116, R180 ;  /* 0x00000074ac88723c */ /* 0x040fe400000810b4 */
[----:B------:R-:W1:Y:S04]  /*77480*/  LDS R235, [R252+UR10+0x42980] ;  /* 0x0429800afceb7984 */ /* 0x000e680008000800 */
[----:B------:R-:W-:Y:S04]  /*77490*/  STL.64 [R1+0xc80], R132 ;  /* 0x000c808401007387 */ /* 0x000fe80000100a00 */
[----:B------:R2:W-:Y:S02]  /*774a0*/  STL.64 [R1+0xc88], R134 ;  /* 0x000c888601007387 */ /* 0x0005e40000100a00 */
[----:B--2---:R-:W-:-:S15]  /*774b0*/  HMMA.1688.F32.TF32 R132, R172, R124, R168 ;  /* 0x0000007cac84723c */ /* 0x004fde00000810a8 */
[----:B------:R-:W-:-:S04]  /*774c0*/  NOP ;  /* 0x0000000000007918 */ /* 0x000fc80000000000 */
[----:B------:R-:W-:Y:S04]  /*774d0*/  STL.64 [R1+0xe30], R132 ;  /* 0x000e308401007387 */ /* 0x000fe80000100a00 */
[----:B------:R2:W-:Y:S02]  /*774e0*/  STL.64 [R1+0xe38], R134 ;  /* 0x000e388601007387 */ /* 0x0005e40000100a00 */
[C---:B--2---:R-:W-:Y:S02]  /*774f0*/  HMMA.1688.F32.TF32 R132, R172.reuse, R112, R184 ;  /* 0x00000070ac84723c */ /* 0x044fe400000810b8 */
[----:B------:R-:W-:Y:S04]  /*77500*/  STL.64 [R1+0xe20], R140 ;  /* 0x000e208c01007387 */ /* 0x000fe80000100a00 */
[----:B------:R2:W-:Y:S04]  /*77510*/  STL.64 [R1+0xe28], R142 ;  /* 0x000e288e01007387 */ /* 0x0005e80000100a00 */
[----:B------:R-:W-:Y:S04]  /*77520*/  STL.64 [R1+0xe10], R136 ;  /* 0x000e108801007387 */ /* 0x000fe80000100a00 */
[----:B------:R3:W-:Y:S01]  /*77530*/  STL.64 [R1+0xe18], R138 ;  /* 0x000e188a01007387 */ /* 0x0007e20000100a00 */
[C---:B--2---:R-:W-:Y:S04]  /*77540*/  HMMA.1688.F32.TF32 R140, R172.reuse, R108, R188 ;  /* 0x0000006cac8c723c */ /* 0x044fe800000810bc */
[----:B------:R-:W-:Y:S04]  /*77550*/  STL.64 [R1+0xe00], R132 ;  /* 0x000e008401007387 */ /* 0x000fe80000100a00 */
[----:B------:R2:W-:Y:S01]  /*77560*/  STL.64 [R1+0xe08], R134 ;  /* 0x000e088601007387 */ /* 0x0005e20000100a00 */
[C---:B---3--:R-:W-:Y:S08]  /*77570*/  HMMA.1688.F32.TF32 R136, R172.reuse, R104, R192 ;  /* 0x00000068ac88723c */ /* 0x048ff000000810c0 */
[C---:B--2---:R-:W-:Y:S02]  /*77580*/  HMMA.1688.F32.TF32 R132, R172.reuse, R100, R196 ;  /* 0x00000064ac84723c */ /* 0x044fe400000810c4 */
[----:B------:R-:W-:Y:S04]  /*77590*/  STL.64 [R1+0xcb0], R140 ;  /* 0x000cb08c01007387 */ /* 0x000fe80000100a00 */
[----:B------:R2:W-:Y:S05]  /*775a0*/  STL.64 [R1+0xcb8], R142 ;  /* 0x000cb88e01007387 */ /* 0x0005ea0000100a00 */
        /* <DEDUP_REMOVED lines=24> */
[----:B--2---:R-:W-:Y:S03]  /*77730*/  HMMA.1688.F32.TF32 R132, R172, R36, R244 ;  /* 0x00000024ac84723c */ /* 0x004fe600000810f4 */
[----:B------:R2:W-:Y:S04]  /*77740*/  STL.64 [R1+0xd90], R140 ;  /* 0x000d908c01007387 */ /* 0x0005e80000100a00 */
[----:B------:R3:W-:Y:S04]  /*77750*/  STL.64 [R1+0xd98], R142 ;  /* 0x000d988e01007387 */ /* 0x0007e80000100a00 */
[----:B------:R-:W4:Y:S04]  /*77760*/  LDL.LU R228, [R1+0x2c0] ;  /* 0x0002c00001e47983 */ /* 0x000f280000300800 */
[----:B------:R-:W-:Y:S04]  /*77770*/  STL.64 [R1+0xd80], R136 ;  /* 0x000d808801007387 */ /* 0x000fe80000100a00 */
[----:B------:R1:W-:Y:S04]  /*77780*/  STL.64 [R1+0xd88], R138 ;  /* 0x000d888a01007387 */ /* 0x0003e80000100a00 */
[----:B------:R-:W-:Y:S04]  /*77790*/  STL.64 [R1+0xd70], R132 ;  /* 0x000d708401007387 */ /* 0x000fe80000100a00 */
        /* <DEDUP_REMOVED lines=12> */
[----:B------:R-:W1:Y:S04]  /*77860*/  LDL.LU R244, [R1+0x60] ;  /* 0x0000600001f47983 */ /* 0x000e680000300800 */
[----:B------:R-:W1:Y:S04]  /*77870*/  LDL.LU R245, [R1+0x64] ;  /* 0x0000640001f57983 */ /* 0x000e680000300800 */
[----:B------:R-:W1:Y:S04]  /*77880*/  LDL.LU R246, [R1+0x68] ;  /* 0x0000680001f67983 */ /* 0x000e680000300800 */
[----:B------:R-:W1:Y:S04]  /*77890*/  LDL.LU R247, [R1+0x6c] ;  /* 0x00006c0001f77983 */ /* 0x000e680000300800 */
        /* <DEDUP_REMOVED lines=42> */
[----:B---3--:R-:W2:Y:S04]  /*77b40*/  LDL.LU R142, [R1+0x168] ;  /* 0x00016800018e7983 */ /* 0x008ea80000300800 */
[----:B------:R-:W2:Y:S04]  /*77b50*/  LDL.LU R143, [R1+0x16c] ;  /* 0x00016c00018f7983 */ /* 0x000ea80000300800 */
        /* <DEDUP_REMOVED lines=32> */
[----:B-1----:R-:W-:Y:S08]  /*77d60*/  HMMA.1688.F32.TF32 R244, R232, R128, R244 ;  /* 0x00000080e8f4723c */ /* 0x002ff000000810f4 */
[C---:B----4-:R-:W-:Y:S08]  /*77d70*/  HMMA.1688.F32.TF32 R136, R172.reuse, R16, R144 ;  /* 0x00000010ac88723c */ /* 0x050ff00000081090 */
[C---:B--2---:R-:W-:Y:S08]  /*77d80*/  HMMA.1688.F32.TF32 R140, R172.reuse, R44, R140 ;  /* 0x0000002cac8c723c */ /* 0x044ff0000008108c */
[C---:B---3--:R-:W-:Y:S11]  /*77d90*/  HMMA.1688.F32.TF32 R132, R172.reuse, R40, R148 ;  /* 0x00000028ac84723c */ /* 0x048ff60000081094 */
        /* <DEDUP_REMOVED lines=37> */
[----:B------:R1:W-:Y:S04]  /*77ff0*/  STL.64 [R1+0xc68], R142 ;  /* 0x000c688e01007387 */ /* 0x0003e80000100a00 */
[----:B------:R-:W-:Y:S04]  /*78000*/  STL.64 [R1+0xc50], R136 ;  /* 0x000c508801007387 */ /* 0x000fe80000100a00 */
[----:B------:R2:W-:Y:S01]  /*78010*/  STL.64 [R1+0xc58], R138 ;  /* 0x000c588a01007387 */ /* 0x0005e20000100a00 */
[C---:B-1----:R-:W-:Y:S03]  /*78020*/  HMMA.1688.F32.TF32 R140, R232.reuse, R124, R204 ;  /* 0x0000007ce88c723c */ /* 0x042fe600000810cc */
[----:B------:R-:W-:Y:S04]  /*78030*/  STL.64 [R1+0x7248], R246 ;  /* 0x007248f601007387 */ /* 0x000fe80000100a00 */
[----:B------:R-:W-:Y:S01]  /*78040*/  STL.64 [R1+0xc40], R132 ;  /* 0x000c408401007387 */ /* 0x000fe20000100a00 */
[C---:B--2---:R-:W-:Y:S03]  /*78050*/  HMMA.1688.F32.TF32 R136, R232.reuse, R120, R208 ;  /* 0x00000078e888723c */ /* 0x044fe600000810d0 */
[----:B------:R1:W-:Y:S05]  /*78060*/  STL.64 [R1+0xc48], R134 ;  /* 0x000c488601007387 */ /* 0x0003ea0000100a00 */
[C---:B-1----:R-:W-:Y:S01]  /*78070*/  HMMA.1688.F32.TF32 R132, R232.reuse, R116, R216 ;  /* 0x00000074e884723c */ /* 0x042fe200000810d8 */
        /* <DEDUP_REMOVED lines=11> */
[----:B------:R1:W-:-:S12]  /*78130*/  STL.64 [R1+0x28], R142 ;  /* 0x0000288e01007387 */ /* 0x0003d80000100a00 */
[----:B------:R-:W-:Y:S04]  /*78140*/  STL.64 [R1+0x7208], R134 ;  /* 0x0072088601007387 */ /* 0x000fe80000100a00 */
[----:B------:R-:W-:Y:S04]  /*78150*/  STL.64 [R1+0x10], R136 ;  /* 0x0000108801007387 */ /* 0x000fe80000100a00 */
        /* <DEDUP_REMOVED lines=48> */
[----:B------:R-:W-:Y:S01]  /*78460*/  STL.64 [R1+0x7210], R144 ;  /* 0x0072109001007387 */ /* 0x000fe20000100a00 */
[C---:B---3--:R-:W-:Y:S08]  /*78470*/  HMMA.1688.F32.TF32 R176, R232.reuse, R44, R228 ;  /* 0x0000002ce8b0723c */ /* 0x048ff000000810e4 */
[C---:B----4-:R-:W-:Y:S08]  /*78480*/  HMMA.1688.F32.TF32 R160, R232.reuse, R76, R208 ;  /* 0x0000004ce8a0723c */ /* 0x050ff000000810d0 */
[C---:B-1----:R-:W-:Y:S08]  /*78490*/  HMMA.1688.F32.TF32 R140, R232.reuse, R92, R192 ;  /* 0x0000005ce88c723c */ /* 0x042ff000000810c0 */
[C---:B--2---:R-:W-:Y:S08]  /*784a0*/  HMMA.1688.F32.TF32 R136, R232.reuse, R96, R188 ;  /* 0x00000060e888723c */ /* 0x044ff000000810bc */
[C---:B------:R-:W-:Y:S11]  /*784b0*/  HMMA.1688.F32.TF32 R148, R232.reuse, R88, R196 ;  /* 0x00000058e894723c */ /* 0x040ff600000810c4 */
[----:B------:R-:W-:Y:S01]  /*784c0*/  STL.64 [R1+0x7228], R138 ;  /* 0x0072288a01007387 */ /* 0x000fe20000100a00 */
[C---:B------:R-:W-:Y:S03]  /*784d0*/  HMMA.1688.F32.TF32 R152, R232.reuse, R84, R200 ;  /* 0x00000054e898723c */ /* 0x040fe600000810c8 */
[----:B------:R1:W-:Y:S05]  /*784e0*/  STL.64 [R1+0x7220], R136 ;  /* 0x0072208801007387 */ /* 0x0003ea0000100a00 */
[C---:B------:R-:W-:Y:S01]  /*784f0*/  HMMA.1688.F32.TF32 R156, R232.reuse, R80, R204 ;  /* 0x00000050e89c723c */ /* 0x040fe200000810cc */
[----:B------:R-:W-:Y:S04]  /*78500*/  STL.64 [R1+0x7258], R142 ;  /* 0x0072588e01007387 */ /* 0x000fe80000100a00 */
[----:B------:R2:W-:Y:S03]  /*78510*/  STL.64 [R1+0x7250], R140 ;  /* 0x0072508c01007387 */ /* 0x0005e60000100a00 */
        /* <DEDUP_REMOVED lines=8> */
[----:B------:R3:W-:Y:S04]  /*785a0*/  STL.64 [R1+0x7280], R156 ;  /* 0x0072809c01007387 */ /* 0x0007e80000100a00 */
[----:B------:R-:W-:Y:S04]  /*785b0*/  STL.64 [R1+0x7298], R162 ;  /* 0x007298a201007387 */ /* 0x000fe80000100a00 */
[----:B------:R-:W-:Y:S04]  /*785c0*/  STL.64 [R1+0x7290], R160 ;  /* 0x007290a001007387 */ /* 0x000fe80000100a00 */
[----:B------:R-:W-:Y:S04]  /*785d0*/  STL.64 [R1+0x72a8], R166 ;  /* 0x0072a8a601007387 */ /* 0x000fe80000100a00 */
[----:B------:R4:W-:Y:S04]  /*785e0*/  STL.64 [R1+0x72a0], R164 ;  /* 0x0072a0a401007387 */ /* 0x0009e80000100a00 */
[----:B------:R-:W-:Y:S04]  /*785f0*/  STL.64 [R1+0x72b8], R170 ;  /* 0x0072b8aa01007387 */ /* 0x000fe80000100a00 */
[----:B------:R1:W-:Y:S04]  /*78600*/  STL.64 [R1+0x72b0], R168 ;  /* 0x0072b0a801007387 */ /* 0x0003e80000100a00 */
[----:B------:R-:W-:Y:S04]  /*78610*/  STL.64 [R1+0x72c8], R174 ;  /* 0x0072c8ae01007387 */ /* 0x000fe80000100a00 */
[----:B------:R-:W-:Y:S04]  /*78620*/  STL.64 [R1+0x72c0], R172 ;  /* 0x0072c0ac01007387 */ /* 0x000fe80000100a00 */
[----:B------:R-:W-:Y:S04]  /*78630*/  STL.64 [R1+0x72d8], R178 ;  /* 0x0072d8b201007387 */ /* 0x000fe80000100a00 */
        /* <DEDUP_REMOVED lines=41> */
[C---:B------:R-:W-:Y:S03]  /*788d0*/  HMMA.1688.F32.TF32 R180, R232.reuse, R16, R240 ;  /* 0x00000010e8b4723c */ /* 0x040fe600000810f0 */
[----:B------:R-:W4:Y:S04]  /*788e0*/  LDL.LU R240, [R1+0x430] ;  /* 0x0004300001f07983 */ /* 0x000f280000300800 */
[----:B------:R-:W4:Y:S04]  /*788f0*/  LDL.LU R241, [R1+0x434] ;  /* 0x0004340001f17983 */ /* 0x000f280000300800 */
[----:B------:R-:W4:Y:S04]  /*78900*/  LDL.LU R242, [R1+0x438] ;  /* 0x0004380001f27983 */ /* 0x000f280000300800 */
[----:B------:R-:W4:Y:S04]  /*78910*/  LDL.LU R243, [R1+0x43c] ;  /* 0x00043c0001f37983 */ /* 0x000f280000300800 */
[----:B------:R-:W-:Y:S04]  /*78920*/  STL.64 [R1+0x72e8], R182 ;  /* 0x0072e8b601007387 */ /* 0x000fe80000100a00 */
[----:B------:R-:W-:Y:S01]  /*78930*/  STL.64 [R1+0x72e0], R180 ;  /* 0x0072e0b401007387 */ /* 0x000fe20000100a00 */
[C---:B--2---:R-:W-:Y:S08]  /*78940*/  HMMA.1688.F32.TF32 R184, R232.reuse, R40, R188 ;  /* 0x00000028e8b8723c */ /* 0x044ff000000810bc */
[C---:B------:R-:W-:Y:S08]  /*78950*/  HMMA.1688.F32.TF32 R188, R232.reuse, R4, R192 ;  /* 0x00000004e8bc723c */ /* 0x040ff000000810c0 */
[C---:B---3--:R-:W-:Y:S03]  /*78960*/  HMMA.1688.F32.TF32 R192, R232.reuse, R8, R196 ;  /* 0x00000008e8c0723c */ /* 0x048fe600000810c4 */
[----:B------:R-:W-:Y:S05]  /*78970*/  STL.64 [R1+0x72f8], R186 ;  /* 0x0072f8ba01007387 */ /* 0x000fea0000100a00 */
[C---:B----4-:R-:W-:Y:S01]  /*78980*/  HMMA.1688.F32.TF32 R196, R232.reuse, R24, R200 ;  /* 0x00000018e8c4723c */ /* 0x050fe200000810c8 */
[----:B------:R-:W-:Y:S07]  /*78990*/  STL.64 [R1+0x72f0], R184 ;  /* 0x0072f0b801007387 */ /* 0x000fee0000100a00 */
[C---:B------:R-:W-:Y:S08]  /*789a0*/  HMMA.1688.F32.TF32 R200, R232.reuse, R48, R204 ;  /* 0x00000030e8c8723c */ /* 0x040ff000000810cc */
[C---:B------:R-:W-:Y:S08]  /*789b0*/  HMMA.1688.F32.TF32 R204, R232.reuse, R20, R208 ;  /* 0x00000014e8cc723c */ /* 0x040ff000000810d0 */
[C---:B------:R-:W-:Y:S01]  /*789c0*/  HMMA.1688.F32.TF32 R208, R232.reuse, R56, R216 ;  /* 0x00000038e8d0723c */ /* 0x040fe200000810d8 */
[----:B------:R-:W-:Y:S04]  /*789d0*/  STL.64 [R1+0x7308], R190 ;  /* 0x007308be01007387 */ /* 0x000fe80000100a00 */
[----:B------:R-:W-:Y:S03]  /*789e0*/  STL.64 [R1+0x7300], R188 ;  /* 0x007300bc01007387 */ /* 0x000fe60000100a00 */
[C---:B------:R-:W-:Y:S01]  /*789f0*/  HMMA.1688.F32.TF32 R212, R232.reuse, R52, R220 ;  /* 0x00000034e8d4723c */ /* 0x040fe200000810dc */
[----:B------:R-:W-:Y:S07]  /*78a00*/  STL.64 [R1+0x7318], R194 ;  /* 0x007318c201007387 */ /* 0x000fee0000100a00 */
        /* <DEDUP_REMOVED lines=21> */
[----:B-1----:R-:W3:Y:S04]  /*78b60*/  LDL.LU R136, [R1+0x630] ;  /* 0x0006300001887983 */ /* 0x002ee80000300800 */
[----:B------:R-:W3:Y:S04]  /*78b70*/  LDL.LU R137, [R1+0x634] ;  /* 0x0006340001897983 */ /* 0x000ee80000300800 */
[----:B------:R-:W3:Y:S04]  /*78b80*/  LDL.LU R138, [R1+0x638] ;  /* 0x00063800018a7983 */ /* 0x000ee80000300800 */
[----:B------:R-:W3:Y:S01]  /*78b90*/  LDL.LU R139, [R1+0x63c] ;  /* 0x00063c00018b7983 */ /* 0x000ee20000300800 */
[----:B------:R-:W-:Y:S03]  /*78ba0*/  HMMA.1688.F32.TF32 R224, R232, R68, R240 ;  /* 0x00000044e8e0723c */ /* 0x000fe600000810f0 */
        /* <DEDUP_REMOVED lines=60> */
[C---:B--2---:R-:W-:Y:S08]  /*78f70*/  HMMA.1688.F32.TF32 R164, R236.reuse, R120, R164 ;  /* 0x00000078eca4723c */ /* 0x044ff000000810a4 */
[----:B------:R-:W-:Y:S08]  /*78f80*/  HMMA.1688.F32.TF32 R168, R236, R124, R168 ;  /* 0x0000007ceca8723c */ /* 0x000ff000000810a8 */
[----:B------:R-:W-:Y:S08]  /*78f90*/  HMMA.1688.F32.TF32 R228, R232, R64, R228 ;  /* 0x00000040e8e4723c */ /* 0x000ff000000810e4 */
[----:B------:R-:W-:Y:S11]  /*78fa0*/  HMMA.1688.F32.TF32 R172, R236, R128, R172 ;  /* 0x00000080ecac723c */ /* 0x000ff600000810ac */
[----:B------:R-:W-:Y:S04]  /*78fb0*/  STL.64 [R1+0x73a8], R230 ;  /* 0x0073a8e601007387 */ /* 0x000fe80000100a00 */
[----:B------:R-:W-:Y:S01]  /*78fc0*/  STL.64 [R1+0x73a0], R228 ;  /* 0x0073a0e401007387 */ /* 0x000fe20000100a00 */
[----:B------:R-:W-:Y:S01]  /*78fd0*/  IMAD.MOV.U32 R129, RZ, RZ, R166 ;  /* 0x000000ffff817224 */ /* 0x000fe200078e00a6 */
[----:B------:R-:W-:-:S02]  /*78fe0*/  MOV R128, R167 ;  /* 0x000000a700807202 */ /* 0x000fc40000000f00 */
[----:B------:R-:W-:Y:S04]  /*78ff0*/  STL.64 [R1+0x390], R172 ;  /* 0x000390ac01007387 */ /* 0x000fe80000100a00 */
[----:B------:R-:W-:Y:S04]  /*79000*/  STL.64 [R1+0x398], R174 ;  /* 0x000398ae01007387 */ /* 0x000fe80000100a00 */
[----:B------:R-:W-:Y:S04]  /*79010*/  STL.64 [R1+0x380], R168 ;  /* 0x000380a801007387 */ /* 0x000fe80000100a00 */
[----:B------:R-:W-:Y:S04]  /*79020*/  STL.64 [R1+0x388], R170 ;  /* 0x000388aa01007387 */ /* 0x000fe80000100a00 */
[----:B------:R1:W-:Y:S01]  /*79030*/  STL.64 [R1+0x370], R164 ;  /* 0x000370a401007387 */ /* 0x0003e20000100a00 */
[C---:B------:R-:W-:Y:S08]  /*79040*/  HMMA.1688.F32.TF32 R148, R236.reuse, R100, R148 ;  /* 0x00000064ec94723c */ /* 0x040ff00000081094 */
[C---:B-1----:R-:W-:Y:S08]  /*79050*/  HMMA.1688.F32.TF32 R164, R236.reuse, R116, R160 ;  /* 0x00000074eca4723c */ /* 0x042ff000000810a0 */
[----:B------:R-:W-:Y:S01]  /*79060*/  HMMA.1688.F32.TF32 R160, R236, R112, R156 ;  /* 0x00000070eca0723c */ /* 0x000fe2000008109c */
[----:B------:R-:W-:-:S07]  /*79070*/  IMAD.MOV.U32 R117, RZ, RZ, R136 ;  /* 0x000000ffff757224 */ /* 0x000fce00078e0088 */
[----:B------:R-:W-:Y:S01]  /*79080*/  HMMA.1688.F32.TF32 R156, R236, R108, R240 ;  /* 0x0000006cec9c723c */ /* 0x000fe200000810f0 */
[----:B------:R-:W-:Y:S01]  /*79090*/  IMAD.MOV.U32 R116, RZ, RZ, R137 ;  /* 0x000000ffff747224 */ /* 0x000fe200078e0089 */
[----:B------:R-:W-:Y:S01]  /*790a0*/  MOV R112, R139 ;  /* 0x0000008b00707202 */ /* 0x000fe20000000f00 */
[----:B------:R-:W-:-:S05]  /*790b0*/  IMAD.MOV.U32 R113, RZ, RZ, R138 ;  /* 0x000000ffff717224 */ /* 0x000fca00078e008a */
[C---:B------:R-:W-:Y:S01]  /*790c0*/  HMMA.1688.F32.TF32 R152, R236.reuse, R104, R152 ;  /* 0x00000068ec98723c */ /* 0x040fe20000081098 */
[----:B------:R-:W-:Y:S04]  /*790d0*/  STL.64 [R1+0x360], R164 ;  /* 0x000360a401007387 */ /* 0x000fe80000100a00 */
[----:B------:R-:W-:Y:S03]  /*790e0*/  LDS R240, [R0+UR10+0x43000] ;  /* 0x0430000a00f07984 */ /* 0x000fe60008000800 */
[C---:B------:R-:W-:Y:S01]  /*790f0*/  HMMA.1688.F32.TF32 R136, R236.reuse, R88, R144 ;  /* 0x00000058ec88723c */ /* 0x040fe20000081090 */
[----:B------:R-:W-:Y:S07]  /*79100*/  STL.64 [R1+0x368], R166 ;  /* 0x000368a601007387 */ /* 0x000fee0000100a00 */
        /* <DEDUP_REMOVED lines=10> */
[----:B------:R-:W-:-:S03]  /*791b0*/  IMAD.MOV.U32 R121, RZ, RZ, R134 ;  /* 0x000000ffff797224 */ /* 0x000fc600078e0086 */
[----:B------:R-:W-:Y:S01]  /*791c0*/  STL.64 [R1+0x318], R142 ;  /* 0x0003188e01007387 */ /* 0x000fe20000100a00 */
[----:B------:R-:W-:-:S03]  /*791d0*/  IMAD.MOV.U32 R120, RZ, RZ, R135 ;  /* 0x000000ffff787224 */ /* 0x000fc600078e0087 */
[----:B------:R-:W-:Y:S04]  /*791e0*/  STL.64 [R1+0x2f0], R136 ;  /* 0x0002f08801007387 */ /* 0x000fe80000100a00 */
[----:B------:R1:W-:Y:S04]  /*791f0*/  STL.64 [R1+0x2f8], R138 ;  /* 0x0002f88a01007387 */ /* 0x0003e80000100a00 */
[----:B------:R2:W-:Y:S01]  /*79200*/  STL.64 [R1+0x2e0], R132 ;  /* 0x0002e08401007387 */ /* 0x0005e20000100a00 */
[----:B------:R-:W-:Y:S03]  /*79210*/  HMMA.1688.F32.TF32 R232, R232, R60, R176 ;  /* 0x0000003ce8e8723c */ /* 0x000fe600000810b0 */
[----:B------:R-:W-:Y:S04]  /*79220*/  LDS R242, [R0+UR10+0x43800] ;  /* 0x0438000a00f27984 */ /* 0x000fe80008000800 */
[----:B------:R-:W-:Y:S01]  /*79230*/  LDS R241, [R252+UR10+0x43000] ;  /* 0x0430000afcf17984 */ /* 0x000fe20008000800 */
[C---:B-1----:R-:W-:Y:S03]  /*79240*/  HMMA.1688.F32.TF32 R136, R236.reuse, R80, R244 ;  /* 0x00000050ec88723c */ /* 0x042fe600000810f4 */
[----:B------:R-:W1:Y:S05]  /*79250*/  LDS R243, [R252+UR10+0x43800] ;  /* 0x0438000afcf37984 */ /* 0x000e6a0008000800 */
[----:B--2---:R-:W-:-:S15]  /*79260*/  HMMA.1688.F32.TF32 R132, R236, R76, R248 ;  /* 0x0000004cec84723c */ /* 0x004fde00000810f8 */
[----:B------:R-:W-:-:S04]  /*79270*/  NOP ;  /* 0x0000000000007918 */ /* 0x000fc80000000000 */
[----:B------:R2:W-:Y:S04]  /*79280*/  STL.64 [R1+0x2c0], R132 ;  /* 0x0002c08401007387 */ /* 0x0005e80000100a00 */
[----:B------:R-:W-:Y:S04]  /*79290*/  STL.64 [R1+0x2d0], R136 ;  /* 0x0002d08801007387 */ /* 0x000fe80000100a00 */
[----:B------:R-:W-:Y:S04]  /*792a0*/  STL.64 [R1+0x2d8], R138 ;  /* 0x0002d88a01007387 */ /* 0x000fe80000100a00 */
[----:B------:R3:W-:Y:S04]  /*792b0*/  STL [R1+0x2c8], R134 ;  /* 0x0002c88601007387 */ /* 0x0007e80000100800 */
[----:B------:R-:W4:Y:S04]  /*792c0*/  LDL.LU R244, [R1+0x510] ;  /* 0x0005100001f47983 */ /* 0x000f280000300800 */
[----:B------:R-:W4:Y:S04]  /*792d0*/  LDL.LU R245, [R1+0x514] ;  /* 0x0005140001f57983 */ /* 0x000f280000300800 */
[----:B------:R-:W4:Y:S01]  /*792e0*/  LDL.LU R246, [R1+0x518] ;  /* 0x0005180001f67983 */ /* 0x000f220000300800 */
[----:B------:R-:W-:-:S03]  /*792f0*/  IMAD.MOV.U32 R2, RZ, RZ, R135 ;  /* 0x000000ffff027224 */ /* 0x000fc600078e0087 */
        /* <DEDUP_REMOVED lines=66> */
[----:B------:R-:W-:Y:S11]  /*79720*/  HMMA.1688.F32.TF32 R188, R236, R72, R188 ;  /* 0x00000048ecbc723c */ /* 0x000ff600000810bc */
[----:B------:R-:W-:Y:S01]  /*79730*/  MOV R73, R184 ;  /* 0x000000b800497202 */ /* 0x000fe20000000f00 */
[----:B------:R-:W-:-:S02]  /*79740*/  IMAD.MOV.U32 R72, RZ, RZ, R185 ;  /* 0x000000ffff487224 */ /* 0x000fc400078e00b9 */
[----:B------:R-:W-:Y:S02]  /*79750*/  IMAD.MOV.U32 R13, RZ, RZ, R186 ;  /* 0x000000ffff0d7224 */ /* 0x000fe400078e00ba */
[----:B------:R-:W-:Y:S02]  /*79760*/  IMAD.MOV.U32 R12, RZ, RZ, R187 ;  /* 0x000000ffff0c7224 */ /* 0x000fe400078e00bb */
[----:B---3--:R-:W-:Y:S01]  /*79770*/  HMMA.1688.F32.TF32 R184, R236, R36, R248 ;  /* 0x00000024ecb8723c */ /* 0x008fe200000810f8 */
        /* <DEDUP_REMOVED lines=8> */
[----:B------:R-:W-:Y:S01]  /*79800*/  MOV R81, R184 ;  /* 0x000000b800517202 */ /* 0x000fe20000000f00 */
[----:B------:R-:W-:Y:S02]  /*79810*/  IMAD.MOV.U32 R80, RZ, RZ, R185 ;  /* 0x000000ffff507224 */ /* 0x000fe400078e00b9 */
[----:B------:R-:W-:Y:S02]  /*79820*/  IMAD.MOV.U32 R77, RZ, RZ, R186 ;  /* 0x000000ffff4d7224 */ /* 0x000fe400078e00ba */
[----:B------:R-:W-:Y:S02]  /*79830*/  IMAD.MOV.U32 R76, RZ, RZ, R187 ;  /* 0x000000ffff4c7224 */ /* 0x000fe400078e00bb */
        /* <DEDUP_REMOVED lines=38> */
[----:B---3--:R-:W3:Y:S04]  /*79aa0*/  LDL.LU R148, [R1+0x500] ;  /* 0x0005000001947983 */ /* 0x008ee80000300800 */
[----:B------:R1:W-:Y:S04]  /*79ab0*/  STL.64 [R1+0x420], R136 ;  /* 0x0004208801007387 */ /* 0x0003e80000100a00 */
[----:B------:R1:W-:Y:S04]  /*79ac0*/  STL.64 [R1+0x428], R138 ;  /* 0x0004288a01007387 */ /* 0x0003e80000100a00 */
[----:B------:R-:W-:Y:S04]  /*79ad0*/  STL.64 [R1+0x410], R132 ;  /* 0x0004108401007387 */ /* 0x000fe80000100a00 */
[----:B------:R2:W-:Y:S04]  /*79ae0*/  STL.64 [R1+0x418], R134 ;  /* 0x0004188601007387 */ /* 0x0005e80000100a00 */
[----:B------:R-:W3:Y:S04]  /*79af0*/  LDL.LU R149, [R1+0x504] ;  /* 0x0005040001957983 */ /* 0x000ee80000300800 */
[----:B----4-:R-:W3:Y:S04]  /*79b00*/  LDL.LU R150, [R1+0x508] ;  /* 0x0005080001967983 */ /* 0x010ee80000300800 */
[----:B------:R-:W3:Y:S04]  /*79b10*/  LDL.LU R151, [R1+0x50c] ;  /* 0x00050c0001977983 */ /* 0x000ee80000300800 */
[----:B-1----:R-:W4:Y:S04]  /*79b20*/  LDL.LU R140, [R1+0x670] ;  /* 0x00067000018c7983 */ /* 0x002f280000300800 */
[----:B------:R-:W4:Y:S04]  /*79b30*/  LDL.LU R141, [R1+0x674] ;  /* 0x00067400018d7983 */ /* 0x000f280000300800 */
[----:B------:R-:W4:Y:S04]  /*79b40*/  LDL.LU R142, [R1+0x678] ;  /* 0x00067800018e7983 */ /* 0x000f280000300800 */
[----:B------:R-:W4:Y:S04]  /*79b50*/  LDL.LU R143, [R1+0x67c] ;  /* 0x00067c00018f7983 */ /* 0x000f280000300800 */
[----:B------:R-:W3:Y:S04]  /*79b60*/  LDL.LU R136, [R1+0x680] ;  /* 0x0006800001887983 */ /* 0x000ee80000300800 */
[----:B------:R-:W3:Y:S04]  /*79b70*/  LDL.LU R137, [R1+0x684] ;  /* 0x0006840001897983 */ /* 0x000ee80000300800 */
[----:B------:R-:W3:Y:S01]  /*79b80*/  LDL.LU R138, [R1+0x688] ;  /* 0x00068800018a7983 */ /* 0x000ee20000300800 */
[----:B------:R-:W-:-:S03]  /*79b90*/  MOV R147, R110 ;  /* 0x0000006e00937202 */ /* 0x000fc60000000f00 */
[----:B------:R-:W3:Y:S04]  /*79ba0*/  LDL.LU R139, [R1+0x68c] ;  /* 0x00068c00018b7983 */ /* 0x000ee80000300800 */
[----:B------:R-:W3:Y:S04]  /*79bb0*/  LDL.LU R144, [R1+0x690] ;  /* 0x0006900001907983 */ /* 0x000ee80000300800 */
[----:B------:R-:W3:Y:S04]  /*79bc0*/  LDL.LU R145, [R1+0x694] ;  /* 0x0006940001917983 */ /* 0x000ee80000300800 */
[----:B------:R-:W3:Y:S04]  /*79bd0*/  LDL.LU R146, [R1+0x698] ;  /* 0x0006980001927983 */ /* 0x000ee80000300800 */
[----:B------:R-:W3:Y:S01]  /*79be0*/  LDL.LU R110, [R1+0x759c] ;  /* 0x00759c00016e7983 */ /* 0x000ee20000300800 */
[----:B------:R-:W-:Y:S01]  /*79bf0*/  MOV R244, R119 ;  /* 0x0000007700f47202 */ /* 0x000fe20000000f00 */
[----:B------:R-:W-:-:S02]  /*79c00*/  IMAD.MOV.U32 R245, RZ, RZ, R122 ;  /* 0x000000fffff57224 */ /* 0x000fc400078e007a */
[----:B------:R-:W-:Y:S02]  /*79c10*/  IMAD.MOV.U32 R246, RZ, RZ, R130 ;  /* 0x000000fffff67224 */ /* 0x000fe400078e0082 */
[----:B------:R-:W-:Y:S01]  /*79c20*/  IMAD.MOV.U32 R247, RZ, RZ, R131 ;  /* 0x000000fffff77224 */ /* 0x000fe200078e0083 */
[----:B--2---:R-:W-:Y:S01]  /*79c30*/  HMMA.1688.F32.TF32 R132, R236, R60, R248 ;  /* 0x0000003cec84723c */ /* 0x004fe200000810f8 */
[----:B------:R-:W-:Y:S01]  /*79c40*/  MOV R248, R123 ;  /* 0x0000007b00f87202 */ /* 0x000fe20000000f00 */
[----:B------:R-:W-:Y:S01]  /*79c50*/  IMAD.MOV.U32 R154, RZ, RZ, R11 ;  /* 0x000000ffff9a7224 */ /* 0x000fe200078e000b */
[----:B------:R-:W-:Y:S01]  /*79c60*/  LDS R236, [R0+UR10+0x43080] ;  /* 0x0430800a00ec7984 */ /* 0x000fe20008000800 */
[----:B------:R-:W-:-:S03]  /*79c70*/  IMAD.MOV.U32 R155, RZ, RZ, R10 ;  /* 0x000000ffff9b7224 */ /* 0x000fc600078e000a */
[----:B------:R-:W-:Y:S04]  /*79c80*/  LDS R238, [R0+UR10+0x43880] ;  /* 0x0438800a00ee7984 */ /* 0x000fe80008000800 */
[----:B------:R-:W-:Y:S04]  /*79c90*/  LDS R237, [R252+UR10+0x43080] ;  /* 0x0430800afced7984 */ /* 0x000fe80008000800 */
[----:B------:R-:W1:Y:S04]  /*79ca0*/  LDS R239, [R252+UR10+0x43880] ;  /* 0x0438800afcef7984 */ /* 0x000e680008000800 */
[----:B------:R2:W-:Y:S01]  /*79cb0*/  STL [R1+0x3f0], R132 ;  /* 0x0003f08401007387 */ /* 0x0005e20000100800 */
[----:B------:R-:W-:-:S02]  /*79cc0*/  IMAD.MOV.U32 R101, RZ, RZ, R133 ;  /* 0x000000ffff657224 */ /* 0x000fc400078e0085 */
[----:B------:R-:W-:Y:S02]  /*79cd0*/  IMAD.MOV.U32 R100, RZ, RZ, R134 ;  /* 0x000000ffff647224 */ /* 0x000fe400078e0086 */
[----:B------:R-:W-:Y:S02]  /*79ce0*/  IMAD.MOV.U32 R133, RZ, RZ, R114 ;  /* 0x000000ffff857224 */ /* 0x000fe400078e0072 */
[----:B------:R-:W-:Y:S01]  /*79cf0*/  IMAD.MOV.U32 R93, RZ, RZ, R135 ;  /* 0x000000ffff5d7224 */ /* 0x000fe200078e0087 */
[----:B--2---:R-:W-:Y:S01]  /*79d00*/  MOV R132, R111 ;  /* 0x0000006f00847202 */ /* 0x004fe20000000f00 */
[----:B------:R-:W-:Y:S01]  /*79d10*/  IMAD.MOV.U32 R134, RZ, RZ, R115 ;  /* 0x000000ffff867224 */ /* 0x000fe200078e0073 */
[----:B------:R-:W2:Y:S01]  /*79d20*/  LDL.LU R111, [R1+0x7598] ;  /* 0x00759800016f7983 */ /* 0x000ea20000300800 */
[----:B------:R-:W-:-:S03]  /*79d30*/  IMAD.MOV.U32 R135, RZ, RZ, R118 ;  /* 0x000000ffff877224 */ /* 0x000fc600078e0076 */
[----:B------:R-:W2:Y:S04]  /*79d40*/  LDL.LU R114, [R1+0x7594] ;  /* 0x0075940001727983 */ /* 0x000ea80000300800 */
[----:B------:R-:W2:Y:S04]  /*79d50*/  LDL.LU R115, [R1+0x7590] ;  /* 0x0075900001737983 */ /* 0x000ea80000300800 */
[----:B------:R-:W3:Y:S04]  /*79d60*/  LDL.LU R118, [R1+0x758c] ;  /* 0x00758c0001767983 */ /* 0x000ee80000300800 */
[----:B------:R-:W3:Y:S04]  /*79d70*/  LDL.LU R119, [R1+0x7588] ;  /* 0x0075880001777983 */ /* 0x000ee80000300800 */
[----:B------:R-:W3:Y:S04]  /*79d80*/  LDL.LU R122, [R1+0x7584] ;  /* 0x00758400017a7983 */ /* 0x000ee80000300800 */
[----:B------:R-:W3:Y:S04]  /*79d90*/  LDL.LU R130, [R1+0x7580] ;  /* 0x0075800001827983 */ /* 0x000ee80000300800 */
[----:B------:R-:W3:Y:S04]  /*79da0*/  LDL.LU R131, [R1+0x757c] ;  /* 0x00757c0001837983 */ /* 0x000ee80000300800 */
[----:B------:R-:W4:Y:S01]  /*79db0*/  LDL.LU R123, [R1+0x7578] ;  /* 0x00757800017b7983 */ /* 0x000f220000300800 */
[----:B------:R-:W-:-:S02]  /*79dc0*/  IMAD.MOV.U32 R249, RZ, RZ, R126 ;  /* 0x000000fffff97224 */ /* 0x000fc400078e007e */
[----:B------:R-:W-:Y:S01]  /*79dd0*/  IMAD.MOV.U32 R250, RZ, RZ, R127 ;  /* 0x000000fffffa7224 */ /* 0x000fe200078e007f */
[----:B------:R-:W4:Y:S04]  /*79de0*/  LDL.LU R126, [R1+0x7574] ;  /* 0x00757400017e7983 */ /* 0x000f280000300800 */
[----:B------:R-:W4:Y:S01]  /*79df0*/  LDL.LU R127, [R1+0x7570] ;  /* 0x00757000017f7983 */ /* 0x000f220000300800 */
[----:B------:R-:W-:-:S03]  /*79e00*/  IMAD.MOV.U32 R251, RZ, RZ, R3 ;  /* 0x000000fffffb7224 */ /* 0x000fc600078e0003 */
[----:B------:R1:W-:Y:S04]  /*79e10*/  STL [R1+0x71f8], R93 ;  /* 0x0071f85d01007387 */ /* 0x0003e80000100800 */
[----:B------:R1:W-:Y:S04]  /*79e20*/  STL [R1+0x71f4], R100 ;  /* 0x0071f46401007387 */ /* 0x0003e80000100800 */
[----:B------:R1:W-:Y:S01]  /*79e30*/  STL [R1+0x71f0], R101 ;  /* 0x0071f06501007387 */ /* 0x0003e20000100800 */
[C---:B--2---:R-:W-:Y:S08]  /*79e40*/  HMMA.1688.F32.TF32 R132, R240.reuse, R114, R132 ;  /* 0x00000072f084723c */ /* 0x044ff00000081084 */
[C---:B---3--:R-:W-:Y:S08]  /*79e50*/  HMMA.1688.F32.TF32 R148, R240.reuse, R130, R148 ;  /* 0x00000082f094723c */ /* 0x048ff00000081094 */
[----:B----4-:R-:W-:Y:S03]  /*79e60*/  HMMA.1688.F32.TF32 R136, R240, R122, R136 ;  /* 0x0000007af088723c */ /* 0x010fe60000081088 */
[----:B------:R-:W-:Y:S01]  /*79e70*/  IMAD.MOV.U32 R64, RZ, RZ, R132 ;  /* 0x000000ffff407224 */ /* 0x000fe200078e0084 */
[----:B------:R-:W-:Y:S01]  /*79e80*/  MOV R61, R133 ;  /* 0x00000085003d7202 */ /* 0x000fe20000000f00 */
[----:B------:R-:W-:-:S02]  /*79e90*/  IMAD.MOV.U32 R60, RZ, RZ, R134 ;  /* 0x000000ffff3c7224 */ /* 0x000fc400078e0086 */
[----:B------:R-:W-:Y:S02]  /*79ea0*/  IMAD.MOV.U32 R3, RZ, RZ, R135 ;  /* 0x000000ffff037224 */ /* 0x000fe400078e0087 */
[----:B------:R-:W-:Y:S01]  /*79eb0*/  HMMA.1688.F32.TF32 R132, R240, R110, R244 ;  /* 0x0000006ef084723c */ /* 0x000fe200000810f4 */
[----:B------:R-:W-:Y:S01]  /*79ec0*/  IMAD.MOV.U32 R244, RZ, RZ, R18 ;  /* 0x000000fffff47224 */ /* 0x000fe200078e0012 */
[----:B------:R-:W-:Y:S01]  /*79ed0*/  STL.64 [R1+0x3e0], R148 ;  /* 0x0003e09401007387 */ /* 0x000fe20000100a00 */
[----:B------:R-:W-:-:S03]  /*79ee0*/  MOV R245, R19 ;  /* 0x0000001300f57202 */ /* 0x000fc60000000f00 */
[----:B------:R-:W-:Y:S04]  /*79ef0*/  STL.64 [R1+0x3e8], R150 ;  /* 0x0003e89601007387 */ /* 0x000fe80000100a00 */
[----:B------:R2:W-:Y:S04]  /*79f00*/  STL [R1+0x3c0], R136 ;  /* 0x0003c08801007387 */ /* 0x0005e80000100800 */
[----:B------:R-:W3:Y:S04]  /*79f10*/  LDL.LU R18, [R1+0x756c] ;  /* 0x00756c0001127983 */ /* 0x000ee80000300800 */
[----:B------:R-:W4:Y:S01]  /*79f20*/  LDL.LU R19, [R1+0x7568] ;  /* 0x0075680001137983 */ /* 0x000f220000300800 */
[----:B------:R-:W-:Y:S01]  /*79f30*/  IMAD.MOV.U32 R57, RZ, RZ, R132 ;  /* 0x000000ffff397224 */ /* 0x000fe200078e0084 */
[----:B------:R-:W-:Y:S01]  /*79f40*/  MOV R56, R133 ;  /* 0x0000008500387202 */ /* 0x000fe20000000f00 */
[----:B------:R-:W-:-:S02]  /*79f50*/  IMAD.MOV.U32 R53, RZ, RZ, R134 ;  /* 0x000000ffff357224 */ /* 0x000fc400078e0086 */
[----:B------:R-:W-:Y:S02]  /*79f60*/  IMAD.MOV.U32 R52, RZ, RZ, R135 ;  /* 0x000000ffff347224 */ /* 0x000fe400078e0087 */
[C---:B------:R-:W-:Y:S08]  /*79f70*/  HMMA.1688.F32.TF32 R132, R240.reuse, R106, R248 ;  /* 0x0000006af084723c */ /* 0x040ff000000810f8 */
[----:B------:R-:W-:Y:S01]  /*79f80*/  HMMA.1688.F32.TF32 R140, R240, R126, R140 ;  /* 0x0000007ef08c723c */ /* 0x000fe2000008108c */
[----:B------:R-:W-:-:S02]  /*79f90*/  IMAD.MOV.U32 R246, RZ, RZ, R87 ;  /* 0x000000fffff67224 */ /* 0x000fc400078e0057 */
[----:B------:R-:W4:Y:S01]  /*79fa0*/  LDL.LU R87, [R1+0x7564] ;  /* 0x0075640001577983 */ /* 0x000f220000300800 */
[----:B------:R-:W-:Y:S01]  /*79fb0*/  IMAD.MOV.U32 R247, RZ, RZ, R86 ;  /* 0x000000fffff77224 */ /* 0x000fe200078e0056 */
[----:B-1----:R-:W-:Y:S02]  /*79fc0*/  MOV R93, R137 ;  /* 0x00000089005d7202 */ /* 0x002fe40000000f00 */
[----:B------:R-:W4:Y:S01]  /*79fd0*/  LDL.LU R86, [R1+0x7560] ;  /* 0x0075600001567983 */ /* 0x000f220000300800 */
[----:B------:R-:W-:-:S03]  /*79fe0*/  IMAD.MOV.U32 R100, RZ, RZ, R138 ;  /* 0x000000ffff647224 */ /* 0x000fc600078e008a */
[----:B------:R-:W-:Y:S01]  /*79ff0*/  IMAD.MOV.U32 R9, RZ, RZ, R132 ;  /* 0x000000ffff097224 */ /* 0x000fe200078e0084 */
[----:B------:R-:W-:Y:S01]  /*7a000*/  MOV R8, R133 ;  /* 0x0000008500087202 */ /* 0x000fe20000000f00 */
[----:B------:R-:W-:Y:S01]  /*7a010*/  IMAD.MOV.U32 R132, RZ, RZ, R83 ;  /* 0x000000ffff847224 */ /* 0x000fe200078e0053 */
[----:B------:R-:W-:Y:S01]  /*7a020*/  MOV R133, R82 ;  /* 0x0000005200857202 */ /* 0x000fe20000000f00 */
[----:B------:R-:W-:Y:S01]  /*7a030*/  IMAD.MOV.U32 R5, RZ, RZ, R134 ;  /* 0x000000ffff057224 */ /* 0x000fe200078e0086 */
[----:B------:R-:W4:Y:S01]  /*7a040*/  LDL.LU R83, [R1+0x755c] ;  /* 0x00755c0001537983 */ /* 0x000f220000300800 */
[----:B------:R-:W-:Y:S02]  /*7a050*/  IMAD.MOV.U32 R101, RZ, RZ, R139 ;  /* 0x000000ffff657224 */ /* 0x000fe400078e008b */
[----:B------:R-:W-:Y:S01]  /*7a060*/  IMAD.MOV.U32 R4, RZ, RZ, R135 ;  /* 0x000000ffff047224 */ /* 0x000fe200078e0087 */
[----:B------:R-:W4:Y:S01]  /*7a070*/  LDL.LU R82, [R1+0x7558] ;  /* 0x0075580001527983 */ /* 0x000f220000300800 */
[----:B------:R-:W-:Y:S01]  /*7a080*/  IMAD.MOV.U32 R134, RZ, RZ, R43 ;  /* 0x000000ffff867224 */ /* 0x000fe200078e002b */
[----:B--2---:R-:W-:Y:S01]  /*7a090*/  HMMA.1688.F32.TF32 R136, R240, R118, R144 ;  /* 0x00000076f088723c */ /* 0x004fe20000081090 */
[----:B------:R-:W-:Y:S01]  /*7a0a0*/  IMAD.MOV.U32 R135, RZ, RZ, R42 ;  /* 0x000000ffff877224 */ /* 0x000fe200078e002a */
[----:B------:R-:W2:Y:S01]  /*7a0b0*/  LDL.LU R43, [R1+0x7554] ;  /* 0x00755400012b7983 */ /* 0x000ea20000300800 */
[----:B------:R-:W-:Y:S01]  /*7a0c0*/  IMAD.MOV.U32 R144, RZ, RZ, R7 ;  /* 0x000000ffff907224 */ /* 0x000fe200078e0007 */
[----:B------:R-:W-:-:S02]  /*7a0d0*/  MOV R145, R6 ;  /* 0x0000000600917202 */ /* 0x000fc40000000f00 */
[----:B------:R-:W2:Y:S01]  /*7a0e0*/  LDL.LU R42, [R1+0x7550] ;  /* 0x00755000012a7983 */ /* 0x000ea20000300800 */
[----:B------:R-:W-:Y:S01]  /*7a0f0*/  IMAD.MOV.U32 R146, RZ, RZ, R79 ;  /* 0x000000ffff927224 */ /* 0x000fe200078e004f */
[----:B------:R-:W-:Y:S02]  /*7a100*/  MOV R92, R140 ;  /* 0x0000008c005c7202 */ /* 0x000fe40000000f00 */
[----:B------:R-:W2:Y:S01]  /*7a110*/  LDL.LU R7, [R1+0x754c] ;  /* 0x00754c0001077983 */ /* 0x000ea20000300800 */
[----:B------:R-:W-:-:S03]  /*7a120*/  IMAD.MOV.U32 R147, RZ, RZ, R78 ;  /* 0x000000ffff937224 */ /* 0x000fc600078e004e */
[----:B------:R-:W2:Y:S01]  /*7a130*/  LDL.LU R6, [R1+0x7548] ;  /* 0x0075480001067983 */ /* 0x000ea20000300800 */
[----:B------:R-:W-:Y:S01]  /*7a140*/  IMAD.MOV.U32 R89, RZ, RZ, R141 ;  /* 0x000000ffff597224 */ /* 0x000fe200078e008d */
[----:B------:R-:W-:Y:S01]  /*7a150*/  MOV R141, R74 ;  /* 0x0000004a008d7202 */ /* 0x000fe20000000f00 */
[----:B------:R-:W-:Y:S01]  /*7a160*/  IMAD.MOV.U32 R140, RZ, RZ, R75 ;  /* 0x000000ffff8c7224 */ /* 0x000fe200078e004b */
[----:B------:R-:W2:Y:S01]  /*7a170*/  LDL.LU R79, [R1+0x7544] ;  /* 0x00754400014f7983 */ /* 0x000ea20000300800 */
[----:B------:R-:W-:-:S03]  /*7a180*/  IMAD.MOV.U32 R37, RZ, RZ, R142 ;  /* 0x000000ffff257224 */ /* 0x000fc600078e008e */
[----:B------:R-:W2:Y:S01]  /*7a190*/  LDL.LU R78, [R1+0x7540] ;  /* 0x00754000014e7983 */ /* 0x000ea20000300800 */
[----:B------:R-:W-:Y:S02]  /*7a1a0*/  IMAD.MOV.U32 R36, RZ, RZ, R143 ;  /* 0x000000ffff247224 */ /* 0x000fe400078e008f */
[----:B------:R-:W-:Y:S01]  /*7a1b0*/  IMAD.MOV.U32 R142, RZ, RZ, R15 ;  /* 0x000000ffff8e7224 */ /* 0x000fe200078e000f */
[----:B------:R-:W2:Y:S01]  /*7a1c0*/  LDL.LU R75, [R1+0x753c] ;  /* 0x00753c00014b7983 */ /* 0x000ea20000300800 */
[----:B------:R-:W-:-:S03]  /*7a1d0*/  IMAD.MOV.U32 R143, RZ, RZ, R14 ;  /* 0x000000ffff8f7224 */ /* 0x000fc600078e000e */
[----:B------:R-:W2:Y:S01]  /*7a1e0*/  LDL.LU R74, [R1+0x7538] ;  /* 0x00753800014a7983 */ /* 0x000ea20000300800 */
[----:B------:R-:W-:Y:S01]  /*7a1f0*/  IMAD.MOV.U32 R148, RZ, RZ, R39 ;  /* 0x000000ffff947224 */ /* 0x000fe200078e0027 */
[----:B------:R-:W-:Y:S02]  /*7a200*/  MOV R149, R38 ;  /* 0x0000002600957202 */ /* 0x000fe40000000f00 */
        /* <DEDUP_REMOVED lines=8> */
[----:B---3--:R-:W-:Y:S01]  /*7a290*/  MOV R153, R18 ;  /* 0x0000001200997202 */ /* 0x008fe20000000f00 */
[----:B----4-:R-:W-:-:S02]  /*7a2a0*/  IMAD.MOV.U32 R152, RZ, RZ, R19 ;  /* 0x000000ffff987224 */ /* 0x010fc400078e0013 */
        /* <DEDUP_REMOVED lines=10> */
[----:B--2---:R-:W-:Y:S01]  /*7a350*/  MOV R163, R43 ;  /* 0x0000002b00a37202 */ /* 0x004fe20000000f00 */
[----:B------:R-:W-:-:S02]  /*7a360*/  IMAD.MOV.U32 R162, RZ, RZ, R42 ;  /* 0x000000ffffa27224 */ /* 0x000fc400078e002a */
[----:B------:R-:W-:Y:S02]  /*7a370*/  IMAD.MOV.U32 R161, RZ, RZ, R7 ;  /* 0x000000ffffa17224 */ /* 0x000fe400078e0007 */
[----:B------:R-:W-:Y:S02]  /*7a380*/  IMAD.MOV.U32 R160, RZ, RZ, R6 ;  /* 0x000000ffffa07224 */ /* 0x000fe400078e0006 */
[----:B------:R-:W-:Y:S01]  /*7a390*/  IMAD.MOV.U32 R156, RZ, RZ, R82 ;  /* 0x000000ffff9c7224 */ /* 0x000fe200078e0052 */
[----:B------:R-:W-:Y:S01]  /*7a3a0*/  MOV R167, R79 ;  /* 0x0000004f00a77202 */ /* 0x000fe20000000f00 */
[----:B------:R-:W-:Y:S02]  /*7a3b0*/  IMAD.MOV.U32 R157, RZ, RZ, R83 ;  /* 0x000000ffff9d7224 */ /* 0x000fe400078e0053 */
        /* <DEDUP_REMOVED lines=8> */
[----:B------:R-:W-:Y:S01]  /*7a440*/  IMAD.MOV.U32 R174, RZ, RZ, R46 ;  /* 0x000000ffffae7224 */ /* 0x000fe200078e002e */
[----:B------:R-:W-:Y:S01]  /*7a450*/  MOV R159, R87 ;  /* 0x00000057009f7202 */ /* 0x000fe20000000f00 */
[----:B------:R-:W-:-:S02]  /*7a460*/  IMAD.MOV.U32 R158, RZ, RZ, R86 ;  /* 0x000000ffff9e7224 */ /* 0x000fc400078e0056 */
[----:B---3--:R-:W-:Y:S01]  /*7a470*/  IMAD.MOV.U32 R173, RZ, RZ, R19 ;  /* 0x000000ffffad7224 */ /* 0x008fe200078e0013 */
[----:B----4-:R-:W-:Y:S01]  /*7a480*/  MOV R179, R11 ;  /* 0x0000000b00b37202 */ /* 0x010fe20000000f00 */
[----:B------:R-:W-:Y:S02]  /*7a490*/  IMAD.MOV.U32 R178, RZ, RZ, R10 ;  /* 0x000000ffffb27224 */ /* 0x000fe400078e000a */
[----:B------:R-:W2:Y:S04]  /*7a4a0*/  LDL.LU R10, [R1+0x750c] ;  /* 0x00750c00010a7983 */ /* 0x000ea80000300800 */
[----:B------:R-:W2:Y:S01]  /*7a4b0*/  LDL.LU R11, [R1+0x7508] ;  /* 0x00750800010b7983 */ /* 0x000ea20000300800 */
[----:B------:R-:W-:-:S03]  /*7a4c0*/  IMAD.MOV.U32 R172, RZ, RZ, R18 ;  /* 0x000000ffffac7224 */ /* 0x000fc600078e0012 */
[----:B------:R-:W3:Y:S04]  /*7a4d0*/  LDL.LU R6, [R1+0x7504] ;  /* 0x0075040001067983 */ /* 0x000ee80000300800 */
[----:B------:R-:W3:Y:S04]  /*7a4e0*/  LDL.LU R7, [R1+0x7500] ;  /* 0x0075000001077983 */ /* 0x000ee80000300800 */
        /* <DEDUP_REMOVED lines=24> */
[----:B------:R-:W-:Y:S01]  /*7a670*/  IMAD.MOV.U32 R137, RZ, RZ, R102 ;  /* 0x000000ffff897224 */ /* 0x000fe200078e0066 */
[----:B------:R-:W4:Y:S01]  /*7a680*/  LDL.LU R90, [R1+0x74b4] ;  /* 0x0074b400015a7983 */ /* 0x000f220000300800 */
[----:B------:R-:W-:-:S03]  /*7a690*/  IMAD.MOV.U32 R138, RZ, RZ, R103 ;  /* 0x000000ffff8a7224 */ /* 0x000fc600078e0067 */
[----:B------:R-:W4:Y:S01]  /*7a6a0*/  LDL.LU R102, [R1+0x74b0] ;  /* 0x0074b00001667983 */ /* 0x000f220000300800 */
[----:B------:R-:W-:-:S03]  /*7a6b0*/  IMAD.MOV.U32 R248, RZ, RZ, R99 ;  /* 0x000000fffff87224 */ /* 0x000fc600078e0063 */
[----:B------:R-:W4:Y:S01]  /*7a6c0*/  LDL.LU R103, [R1+0x74ac] ;  /* 0x0074ac0001677983 */ /* 0x000f220000300800 */
[----:B------:R-:W-:-:S03]  /*7a6d0*/  IMAD.MOV.U32 R249, RZ, RZ, R91 ;  /* 0x000000fffff97224 */ /* 0x000fc600078e005b */
[----:B------:R-:W4:Y:S01]  /*7a6e0*/  LDL.LU R98, [R1+0x74a8] ;  /* 0x0074a80001627983 */ /* 0x000f220000300800 */
[----:B------:R-:W-:Y:S01]  /*7a6f0*/  IMAD.MOV.U32 R250, RZ, RZ, R94 ;  /* 0x000000fffffa7224 */ /* 0x000fe200078e005e */
[----:B------:R-:W-:Y:S02]  /*7a700*/  MOV R251, R95 ;  /* 0x0000005f00fb7202 */ /* 0x000fe40000000f00 */
        /* <DEDUP_REMOVED lines=11> */
[C---:B------:R-:W-:Y:S11]  /*7a7c0*/  HMMA.1688.F32.TF32 R144, R240.reuse, R18, R144 ;  /* 0x00000012f090723c */ /* 0x040ff60000081090 */
        /* <DEDUP_REMOVED lines=16> */
[----:B------:R-:W-:Y:S01]  /*7a8d0*/  HMMA.1688.F32.TF32 R132, R240, R10, R248 ;  /* 0x0000000af084723c */ /* 0x000fe200000810f8 */
[----:B------:R-:W-:Y:S04]  /*7a8e0*/  STL.64 [R1+0x5f0], R144 ;  /* 0x0005f09001007387 */ /* 0x000fe80000100a00 */
[----:B------:R-:W-:Y:S01]  /*7a8f0*/  STL.64 [R1+0x5f8], R146 ;  /* 0x0005f89201007387 */ /* 0x000fe20000100a00 */
[----:B------:R-:W-:-:S03]  /*7a900*/  IMAD.MOV.U32 R244, RZ, RZ, R30 ;  /* 0x000000fffff47224 */ /* 0x000fc600078e001e */
[----:B------:R-:W-:Y:S04]  /*7a910*/  STL.64 [R1+0x5e0], R140 ;  /* 0x0005e08c01007387 */ /* 0x000fe80000100a00 */
[----:B------:R-:W-:Y:S04]  /*7a920*/  STL.64 [R1+0x5e8], R142 ;  /* 0x0005e88e01007387 */ /* 0x000fe80000100a00 */
[----:B------:R-:W-:Y:S01]  /*7a930*/  STL.64 [R1+0x5d0], R136 ;  /* 0x0005d08801007387 */ /* 0x000fe20000100a00 */
[----:B------:R-:W-:-:S03]  /*7a940*/  IMAD.MOV.U32 R245, RZ, RZ, R58 ;  /* 0x000000fffff57224 */ /* 0x000fc600078e003a */
[----:B------:R-:W-:Y:S01]  /*7a950*/  STL.64 [R1+0x5d8], R138 ;  /* 0x0005d88a01007387 */ /* 0x000fe20000100a00 */
[----:B------:R-:W-:-:S03]  /*7a960*/  IMAD.MOV.U32 R246, RZ, RZ, R22 ;  /* 0x000000fffff67224 */ /* 0x000fc600078e0016 */
[----:B------:R-:W2:Y:S01]  /*7a970*/  LDL.LU R30, [R1+0x7494] ;  /* 0x00749400011e7983 */ /* 0x000ea20000300800 */
[----:B------:R-:W-:-:S03]  /*7a980*/  MOV R247, R50 ;  /* 0x0000003200f77202 */ /* 0x000fc60000000f00 */
[----:B------:R1:W-:Y:S04]  /*7a990*/  STL.64 [R1+0x5c0], R132 ;  /* 0x0005c08401007387 */ /* 0x0003e80000100a00 */
[----:B------:R3:W-:Y:S04]  /*7a9a0*/  STL.64 [R1+0x5c8], R134 ;  /* 0x0005c88601007387 */ /* 0x0007e80000100a00 */
[----:B------:R-:W4:Y:S04]  /*7a9b0*/  LDL.LU R58, [R1+0x7490] ;  /* 0x00749000013a7983 */ /* 0x000f280000300800 */
[----:B------:R-:W4:Y:S01]  /*7a9c0*/  LDL.LU R22, [R1+0x748c] ;  /* 0x00748c0001167983 */ /* 0x000f220000300800 */
[----:B-1----:R-:W-:-:S02]  /*7a9d0*/  IMAD.MOV.U32 R132, RZ, RZ, R63 ;  /* 0x000000ffff847224 */ /* 0x002fc400078e003f */
[----:B------:R-:W-:Y:S01]  /*7a9e0*/  IMAD.MOV.U32 R133, RZ, RZ, R62 ;  /* 0x000000ffff857224 */ /* 0x000fe200078e003e */
[----:B------:R-:W4:Y:S01]  /*7a9f0*/  LDL.LU R50, [R1+0x7488] ;  /* 0x0074880001327983 */ /* 0x000f220000300800 */
[----:B---3--:R-:W-:Y:S01]  /*7aa00*/  IMAD.MOV.U32 R134, RZ, RZ, R35 ;  /* 0x000000ffff867224 */ /* 0x008fe200078e0023 */
[----:B------:R-:W-:Y:S02]  /*7aa10*/  MOV R135, R34 ;  /* 0x0000002200877202 */ /* 0x000fe40000000f00 */
[----:B------:R-:W3:Y:S04]  /*7aa20*/  LDL.LU R63, [R1+0x7484] ;  /* 0x00748400013f7983 */ /* 0x000ee80000300800 */
[----:B------:R-:W3:Y:S04]  /*7aa30*/  LDL.LU R62, [R1+0x7480] ;  /* 0x00748000013e7983 */ /* 0x000ee80000300800 */
[----:B------:R-:W3:Y:S04]  /*7aa40*/  LDL.LU R35, [R1+0x747c] ;  /* 0x00747c0001237983 */ /* 0x000ee80000300800 */
[----:B------:R-:W3:Y:S01]  /*7aa50*/  LDL.LU R34, [R1+0x7478] ;  /* 0x0074780001227983 */ /* 0x000ee20000300800 */
[----:B------:R-:W-:-:S02]  /*7aa60*/  IMAD.MOV.U32 R144, RZ, RZ, R70 ;  /* 0x000000ffff907224 */ /* 0x000fc400078e0046 */
[----:B------:R-:W-:Y:S01]  /*7aa70*/  IMAD.MOV.U32 R145, RZ, RZ, R71 ;  /* 0x000000ffff917224 */ /* 0x000fe200078e0047 */
[----:B------:R-:W3:Y:S01]  /*7aa80*/  LDL.LU R70, [R1+0x7474] ;  /* 0x0074740001467983 */ /* 0x000ee20000300800 */
[----:B------:R-:W-:Y:S01]  /*7aa90*/  IMAD.MOV.U32 R146, RZ, RZ, R67 ;  /* 0x000000ffff927224 */ /* 0x000fe200078e0043 */
[----:B------:R-:W-:Y:S02]  /*7aaa0*/  MOV R147, R66 ;  /* 0x0000004200937202 */ /* 0x000fe40000000f00 */
[----:B------:R-:W3:Y:S04]  /*7aab0*/  LDL.LU R71, [R1+0x7470] ;  /* 0x0074700001477983 */ /* 0x000ee80000300800 */
[----:B------:R-:W3:Y:S04]  /*7aac0*/  LDL.LU R67, [R1+0x746c] ;  /* 0x00746c0001437983 */ /* 0x000ee80000300800 */
[----:B------:R-:W3:Y:S01]  /*7aad0*/  LDL.LU R66, [R1+0x7468] ;  /* 0x0074680001427983 */ /* 0x000ee20000300800 */
[----:B--2---:R-:W-:Y:S01]  /*7aae0*/  MOV R143, R30 ;  /* 0x0000001e008f7202 */ /* 0x004fe20000000f00 */
[----:B----4-:R-:W-:-:S02]  /*7aaf0*/  IMAD.MOV.U32 R142, RZ, RZ, R58 ;  /* 0x000000ffff8e7224 */ /* 0x010fc400078e003a */
[----:B------:R-:W-:Y:S02]  /*7ab00*/  IMAD.MOV.U32 R141, RZ, RZ, R22 ;  /* 0x000000ffff8d7224 */ /* 0x000fe400078e0016 */
[----:B------:R-:W-:Y:S02]  /*7ab10*/  IMAD.MOV.U32 R140, RZ, RZ, R50 ;  /* 0x000000ffff8c7224 */ /* 0x000fe400078e0032 */
[----:B------:R-:W2:Y:S04]  /*7ab20*/  LDL.LU R50, [R1+0x7464] ;  /* 0x0074640001327983 */ /* 0x000ea80000300800 */
[----:B------:R-:W4:Y:S04]  /*7ab30*/  LDL.LU R22, [R1+0x7460] ;  /* 0x0074600001167983 */ /* 0x000f280000300800 */
[----:B------:R-:W2:Y:S01]  /*7ab40*/  LDL.LU R58, [R1+0x745c] ;  /* 0x00745c00013a7983 */ /* 0x000ea20000300800 */
[----:B---3--:R-:W-:-:S02]  /*7ab50*/  IMAD.MOV.U32 R150, RZ, RZ, R62 ;  /* 0x000000ffff967224 */ /* 0x008fc400078e003e */
[----:B------:R-:W-:Y:S01]  /*7ab60*/  IMAD.MOV.U32 R149, RZ, RZ, R35 ;  /* 0x000000ffff957224 */ /* 0x000fe200078e0023 */
[----:B------:R-:W3:Y:S01]  /*7ab70*/  LDL.LU R30, [R1+0x7458] ;  /* 0x00745800011e7983 */ /* 0x000ee20000300800 */
[----:B------:R-:W-:-:S03]  /*7ab80*/  IMAD.MOV.U32 R148, RZ, RZ, R34 ;  /* 0x000000ffff947224 */ /* 0x000fc600078e0022 */
[----:B------:R-:W2:Y:S01]  /*7ab90*/  LDL.LU R34, [R1+0x7454] ;  /* 0x0074540001227983 */ /* 0x000ea20000300800 */
[----:B------:R-:W-:-:S03]  /*7aba0*/  MOV R151, R63 ;  /* 0x0000003f00977202 */ /* 0x000fc60000000f00 */
[----:B------:R-:W2:Y:S04]  /*7abb0*/  LDL.LU R35, [R1+0x7450] ;  /* 0x0074500001237983 */ /* 0x000ea80000300800 */
[----:B------:R-:W2:Y:S04]  /*7abc0*/  LDL.LU R62, [R1+0x744c] ;  /* 0x00744c00013e7983 */ /* 0x000ea80000300800 */
[----:B------:R-:W3:Y:S01]  /*7abd0*/  LDL.LU R63, [R1+0x7448] ;  /* 0x00744800013f7983 */ /* 0x000ee20000300800 */
[----:B------:R-:W-:Y:S02]  /*7abe0*/  IMAD.MOV.U32 R153, RZ, RZ, R67 ;  /* 0x000000ffff997224 */ /* 0x000fe400078e0043 */
[----:B------:R-:W-:-:S02]  /*7abf0*/  IMAD.MOV.U32 R152, RZ, RZ, R66 ;  /* 0x000000ffff987224 */ /* 0x000fc400078e0042 */
[----:B------:R-:W4:Y:S01]  /*7ac00*/  LDL.LU R66, [R1+0x7444] ;  /* 0x0074440001427983 */ /* 0x000f220000300800 */
[----:B------:R-:W-:Y:S01]  /*7ac10*/  IMAD.MOV.U32 R154, RZ, RZ, R71 ;  /* 0x000000ffff9a7224 */ /* 0x000fe200078e0047 */
[----:B------:R-:W-:Y:S02]  /*7ac20*/  MOV R155, R70 ;  /* 0x00000046009b7202 */ /* 0x000fe40000000f00 */
[----:B------:R-:W4:Y:S04]  /*7ac30*/  LDL.LU R67, [R1+0x7440] ;  /* 0x0074400001437983 */ /* 0x000f280000300800 */
[----:B------:R-:W4:Y:S04]  /*7ac40*/  LDL.LU R71, [R1+0x743c] ;  /* 0x00743c0001477983 */ /* 0x000f280000300800 */
[----:B------:R-:W4:Y:S01]  /*7ac50*/  LDL.LU R70, [R1+0x7438] ;  /* 0x0074380001467983 */ /* 0x000f220000300800 */
[----:B--2---:R-:W-:-:S03]  /*7ac60*/  IMAD.MOV.U32 R160, RZ, RZ, R62 ;  /* 0x000000ffffa07224 */ /* 0x004fc600078e003e */
[----:B------:R-:W2:Y:S01]  /*7ac70*/  LDL.LU R62, [R1+0x7434] ;  /* 0x00743400013e7983 */ /* 0x000ea20000300800 */
[----:B---3--:R-:W-:-:S03]  /*7ac80*/  IMAD.MOV.U32 R161, RZ, RZ, R63 ;  /* 0x000000ffffa17224 */ /* 0x008fc600078e003f */
[----:B------:R-:W3:Y:S01]  /*7ac90*/  LDL.LU R63, [R1+0x7430] ;  /* 0x00743000013f7983 */ /* 0x000ee20000300800 */
[----:B------:R-:W-:Y:S01]  /*7aca0*/  HMMA.1688.F32.TF32 R168, R240, R90, R168 ;  /* 0x0000005af0a8723c */ /* 0x000fe200000810a8 */
[----:B------:R-:W-:Y:S01]  /*7acb0*/  IMAD.MOV.U32 R162, RZ, RZ, R35 ;  /* 0x000000ffffa27224 */ /* 0x000fe200078e0023 */
[----:B------:R-:W-:Y:S01]  /*7acc0*/  MOV R163, R34 ;  /* 0x0000002200a37202 */ /* 0x000fe20000000f00 */
[----:B------:R-:W3:Y:S01]  /*7acd0*/  LDL.LU R35, [R1+0x742c] ;  /* 0x00742c0001237983 */ /* 0x000ee20000300800 */
[----:B----4-:R-:W-:-:S03]  /*7ace0*/  MOV R167, R66 ;  /* 0x0000004200a77202 */ /* 0x010fc60000000f00 */
[----:B------:R-:W4:Y:S01]  /*7acf0*/  LDL.LU R34, [R1+0x7428] ;  /* 0x0074280001227983 */ /* 0x000f220000300800 */
[----:B------:R-:W-:Y:S02]  /*7ad00*/  IMAD.MOV.U32 R166, RZ, RZ, R67 ;  /* 0x000000ffffa67224 */ /* 0x000fe400078e0043 */
[----:B------:R-:W-:Y:S02]  /*7ad10*/  IMAD.MOV.U32 R164, RZ, RZ, R71 ;  /* 0x000000ffffa47224 */ /* 0x000fe400078e0047 */
[----:B------:R-:W4:Y:S01]  /*7ad20*/  LDL.LU R71, [R1+0x7424] ;  /* 0x0074240001477983 */ /* 0x000f220000300800 */
[----:B------:R-:W-:-:S03]  /*7ad30*/  IMAD.MOV.U32 R165, RZ, RZ, R70 ;  /* 0x000000ffffa57224 */ /* 0x000fc600078e0046 */
[----:B------:R-:W4:Y:S03]  /*7ad40*/  LDL.LU R70, [R1+0x7420] ;  /* 0x0074200001467983 */ /* 0x000f260000300800 */
[----:B------:R-:W-:Y:S01]  /*7ad50*/  IMAD.MOV.U32 R49, RZ, RZ, R168 ;  /* 0x000000ffff317224 */ /* 0x000fe200078e00a8 */
[----:B------:R-:W4:Y:S01]  /*7ad60*/  LDL.LU R67, [R1+0x741c] ;  /* 0x00741c0001437983 */ /* 0x000f220000300800 */
[----:B------:R-:W-:-:S03]  /*7ad70*/  IMAD.MOV.U32 R48, RZ, RZ, R169 ;  /* 0x000000ffff307224 */ /* 0x000fc600078e00a9 */
[----:B------:R-:W4:Y:S01]  /*7ad80*/  LDL.LU R66, [R1+0x7418] ;  /* 0x0074180001427983 */ /* 0x000f220000300800 */
[----:B--2---:R-:W-:Y:S02]  /*7ad90*/  IMAD.MOV.U32 R169, RZ, RZ, R62 ;  /* 0x000000ffffa97224 */ /* 0x004fe400078e003e */
[----:B---3--:R-:W-:Y:S02]  /*7ada0*/  IMAD.MOV.U32 R168, RZ, RZ, R63 ;  /* 0x000000ffffa87224 */ /* 0x008fe400078e003f */
[----:B------:R-:W2:Y:S04]  /*7adb0*/  LDL.LU R63, [R1+0x7414] ;  /* 0x00741400013f7983 */ /* 0x000ea80000300800 */
[----:B------:R-:W3:Y:S01]  /*7adc0*/  LDL.LU R62, [R1+0x7410] ;  /* 0x00741000013e7983 */ /* 0x000ee20000300800 */
[----:B------:R-:W-:Y:S01]  /*7add0*/  HMMA.1688.F32.TF32 R176, R240, R98, R176 ;  /* 0x00000062f0b0723c */ /* 0x000fe200000810b0 */
[----:B------:R-:W-:Y:S01]  /*7ade0*/  IMAD.MOV.U32 R45, RZ, RZ, R170 ;  /* 0x000000ffff2d7224 */ /* 0x000fe200078e00aa */
[----:B------:R-:W-:Y:S01]  /*7adf0*/  MOV R44, R171 ;  /* 0x000000ab002c7202 */ /* 0x000fe20000000f00 */
[----:B------:R-:W3:Y:S04]  /*7ae00*/  LDL.LU R170, [R1+0xbf8] ;  /* 0x000bf80001aa7983 */ /* 0x000ee80000300800 */
[----:B------:R-:W3:-:S12]  /*7ae10*/  LDL.LU R171, [R1+0xbfc] ;  /* 0x000bfc0001ab7983 */ /* 0x000ed80000300800 */
[----:B------:R-:W-:Y:S02]  /*7ae20*/  IMAD.MOV.U32 R29, RZ, RZ, R176 ;  /* 0x000000ffff1d7224 */ /* 0x000fe400078e00b0 */
[----:B------:R-:W-:Y:S01]  /*7ae30*/  IMAD.MOV.U32 R28, RZ, RZ, R177 ;  /* 0x000000ffff1c7224 */ /* 0x000fe200078e00b1 */
[----:B----4-:R-:W-:Y:S01]  /*7ae40*/  MOV R177, R66 ;  /* 0x0000004200b17202 */ /* 0x010fe20000000f00 */
[----:B------:R-:W-:Y:S01]  /*7ae50*/  IMAD.MOV.U32 R176, RZ, RZ, R67 ;  /* 0x000000ffffb07224 */ /* 0x000fe200078e0043 */
[----:B------:R-:W-:Y:S01]  /*7ae60*/  MOV R24, R179 ;  /* 0x000000b300187202 */ /* 0x000fe20000000f00 */
[----:B------:R-:W-:Y:S01]  /*7ae70*/  IMAD.MOV.U32 R25, RZ, RZ, R178 ;  /* 0x000000ffff197224 */ /* 0x000fe200078e00b2 */
[----:B------:R-:W4:Y:S04]  /*7ae80*/  LDL.LU R67, [R1+0x740c] ;  /* 0x00740c0001437983 */ /* 0x000f280000300800 */
[----:B------:R-:W4:Y:S01]  /*7ae90*/  LDL.LU R66, [R1+0x7408] ;  /* 0x0074080001427983 */ /* 0x000f220000300800 */
[----:B------:R-:W-:Y:S01]  /*7aea0*/  HMMA.1688.F32.TF32 R180, R240, R102, R180 ;  /* 0x00000066f0b4723c */ /* 0x000fe200000810b4 */
[----:B--2---:R-:W-:-:S02]  /*7aeb0*/  IMAD.MOV.U32 R178, RZ, RZ, R63 ;  /* 0x000000ffffb27224 */ /* 0x004fc400078e003f */
[----:B------:R-:W2:Y:S01]  /*7aec0*/  LDL.LU R63, [R1+0x7404] ;  /* 0x00740400013f7983 */ /* 0x000ea20000300800 */
[----:B---3--:R-:W-:-:S03]  /*7aed0*/  IMAD.MOV.U32 R179, RZ, RZ, R62 ;  /* 0x000000ffffb37224 */ /* 0x008fc600078e003e */
[----:B------:R-:W3:-:S12]  /*7aee0*/  LDL.LU R62, [R1+0x7400] ;  /* 0x00740000013e7983 */ /* 0x000ed80000300800 */
[----:B------:R-:W-:Y:S02]  /*7aef0*/  IMAD.MOV.U32 R21, RZ, RZ, R180 ;  /* 0x000000ffff157224 */ /* 0x000fe400078e00b4 */
[----:B------:R-:W-:Y:S01]  /*7af00*/  IMAD.MOV.U32 R20, RZ, RZ, R181 ;  /* 0x000000ffff147224 */ /* 0x000fe200078e00b5 */
[----:B------:R-:W3:Y:S01]  /*7af10*/  LDL.LU R180, [R1+0xc20] ;  /* 0x000c200001b47983 */ /* 0x000ee20000300800 */
[----:B------:R-:W-:Y:S01]  /*7af20*/  IMAD.MOV.U32 R17, RZ, RZ, R182 ;  /* 0x000000ffff117224 */ /* 0x000fe200078e00b6 */
[----:B------:R-:W-:Y:S02]  /*7af30*/  MOV R16, R183 ;  /* 0x000000b700107202 */ /* 0x000fe40000000f00 */
        /* <DEDUP_REMOVED lines=27> */
[----:B------:R-:W-:Y:S03]  /*7b0f0*/  HMMA.1688.F32.TF32 R172, R240, R94, R172 ;  /* 0x0000005ef0ac723c */ /* 0x000fe600000810ac */
        /* <DEDUP_REMOVED lines=18> */
[----:B----4-:R-:W-:-:S03]  /*7b220*/  IMAD.MOV.U32 R186, RZ, RZ, R66 ;  /* 0x000000ffffba7224 */ /* 0x010fc600078e0042 */
[----:B------:R-:W4:Y:S01]  /*7b230*/  LDL.LU R190, [R1+0xa28] ;  /* 0x000a280001be7983 */ /* 0x000f220000300800 */
[----:B------:R-:W-:-:S03]  /*7b240*/  IMAD.MOV.U32 R41, RZ, RZ, R172 ;  /* 0x000000ffff297224 */ /* 0x000fc600078e00ac */
[----:B------:R-:W4:Y:S01]  /*7b250*/  LDL.LU R191, [R1+0xa2c] ;  /* 0x000a2c0001bf7983 */ /* 0x000f220000300800 */
[----:B------:R-:W-:Y:S02]  /*7b260*/  IMAD.MOV.U32 R187, RZ, RZ, R67 ;  /* 0x000000ffffbb7224 */ /* 0x000fe400078e0043 */
[----:B------:R-:W-:Y:S01]  /*7b270*/  IMAD.MOV.U32 R40, RZ, RZ, R173 ;  /* 0x000000ffff287224 */ /* 0x000fe200078e00ad */
[----:B------:R-:W-:Y:S01]  /*7b280*/  MOV R173, R71 ;  /* 0x0000004700ad7202 */ /* 0x000fe20000000f00 */
[----:B------:R-:W-:Y:S01]  /*7b290*/  IMAD.MOV.U32 R172, RZ, RZ, R70 ;  /* 0x000000ffffac7224 */ /* 0x000fe200078e0046 */
[----:B------:R-:W-:Y:S01]  /*7b2a0*/  MOV R32, R175 ;  /* 0x000000af00207202 */ /* 0x000fe20000000f00 */
[----:B------:R-:W-:Y:S02]  /*7b2b0*/  IMAD.MOV.U32 R33, RZ, RZ, R174 ;  /* 0x000000ffff217224 */ /* 0x000fe400078e00ae */
[----:B------:R-:W-:Y:S02]  /*7b2c0*/  IMAD.MOV.U32 R174, RZ, RZ, R34 ;  /* 0x000000ffffae7224 */ /* 0x000fe400078e0022 */
[----:B------:R-:W-:Y:S01]  /*7b2d0*/  IMAD.MOV.U32 R175, RZ, RZ, R35 ;  /* 0x000000ffffaf7224 */ /* 0x000fe200078e0023 */
[----:B------:R-:W-:Y:S01]  /*7b2e0*/  MOV R157, R58 ;  /* 0x0000003a009d7202 */ /* 0x000fe20000000f00 */
[----:B------:R-:W-:-:S02]  /*7b2f0*/  IMAD.MOV.U32 R156, RZ, RZ, R30 ;  /* 0x000000ffff9c7224 */ /* 0x000fc400078e001e */
[----:B------:R-:W-:Y:S02]  /*7b300*/  IMAD.MOV.U32 R158, RZ, RZ, R22 ;  /* 0x000000ffff9e7224 */ /* 0x000fe400078e0016 */
        /* <DEDUP_REMOVED lines=9> */
[----:B--2---:R-:W-:Y:S01]  /*7b3a0*/  MOV R185, R63 ;  /* 0x0000003f00b97202 */ /* 0x004fe20000000f00 */
[----:B---3--:R-:W-:Y:S02]  /*7b3b0*/  IMAD.MOV.U32 R184, RZ, RZ, R62 ;  /* 0x000000ffffb87224 */ /* 0x008fe400078e003e */
        /* <DEDUP_REMOVED lines=32> */
[C---:B----4-:R-:W-:Y:S08]  /*7b5c0*/  HMMA.1688.F32.TF32 R188, R236.reuse, R130, R188 ;  /* 0x00000082ecbc723c */ /* 0x050ff000000810bc */
[----:B------:R-:W-:Y:S08]  /*7b5d0*/  HMMA.1688.F32.TF32 R144, R236, R78, R144 ;  /* 0x0000004eec90723c */ /* 0x000ff00000081090 */
[C---:B--2---:R-:W-:Y:S08]  /*7b5e0*/  HMMA.1688.F32.TF32 R192, R240.reuse, R62, R192 ;  /* 0x0000003ef0c0723c */ /* 0x044ff000000810c0 */
[C---:B---3--:R-:W-:Y:S08]  /*7b5f0*/  HMMA.1688.F32.TF32 R196, R240.reuse, R66, R196 ;  /* 0x00000042f0c4723c */ /* 0x048ff000000810c4 */
[C---:B------:R-:W-:Y:S08]  /*7b600*/  HMMA.1688.F32.TF32 R200, R240.reuse, R70, R200 ;  /* 0x00000046f0c8723c */ /* 0x040ff000000810c8 */
[C---:B------:R-:W-:Y:S08]  /*7b610*/  HMMA.1688.F32.TF32 R204, R240.reuse, R34, R204 ;  /* 0x00000022f0cc723c */ /* 0x040ff000000810cc */
[C---:B------:R-:W-:Y:S08]  /*7b620*/  HMMA.1688.F32.TF32 R224, R240.reuse, R50, R224 ;  /* 0x00000032f0e0723c */ /* 0x040ff000000810e0 */
[C---:B------:R-:W-:Y:S08]  /*7b630*/  HMMA.1688.F32.TF32 R228, R240.reuse, R26, R228 ;  /* 0x0000001af0e4723c */ /* 0x040ff000000810e4 */
[C---:B------:R-:W-:Y:S08]  /*7b640*/  HMMA.1688.F32.TF32 R220, R240.reuse, R22, R220 ;  /* 0x00000016f0dc723c */ /* 0x040ff000000810dc */
        /* <DEDUP_REMOVED lines=50> */
[----:B------:R-:W-:Y:S04]  /*7b970*/  LDS R240, [R0+UR10+0x43100] ;  /* 0x0431000a00f07984 */ /* 0x000fe80008000800 */
[----:B------:R-:W-:Y:S01]  /*7b980*/  LDS R242, [R0+UR10+0x43900] ;  /* 0x0439000a00f27984 */ /* 0x000fe20008000800 */
[C---:B--2---:R-:W-:Y:S03]  /*7b990*/  HMMA.1688.F32.TF32 R136, R236.reuse, R14, R244 ;  /* 0x0000000eec88723c */ /* 0x044fe600000810f4 */
[----:B------:R-:W-:Y:S04]  /*7b9a0*/  LDS R241, [R252+UR10+0x43100] ;  /* 0x0431000afcf17984 */ /* 0x000fe80008000800 */
[----:B------:R-:W1:Y:S01]  /*7b9b0*/  LDS R243, [R252+UR10+0x43900] ;  /* 0x0439000afcf37984 */ /* 0x000e620008000800 */
[----:B------:R-:W-:Y:S03]  /*7b9c0*/  HMMA.1688.F32.TF32 R132, R236, R38, R248 ;  /* 0x00000026ec84723c */ /* 0x000fe600000810f8 */
[----:B------:R-:W-:Y:S04]  /*7b9d0*/  STL.64 [R1+0x990], R144 ;  /* 0x0009909001007387 */ /* 0x000fe80000100a00 */
[----:B------:R-:W-:Y:S04]  /*7b9e0*/  STL.64 [R1+0x998], R146 ;  /* 0x0009989201007387 */ /* 0x000fe80000100a00 */
        /* <DEDUP_REMOVED lines=10> */
[----:B---3--:R-:W3:Y:S04]  /*7ba90*/  LDL.LU R132, [R1+0x8e0] ;  /* 0x0008e00001847983 */ /* 0x008ee80000300800 */
[----:B------:R-:W3:Y:S04]  /*7baa0*/  LDL.LU R133, [R1+0x8e4] ;  /* 0x0008e40001857983 */ /* 0x000ee80000300800 */
[----:B----4-:R-:W3:Y:S04]  /*7bab0*/  LDL.LU R134, [R1+0x8e8] ;  /* 0x0008e80001867983 */ /* 0x010ee80000300800 */
        /* <DEDUP_REMOVED lines=101> */
[----:B-1----:R-:W-:Y:S08]  /*7c110*/  HMMA.1688.F32.TF32 R168, R240, R130, R168 ;  /* 0x00000082f0a8723c */ /* 0x002ff000000810a8 */
        /* <DEDUP_REMOVED lines=16> */
[----:B------:R-:W2:Y:S04]  /*7c220*/  LDL.LU.64 R228, [R1+0x73a0] ;  /* 0x0073a00001e47983 */ /* 0x000ea80000300a00 */
[----:B------:R-:W-:Y:S04]  /*7c230*/  STL.64 [R1+0x8f0], R224 ;  /* 0x0008f0e001007387 */ /* 0x000fe80000100a00 */
[----:B------:R1:W-:Y:S01]  /*7c240*/  STL.64 [R1+0x8f8], R226 ;  /* 0x0008f8e201007387 */ /* 0x0003e20000100a00 */
[C---:B------:R-:W-:Y:S03]  /*7c250*/  HMMA.1688.F32.TF32 R188, R236.reuse, R30, R188 ;  /* 0x0000001eecbc723c */ /* 0x040fe600000810bc */
[----:B-1----:R-:W3:Y:S04]  /*7c260*/  LDL.LU.64 R226, [R1+0x7398] ;  /* 0x0073980001e27983 */ /* 0x002ee80000300a00 */
[----:B------:R-:W3:Y:S04]  /*7c270*/  LDL.LU.64 R224, [R1+0x7390] ;  /* 0x0073900001e07983 */ /* 0x000ee80000300a00 */
[----:B------:R-:W-:Y:S04]  /*7c280*/  STL.64 [R1+0x8d0], R220 ;  /* 0x0008d0dc01007387 */ /* 0x000fe80000100a00 */
[----:B------:R1:W-:Y:S04]  /*7c290*/  STL.64 [R1+0x8d8], R222 ;  /* 0x0008d8de01007387 */ /* 0x0003e80000100a00 */
[----:B-1----:R-:W4:Y:S04]  /*7c2a0*/  LDL.LU.64 R222, [R1+0x7388] ;  /* 0x0073880001de7983 */ /* 0x002f280000300a00 */
[----:B------:R-:W4:Y:S04]  /*7c2b0*/  LDL.LU.64 R220, [R1+0x7380] ;  /* 0x0073800001dc7983 */ /* 0x000f280000300a00 */
[----:B------:R-:W-:Y:S04]  /*7c2c0*/  STL.64 [R1+0x890], R216 ;  /* 0x000890d801007387 */ /* 0x000fe80000100a00 */
[----:B------:R1:W-:Y:S01]  /*7c2d0*/  STL.64 [R1+0x898], R218 ;  /* 0x000898da01007387 */ /* 0x0003e20000100a00 */
[----:B------:R-:W-:Y:S03]  /*7c2e0*/  HMMA.1688.F32.TF32 R172, R236, R62, R172 ;  /* 0x0000003eecac723c */ /* 0x000fe600000810ac */
[----:B------:R-:W-:Y:S04]  /*7c2f0*/  LDS R236, [R0+UR10+0x43180] ;  /* 0x0431800a00ec7984 */ /* 0x000fe80008000800 */
[----:B------:R-:W-:Y:S04]  /*7c300*/  LDS R238, [R0+UR10+0x43980] ;  /* 0x0439800a00ee7984 */ /* 0x000fe80008000800 */
[----:B-1----:R-:W2:Y:S04]  /*7c310*/  LDL.LU.64 R218, [R1+0x7378] ;  /* 0x0073780001da7983 */ /* 0x002ea80000300a00 */
[----:B------:R-:W2:Y:S04]  /*7c320*/  LDL.LU.64 R216, [R1+0x7370] ;  /* 0x0073700001d87983 */ /* 0x000ea80000300a00 */
[----:B------:R-:W-:Y:S04]  /*7c330*/  STL.64 [R1+0x870], R212 ;  /* 0x000870d401007387 */ /* 0x000fe80000100a00 */
[----:B------:R1:W-:Y:S01]  /*7c340*/  STL.64 [R1+0x878], R214 ;  /* 0x000878d601007387 */ /* 0x0003e20000100a00 */
[C---:B------:R-:W-:Y:S03]  /*7c350*/  HMMA.1688.F32.TF32 R164, R240.reuse, R126, R164 ;  /* 0x0000007ef0a4723c */ /* 0x040fe600000810a4 */
[----:B------:R-:W-:Y:S04]  /*7c360*/  LDS R237, [R252+UR10+0x43180] ;  /* 0x0431800afced7984 */ /* 0x000fe80008000800 */
[----:B------:R-:W2:Y:S04]  /*7c370*/  LDS R239, [R252+UR10+0x43980] ;  /* 0x0439800afcef7984 */ /* 0x000ea80008000800 */
        /* <DEDUP_REMOVED lines=18> */
[----:B------:R-:W-:Y:S01]  /*7c4a0*/  STL.64 [R1+0x7f8], R198 ;  /* 0x0007f8c601007387 */ /* 0x000fe20000100a00 */
[C---:B------:R-:W-:Y:S03]  /*7c4b0*/  HMMA.1688.F32.TF32 R148, R240.reuse, R110, R148 ;  /* 0x0000006ef094723c */ /* 0x040fe60000081094 */
[----:B------:R-:W-:Y:S04]  /*7c4c0*/  STL.64 [R1+0x7d0], R192 ;  /* 0x0007d0c001007387 */ /* 0x000fe80000100a00 */
[----:B------:R-:W-:Y:S01]  /*7c4d0*/  STL.64 [R1+0x7d8], R194 ;  /* 0x0007d8c201007387 */ /* 0x000fe20000100a00 */
[C---:B------:R-:W-:Y:S03]  /*7c4e0*/  HMMA.1688.F32.TF32 R140, R240.reuse, R106, R140 ;  /* 0x0000006af08c723c */ /* 0x040fe6000008108c */
        /* <DEDUP_REMOVED lines=27> */
[----:B------:R1:W-:Y:S02]  /*7c6a0*/  STL.64 [R1+0x1428], R138 ;  /* 0x0014288a01007387 */ /* 0x0003e40000100a00 */
[C---:B-1----:R-:W-:Y:S08]  /*7c6b0*/  HMMA.1688.F32.TF32 R140, R240.reuse, R94, R132 ;  /* 0x0000005ef08c723c */ /* 0x042ff00000081084 */
[C---:B------:R-:W-:Y:S08]  /*7c6c0*/  HMMA.1688.F32.TF32 R136, R240.reuse, R90, R244 ;  /* 0x0000005af088723c */ /* 0x040ff000000810f4 */
[C---:B------:R-:W-:Y:S01]  /*7c6d0*/  HMMA.1688.F32.TF32 R132, R240.reuse, R86, R248 ;  /* 0x00000056f084723c */ /* 0x040fe200000810f8 */
[----:B------:R-:W-:Y:S04]  /*7c6e0*/  STL.64 [R1+0x1410], R144 ;  /* 0x0014109001007387 */ /* 0x000fe80000100a00 */
[----:B------:R-:W-:Y:S04]  /*7c6f0*/  STL.64 [R1+0x1418], R146 ;  /* 0x0014189201007387 */ /* 0x000fe80000100a00 */
[----:B------:R1:W-:Y:S04]  /*7c700*/  STL.64 [R1+0x1400], R140 ;  /* 0x0014008c01007387 */ /* 0x0003e80000100a00 */
[----:B------:R1:W-:Y:S04]  /*7c710*/  STL.64 [R1+0x1408], R142 ;  /* 0x0014088e01007387 */ /* 0x0003e80000100a00 */
        /* <DEDUP_REMOVED lines=8> */
[----:B-1----:R-:W3:Y:S04]  /*7c7a0*/  LDL.LU R140, [R1+0x6d0] ;  /* 0x0006d000018c7983 */ /* 0x002ee80000300800 */
        /* <DEDUP_REMOVED lines=67> */
[----:B------:R-:W4:Y:S04]  /*7cbe0*/  LDL.LU R248, [R1] ;  /* 0x0000000001f87983 */ /* 0x000f280000300800 */
        /* <DEDUP_REMOVED lines=11> */
[C---:B------:R-:W-:Y:S11]  /*7cca0*/  HMMA.1688.F32.TF32 R188, R240.reuse, R74, R188 ;  /* 0x0000004af0bc723c */ /* 0x040ff600000810bc */
[----:B------:R-:W-:Y:S04]  /*7ccb0*/  STL.64 [R1+0x13d0], R196 ;  /* 0x0013d0c401007387 */ /* 0x000fe80000100a00 */
[----:B------:R1:W-:Y:S04]  /*7ccc0*/  STL.64 [R1+0x13d8], R198 ;  /* 0x0013d8c601007387 */ /* 0x0003e80000100a00 */
[----:B-1----:R-:W2:Y:S04]  /*7ccd0*/  LDL.LU.64 R198, [R1+0x7328] ;  /* 0x0073280001c67983 */ /* 0x002ea80000300a00 */
[----:B------:R-:W2:Y:S04]  /*7cce0*/  LDL.LU.64 R196, [R1+0x7320] ;  /* 0x0073200001c47983 */ /* 0x000ea80000300a00 */
[----:B------:R-:W-:Y:S04]  /*7ccf0*/  STL.64 [R1+0x13c0], R192 ;  /* 0x0013c0c001007387 */ /* 0x000fe80000100a00 */
[----:B------:R1:W-:Y:S04]  /*7cd00*/  STL.64 [R1+0x13c8], R194 ;  /* 0x0013c8c201007387 */ /* 0x0003e80000100a00 */
[----:B-1----:R-:W3:Y:S04]  /*7cd10*/  LDL.LU.64 R194, [R1+0x7318] ;  /* 0x0073180001c27983 */ /* 0x002ee80000300a00 */
[----:B------:R-:W3:Y:S04]  /*7cd20*/  LDL.LU.64 R192, [R1+0x7310] ;  /* 0x0073100001c07983 */ /* 0x000ee80000300a00 */
[----:B------:R-:W-:Y:S04]  /*7cd30*/  STL.64 [R1+0x13b0], R188 ;  /* 0x0013b0bc01007387 */ /* 0x000fe80000100a00 */
[----:B------:R1:W-:Y:S01]  /*7cd40*/  STL.64 [R1+0x13b8], R190 ;  /* 0x0013b8be01007387 */ /* 0x0003e20000100a00 */
[C---:B------:R-:W-:Y:S03]  /*7cd50*/  HMMA.1688.F32.TF32 R132, R240.reuse, R18, R132 ;  /* 0x00000012f084723c */ /* 0x040fe60000081084 */
[----:B-1----:R-:W4:Y:S04]  /*7cd60*/  LDL.LU.64 R190, [R1+0x7308] ;  /* 0x0073080001be7983 */ /* 0x002f280000300a00 */
[----:B------:R-:W4:Y:S04]  /*7cd70*/  LDL.LU.64 R188, [R1+0x7300] ;  /* 0x0073000001bc7983 */ /* 0x000f280000300a00 */
[----:B------:R-:W-:Y:S04]  /*7cd80*/  STL.64 [R1+0x13a0], R184 ;  /* 0x0013a0b801007387 */ /* 0x000fe80000100a00 */
[----:B------:R1:W-:Y:S04]  /*7cd90*/  STL.64 [R1+0x13a8], R186 ;  /* 0x0013a8ba01007387 */ /* 0x0003e80000100a00 */
[----:B-1----:R-:W2:Y:S04]  /*7cda0*/  LDL.LU.64 R186, [R1+0x72f8] ;  /* 0x0072f80001ba7983 */ /* 0x002ea80000300a00 */
[----:B------:R-:W2:Y:S04]  /*7cdb0*/  LDL.LU.64 R184, [R1+0x72f0] ;  /* 0x0072f00001b87983 */ /* 0x000ea80000300a00 */
[----:B------:R-:W-:Y:S04]  /*7cdc0*/  STL.64 [R1+0x1390], R136 ;  /* 0x0013908801007387 */ /* 0x000fe80000100a00 */
[----:B------:R1:W-:Y:S02]  /*7cdd0*/  STL.64 [R1+0x1398], R138 ;  /* 0x0013988a01007387 */ /* 0x0003e40000100a00 */
[C---:B-1----:R-:W-:Y:S02]  /*7cde0*/  HMMA.1688.F32.TF32 R136, R240.reuse, R46, R144 ;  /* 0x0000002ef088723c */ /* 0x042fe40000081090 */
[----:B------:R-:W2:Y:S06]  /*7cdf0*/  LDL.LU R144, [R1+0x40] ;  /* 0x0000400001907983 */ /* 0x000eac0000300800 */
[C---:B------:R-:W-:Y:S08]  /*7ce00*/  HMMA.1688.F32.TF32 R180, R240.reuse, R42, R180 ;  /* 0x0000002af0b4723c */ /* 0x040ff000000810b4 */
[C---:B------:R-:W-:Y:S03]  /*7ce10*/  HMMA.1688.F32.TF32 R176, R240.reuse, R6, R176 ;  /* 0x00000006f0b0723c */ /* 0x040fe600000810b0 */
[----:B------:R1:W-:Y:S04]  /*7ce20*/  STL.64 [R1+0x1380], R136 ;  /* 0x0013808801007387 */ /* 0x0003e80000100a00 */
[----:B------:R1:W-:Y:S01]  /*7ce30*/  STL.64 [R1+0x1388], R138 ;  /* 0x0013888a01007387 */ /* 0x0003e20000100a00 */
[C---:B------:R-:W-:Y:S03]  /*7ce40*/  HMMA.1688.F32.TF32 R172, R240.reuse, R10, R172 ;  /* 0x0000000af0ac723c */ /* 0x040fe600000810ac */
[----:B------:R1:W-:Y:S04]  /*7ce50*/  STL.64 [R1+0x1370], R132 ;  /* 0x0013708401007387 */ /* 0x0003e80000100a00 */
[----:B------:R1:W-:Y:S04]  /*7ce60*/  STL.64 [R1+0x1378], R134 ;  /* 0x0013788601007387 */ /* 0x0003e80000100a00 */
[----:B------:R-:W2:Y:S01]  /*7ce70*/  LDL.LU R145, [R1+0x44] ;  /* 0x0000440001917983 */ /* 0x000ea20000300800 */
[C---:B------:R-:W-:Y:S03]  /*7ce80*/  HMMA.1688.F32.TF32 R168, R240.reuse, R26, R168 ;  /* 0x0000001af0a8723c */ /* 0x040fe600000810a8 */
[----:B------:R-:W2:Y:S04]  /*7ce90*/  LDL.LU R146, [R1+0x48] ;  /* 0x0000480001927983 */ /* 0x000ea80000300800 */
[----:B------:R-:W2:Y:S04]  /*7cea0*/  LDL.LU R147, [R1+0x4c] ;  /* 0x00004c0001937983 */ /* 0x000ea80000300800 */
[----:B-1----:R-:W2:Y:S04]  /*7ceb0*/  LDL.LU R136, [R1+0x50] ;  /* 0x0000500001887983 */ /* 0x002ea80000300800 */
[----:B------:R-:W2:Y:S01]  /*7cec0*/  LDL.LU R137, [R1+0x54] ;  /* 0x0000540001897983 */ /* 0x000ea20000300800 */
[C---:B------:R-:W-:Y:S03]  /*7ced0*/  HMMA.1688.F32.TF32 R164, R240.reuse, R50, R164 ;  /* 0x00000032f0a4723c */ /* 0x040fe600000810a4 */
[----:B------:R-:W2:Y:S04]  /*7cee0*/  LDL.LU R138, [R1+0x58] ;  /* 0x00005800018a7983 */ /* 0x000ea80000300800 */
[----:B------:R-:W2:Y:S04]  /*7cef0*/  LDL.LU R139, [R1+0x5c] ;  /* 0x00005c00018b7983 */ /* 0x000ea80000300800 */
[----:B------:R-:W2:Y:S04]  /*7cf00*/  LDL.LU R132, [R1+0x30] ;  /* 0x0000300001847983 */ /* 0x000ea80000300800 */
[----:B------:R-:W3:Y:S01]  /*7cf10*/  LDL.LU R133, [R1+0x34] ;  /* 0x0000340001857983 */ /* 0x000ee20000300800 */
[C---:B------:R-:W-:Y:S03]  /*7cf20*/  HMMA.1688.F32.TF32 R160, R240.reuse, R22, R160 ;  /* 0x00000016f0a0723c */ /* 0x040fe600000810a0 */
[----:B------:R-:W3:Y:S04]  /*7cf30*/  LDL.LU R134, [R1+0x38] ;  /* 0x0000380001867983 */ /* 0x000ee80000300800 */
[----:B------:R-:W3:Y:S04]  /*7cf40*/  LDL.LU R135, [R1+0x3c] ;  /* 0x00003c0001877983 */ /* 0x000ee80000300800 */
[----:B------:R-:W-:Y:S04]  /*7cf50*/  STL.64 [R1+0x1360], R180 ;  /* 0x001360b401007387 */ /* 0x000fe80000100a00 */
[----:B------:R1:W-:Y:S01]  /*7cf60*/  STL.64 [R1+0x1368], R182 ;  /* 0x001368b601007387 */ /* 0x0003e20000100a00 */
[C---:B------:R-:W-:Y:S03]  /*7cf70*/  HMMA.1688.F32.TF32 R152, R240.reuse, R54, R152 ;  /* 0x00000036f098723c */ /* 0x040fe60000081098 */
        /* <DEDUP_REMOVED lines=11> */
[----:B------:R1:W-:Y:S01]  /*7d030*/  STL.64 [R1+0x1338], R170 ;  /* 0x001338aa01007387 */ /* 0x0003e20000100a00 */
[----:B------:R-:W-:Y:S03]  /*7d040*/  HMMA.1688.F32.TF32 R248, R240, R66, R248 ;  /* 0x00000042f0f8723c */ /* 0x000fe600000810f8 */
        /* <DEDUP_REMOVED lines=34> */
[C---:B--2---:R-:W-:Y:S08]  /*7d270*/  HMMA.1688.F32.TF32 R136, R236.reuse, R126, R136 ;  /* 0x0000007eec88723c */ /* 0x044ff00000081088 */
[C---:B------:R-:W-:Y:S08]  /*7d280*/  HMMA.1688.F32.TF32 R144, R236.reuse, R122, R144 ;  /* 0x0000007aec90723c */ /* 0x040ff00000081090 */
[----:B---3--:R-:W-:Y:S08]  /*7d290*/  HMMA.1688.F32.TF32 R132, R236, R118, R132 ;  /* 0x00000076ec84723c */ /* 0x008ff00000081084 */
[----:B----4-:R-:W-:Y:S01]  /*7d2a0*/  HMMA.1688.F32.TF32 R240, R240, R62, R248 ;  /* 0x0000003ef0f0723c */ /* 0x010fe200000810f8 */
[----:B------:R-:W2:-:S15]  /*7d2b0*/  LDL.LU R248, [R1+0x10] ;  /* 0x0000100001f87983 */ /* 0x000e9e0000300800 */
[----:B------:R-:W-:-:S03]  /*7d2c0*/  NOP ;  /* 0x0000000000007918 */ /* 0x000fc60000000000 */
[----:B------:R-:W-:Y:S04]  /*7d2d0*/  STL.64 [R1+0x1290], R240 ;  /* 0x001290f001007387 */ /* 0x000fe80000100a00 */
[----:B------:R1:W-:Y:S04]  /*7d2e0*/  STL.64 [R1+0x1298], R242 ;  /* 0x001298f201007387 */ /* 0x0003e80000100a00 */
[----:B------:R-:W2:Y:S04]  /*7d2f0*/  LDL.LU R249, [R1+0x14] ;  /* 0x0000140001f97983 */ /* 0x000ea80000300800 */
[----:B------:R-:W2:Y:S01]  /*7d300*/  LDL.LU R250, [R1+0x18] ;  /* 0x0000180001fa7983 */ /* 0x000ea20000300800 */
[----:B-1----:R-:W-:Y:S03]  /*7d310*/  HMMA.1688.F32.TF32 R240, R236, R130, R244 ;  /* 0x00000082ecf0723c */ /* 0x002fe600000810f4 */
[----:B------:R-:W2:Y:S04]  /*7d320*/  LDL.LU R251, [R1+0x1c] ;  /* 0x00001c0001fb7983 */ /* 0x000ea80000300800 */
[----:B------:R-:W3:-:S12]  /*7d330*/  LDL.LU R244, [R1+0x20] ;  /* 0x0000200001f47983 */ /* 0x000ed80000300800 */
[----:B------:R-:W-:Y:S04]  /*7d340*/  STL.64 [R1+0x15e0], R240 ;  /* 0x0015e0f001007387 */ /* 0x000fe80000100a00 */
[----:B------:R-:W-:Y:S04]  /*7d350*/  STL.64 [R1+0x15e8], R242 ;  /* 0x0015e8f201007387 */ /* 0x000fe80000100a00 */
[----:B------:R-:W3:Y:S04]  /*7d360*/  LDL.LU R245, [R1+0x24] ;  /* 0x0000240001f57983 */ /* 0x000ee80000300800 */
[----:B------:R-:W3:Y:S04]  /*7d370*/  LDL.LU R246, [R1+0x28] ;  /* 0x0000280001f67983 */ /* 0x000ee80000300800 */
[----:B------:R-:W3:Y:S04]  /*7d380*/  LDL.LU R247, [R1+0x2c] ;  /* 0x00002c0001f77983 */ /* 0x000ee80000300800 */
        /* <DEDUP_REMOVED lines=13> */
[C---:B--2---:R-:W-:Y:S08]  /*7d460*/  HMMA.1688.F32.TF32 R248, R236.reuse, R110, R248 ;  /* 0x0000006eecf8723c */ /* 0x044ff000000810f8 */
[----:B---3--:R-:W-:-:S15]  /*7d470*/  HMMA.1688.F32.TF32 R244, R236, R114, R244 ;  /* 0x00000072ecf4723c */ /* 0x008fde00000810f4 */
[----:B------:R-:W-:-:S04]  /*7d480*/  NOP ;  /* 0x0000000000007918 */ /* 0x000fc80000000000 */
[----:B------:R-:W-:Y:S04]  /*7d490*/  STL.64 [R1+0x1790], R244 ;  /* 0x001790f401007387 */ /* 0x000fe80000100a00 */
[----:B------:R1:W-:Y:S04]  /*7d4a0*/  STL.64 [R1+0x1798], R246 ;  /* 0x001798f601007387 */ /* 0x0003e80000100a00 */
[----:B------:R-:W-:Y:S04]  /*7d4b0*/  STL.64 [R1+0x1780], R248 ;  /* 0x001780f801007387 */ /* 0x000fe80000100a00 */
[----:B------:R-:W-:Y:S01]  /*7d4c0*/  STL.64 [R1+0x1788], R250 ;  /* 0x001788fa01007387 */ /* 0x000fe20000100a00 */
[C---:B----4-:R-:W-:Y:S08]  /*7d4d0*/  HMMA.1688.F32.TF32 R144, R236.reuse, R102, R144 ;  /* 0x00000066ec90723c */ /* 0x050ff00000081090 */
[C---:B-1----:R-:W-:Y:S08]  /*7d4e0*/  HMMA.1688.F32.TF32 R244, R236.reuse, R106, R132 ;  /* 0x0000006aecf4723c */ /* 0x042ff00000081084 */
[C---:B------:R-:W-:Y:S11]  /*7d4f0*/  HMMA.1688.F32.TF32 R132, R236.reuse, R98, R136 ;  /* 0x00000062ec84723c */ /* 0x040ff60000081088 */
        /* <DEDUP_REMOVED lines=85> */
[C---:B------:R-:W-:Y:S11]  /*7da50*/  HMMA.1688.F32.TF32 R180, R236.reuse, R42, R184 ;  /* 0x0000002aecb4723c */ /* 0x040ff600000810b8 */
        /* <DEDUP_REMOVED lines=8> */
[----:B------:R1:W-:Y:S02]  /*7dae0*/  STL.64 [R1+0x1698], R178 ;  /* 0x001698b201007387 */ /* 0x0003e40000100a00 */
[----:B-1----:R-:W-:Y:S02]  /*7daf0*/  HMMA.1688.F32.TF32 R176, R236, R50, R200 ;  /* 0x00000032ecb0723c */ /* 0x002fe400000810c8 */
[----:B------:R-:W-:Y:S01]  /*7db00*/  STL.64 [R1+0x1680], R184 ;  /* 0x001680b801007387 */ /* 0x000fe20000100a00 */
[----:B------:R-:W-:-:S03]  /*7db10*/  LOP3.LUT R108, R0, 0x40, RZ, 0x3c, !PT ;  /* 0x00000040006c7812 */ /* 0x000fc600078e3cff */
[----:B------:R1:W-:Y:S01]  /*7db20*/  STL.64 [R1+0x1688], R186 ;  /* 0x001688ba01007387 */ /* 0x0003e20000100a00 */
[----:B------:R-:W-:-:S03]  /*7db30*/  LOP3.LUT R109, R0, 0x60, RZ, 0x3c, !PT ;  /* 0x00000060006d7812 */ /* 0x000fc600078e3cff */
[----:B------:R-:W-:Y:S04]  /*7db40*/  STL.64 [R1+0x1670], R180 ;  /* 0x001670b401007387 */ /* 0x000fe80000100a00 */
[----:B------:R1:W-:Y:S02]  /*7db50*/  STL.64 [R1+0x1678], R182 ;  /* 0x001678b601007387 */ /* 0x0003e40000100a00 */
[C---:B-1----:R-:W-:Y:S02]  /*7db60*/  HMMA.1688.F32.TF32 R184, R236.reuse, R22, R204 ;  /* 0x00000016ecb8723c */ /* 0x042fe400000810cc */
[----:B------:R-:W-:Y:S04]  /*7db70*/  LDS R240, [R108+UR10+0x43000] ;  /* 0x0430000a6cf07984 */ /* 0x000fe80008000800 */
[----:B------:R-:W-:Y:S02]  /*7db80*/  STL.64 [R1+0x1660], R176 ;  /* 0x001660b001007387 */ /* 0x000fe40000100a00 */
[C---:B------:R-:W-:Y:S02]  /*7db90*/  HMMA.1688.F32.TF32 R180, R236.reuse, R58, R208 ;  /* 0x0000003aecb4723c */ /* 0x040fe400000810d0 */
[----:B------:R1:W-:Y:S04]  /*7dba0*/  STL.64 [R1+0x1668], R178 ;  /* 0x001668b201007387 */ /* 0x0003e80000100a00 */
[----:B------:R-:W-:Y:S04]  /*7dbb0*/  LDS R242, [R108+UR10+0x43800] ;  /* 0x0438000a6cf27984 */ /* 0x000fe80008000800 */
[----:B------:R-:W-:Y:S01]  /*7dbc0*/  LDS R241, [R109+UR10+0x43000] ;  /* 0x0430000a6df17984 */ /* 0x000fe20008000800 */
[C---:B-1----:R-:W-:Y:S03]  /*7dbd0*/  HMMA.1688.F32.TF32 R176, R236.reuse, R54, R212 ;  /* 0x00000036ecb0723c */ /* 0x042fe600000810d4 */
[----:B------:R-:W2:Y:S04]  /*7dbe0*/  LDS R243, [R109+UR10+0x43800] ;  /* 0x0438000a6df37984 */ /* 0x000ea80008000800 */
        /* <DEDUP_REMOVED lines=16> */
[----:B--2---:R-:W-:Y:S08]  /*7dcf0*/  HMMA.1688.F32.TF32 R180, R236, R62, R232 ;  /* 0x0000003eecb4723c */ /* 0x004ff000000810e8 */
[C---:B------:R-:W-:Y:S03]  /*7dd00*/  HMMA.1688.F32.TF32 R152, R240.reuse, R106, R152 ;  /* 0x0000006af098723c */ /* 0x040fe60000081098 */
[----:B------:R-:W-:Y:S05]  /*7dd10*/  STL.64 [R1+0x15f0], R184 ;  /* 0x0015f0b801007387 */ /* 0x000fea0000100a00 */
[C---:B---3--:R-:W-:Y:S01]  /*7dd20*/  HMMA.1688.F32.TF32 R156, R240.reuse, R110, R156 ;  /* 0x0000006ef09c723c */ /* 0x048fe2000008109c */
[----:B------:R-:W-:Y:S07]  /*7dd30*/  STL.64 [R1+0x15f8], R186 ;  /* 0x0015f8ba01007387 */ /* 0x000fee0000100a00 */
[C---:B------:R-:W-:Y:S01]  /*7dd40*/  HMMA.1688.F32.TF32 R164, R240.reuse, R118, R164 ;  /* 0x00000076f0a4723c */ /* 0x040fe200000810a4 */
[----:B------:R-:W-:Y:S07]  /*7dd50*/  STL.64 [R1+0x15d0], R180 ;  /* 0x0015d0b401007387 */ /* 0x000fee0000100a00 */
[C---:B------:R-:W-:Y:S08]  /*7dd60*/  HMMA.1688.F32.TF32 R168, R240.reuse, R122, R168 ;  /* 0x0000007af0a8723c */ /* 0x040ff000000810a8 */
[C---:B----4-:R-:W-:Y:S08]  /*7dd70*/  HMMA.1688.F32.TF32 R176, R240.reuse, R130, R132 ;  /* 0x00000082f0b0723c */ /* 0x050ff00000081084 */
[C---:B------:R-:W-:Y:S01]  /*7dd80*/  HMMA.1688.F32.TF32 R172, R240.reuse, R126, R172 ;  /* 0x0000007ef0ac723c */ /* 0x040fe200000810ac */
[----:B------:R-:W-:Y:S07]  /*7dd90*/  STL.64 [R1+0x15d8], R182 ;  /* 0x0015d8b601007387 */ /* 0x000fee0000100a00 */
[C---:B------:R-:W-:Y:S08]  /*7dda0*/  HMMA.1688.F32.TF32 R148, R240.reuse, R102, R148 ;  /* 0x00000066f094723c */ /* 0x040ff00000081094 */
[C---:B------:R-:W-:Y:S01]  /*7ddb0*/  HMMA.1688.F32.TF32 R160, R240.reuse, R114, R160 ;  /* 0x00000072f0a0723c */ /* 0x040fe200000810a0 */
[----:B------:R-:W-:Y:S04]  /*7ddc0*/  STL.64 [R1+0x50], R176 ;  /* 0x000050b001007387 */ /* 0x000fe80000100a00 */
[----:B------:R-:W-:Y:S03]  /*7ddd0*/  STL.64 [R1+0x58], R178 ;  /* 0x000058b201007387 */ /* 0x000fe60000100a00 */
        /* <DEDUP_REMOVED lines=25> */
[----:B------:R1:W-:Y:S04]  /*7df70*/  STL.64 [R1+0x1a0], R144 ;  /* 0x0001a09001007387 */ /* 0x0003e80000100a00 */
[----:B------:R2:W-:Y:S04]  /*7df80*/  STL.64 [R1+0x1a8], R146 ;  /* 0x0001a89201007387 */ /* 0x0005e80000100a00 */
        /* <DEDUP_REMOVED lines=8> */
[----:B-1----:R-:W3:Y:S04]  /*7e010*/  LDL.LU R144, [R1+0xff0] ;  /* 0x000ff00001907983 */ /* 0x002ee80000300800 */
[----:B------:R-:W3:Y:S04]  /*7e020*/  LDL.LU R145, [R1+0xff4] ;  /* 0x000ff40001917983 */ /* 0x000ee80000300800 */
[----:B--2---:R-:W3:Y:S04]  /*7e030*/  LDL.LU R146, [R1+0xff8] ;  /* 0x000ff80001927983 */ /* 0x004ee80000300800 */
[----:B------:R-:W3:Y:S04]  /*7e040*/  LDL.LU R147, [R1+0xffc] ;  /* 0x000ffc0001937983 */ /* 0x000ee80000300800 */
[----:B----4-:R-:W2:Y:S04]  /*7e050*/  LDL.LU R136, [R1+0x1000] ;  /* 0x0010000001887983 */ /* 0x010ea80000300800 */
        /* <DEDUP_REMOVED lines=100> */
[----:B------:R-:W1:Y:S01]  /*7e6a0*/  LDS R135, [R109+UR10+0x43880] ;  /* 0x0438800a6d877984 */ /* 0x000e620008000800 */
[C---:B--2---:R-:W-:Y:S08]  /*7e6b0*/  HMMA.1688.F32.TF32 R180, R240.reuse, R54, R180 ;  /* 0x00000036f0b4723c */ /* 0x044ff000000810b4 */
[C---:B------:R-:W-:Y:S08]  /*7e6c0*/  HMMA.1688.F32.TF32 R172, R240.reuse, R34, R172 ;  /* 0x00000022f0ac723c */ /* 0x040ff000000810ac */
        /* <DEDUP_REMOVED lines=28> */
[----:B------:R-:W-:Y:S01]  /*7e890*/  STL.64 [R1+0x118], R210 ;  /* 0x000118d201007387 */ /* 0x000fe20000100a00 */
[C---:B------:R-:W-:Y:S03]  /*7e8a0*/  HMMA.1688.F32.TF32 R164, R240.reuse, R66, R164 ;  /* 0x00000042f0a4723c */ /* 0x040fe600000810a4 */
[----:B------:R-:W-:Y:S04]  /*7e8b0*/  STL.64 [R1+0x100], R204 ;  /* 0x000100cc01007387 */ /* 0x000fe80000100a00 */
[----:B------:R-:W-:Y:S01]  /*7e8c0*/  STL.64 [R1+0x108], R206 ;  /* 0x000108ce01007387 */ /* 0x000fe20000100a00 */
[----:B------:R-:W-:Y:S03]  /*7e8d0*/  HMMA.1688.F32.TF32 R160, R240, R62, R160 ;  /* 0x0000003ef0a0723c */ /* 0x000fe600000810a0 */
[----:B------:R-:W-:Y:S04]  /*7e8e0*/  STL.64 [R1+0xf0], R200 ;  /* 0x0000f0c801007387 */ /* 0x000fe80000100a00 */
[----:B------:R-:W-:Y:S01]  /*7e8f0*/  STL.64 [R1+0xf8], R202 ;  /* 0x0000f8ca01007387 */ /* 0x000fe20000100a00 */
[C---:B-1----:R-:W-:Y:S03]  /*7e900*/  HMMA.1688.F32.TF32 R156, R132.reuse, R130, R156 ;  /* 0x00000082849c723c */ /* 0x042fe6000008109c */
        /* <DEDUP_REMOVED lines=87> */
[----:B---3--:R-:W3:Y:S04]  /*7ee80*/  LDL.LU R142, [R1+0xf28] ;  /* 0x000f2800018e7983 */ /* 0x008ee80000300800 */
        /* <DEDUP_REMOVED lines=13> */
[C---:B------:R-:W-:Y:S08]  /*7ef60*/  HMMA.1688.F32.TF32 R248, R132.reuse, R86, R248 ;  /* 0x0000005684f8723c */ /* 0x040ff000000810f8 */
[C---:B------:R-:W-:Y:S08]  /*7ef70*/  HMMA.1688.F32.TF32 R176, R132.reuse, R94, R176 ;  /* 0x0000005e84b0723c */ /* 0x040ff000000810b0 */
[C---:B------:R-:W-:Y:S08]  /*7ef80*/  HMMA.1688.F32.TF32 R180, R132.reuse, R98, R180 ;  /* 0x0000006284b4723c */ /* 0x040ff000000810b4 */
[C---:B------:R-:W-:Y:S11]  /*7ef90*/  HMMA.1688.F32.TF32 R172, R132.reuse, R90, R172 ;  /* 0x0000005a84ac723c */ /* 0x040ff600000810ac */
[----:B------:R-:W-:Y:S01]  /*7efa0*/  STL.64 [R1+0x20], R180 ;  /* 0x000020b401007387 */ /* 0x000fe20000100a00 */
[C---:B------:R-:W-:Y:S03]  /*7efb0*/  HMMA.1688.F32.TF32 R244, R132.reuse, R82, R244 ;  /* 0x0000005284f4723c */ /* 0x040fe600000810f4 */
[----:B------:R-:W-:Y:S04]  /*7efc0*/  STL.64 [R1+0x28], R182 ;  /* 0x000028b601007387 */ /* 0x000fe80000100a00 */
[----:B------:R2:W-:Y:S01]  /*7efd0*/  STL.64 [R1+0x10], R176 ;  /* 0x000010b001007387 */ /* 0x0005e20000100a00 */
[C---:B------:R-:W-:Y:S03]  /*7efe0*/  HMMA.1688.F32.TF32 R236, R132.reuse, R74, R160 ;  /* 0x0000004a84ec723c */ /* 0x040fe600000810a0 */
[----:B------:R1:W-:Y:S04]  /*7eff0*/  STL.64 [R1+0x18], R178 ;  /* 0x000018b201007387 */ /* 0x0003e80000100a00 */
[----:B------:R-:W-:Y:S01]  /*7f000*/  STL.64 [R1+0x70a0], R250 ;  /* 0x0070a0fa01007387 */ /* 0x000fe20000100a00 */
[C---:B------:R-:W-:Y:S03]  /*7f010*/  HMMA.1688.F32.TF32 R232, R132.reuse, R14, R156 ;  /* 0x0000000e84e8723c */ /* 0x040fe6000008109c */
[----:B------:R1:W-:Y:S04]  /*7f020*/  STL.64 [R1], R172 ;  /* 0x000000ac01007387 */ /* 0x0003e80000100a00 */
[----:B------:R1:W-:Y:S01]  /*7f030*/  STL.64 [R1+0x8], R174 ;  /* 0x000008ae01007387 */ /* 0x0003e20000100a00 */
[C---:B------:R-:W-:Y:S03]  /*7f040*/  HMMA.1688.F32.TF32 R228, R132.reuse, R38, R152 ;  /* 0x0000002684e4723c */ /* 0x040fe60000081098 */
[----:B------:R-:W-:Y:S04]  /*7f050*/  STL.64 [R1+0x7098], R248 ;  /* 0x007098f801007387 */ /* 0x000fe80000100a00 */
[----:B------:R-:W-:Y:S01]  /*7f060*/  STL.64 [R1+0x70b0], R246 ;  /* 0x0070b0f601007387 */ /* 0x000fe20000100a00 */
[C---:B---3--:R-:W-:Y:S03]  /*7f070*/  HMMA.1688.F32.TF32 R220, R132.reuse, R18, R140 ;  /* 0x0000001284dc723c */ /* 0x048fe6000008108c */
[----:B------:R-:W-:Y:S04]  /*7f080*/  STL.64 [R1+0x70a8], R244 ;  /* 0x0070a8f401007387 */ /* 0x000fe80000100a00 */
[----:B------:R-:W-:Y:S01]  /*7f090*/  STL.64 [R1+0x70c0], R242 ;  /* 0x0070c0f201007387 */ /* 0x000fe20000100a00 */
[C---:B----4-:R-:W-:Y:S03]  /*7f0a0*/  HMMA.1688.F32.TF32 R216, R132.reuse, R42, R136 ;  /* 0x0000002a84d8723c */ /* 0x050fe60000081088 */
[----:B------:R3:W-:Y:S04]  /*7f0b0*/  STL.64 [R1+0x70b8], R240 ;  /* 0x0070b8f001007387 */ /* 0x0007e80000100a00 */
[----:B------:R-:W-:Y:S04]  /*7f0c0*/  STL.64 [R1+0x70d0], R238 ;  /* 0x0070d0ee01007387 */ /* 0x000fe80000100a00 */
        /* <DEDUP_REMOVED lines=19> */
[----:B--2---:R-:W2:Y:S04]  /*7f200*/  LDL.LU R176, [R1+0xee0] ;  /* 0x000ee00001b07983 */ /* 0x004ea80000300800 */
[----:B------:R-:W2:Y:S04]  /*7f210*/  LDL.LU R177, [R1+0xee4] ;  /* 0x000ee40001b17983 */ /* 0x000ea80000300800 */
[----:B-1----:R-:W2:Y:S04]  /*7f220*/  LDL.LU R178, [R1+0xee8] ;  /* 0x000ee80001b27983 */ /* 0x002ea80000300800 */
        /* <DEDUP_REMOVED lines=39> */
[C---:B------:R-:W-:Y:S08]  /*7f4a0*/  HMMA.1688.F32.TF32 R208, R132.reuse, R10, R180 ;  /* 0x0000000a84d0723c */ /* 0x040ff000000810b4 */
[C---:B------:R-:W-:Y:S11]  /*7f4b0*/  HMMA.1688.F32.TF32 R200, R132.reuse, R50, R172 ;  /* 0x0000003284c8723c */ /* 0x040ff600000810ac */
[----:B------:R-:W-:Y:S01]  /*7f4c0*/  STL.64 [R1+0x7140], R210 ;  /* 0x007140d201007387 */ /* 0x000fe20000100a00 */
[C---:B------:R-:W-:Y:S03]  /*7f4d0*/  HMMA.1688.F32.TF32 R160, R132.reuse, R22, R160 ;  /* 0x0000001684a0723c */ /* 0x040fe600000810a0 */
[----:B------:R-:W-:Y:S05]  /*7f4e0*/  STL.64 [R1+0x7138], R208 ;  /* 0x007138d001007387 */ /* 0x000fea0000100a00 */
        /* <DEDUP_REMOVED lines=33> */
[----:B------:R-:W4:Y:S01]  /*7f700*/  LDL.LU R191, [R1+0xcec] ;  /* 0x000cec0001bf7983 */ /* 0x000f220000300800 */
[----:B------:R-:W-:Y:S03]  /*7f710*/  HMMA.1688.F32.TF32 R132, R132, R62, R164 ;  /* 0x0000003e8484723c */ /* 0x000fe600000810a4 */
        /* <DEDUP_REMOVED lines=37> */
[----:B------:R2:W-:Y:S01]  /*7f970*/  STL.64 [R1+0x71d8], R132 ;  /* 0x0071d88401007387 */ /* 0x0005e20000100a00 */
[C---:B-1----:R-:W-:Y:S03]  /*7f980*/  HMMA.1688.F32.TF32 R136, R168.reuse, R130, R164 ;  /* 0x00000082a888723c */ /* 0x042fe600000810a4 */
[----:B------:R-:W-:Y:S04]  /*7f990*/  LDS R164, [R108+UR10+0x43180] ;  /* 0x0431800a6ca47984 */ /* 0x000fe80008000800 */
[----:B------:R-:W-:Y:S04]  /*7f9a0*/  LDS R166, [R108+UR10+0x43980] ;  /* 0x0439800a6ca67984 */ /* 0x000fe80008000800 */
[----:B------:R-:W-:Y:S04]  /*7f9b0*/  LDS R165, [R109+UR10+0x43180] ;  /* 0x0431800a6da57984 */ /* 0x000fe80008000800 */
[----:B------:R-:W1:Y:S04]  /*7f9c0*/  LDS R167, [R109+UR10+0x43980] ;  /* 0x0439800a6da77984 */ /* 0x000e680008000800 */
[----:B------:R-:W-:Y:S01]  /*7f9d0*/  IMAD.MOV.U32 R124, RZ, RZ, R136 ;  /* 0x000000ffff7c7224 */ /* 0x000fe200078e0088 */
[----:B------:R3:W-:Y:S01]  /*7f9e0*/  STL.64 [R1+0x6c8], R138 ;  /* 0x0006c88a01007387 */ /* 0x0007e20000100a00 */
[----:B------:R-:W-:Y:S01]  /*7f9f0*/  MOV R125, R137 ;  /* 0x00000089007d7202 */ /* 0x000fe20000000f00 */
[C---:B--2---:R-:W-:Y:S08]  /*7fa00*/  HMMA.1688.F32.TF32 R132, R168.reuse, R122, R240 ;  /* 0x0000007aa884723c */ /* 0x044ff000000810f0 */
[C---:B---3--:R-:W-:Y:S01]  /*7fa10*/  HMMA.1688.F32.TF32 R136, R168.reuse, R126, R236 ;  /* 0x0000007ea888723c */ /* 0x048fe200000810ec */
[----:B------:R2:W-:Y:S04]  /*7fa20*/  STL [R1+0x7084], R125 ;  /* 0x0070847d01007387 */ /* 0x0005e80000100800 */
[----:B------:R3:W-:Y:S06]  /*7fa30*/  STL [R1+0x7080], R124 ;  /* 0x0070807c01007387 */ /* 0x0007ec0000100800 */
[----:B--2---:R-:W-:Y:S01]  /*7fa40*/  IMAD.MOV.U32 R125, RZ, RZ, R134 ;  /* 0x000000ffff7d7224 */ /* 0x004fe200078e0086 */
[----:B----4-:R-:W-:Y:S07]  /*7fa50*/  HMMA.1688.F32.TF32 R140, R168, R118, R244 ;  /* 0x00000076a88c723c */ /* 0x010fee00000810f4 */
[----:B------:R-:W-:Y:S01]  /*7fa60*/  STL.64 [R1+0x6d0], R136 ;  /* 0x0006d08801007387 */ /* 0x000fe20000100a00 */
[----:B---3--:R-:W-:-:S03]  /*7fa70*/  IMAD.MOV.U32 R124, RZ, RZ, R135 ;  /* 0x000000ffff7c7224 */ /* 0x008fc600078e0087 */
[----:B------:R2:W-:Y:S04]  /*7fa80*/  STL.64 [R1+0x6d8], R138 ;  /* 0x0006d88a01007387 */ /* 0x0005e80000100a00 */
[----:B------:R3:W-:Y:S01]  /*7fa90*/  STL.64 [R1+0x6e0], R132 ;  /* 0x0006e08401007387 */ /* 0x0007e20000100a00 */
[C---:B--2---:R-:W-:Y:S08]  /*7faa0*/  HMMA.1688.F32.TF32 R136, R168.reuse, R114, R248 ;  /* 0x00000072a888723c */ /* 0x044ff000000810f8 */
[----:B---3--:R-:W-:Y:S01]  /*7fab0*/  HMMA.1688.F32.TF32 R132, R168, R110, R196 ;  /* 0x0000006ea884723c */ /* 0x008fe200000810c4 */
[----:B------:R2:W-:Y:S04]  /*7fac0*/  STL [R1+0x708c], R124 ;  /* 0x00708c7c01007387 */ /* 0x0005e80000100800 */
[----:B------:R3:W-:Y:S04]  /*7fad0*/  STL [R1+0x7088], R125 ;  /* 0x0070887d01007387 */ /* 0x0007e80000100800 */
[----:B------:R-:W-:Y:S04]  /*7fae0*/  STL.64 [R1+0x760], R140 ;  /* 0x0007608c01007387 */ /* 0x000fe80000100a00 */
[----:B------:R-:W-:Y:S04]  /*7faf0*/  STL.64 [R1+0x768], R142 ;  /* 0x0007688e01007387 */ /* 0x000fe80000100a00 */
[----:B------:R-:W-:Y:S02]  /*7fb00*/  STL.64 [R1+0xc80], R136 ;  /* 0x000c808801007387 */ /* 0x000fe40000100a00 */
[----:B--2---:R-:W-:-:S02]  /*7fb10*/  IMAD.MOV.U32 R124, RZ, RZ, R134 ;  /* 0x000000ffff7c7224 */ /* 0x004fc400078e0086 */
[----:B------:R2:W-:Y:S01]  /*7fb20*/  STL.64 [R1+0xc88], R138 ;  /* 0x000c888a01007387 */ /* 0x0005e20000100a00 */
[----:B---3--:R-:W-:-:S03]  /*7fb30*/  MOV R125, R135 ;  /* 0x00000087007d7202 */ /* 0x008fc60000000f00 */
[----:B------:R3:W-:Y:S01]  /*7fb40*/  STL.64 [R1+0xcb0], R132 ;  /* 0x000cb08401007387 */ /* 0x0007e20000100a00 */
[C---:B--2---:R-:W-:Y:S08]  /*7fb50*/  HMMA.1688.F32.TF32 R136, R168.reuse, R106, R192 ;  /* 0x0000006aa888723c */ /* 0x044ff000000810c0 */
[----:B---3--:R-:W-:Y:S01]  /*7fb60*/  HMMA.1688.F32.TF32 R132, R168, R102, R188 ;  /* 0x00000066a884723c */ /* 0x008fe200000810bc */
[----:B------:R2:W-:Y:S04]  /*7fb70*/  STL [R1+0x7094], R125 ;  /* 0x0070947d01007387 */ /* 0x0005e80000100800 */
[----:B------:R3:W-:Y:S06]  /*7fb80*/  STL [R1+0x7090], R124 ;  /* 0x0070907c01007387 */ /* 0x0007ec0000100800 */
[----:B------:R-:W-:Y:S04]  /*7fb90*/  STL.64 [R1+0xcd0], R136 ;  /* 0x000cd08801007387 */ /* 0x000fe80000100a00 */
[----:B------:R-:W-:Y:S04]  /*7fba0*/  STL.64 [R1+0xcd8], R138 ;  /* 0x000cd88a01007387 */ /* 0x000fe80000100a00 */
[----:B--2---:R-:W-:Y:S01]  /*7fbb0*/  IMAD.MOV.U32 R125, RZ, RZ, R134 ;  /* 0x000000ffff7d7224 */ /* 0x004fe200078e0086 */
[----:B------:R2:W-:Y:S01]  /*7fbc0*/  STL.64 [R1+0xce0], R132 ;  /* 0x000ce08401007387 */ /* 0x0005e20000100a00 */
[----:B---3--:R-:W-:-:S02]  /*7fbd0*/  IMAD.MOV.U32 R124, RZ, RZ, R135 ;  /* 0x000000ffff7c7224 */ /* 0x008fc400078e0087 */
[C---:B--2---:R-:W-:Y:S08]  /*7fbe0*/  HMMA.1688.F32.TF32 R132, R168.reuse, R98, R184 ;  /* 0x00000062a884723c */ /* 0x044ff000000810b8 */
[C---:B------:R-:W-:Y:S08]  /*7fbf0*/  HMMA.1688.F32.TF32 R140, R168.reuse, R94, R180 ;  /* 0x0000005ea88c723c */ /* 0x040ff000000810b4 */
[C---:B------:R-:W-:Y:S03]  /*7fc00*/  HMMA.1688.F32.TF32 R136, R168.reuse, R90, R176 ;  /* 0x0000005aa888723c */ /* 0x040fe600000810b0 */
[----:B------:R-:W-:Y:S04]  /*7fc10*/  STL.64 [R1+0x1000], R132 ;  /* 0x0010008401007387 */ /* 0x000fe80000100a00 */
[----:B------:R2:W-:Y:S02]  /*7fc20*/  STL.64 [R1+0x1008], R134 ;  /* 0x0010088601007387 */ /* 0x0005e40000100a00 */
[C---:B--2---:R-:W-:Y:S02]  /*7fc30*/  HMMA.1688.F32.TF32 R132, R168.reuse, R86, R172 ;  /* 0x00000056a884723c */ /* 0x044fe400000810ac */
[----:B------:R-:W-:Y:S04]  /*7fc40*/  STL.64 [R1+0xff0], R140 ;  /* 0x000ff08c01007387 */ /* 0x000fe80000100a00 */
[----:B------:R-:W-:Y:S04]  /*7fc50*/  STL.64 [R1+0xff8], R142 ;  /* 0x000ff88e01007387 */ /* 0x000fe80000100a00 */
[----:B------:R-:W2:Y:S04]  /*7fc60*/  LDL.LU R184, [R1+0xc40] ;  /* 0x000c400001b87983 */ /* 0x000ea80000300800 */
[----:B------:R-:W-:Y:S04]  /*7fc70*/  STL.64 [R1+0xfe0], R136 ;  /* 0x000fe08801007387 */ /* 0x000fe80000100a00 */
[----:B------:R3:W-:Y:S04]  /*7fc80*/  STL.64 [R1+0xfe8], R138 ;  /* 0x000fe88a01007387 */ /* 0x0007e80000100a00 */
        /* <DEDUP_REMOVED lines=84> */
[----:B------:R-:W1:Y:S01]  /*801d0*/  LDL.LU R179, [R1+0x39c] ;  /* 0x00039c0001b37983 */ /* 0x000e620000300800 */
[C---:B---3--:R-:W-:Y:S08]  /*801e0*/  HMMA.1688.F32.TF32 R136, R168.reuse, R78, R200 ;  /* 0x0000004ea888723c */ /* 0x048ff000000810c8 */
[C---:B--2---:R-:W-:Y:S08]  /*801f0*/  HMMA.1688.F32.TF32 R140, R168.reuse, R82, R160 ;  /* 0x00000052a88c723c */ /* 0x044ff000000810a0 */
[C---:B----4-:R-:W-:Y:S11]  /*80200*/  HMMA.1688.F32.TF32 R132, R168.reuse, R74, R204 ;  /* 0x0000004aa884723c */ /* 0x050ff600000810cc */
        /* <DEDUP_REMOVED lines=10> */
[----:B------:R-:W-:Y:S04]  /*802b0*/  STL.64 [R1+0xf98], R142 ;  /* 0x000f988e01007387 */ /* 0x000fe80000100a00 */
[----:B------:R-:W2:Y:S04]  /*802c0*/  LDL.LU R180, [R1+0x380] ;  /* 0x0003800001b47983 */ /* 0x000ea80000300800 */
[----:B------:R-:W-:Y:S04]  /*802d0*/  STL.64 [R1+0xf80], R136 ;  /* 0x000f808801007387 */ /* 0x000fe80000100a00 */
[----:B------:R-:W-:Y:S04]  /*802e0*/  STL.64 [R1+0xf88], R138 ;  /* 0x000f888a01007387 */ /* 0x000fe80000100a00 */
[----:B------:R-:W-:Y:S04]  /*802f0*/  STL.64 [R1+0xf70], R132 ;  /* 0x000f708401007387 */ /* 0x000fe80000100a00 */
[----:B------:R3:W-:Y:S04]  /*80300*/  STL.64 [R1+0xf78], R134 ;  /* 0x000f788601007387 */ /* 0x0007e80000100a00 */
[----:B------:R-:W2:Y:S04]  /*80310*/  LDL.LU R181, [R1+0x384] ;  /* 0x0003840001b57983 */ /* 0x000ea80000300800 */
[----:B------:R-:W2:Y:S04]  /*80320*/  LDL.LU R182, [R1+0x388] ;  /* 0x0003880001b67983 */ /* 0x000ea80000300800 */
[----:B------:R-:W2:Y:S04]  /*80330*/  LDL.LU R183, [R1+0x38c] ;  /* 0x00038c0001b77983 */ /* 0x000ea80000300800 */
[----:B------:R-:W4:Y:S04]  /*80340*/  LDL.LU R172, [R1+0x370] ;  /* 0x0003700001ac7983 */ /* 0x000f280000300800 */
[----:B------:R-:W4:Y:S01]  /*80350*/  LDL.LU R173, [R1+0x374] ;  /* 0x0003740001ad7983 */ /* 0x000f220000300800 */
[C---:B---3--:R-:W-:Y:S08]  /*80360*/  HMMA.1688.F32.TF32 R132, R168.reuse, R18, R212 ;  /* 0x00000012a884723c */ /* 0x048ff000000810d4 */
[C---:B------:R-:W-:Y:S08]  /*80370*/  HMMA.1688.F32.TF32 R140, R168.reuse, R42, R216 ;  /* 0x0000002aa88c723c */ /* 0x040ff000000810d8 */
[C---:B------:R-:W-:Y:S03]  /*80380*/  HMMA.1688.F32.TF32 R136, R168.reuse, R6, R220 ;  /* 0x00000006a888723c */ /* 0x040fe600000810dc */
[----:B------:R-:W-:Y:S04]  /*80390*/  STL.64 [R1+0xf60], R132 ;  /* 0x000f608401007387 */ /* 0x000fe80000100a00 */
[----:B------:R3:W-:Y:S02]  /*803a0*/  STL.64 [R1+0xf68], R134 ;  /* 0x000f688601007387 */ /* 0x0007e40000100a00 */
[C---:B---3--:R-:W-:Y:S02]  /*803b0*/  HMMA.1688.F32.TF32 R132, R168.reuse, R10, R224 ;  /* 0x0000000aa884723c */ /* 0x048fe400000810e0 */
[----:B------:R-:W-:Y:S04]  /*803c0*/  STL.64 [R1+0xf50], R140 ;  /* 0x000f508c01007387 */ /* 0x000fe80000100a00 */
[----:B------:R3:W-:Y:S04]  /*803d0*/  STL.64 [R1+0xf58], R142 ;  /* 0x000f588e01007387 */ /* 0x0007e80000100a00 */
[----:B------:R-:W-:Y:S04]  /*803e0*/  STL.64 [R1+0xf40], R136 ;  /* 0x000f408801007387 */ /* 0x000fe80000100a00 */
[----:B------:R1:W-:Y:S01]  /*803f0*/  STL.64 [R1+0xf48], R138 ;  /* 0x000f488a01007387 */ /* 0x0003e20000100a00 */
[C---:B---3--:R-:W-:Y:S04]  /*80400*/  HMMA.1688.F32.TF32 R140, R168.reuse, R26, R228 ;  /* 0x0000001aa88c723c */ /* 0x048fe800000810e4 */
[----:B------:R-:W-:Y:S04]  /*80410*/  STL.64 [R1+0xf30], R132 ;  /* 0x000f308401007387 */ /* 0x000fe80000100a00 */
[----:B------:R3:W-:Y:S01]  /*80420*/  STL.64 [R1+0xf38], R134 ;  /* 0x000f388601007387 */ /* 0x0007e20000100a00 */
[C---:B-1----:R-:W-:Y:S08]  /*80430*/  HMMA.1688.F32.TF32 R136, R168.reuse, R50, R232 ;  /* 0x00000032a888723c */ /* 0x042ff000000810e8 */
[C---:B---3--:R-:W-:Y:S02]  /*80440*/  HMMA.1688.F32.TF32 R132, R168.reuse, R22, R236 ;  /* 0x00000016a884723c */ /* 0x048fe400000810ec */
        /* <DEDUP_REMOVED lines=8> */
[----:B-1----:R-:W-:Y:S03]  /*804d0*/  HMMA.1688.F32.TF32 R132, R168, R30, R248 ;  /* 0x0000001ea884723c */ /* 0x002fe600000810f8 */
[----:B------:R-:W-:Y:S01]  /*804e0*/  STL.64 [R1+0xef0], R140 ;  /* 0x000ef08c01007387 */ /* 0x000fe20000100a00 */
[----:B------:R-:W-:-:S03]  /*804f0*/  IMAD.MOV.U32 R174, RZ, RZ, R129 ;  /* 0x000000ffffae7224 */ /* 0x000fc600078e0081 */
[----:B------:R-:W-:Y:S01]  /*80500*/  STL.64 [R1+0xef8], R142 ;  /* 0x000ef88e01007387 */ /* 0x000fe20000100a00 */
[----:B------:R-:W-:-:S03]  /*80510*/  MOV R175, R128 ;  /* 0x0000008000af7202 */ /* 0x000fc60000000f00 */
[----:B------:R-:W-:Y:S04]  /*80520*/  STL.64 [R1+0xee0], R136 ;  /* 0x000ee08801007387 */ /* 0x000fe80000100a00 */
[----:B------:R1:W-:Y:S04]  /*80530*/  STL.64 [R1+0xee8], R138 ;  /* 0x000ee88a01007387 */ /* 0x0003e80000100a00 */
[----:B------:R-:W-:Y:S01]  /*80540*/  IMAD.MOV.U32 R128, RZ, RZ, R132 ;  /* 0x000000ffff807224 */ /* 0x000fe200078e0084 */
[----:B------:R3:W-:Y:S01]  /*80550*/  STL.64 [R1+0xed8], R134 ;  /* 0x000ed88601007387 */ /* 0x0007e20000100a00 */
[----:B------:R-:W-:Y:S01]  /*80560*/  IMAD.MOV.U32 R129, RZ, RZ, R133 ;  /* 0x000000ffff817224 */ /* 0x000fe200078e0085 */
[C---:B-1----:R-:W-:Y:S08]  /*80570*/  HMMA.1688.F32.TF32 R136, R168.reuse, R34, R196 ;  /* 0x00000022a888723c */ /* 0x042ff000000810c4 */
[C---:B---3--:R-:W-:Y:S08]  /*80580*/  HMMA.1688.F32.TF32 R132, R168.reuse, R70, R192 ;  /* 0x00000046a884723c */ /* 0x048ff000000810c0 */
[C---:B------:R-:W-:Y:S03]  /*80590*/  HMMA.1688.F32.TF32 R140, R168.reuse, R66, R188 ;  /* 0x00000042a88c723c */ /* 0x040fe600000810bc */
[----:B------:R-:W-:Y:S04]  /*805a0*/  STL.64 [R1+0xec0], R136 ;  /* 0x000ec08801007387 */ /* 0x000fe80000100a00 */
[----:B------:R1:W-:Y:S04]  /*805b0*/  STL.64 [R1+0xec8], R138 ;  /* 0x000ec88a01007387 */ /* 0x0003e80000100a00 */
[----:B------:R-:W-:Y:S04]  /*805c0*/  STL.64 [R1+0xeb0], R132 ;  /* 0x000eb08401007387 */ /* 0x000fe80000100a00 */
[----:B------:R3:W-:Y:S01]  /*805d0*/  STL.64 [R1+0xeb8], R134 ;  /* 0x000eb88601007387 */ /* 0x0007e20000100a00 */
[----:B-1----:R-:W-:Y:S08]  /*805e0*/  HMMA.1688.F32.TF32 R136, R168, R62, R184 ;  /* 0x0000003ea888723c */ /* 0x002ff000000810b8 */
[C---:B---3--:R-:W-:Y:S01]  /*805f0*/  HMMA.1688.F32.TF32 R132, R164.reuse, R130, R176 ;  /* 0x00000082a484723c */ /* 0x048fe200000810b0 */
        /* <DEDUP_REMOVED lines=14> */
[----:B------:R4:W-:Y:S01]  /*806e0*/  STL.64 [R1+0x7048], R128 ;  /* 0x0070488001007387 */ /* 0x0009e20000100a00 */
[C---:B--2---:R-:W-:Y:S08]  /*806f0*/  HMMA.1688.F32.TF32 R132, R164.reuse, R126, R180 ;  /* 0x0000007ea484723c */ /* 0x044ff000000810b4 */
[----:B----4-:R-:W-:Y:S11]  /*80700*/  HMMA.1688.F32.TF32 R128, R164, R122, R172 ;  /* 0x0000007aa480723c */ /* 0x010ff600000810ac */
[----:B------:R-:W-:Y:S04]  /*80710*/  STL.64 [R1+0x1278], R134 ;  /* 0x0012788601007387 */ /* 0x000fe80000100a00 */
[----:B------:R-:W-:Y:S04]  /*80720*/  STL.64 [R1+0x71e8], R124 ;  /* 0x0071e87c01007387 */ /* 0x000fe80000100a00 */
[----:B------:R-:W-:Y:S04]  /*80730*/  STL.64 [R1+0x1268], R130 ;  /* 0x0012688201007387 */ /* 0x000fe80000100a00 */
        /* <DEDUP_REMOVED lines=20> */
[----:B------:R-:W-:Y:S02]  /*80880*/  IMAD.MOV.U32 R108, RZ, RZ, R128 ;  /* 0x000000ffff6c7224 */ /* 0x000fe400078e0080 */
[----:B------:R-:W-:Y:S01]  /*80890*/  IMAD.MOV.U32 R109, RZ, RZ, R129 ;  /* 0x000000ffff6d7224 */ /* 0x000fe200078e0081 */
[----:B------:R-:W-:Y:S01]  /*808a0*/  MOV R105, R133 ;  /* 0x0000008500697202 */ /* 0x000fe20000000f00 */
[----:B------:R-:W-:Y:S01]  /*808b0*/  IMAD.MOV.U32 R104, RZ, RZ, R132 ;  /* 0x000000ffff687224 */ /* 0x000fe200078e0084 */
[----:B---3--:R-:W-:-:S15]  /*808c0*/  HMMA.1688.F32.TF32 R116, R164, R118, R188 ;  /* 0x00000076a474723c */ /* 0x008fde00000810bc */
[----:B------:R-:W-:-:S04]  /*808d0*/  NOP ;  /* 0x0000000000007918 */ /* 0x000fc80000000000 */
[----:B------:R-:W-:Y:S01]  /*808e0*/  IMAD.MOV.U32 R112, RZ, RZ, R116 ;  /* 0x000000ffff707224 */ /* 0x000fe200078e0074 */
[----:B------:R1:W-:Y:S01]  /*808f0*/  STL.64 [R1+0x1258], R118 ;  /* 0x0012587601007387 */ /* 0x0003e20000100a00 */
[----:B------:R-:W-:-:S03]  /*80900*/  MOV R113, R117 ;  /* 0x0000007500717202 */ /* 0x000fc60000000f00 */
[----:B------:R-:W3:Y:S04]  /*80910*/  LDL.LU R188, [R1+0x2f0] ;  /* 0x0002f00001bc7983 */ /* 0x000ee80000300800 */
[----:B------:R-:W3:Y:S01]  /*80920*/  LDL.LU R189, [R1+0x2f4] ;  /* 0x0002f40001bd7983 */ /* 0x000ee20000300800 */
[----:B-1----:R-:W-:Y:S03]  /*80930*/  HMMA.1688.F32.TF32 R116, R164, R114, R176 ;  /* 0x00000072a474723c */ /* 0x002fe600000810b0 */
[----:B------:R-:W3:Y:S04]  /*80940*/  LDL.LU R190, [R1+0x2f8] ;  /* 0x0002f80001be7983 */ /* 0x000ee80000300800 */
[----:B------:R-:W3:Y:S04]  /*80950*/  LDL.LU R191, [R1+0x2fc] ;  /* 0x0002fc0001bf7983 */ /* 0x000ee80000300800 */
[----:B------:R-:W3:Y:S01]  /*80960*/  LDL.LU R176, [R1+0x2e0] ;  /* 0x0002e00001b07983 */ /* 0x000ee20000300800 */
[----:B------:R-:W-:-:S03]  /*80970*/  IMAD.MOV.U32 R178, RZ, RZ, R121 ;  /* 0x000000ffffb27224 */ /* 0x000fc600078e0079 */
[----:B------:R-:W3:Y:S01]  /*80980*/  LDL.LU R177, [R1+0x2e4] ;  /* 0x0002e40001b17983 */ /* 0x000ee20000300800 */
[----:B------:R-:W-:-:S03]  /*80990*/  IMAD.MOV.U32 R179, RZ, RZ, R120 ;  /* 0x000000ffffb37224 */ /* 0x000fc600078e0078 */
[----:B------:R-:W-:Y:S04]  /*809a0*/  STL [R1+0x7018], R116 ;  /* 0x0070187401007387 */ /* 0x000fe80000100800 */
[----:B------:R-:W-:Y:S04]  /*809b0*/  STL [R1+0x7014], R117 ;  /* 0x0070147501007387 */ /* 0x000fe80000100800 */
[----:B------:R-:W-:Y:S04]  /*809c0*/  STL [R1+0x7010], R118 ;  /* 0x0070107601007387 */ /* 0x000fe80000100800 */
[----:B------:R-:W-:Y:S01]  /*809d0*/  STL [R1+0x700c], R119 ;  /* 0x00700c7701007387 */ /* 0x000fe20000100800 */
[C---:B--2---:R-:W-:Y:S03]  /*809e0*/  HMMA.1688.F32.TF32 R120, R164.reuse, R110, R172 ;  /* 0x0000006ea478723c */ /* 0x044fe600000810ac */
[----:B------:R-:W2:Y:S04]  /*809f0*/  LDL.LU R172, [R1+0x2d0] ;  /* 0x0002d00001ac7983 */ /* 0x000ea80000300800 */
[----:B------:R-:W2:Y:S04]  /*80a00*/  LDL.LU R173, [R1+0x2d4] ;  /* 0x0002d40001ad7983 */ /* 0x000ea80000300800 */
[----:B------:R-:W2:Y:S04]  /*80a10*/  LDL.LU R174, [R1+0x2d8] ;  /* 0x0002d80001ae7983 */ /* 0x000ea80000300800 */
[----:B------:R-:W2:Y:S04]  /*80a20*/  LDL.LU R175, [R1+0x2dc] ;  /* 0x0002dc0001af7983 */ /* 0x000ea80000300800 */
[----:B------:R4:W-:Y:S04]  /*80a30*/  STL.64 [R1+0x7050], R108 ;  /* 0x0070506c01007387 */ /* 0x0009e80000100a00 */
[----:B------:R-:W-:Y:S04]  /*80a40*/  STL [R1+0x7024], R120 ;  /* 0x0070247801007387 */ /* 0x000fe80000100800 */
[----:B------:R-:W-:Y:S04]  /*80a50*/  STL [R1+0x7020], R121 ;  /* 0x0070207901007387 */ /* 0x000fe80000100800 */
[----:B------:R-:W-:Y:S01]  /*80a60*/  STL [R1+0x701c], R122 ;  /* 0x00701c7a01007387 */ /* 0x000fe20000100800 */
[C---:B----4-:R-:W-:Y:S03]  /*80a70*/  HMMA.1688.F32.TF32 R108, R164.reuse, R106, R196 ;  /* 0x0000006aa46c723c */ /* 0x050fe600000810c4 */
[----:B------:R-:W-:Y:S04]  /*80a80*/  STL [R1+0x7008], R123 ;  /* 0x0070087b01007387 */ /* 0x000fe80000100800 */
[----:B------:R1:W-:Y:S01]  /*80a90*/  STL.64 [R1+0x7058], R104 ;  /* 0x0070586801007387 */ /* 0x0003e20000100a00 */
[C---:B------:R-:W-:Y:S11]  /*80aa0*/  HMMA.1688.F32.TF32 R116, R164.reuse, R102, R192 ;  /* 0x00000066a474723c */ /* 0x040ff600000810c0 */
[----:B------:R-:W-:Y:S01]  /*80ab0*/  STL.64 [R1+0x1240], R108 ;  /* 0x0012406c01007387 */ /* 0x000fe20000100a00 */
[C---:B-1----:R-:W-:Y:S03]  /*80ac0*/  HMMA.1688.F32.TF32 R104, R164.reuse, R94, R180 ;  /* 0x0000005ea468723c */ /* 0x042fe600000810b4 */
[----:B------:R1:W-:Y:S05]  /*80ad0*/  STL.64 [R1+0x1248], R110 ;  /* 0x0012486e01007387 */ /* 0x0003ea0000100a00 */
[----:B-1----:R-:W-:Y:S01]  /*80ae0*/  HMMA.1688.F32.TF32 R108, R164, R98, R184 ;  /* 0x00000062a46c723c */ /* 0x002fe200000810b8 */
[----:B------:R1:W-:Y:S04]  /*80af0*/  STL.64 [R1+0x1230], R116 ;  /* 0x0012307401007387 */ /* 0x0003e80000100a00 */
[----:B------:R4:W-:Y:S04]  /*80b00*/  STL.64 [R1+0x1238], R118 ;  /* 0x0012387601007387 */ /* 0x0009e80000100a00 */
[----:B------:R-:W2:Y:S10]  /*80b10*/  LDL.LU R184, [R1+0x2c0] ;  /* 0x0002c00001b87983 */ /* 0x000eb40000300800 */
[----:B------:R-:W-:Y:S04]  /*80b20*/  STL.64 [R1+0x1220], R108 ;  /* 0x0012206c01007387 */ /* 0x000fe80000100a00 */
[----:B------:R-:W-:Y:S04]  /*80b30*/  STL.64 [R1+0x1228], R110 ;  /* 0x0012286e01007387 */ /* 0x000fe80000100a00 */
[----:B------:R-:W-:Y:S04]  /*80b40*/  STL.64 [R1+0x1210], R104 ;  /* 0x0012106801007387 */ /* 0x000fe80000100a00 */
[----:B------:R-:W-:Y:S04]  /*80b50*/  STL.64 [R1+0x1218], R106 ;  /* 0x0012186a01007387 */ /* 0x000fe80000100a00 */
[----:B------:R-:W2:Y:S04]  /*80b60*/  LDL.LU R185, [R1+0x2c4] ;  /* 0x0002c40001b97983 */ /* 0x000ea80000300800 */
[----:B------:R-:W2:Y:S01]  /*80b70*/  LDL.LU R186, [R1+0x2c8] ;  /* 0x0002c80001ba7983 */ /* 0x000ea20000300800 */
[----:B------:R-:W-:-:S03]  /*80b80*/  IMAD.MOV.U32 R187, RZ, RZ, R2 ;  /* 0x000000ffffbb7224 */ /* 0x000fc600078e0002 */
[----:B------:R-:W2:Y:S01]  /*80b90*/  LDL.LU R2, [R1+0x71fc] ;  /* 0x0071fc0001027983 */ /* 0x000ea20000300800 */
[----:B------:R-:W-:Y:S02]  /*80ba0*/  IMAD.MOV.U32 R182, RZ, RZ, R85 ;  /* 0x000000ffffb67224 */ /* 0x000fe400078e0055 */
[----:B------:R-:W-:Y:S01]  /*80bb0*/  IMAD.MOV.U32 R183, RZ, RZ, R84 ;  /* 0x000000ffffb77224 */ /* 0x000fe200078e0054 */
[----:B------:R-:W-:Y:S01]  /*80bc0*/  MOV R180, R97 ;  /* 0x0000006100b47202 */ /* 0x000fe20000000f00 */
[----:B------:R-:W-:Y:S01]  /*80bd0*/  IMAD.MOV.U32 R181, RZ, RZ, R96 ;  /* 0x000000ffffb57224 */ /* 0x000fe200078e0060 */
[C---:B---3--:R-:W-:Y:S08]  /*80be0*/  HMMA.1688.F32.TF32 R84, R164.reuse, R86, R176 ;  /* 0x00000056a454723c */ /* 0x048ff000000810b0 */
[----:B------:R-:W-:Y:S01]  /*80bf0*/  HMMA.1688.F32.TF32 R96, R164, R90, R188 ;  /* 0x0000005aa460723c */ /* 0x000fe200000810bc */
[----:B------:R-:W-:Y:S01]  /*80c00*/  MOV R176, R73 ;  /* 0x0000004900b07202 */ /* 0x000fe20000000f00 */
[----:B------:R-:W-:-:S09]  /*80c10*/  IMAD.MOV.U32 R177, RZ, RZ, R72 ;  /* 0x000000ffffb17224 */ /* 0x000fd200078e0048 */
[----:B-1----:R-:W-:Y:S01]  /*80c20*/  IMAD.MOV.U32 R116, RZ, RZ, R84 ;  /* 0x000000ffff747224 */ /* 0x002fe200078e0054 */
[----:B------:R-:W-:Y:S01]  /*80c30*/  MOV R117, R85 ;  /* 0x0000005500757202 */ /* 0x000fe20000000f00 */
[----:B----4-:R-:W-:Y:S02]  /*80c40*/  IMAD.MOV.U32 R118, RZ, RZ, R86 ;  /* 0x000000ffff767224 */ /* 0x010fe400078e0056 */
[----:B------:R-:W-:Y:S01]  /*80c50*/  IMAD.MOV.U32 R119, RZ, RZ, R87 ;  /* 0x000000ffff777224 */ /* 0x000fe200078e0057 */
[----:B------:R-:W-:Y:S03]  /*80c60*/  HMMA.1688.F32.TF32 R72, R164, R74, R180 ;  /* 0x0000004aa448723c */ /* 0x000fe600000810b4 */
[----:B------:R-:W-:Y:S01]  /*80c70*/  IMAD.MOV.U32 R122, RZ, RZ, R99 ;  /* 0x000000ffff7a7224 */ /* 0x000fe200078e0063 */
[----:B------:R-:W-:Y:S01]  /*80c80*/  MOV R120, R97 ;  /* 0x0000006100787202 */ /* 0x000fe20000000f00 */
[----:B------:R-:W-:Y:S01]  /*80c90*/  IMAD.MOV.U32 R121, RZ, RZ, R98 ;  /* 0x000000ffff797224 */ /* 0x000fe200078e0062 */
[----:B------:R-:W-:Y:S04]  /*80ca0*/  STL [R1+0x1200], R96 ;  /* 0x0012006001007387 */ /* 0x000fe80000100800 */
[----:B------:R-:W-:Y:S04]  /*80cb0*/  STL [R1+0x7030], R122 ;  /* 0x0070307a01007387 */ /* 0x000fe80000100800 */
[----:B------:R-:W-:Y:S04]  /*80cc0*/  STL [R1+0x702c], R121 ;  /* 0x00702c7901007387 */ /* 0x000fe80000100800 */
[----:B------:R-:W-:Y:S04]  /*80cd0*/  STL [R1+0x7028], R120 ;  /* 0x0070287801007387 */ /* 0x000fe80000100800 */
[----:B------:R1:W-:Y:S01]  /*80ce0*/  STL [R1+0x7040], R119 ;  /* 0x0070407701007387 */ /* 0x0003e20000100800 */
[----:B------:R-:W-:-:S03]  /*80cf0*/  IMAD.MOV.U32 R178, RZ, RZ, R13 ;  /* 0x000000ffffb27224 */ /* 0x000fc600078e000d */
[----:B------:R3:W-:Y:S01]  /*80d00*/  STL [R1+0x703c], R118 ;  /* 0x00703c7601007387 */ /* 0x0007e20000100800 */
[----:B------:R-:W-:-:S03]  /*80d10*/  IMAD.MOV.U32 R179, RZ, RZ, R12 ;  /* 0x000000ffffb37224 */ /* 0x000fc600078e000c */
[----:B------:R4:W-:Y:S04]  /*80d20*/  STL [R1+0x7038], R117 ;  /* 0x0070387501007387 */ /* 0x0009e80000100800 */
[----:B------:R-:W-:Y:S01]  /*80d30*/  STL [R1+0x7034], R116 ;  /* 0x0070347401007387 */ /* 0x000fe20000100800 */
[----:B-1----:R-:W-:Y:S02]  /*80d40*/  IMAD.MOV.U32 R119, RZ, RZ, R73 ;  /* 0x000000ffff777224 */ /* 0x002fe400078e0049 */
[----:B---3--:R-:W-:Y:S01]  /*80d50*/  IMAD.MOV.U32 R118, RZ, RZ, R74 ;  /* 0x000000ffff767224 */ /* 0x008fe200078e004a */
[C---:B--2---:R-:W-:Y:S01]  /*80d60*/  HMMA.1688.F32.TF32 R84, R164.reuse, R82, R172 ;  /* 0x00000052a454723c */ /* 0x044fe200000810ac */
[----:B------:R-:W-:Y:S01]  /*80d70*/  IMAD.MOV.U32 R174, RZ, RZ, R77 ;  /* 0x000000ffffae7224 */ /* 0x000fe200078e004d */
[----:B------:R-:W-:Y:S01]  /*80d80*/  MOV R181, R93 ;  /* 0x0000005d00b57202 */ /* 0x000fe20000000f00 */
[----:B------:R-:W-:Y:S01]  /*80d90*/  IMAD.MOV.U32 R175, RZ, RZ, R76 ;  /* 0x000000ffffaf7224 */ /* 0x000fe200078e004c */
[----:B------:R-:W-:Y:S01]  /*80da0*/  MOV R172, R81 ;  /* 0x0000005100ac7202 */ /* 0x000fe20000000f00 */
[----:B------:R-:W-:Y:S01]  /*80db0*/  IMAD.MOV.U32 R173, RZ, RZ, R80 ;  /* 0x000000ffffad7224 */ /* 0x000fe200078e0050 */
[----:B------:R-:W-:Y:S01]  /*80dc0*/  LDS R96, [R0+UR10+0x44000] ;  /* 0x0440000a00607984 */ /* 0x000fe20008000800 */
[----:B----4-:R-:W-:Y:S01]  /*80dd0*/  IMAD.MOV.U32 R117, RZ, RZ, R75 ;  /* 0x000000ffff757224 */ /* 0x010fe200078e004b */
[----:B------:R-:W-:Y:S01]  /*80de0*/  HMMA.1688.F32.TF32 R104, R164, R14, R176 ;  /* 0x0000000ea468723c */ /* 0x000fe200000810b0 */
[----:B------:R-:W-:Y:S01]  /*80df0*/  IMAD.MOV.U32 R182, RZ, RZ, R100 ;  /* 0x000000ffffb67224 */ /* 0x000fe200078e0064 */
[----:B------:R-:W-:Y:S01]  /*80e00*/  LDS R98, [R0+UR10+0x44800] ;  /* 0x0448000a00627984 */ /* 0x000fe20008000800 */
[----:B------:R-:W-:-:S03]  /*80e10*/  IMAD.MOV.U32 R183, RZ, RZ, R101 ;  /* 0x000000ffffb77224 */ /* 0x000fc600078e0065 */
[----:B------:R-:W-:Y:S04]  /*80e20*/  LDS R97, [R252+UR10+0x44000] ;  /* 0x0440000afc617984 */ /* 0x000fe80008000800 */
[----:B------:R-:W-:Y:S01]  /*80e30*/  LDS R99, [R252+UR10+0x44800] ;  /* 0x0448000afc637984 */ /* 0x000fe20008000800 */
[----:B------:R-:W-:-:S03]  /*80e40*/  IMAD.MOV.U32 R123, RZ, RZ, R84 ;  /* 0x000000ffff7b7224 */ /* 0x000fc600078e0054 */
[----:B------:R-:W-:Y:S04]  /*80e50*/  STL [R1+0x11e4], R85 ;  /* 0x0011e45501007387 */ /* 0x000fe80000100800 */
[----:B------:R-:W-:Y:S04]  /*80e60*/  STL.64 [R1+0x11e8], R86 ;  /* 0x0011e85601007387 */ /* 0x000fe80000100a00 */
[----:B------:R1:W-:Y:S02]  /*80e70*/  STL [R1+0x7044], R123 ;  /* 0x0070447b01007387 */ /* 0x0003e40000100800 */
[----:B-1----:R-:W-:-:S02]  /*80e80*/  MOV R123, R72 ;  /* 0x00000048007b7202 */ /* 0x002fc40000000f00 */
[----:B------:R-:W-:Y:S01]  /*80e90*/  STL.64 [R1+0x7078], R118 ;  /* 0x0070787601007387 */ /* 0x000fe20000100a00 */
[----:B------:R-:W-:Y:S03]  /*80ea0*/  HMMA.1688.F32.TF32 R76, R164, R78, R184 ;  /* 0x0000004ea44c723c */ /* 0x000fe600000810b8 */
[----:B------:R-:W1:Y:S04]  /*80eb0*/  LDSM.16.M88.4 R80, [R2+UR14+0x80] ;  /* 0x0000800e0250783b */ /* 0x000e680008000200 */
[----:B------:R-:W2:Y:S04]  /*80ec0*/  LDSM.16.M88.4 R84, [R2+UR14+0x1080] ;  /* 0x0010800e0254783b */ /* 0x000ea80008000200 */
[----:B------:R-:W3:Y:S04]  /*80ed0*/  LDSM.16.M88.4 R72, [R2+UR14+0x2080] ;  /* 0x0020800e0248783b */ /* 0x000ee80008000200 */
[----:B------:R-:W-:Y:S04]  /*80ee0*/  LDSM.16.M88.4 R12, [R2+UR14+0x4080] ;  /* 0x0040800e020c783b */ /* 0x000fe80008000200 */
[----:B------:R-:W-:Y:S01]  /*80ef0*/  MOV R116, R76 ;  /* 0x0000004c00747202 */ /* 0x000fe20000000f00 */
[----:B------:R-:W-:Y:S01]  /*80f00*/  IMAD.MOV.U32 R122, RZ, RZ, R77 ;  /* 0x000000ffff7a7224 */ /* 0x000fe200078e004d */
[----:B------:R-:W-:Y:S01]  /*80f10*/  LDSM.16.M88.4 R168, [R2+UR14+0xd080] ;  /* 0x00d0800e02a8783b */ /* 0x000fe20008000200 */
[----:B------:R-:W-:-:S02]  /*80f20*/  IMAD.MOV.U32 R121, RZ, RZ, R78 ;  /* 0x000000ffff797224 */ /* 0x000fc400078e004e */
[----:B------:R-:W-:Y:S02]  /*80f30*/  IMAD.MOV.U32 R120, RZ, RZ, R79 ;  /* 0x000000ffff787224 */ /* 0x000fe400078e004f */
[----:B------:R-:W4:Y:S04]  /*80f40*/  LDSM.16.M88.4 R76, [R2+UR14+0x3080] ;  /* 0x0030800e024c783b */ /* 0x000f280008000200 */
[----:B------:R-:W-:Y:S04]  /*80f50*/  STL.64 [R1+0x7070], R116 ;  /* 0x0070707401007387 */ /* 0x000fe80000100a00 */
[----:B------:R-:W-:Y:S04]  /*80f60*/  STL.64 [R1+0x7068], R122 ;  /* 0x0070687a01007387 */ /* 0x000fe80000100a00 */
[----:B------:R-:W-:Y:S04]  /*80f70*/  STL.64 [R1+0x7060], R120 ;  /* 0x0070607801007387 */ /* 0x000fe80000100a00 */
[----:B-1----:R-:W-:Y:S04]  /*80f80*/  STL [R1+0x7004], R82 ;  /* 0x0070045201007387 */ /* 0x002fe80000100800 */
[----:B------:R-:W-:Y:S04]  /*80f90*/  STL [R1+0x7000], R83 ;  /* 0x0070005301007387 */ /* 0x000fe80000100800 */
[----:B--2---:R-:W-:Y:S04]  /*80fa0*/  STL [R1+0x6fe0], R86 ;  /* 0x006fe05601007387 */ /* 0x004fe80000100800 */
[----:B------:R-:W-:Y:S04]  /*80fb0*/  STL [R1+0x6fdc], R87 ;  /* 0x006fdc5701007387 */ /* 0x000fe80000100800 */
[----:B---3--:R-:W-:Y:S04]  /*80fc0*/  STL [R1+0x6fd4], R74 ;  /* 0x006fd44a01007387 */ /* 0x008fe80000100800 */
[----:B------:R-:W-:Y:S04]  /*80fd0*/  STL [R1+0x6fd0], R75 ;  /* 0x006fd04b01007387 */ /* 0x000fe80000100800 */
[----:B----4-:R-:W-:Y:S04]  /*80fe0*/  STL [R1+0x6fd8], R78 ;  /* 0x006fd84e01007387 */ /* 0x010fe80000100800 */
[----:B------:R-:W-:Y:S04]  /*80ff0*/  STL [R1+0x6fcc], R79 ;  /* 0x006fcc4f01007387 */ /* 0x000fe80000100800 */
[----:B------:R-:W-:Y:S04]  /*81000*/  STL [R1+0x6fc4], R14 ;  /* 0x006fc40e01007387 */ /* 0x000fe80000100800 */
[----:B------:R-:W-:Y:S04]  /*81010*/  STL.64 [R1+0x11b0], R104 ;  /* 0x0011b06801007387 */ /* 0x000fe80000100a00 */
[----:B------:R1:W-:Y:S02]  /*81020*/  STL.64 [R1+0x11b8], R106 ;  /* 0x0011b86a01007387 */ /* 0x0003e40000100a00 */
[----:B-1----:R-:W-:Y:S02]  /*81030*/  HMMA.1688.F32.TF32 R104, R164, R38, R172 ;  /* 0x00000026a468723c */ /* 0x002fe400000810ac */
[----:B------:R-:W-:Y:S04]  /*81040*/  STL [R1+0x6fc0], R15 ;  /* 0x006fc00f01007387 */ /* 0x000fe80000100800 */
[----:B------:R-:W2:-:S13]  /*81050*/  LDL.LU R180, [R1+0x3c0] ;  /* 0x0003c00001b47983 */ /* 0x000e9a0000300800 */
[----:B------:R-:W-:Y:S04]  /*81060*/  STL.64 [R1+0x11a0], R104 ;  /* 0x0011a06801007387 */ /* 0x000fe80000100a00 */
[----:B------:R-:W-:Y:S04]  /*81070*/  STL.64 [R1+0x11a8], R106 ;  /* 0x0011a86a01007387 */ /* 0x000fe80000100a00 */
[----:B------:R-:W3:Y:S04]  /*81080*/  LDL.LU R93, [R1+0x71f8] ;  /* 0x0071f800015d7983 */ /* 0x000ee80000300800 */
        /* <DEDUP_REMOVED lines=63> */
[----:B------:R-:W-:Y:S01]  /*81480*/  MOV R186, R37 ;  /* 0x0000002500ba7202 */ /* 0x000fe20000000f00 */
[----:B------:R-:W-:-:S02]  /*81490*/  IMAD.MOV.U32 R187, RZ, RZ, R36 ;  /* 0x000000ffffbb7224 */ /* 0x000fc400078e0024 */
[----:B------:R-:W1:Y:S01]  /*814a0*/  LDSM.16.M88.4 R36, [R2+UR14+0x5080] ;  /* 0x0050800e0224783b */ /* 0x000e620008000200 */
[----:B------:R-:W-:Y:S02]  /*814b0*/  IMAD.MOV.U32 R184, RZ, RZ, R92 ;  /* 0x000000ffffb87224 */ /* 0x000fe400078e005c */
[----:B------:R-:W-:Y:S02]  /*814c0*/  IMAD.MOV.U32 R185, RZ, RZ, R89 ;  /* 0x000000ffffb97224 */ /* 0x000fe400078e0059 */
[----:B---3--:R-:W-:Y:S01]  /*814d0*/  IMAD.MOV.U32 R195, RZ, RZ, R93 ;  /* 0x000000ffffc37224 */ /* 0x008fe200078e005d */
[----:B-1----:R-:W-:Y:S01]  /*814e0*/  STL [R1+0x6fe4], R38 ;  /* 0x006fe42601007387 */ /* 0x002fe20000100800 */
[----:B----4-:R-:W-:-:S03]  /*814f0*/  MOV R194, R100 ;  /* 0x0000006400c27202 */ /* 0x010fc60000000f00 */
[----:B------:R-:W-:Y:S01]  /*81500*/  STL [R1+0x6fc8], R39 ;  /* 0x006fc82701007387 */ /* 0x000fe20000100800 */
[----:B--2---:R-:W-:Y:S01]  /*81510*/  IMAD.MOV.U32 R193, RZ, RZ, R101 ;  /* 0x000000ffffc17224 */ /* 0x004fe200078e0065 */
[----:B------:R-:W-:Y:S01]  /*81520*/  HMMA.1688.F32.TF32 R92, R164, R46, R176 ;  /* 0x0000002ea45c723c */ /* 0x000fe200000810b0 */
[----:B------:R-:W-:-:S07]  /*81530*/  IMAD.MOV.U32 R176, RZ, RZ, R88 ;  /* 0x000000ffffb07224 */ /* 0x000fce00078e0058 */
[C---:B------:R-:W-:Y:S11]  /*81540*/  HMMA.1688.F32.TF32 R88, R164.reuse, R18, R208 ;  /* 0x00000012a458723c */ /* 0x040ff600000810d0 */
[----:B------:R-:W-:Y:S04]  /*81550*/  STL.64 [R1+0x1190], R92 ;  /* 0x0011905c01007387 */ /* 0x000fe80000100a00 */
[----:B------:R1:W-:Y:S01]  /*81560*/  STL.64 [R1+0x1198], R94 ;  /* 0x0011985e01007387 */ /* 0x0003e20000100a00 */
[C---:B------:R-:W-:Y:S08]  /*81570*/  HMMA.1688.F32.TF32 R100, R164.reuse, R42, R212 ;  /* 0x0000002aa464723c */ /* 0x040ff000000810d4 */
[C---:B-1----:R-:W-:Y:S01]  /*81580*/  HMMA.1688.F32.TF32 R92, R164.reuse, R6, R216 ;  /* 0x00000006a45c723c */ /* 0x042fe200000810d8 */
[----:B------:R-:W-:Y:S04]  /*81590*/  STL.64 [R1+0x1180], R88 ;  /* 0x0011805801007387 */ /* 0x000fe80000100a00 */
[----:B------:R1:W-:Y:S03]  /*815a0*/  STL.64 [R1+0x1188], R90 ;  /* 0x0011885a01007387 */ /* 0x0003e60000100a00 */
        /* <DEDUP_REMOVED lines=8> */
[C---:B--2---:R-:W-:Y:S11]  /*81630*/  HMMA.1688.F32.TF32 R88, R164.reuse, R50, R224 ;  /* 0x00000032a458723c */ /* 0x044ff600000810e0 */
[----:B------:R-:W-:Y:S01]  /*81640*/  STL.64 [R1+0x1140], R92 ;  /* 0x0011405c01007387 */ /* 0x000fe20000100a00 */
[C---:B------:R-:W-:Y:S03]  /*81650*/  HMMA.1688.F32.TF32 R100, R164.reuse, R22, R228 ;  /* 0x00000016a464723c */ /* 0x040fe600000810e4 */
[----:B------:R1:W-:Y:S04]  /*81660*/  STL.64 [R1+0x1148], R94 ;  /* 0x0011485e01007387 */ /* 0x0003e80000100a00 */
[----:B------:R-:W-:Y:S04]  /*81670*/  STL.64 [R1+0x1130], R88 ;  /* 0x0011305801007387 */ /* 0x000fe80000100a00 */
[----:B------:R2:W-:Y:S01]  /*81680*/  STL.64 [R1+0x1138], R90 ;  /* 0x0011385a01007387 */ /* 0x0005e20000100a00 */
[C---:B-1----:R-:W-:Y:S08]  /*81690*/  HMMA.1688.F32.TF32 R92, R164.reuse, R58, R232 ;  /* 0x0000003aa45c723c */ /* 0x042ff000000810e8 */
[C---:B--2---:R-:W-:Y:S01]  /*816a0*/  HMMA.1688.F32.TF32 R88, R164.reuse, R54, R236 ;  /* 0x00000036a458723c */ /* 0x044fe200000810ec */
[----:B------:R-:W-:Y:S04]  /*816b0*/  STL.64 [R1+0x1120], R100 ;  /* 0x0011206401007387 */ /* 0x000fe80000100a00 */
[----:B------:R1:W-:Y:S01]  /*816c0*/  STL.64 [R1+0x1128], R102 ;  /* 0x0011286601007387 */ /* 0x0003e20000100a00 */
[----:B------:R-:W-:Y:S01]  /*816d0*/  IMAD.MOV.U32 R175, RZ, RZ, R3 ;  /* 0x000000ffffaf7224 */ /* 0x000fe200078e0003 */
[----:B------:R-:W-:Y:S01]  /*816e0*/  MOV R178, R68 ;  /* 0x0000004400b27202 */ /* 0x000fe20000000f00 */
[----:B------:R-:W-:Y:S01]  /*816f0*/  IMAD.MOV.U32 R177, RZ, RZ, R69 ;  /* 0x000000ffffb17224 */ /* 0x000fe200078e0045 */
[----:B------:R-:W-:Y:S01]  /*81700*/  MOV R174, R60 ;  /* 0x0000003c00ae7202 */ /* 0x000fe20000000f00 */
[----:B------:R-:W-:Y:S01]  /*81710*/  IMAD.MOV.U32 R173, RZ, RZ, R61 ;  /* 0x000000ffffad7224 */ /* 0x000fe200078e003d */
[----:B-1----:R-:W-:Y:S08]  /*81720*/  HMMA.1688.F32.TF32 R100, R164, R30, R240 ;  /* 0x0000001ea464723c */ /* 0x002ff000000810f0 */
[----:B------:R-:W-:Y:S01]  /*81730*/  STL.64 [R1+0x1100], R88 ;  /* 0x0011005801007387 */ /* 0x000fe20000100a00 */
[----:B------:R-:W-:-:S03]  /*81740*/  IMAD.MOV.U32 R3, RZ, RZ, R91 ;  /* 0x000000ffff037224 */ /* 0x000fc600078e005b */
[----:B------:R-:W-:Y:S04]  /*81750*/  STL.64 [R1+0x1110], R92 ;  /* 0x0011105c01007387 */ /* 0x000fe80000100a00 */
[----:B------:R1:W-:Y:S04]  /*81760*/  STL.64 [R1+0x1118], R94 ;  /* 0x0011185e01007387 */ /* 0x0003e80000100a00 */
[----:B------:R2:W-:Y:S01]  /*81770*/  STL [R1+0x1108], R90 ;  /* 0x0011085a01007387 */ /* 0x0005e20000100800 */
[----:B------:R-:W-:Y:S01]  /*81780*/  HMMA.1688.F32.TF32 R60, R164, R62, R192 ;  /* 0x0000003ea43c723c */ /* 0x000fe200000810c0 */
[----:B------:R-:W-:-:S02]  /*81790*/  IMAD.MOV.U32 R179, RZ, RZ, R65 ;  /* 0x000000ffffb37224 */ /* 0x000fc400078e0041 */
[----:B------:R-:W-:-:S05]  /*817a0*/  IMAD.MOV.U32 R172, RZ, RZ, R64 ;  /* 0x000000ffffac7224 */ /* 0x000fca00078e0040 */
[C---:B-1----:R-:W-:Y:S08]  /*817b0*/  HMMA.1688.F32.TF32 R92, R164.reuse, R34, R244 ;  /* 0x00000022a45c723c */ /* 0x042ff000000810f4 */
[C---:B--2---:R-:W-:Y:S01]  /*817c0*/  HMMA.1688.F32.TF32 R88, R164.reuse, R70, R248 ;  /* 0x00000046a458723c */ /* 0x044fe200000810f8 */
[----:B------:R-:W-:Y:S04]  /*817d0*/  STL.64 [R1+0x10f0], R100 ;  /* 0x0010f06401007387 */ /* 0x000fe80000100a00 */
[----:B------:R-:W-:Y:S03]  /*817e0*/  LDSM.16.M88.4 R192, [R2+UR14+0x7080] ;  /* 0x0070800e02c0783b */ /* 0x000fe60008000200 */
[----:B------:R-:W-:Y:S01]  /*817f0*/  HMMA.1688.F32.TF32 R68, R164, R66, R196 ;  /* 0x00000042a444723c */ /* 0x000fe200000810c4 */
[----:B------:R-:W-:Y:S01]  /*81800*/  STL.64 [R1+0x10f8], R102 ;  /* 0x0010f86601007387 */ /* 0x000fe20000100a00 */
[----:B------:R-:W-:Y:S01]  /*81810*/  IMAD.MOV.U32 R250, RZ, RZ, R53 ;  /* 0x000000fffffa7224 */ /* 0x000fe200078e0035 */
[----:B------:R-:W-:Y:S01]  /*81820*/  MOV R251, R52 ;  /* 0x0000003400fb7202 */ /* 0x000fe20000000f00 */
[----:B------:R-:W-:Y:S01]  /*81830*/  IMAD.MOV.U32 R248, RZ, RZ, R57 ;  /* 0x000000fffff87224 */ /* 0x000fe200078e0039 */
[----:B------:R-:W-:Y:S03]  /*81840*/  LDSM.16.M88.4 R164, [R2+UR14+0xe080] ;  /* 0x00e0800e02a4783b */ /* 0x000fe60008000200 */
[----:B------:R-:W-:Y:S01]  /*81850*/  HMMA.1688.F32.TF32 R64, R96, R80, R188 ;  /* 0x000000506040723c */ /* 0x000fe200000810bc */
[----:B------:R-:W-:Y:S04]  /*81860*/  STL.64 [R1+0x10e0], R92 ;  /* 0x0010e05c01007387 */ /* 0x000fe80000100a00 */
[----:B------:R-:W-:Y:S04]  /*81870*/  STL.64 [R1+0x10e8], R94 ;  /* 0x0010e85e01007387 */ /* 0x000fe80000100a00 */
[----:B------:R-:W-:Y:S04]  /*81880*/  STL.64 [R1+0x10d0], R88 ;  /* 0x0010d05801007387 */ /* 0x000fe80000100a00 */
[----:B------:R-:W-:Y:S04]  /*81890*/  STL.64 [R1+0x10d8], R90 ;  /* 0x0010d85a01007387 */ /* 0x000fe80000100a00 */
[----:B------:R-:W-:Y:S04]  /*818a0*/  STL.64 [R1+0x1070], R68 ;  /* 0x0010704401007387 */ /* 0x000fe80000100a00 */
[----:B------:R-:W-:Y:S01]  /*818b0*/  STL.64 [R1+0x1078], R70 ;  /* 0x0010784601007387 */ /* 0x000fe20000100a00 */
[----:B------:R-:W-:Y:S01]  /*818c0*/  IMAD.MOV.U32 R82, RZ, RZ, R66 ;  /* 0x000000ffff527224 */ /* 0x000fe200078e0042 */
[----:B------:R-:W-:-:S02]  /*818d0*/  MOV R83, R67 ;  /* 0x0000004300537202 */ /* 0x000fc40000000f00 */
[----:B------:R-:W-:Y:S04]  /*818e0*/  STL.64 [R1+0xe90], R60 ;  /* 0x000e903c01007387 */ /* 0x000fe80000100a00 */
[----:B------:R1:W-:Y:S04]  /*818f0*/  STL.64 [R1+0xe98], R62 ;  /* 0x000e983e01007387 */ /* 0x0003e80000100a00 */
[----:B------:R2:W-:Y:S01]  /*81900*/  STL.64 [R1+0xe80], R64 ;  /* 0x000e804001007387 */ /* 0x0005e20000100a00 */
[----:B------:R-:W-:Y:S03]  /*81910*/  HMMA.1688.F32.TF32 R52, R96, R76, R176 ;  /* 0x0000004c6034723c */ /* 0x000fe600000810b0 */
[----:B------:R-:W3:Y:S01]  /*81920*/  LDSM.16.M88.4 R196, [R2+UR14+0x6080] ;  /* 0x0060800e02c4783b */ /* 0x000ee20008000200 */
[----:B------:R-:W-:-:S03]  /*81930*/  IMAD.MOV.U32 R249, RZ, RZ, R56 ;  /* 0x000000fffff97224 */ /* 0x000fc600078e0038 */
[----:B------:R-:W4:Y:S01]  /*81940*/  LDSM.16.M88.4 R188, [R2+UR14+0x8080] ;  /* 0x0080800e02bc783b */ /* 0x000f220008000200 */
[C---:B-1----:R-:W-:Y:S03]  /*81950*/  HMMA.1688.F32.TF32 R60, R96.reuse, R72, R180 ;  /* 0x00000048603c723c */ /* 0x042fe600000810b4 */
[----:B------:R-:W-:Y:S04]  /*81960*/  LDSM.16.M88.4 R180, [R2+UR14+0xa080] ;  /* 0x00a0800e02b4783b */ /* 0x000fe80008000200 */
[----:B------:R-:W-:Y:S01]  /*81970*/  LDSM.16.M88.4 R176, [R2+UR14+0xb080] ;  /* 0x00b0800e02b0783b */ /* 0x000fe20008000200 */
[C---:B--2---:R-:W-:Y:S03]  /*81980*/  HMMA.1688.F32.TF32 R64, R96.reuse, R84, R184 ;  /* 0x000000546040723c */ /* 0x044fe600000810b8 */
[----:B------:R-:W1:Y:S04]  /*81990*/  LDSM.16.M88.4 R184, [R2+UR14+0x9080] ;  /* 0x0090800e02b8783b */ /* 0x000e680008000200 */
[----:B------:R-:W-:Y:S04]  /*819a0*/  LDSM.16.M88.4 R92, [R2+UR14+0xf080] ;  /* 0x00f0800e025c783b */ /* 0x000fe80008000200 */
[----:B------:R-:W-:Y:S04]  /*819b0*/  LDSM.16.M88.4 R88, [R2+UR14+0x10080] ;  /* 0x0100800e0258783b */ /* 0x000fe80008000200 */
[----:B------:R-:W-:Y:S04]  /*819c0*/  LDSM.16.M88.4 R68, [R2+UR14+0x11080] ;  /* 0x0110800e0244783b */ /* 0x000fe80008000200 */
[----:B------:R-:W-:Y:S04]  /*819d0*/  STL.64 [R1+0x1060], R64 ;  /* 0x0010604001007387 */ /* 0x000fe80000100a00 */
[----:B------:R-:W-:Y:S04]  /*819e0*/  STL.64 [R1+0x1068], R66 ;  /* 0x0010684201007387 */ /* 0x000fe80000100a00 */
[----:B------:R-:W-:Y:S04]  /*819f0*/  STL.64 [R1+0x1050], R60 ;  /* 0x0010503c01007387 */ /* 0x000fe80000100a00 */
[----:B------:R-:W-:Y:S04]  /*81a00*/  STL.64 [R1+0x1058], R62 ;  /* 0x0010583e01007387 */ /* 0x000fe80000100a00 */
[----:B------:R-:W-:Y:S04]  /*81a10*/  STL.64 [R1+0x1040], R52 ;  /* 0x0010403401007387 */ /* 0x000fe80000100a00 */
[----:B------:R2:W-:Y:S04]  /*81a20*/  STL.64 [R1+0x1048], R54 ;  /* 0x0010483601007387 */ /* 0x0005e80000100a00 */
[----:B------:R-:W-:Y:S04]  /*81a30*/  LDSM.16.M88.4 R64, [R2+UR14+0x12080] ;  /* 0x0120800e0240783b */ /* 0x000fe80008000200 */
[----:B------:R-:W-:Y:S01]  /*81a40*/  LDSM.16.M88.4 R60, [R2+UR14+0x13080] ;  /* 0x0130800e023c783b */ /* 0x000fe20008000200 */
[----:B--2---:R-:W-:Y:S03]  /*81a50*/  HMMA.1688.F32.TF32 R52, R96, R12, R172 ;  /* 0x0000000c6034723c */ /* 0x004fe600000810ac */
[----:B---3--:R-:W-:Y:S04]  /*81a60*/  STL [R1+0x6fec], R198 ;  /* 0x006fecc601007387 */ /* 0x008fe80000100800 */
[----:B------:R-:W-:Y:S04]  /*81a70*/  STL [R1+0x6fe8], R199 ;  /* 0x006fe8c701007387 */ /* 0x000fe80000100800 */
[----:B------:R-:W-:Y:S04]  /*81a80*/  STL [R1+0x6ff4], R194 ;  /* 0x006ff4c201007387 */ /* 0x000fe80000100800 */
[----:B------:R-:W2:Y:S01]  /*81a90*/  LDSM.16.M88.4 R172, [R2+UR14+0xc080] ;  /* 0x00c0800e02ac783b */ /* 0x000ea20008000200 */
[----:B------:R-:W-:-:S03]  /*81aa0*/  IMAD.MOV.U32 R244, RZ, RZ, R49 ;  /* 0x000000fffff47224 */ /* 0x000fc600078e0031 */
[----:B------:R-:W3:Y:S04]  /*81ab0*/  LDSM.16.M88.4 R56, [R2+UR14+0x14080] ;  /* 0x0140800e0238783b */ /* 0x000ee80008000200 */
[----:B------:R-:W-:Y:S04]  /*81ac0*/  STL.64 [R1+0x1030], R52 ;  /* 0x0010303401007387 */ /* 0x000fe80000100a00 */
[----:B------:R1:W-:Y:S02]  /*81ad0*/  STL.64 [R1+0x1038], R54 ;  /* 0x0010383601007387 */ /* 0x0003e40000100a00 */
[----:B-1----:R-:W-:Y:S01]  /*81ae0*/  HMMA.1688.F32.TF32 R52, R96, R36, R248 ;  /* 0x000000246034723c */ /* 0x002fe200000810f8 */
[----:B------:R-:W-:Y:S01]  /*81af0*/  IMAD.MOV.U32 R245, RZ, RZ, R48 ;  /* 0x000000fffff57224 */ /* 0x000fe200078e0030 */
[----:B------:R-:W-:Y:S01]  /*81b00*/  MOV R247, R44 ;  /* 0x0000002c00f77202 */ /* 0x000fe20000000f00 */
[----:B------:R-:W-:Y:S01]  /*81b10*/  LDSM.16.M88.4 R48, [R2+UR14+0x16080] ;  /* 0x0160800e0230783b */ /* 0x000fe20008000200 */
[----:B------:R-:W-:-:S02]  /*81b20*/  IMAD.MOV.U32 R246, RZ, RZ, R45 ;  /* 0x000000fffff67224 */ /* 0x000fc400078e002d */
[----:B------:R-:W-:Y:S01]  /*81b30*/  IMAD.MOV.U32 R248, RZ, RZ, R41 ;  /* 0x000000fffff87224 */ /* 0x000fe200078e0029 */
[----:B------:R-:W-:Y:S01]  /*81b40*/  LDSM.16.M88.4 R44, [R2+UR14+0x17080] ;  /* 0x0170800e022c783b */ /* 0x000fe20008000200 */
[----:B------:R-:W-:Y:S01]  /*81b50*/  IMAD.MOV.U32 R249, RZ, RZ, R40 ;  /* 0x000000fffff97224 */ /* 0x000fe200078e0028 */
[----:B------:R-:W-:Y:S01]  /*81b60*/  MOV R251, R32 ;  /* 0x0000002000fb7202 */ /* 0x000fe20000000f00 */
[----:B------:R-:W-:Y:S01]  /*81b70*/  IMAD.MOV.U32 R250, RZ, RZ, R33 ;  /* 0x000000fffffa7224 */ /* 0x000fe200078e0021 */
[----:B------:R-:W-:Y:S01]  /*81b80*/  LDSM.16.M88.4 R40, [R2+UR14+0x18080] ;  /* 0x0180800e0228783b */ /* 0x000fe20008000200 */
[----:B------:R-:W-:Y:S02]  /*81b90*/  IMAD.MOV.U32 R236, RZ, RZ, R29 ;  /* 0x000000ffffec7224 */ /* 0x000fe400078e001d */
[----:B------:R-:W-:Y:S01]  /*81ba0*/  IMAD.MOV.U32 R237, RZ, RZ, R28 ;  /* 0x000000ffffed7224 */ /* 0x000fe200078e001c */
[----:B------:R-:W-:Y:S04]  /*81bb0*/  LDSM.16.M88.4 R32, [R2+UR14+0x19080] ;  /* 0x0190800e0220783b */ /* 0x000fe80008000200 */
[----:B------:R-:W-:Y:S01]  /*81bc0*/  IMAD.MOV.U32 R198, RZ, RZ, R52 ;  /* 0x000000ffffc67224 */ /* 0x000fe200078e0034 */
[----:B------:R-:W-:Y:S01]  /*81bd0*/  MOV R86, R55 ;  /* 0x0000003700567202 */ /* 0x000fe20000000f00 */
[----:B------:R-:W-:Y:S01]  /*81be0*/  IMAD.MOV.U32 R199, RZ, RZ, R53 ;  /* 0x000000ffffc77224 */ /* 0x000fe200078e0035 */
[----:B------:R-:W-:Y:S01]  /*81bf0*/  LDSM.16.M88.4 R28, [R2+UR14+0x1a080] ;  /* 0x01a0800e021c783b */ /* 0x000fe20008000200 */
[----:B------:R-:W-:-:S03]  /*81c00*/  IMAD.MOV.U32 R38, RZ, RZ, R54 ;  /* 0x000000ffff267224 */ /* 0x000fc600078e0036 */
[----:B------:R-:W1:Y:S01]  /*81c10*/  LDSM.16.M88.4 R52, [R2+UR14+0x15080] ;  /* 0x0150800e0234783b */ /* 0x000e620008000200 */
[----:B------:R-:W-:Y:S01]  /*81c20*/  IMAD.MOV.U32 R238, RZ, RZ, R25 ;  /* 0x000000ffffee7224 */ /* 0x000fe200078e0019 */
[----:B------:R-:W-:Y:S01]  /*81c30*/  MOV R239, R24 ;  /* 0x0000001800ef7202 */ /* 0x000fe20000000f00 */
[----:B------:R-:W-:Y:S01]  /*81c40*/  IMAD.MOV.U32 R240, RZ, RZ, R21 ;  /* 0x000000fffff07224 */ /* 0x000fe200078e0015 */
[----:B------:R-:W1:Y:S01]  /*81c50*/  LDSM.16.M88.4 R24, [R2+UR14+0x1b080] ;  /* 0x01b0800e0218783b */ /* 0x000e620008000200 */
[----:B------:R-:W-:Y:S01]  /*81c60*/  IMAD.MOV.U32 R241, RZ, RZ, R20 ;  /* 0x000000fffff17224 */ /* 0x000fe200078e0014 */
[----:B------:R-:W-:Y:S02]  /*81c70*/  MOV R243, R16 ;  /* 0x0000001000f37202 */ /* 0x000fe40000000f00 */
[----:B------:R-:W-:Y:S01]  /*81c80*/  STL [R1+0x6ff0], R195 ;  /* 0x006ff0c301007387 */ /* 0x000fe20000100800 */
[----:B------:R-:W-:-:S03]  /*81c90*/  IMAD.MOV.U32 R242, RZ, RZ, R17 ;  /* 0x000000fffff27224 */ /* 0x000fc600078e0011 */
[----:B----4-:R-:W-:Y:S01]  /*81ca0*/  STL [R1+0x6ffc], R190 ;  /* 0x006ffcbe01007387 */ /* 0x010fe20000100800 */
[----:B------:R-:W-:-:S03]  /*81cb0*/  IMAD.MOV.U32 R232, RZ, RZ, R9 ;  /* 0x000000ffffe87224 */ /* 0x000fc600078e0009 */
[----:B------:R-:W4:Y:S01]  /*81cc0*/  LDSM.16.M88.4 R20, [R2+UR14+0x1c080] ;  /* 0x01c0800e0214783b */ /* 0x000f220008000200 */
[----:B------:R-:W-:-:S03]  /*81cd0*/  IMAD.MOV.U32 R233, RZ, RZ, R8 ;  /* 0x000000ffffe97224 */ /* 0x000fc600078e0008 */
[----:B------:R-:W-:Y:S01]  /*81ce0*/  STL [R1+0x6ff8], R191 ;  /* 0x006ff8bf01007387 */ /* 0x000fe20000100800 */
[----:B------:R-:W-:-:S03]  /*81cf0*/  IMAD.MOV.U32 R234, RZ, RZ, R5 ;  /* 0x000000ffffea7224 */ /* 0x000fc600078e0005 */
[----:B------:R-:W-:Y:S01]  /*81d00*/  STL [R1+0x6e58], R186 ;  /* 0x006e58ba01007387 */ /* 0x000fe20000100800 */
[----:B------:R-:W-:-:S03]  /*81d10*/  MOV R235, R4 ;  /* 0x0000000400eb7202 */ /* 0x000fc60000000f00 */
[----:B------:R-:W1:Y:S04]  /*81d20*/  LDSM.16.M88.4 R16, [R2+UR14+0x1d080] ;  /* 0x01d0800e0210783b */ /* 0x000e680008000200 */
[----:B------:R-:W-:Y:S04]  /*81d30*/  STL [R1+0x6e54], R187 ;  /* 0x006e54bb01007387 */ /* 0x000fe80000100800 */
[----:B------:R-:W-:Y:S04]  /*81d40*/  STL [R1+0x6e50], R182 ;  /* 0x006e50b601007387 */ /* 0x000fe80000100800 */
[----:B------:R-:W1:Y:S04]  /*81d50*/  LDSM.16.M88.4 R8, [R2+UR14+0x1e080] ;  /* 0x01e0800e0208783b */ /* 0x000e680008000200 */
[----:B------:R-:W-:Y:S04]  /*81d60*/  STL [R1+0x6e4c], R183 ;  /* 0x006e4cb701007387 */ /* 0x000fe80000100800 */
[----:B------:R-:W-:Y:S04]  /*81d70*/  STL [R1+0x6e44], R178 ;  /* 0x006e44b201007387 */ /* 0x000fe80000100800 */
[----:B------:R-:W1:Y:S04]  /*81d80*/  LDSM.16.M88.4 R4, [R2+UR14+0x1f080] ;  /* 0x01f0800e0204783b */ /* 0x000e680008000200 */
[----:B------:R-:W-:Y:S04]  /*81d90*/  STL [R1+0x6e40], R179 ;  /* 0x006e40b301007387 */ /* 0x000fe80000100800 */
[----:B--2---:R-:W-:Y:S04]  /*81da0*/  STL [R1+0x6e5c], R174 ;  /* 0x006e5cae01007387 */ /* 0x004fe80000100800 */
        /* <DEDUP_REMOVED lines=18> */
[----:B-1----:R-:W-:Y:S04]  /*81ed0*/  STL [R1+0x6ea4], R54 ;  /* 0x006ea43601007387 */ /* 0x002fe80000100800 */
[----:B------:R-:W-:Y:S04]  /*81ee0*/  STL [R1+0x6ea0], R55 ;  /* 0x006ea03701007387 */ /* 0x000fe80000100800 */
[----:B------:R-:W-:Y:S04]  /*81ef0*/  STL [R1+0x6eac], R50 ;  /* 0x006eac3201007387 */ /* 0x000fe80000100800 */
[----:B------:R-:W-:Y:S04]  /*81f00*/  STL [R1+0x6ea8], R51 ;  /* 0x006ea83301007387 */ /* 0x000fe80000100800 */
[----:B------:R-:W-:Y:S01]  /*81f10*/  STL [R1+0x6eb4], R46 ;  /* 0x006eb42e01007387 */ /* 0x000fe20000100800 */
[----:B------:R-:W-:-:S03]  /*81f20*/  IMAD.MOV.U32 R87, RZ, RZ, R104 ;  /* 0x000000ffff577224 */ /* 0x000fc600078e0068 */
[----:B------:R-:W-:Y:S01]  /*81f30*/  STL [R1+0x6eb0], R47 ;  /* 0x006eb02f01007387 */ /* 0x000fe20000100800 */
[----:B------:R-:W-:Y:S01]  /*81f40*/  IMAD.MOV.U32 R78, RZ, RZ, R105 ;  /* 0x000000ffff4e7224 */ /* 0x000fe200078e0069 */
[----:B------:R-:W-:Y:S02]  /*81f50*/  MOV R75, R107 ;  /* 0x0000006b004b7202 */ /* 0x000fe40000000f00 */
[----:B------:R-:W-:Y:S01]  /*81f60*/  STL [R1+0x6ebc], R42 ;  /* 0x006ebc2a01007387 */ /* 0x000fe20000100800 */
[----:B------:R-:W-:-:S03]  /*81f70*/  IMAD.MOV.U32 R74, RZ, RZ, R106 ;  /* 0x000000ffff4a7224 */ /* 0x000fc600078e006a */
[----:B------:R-:W-:Y:S01]  /*81f80*/  STL [R1+0x6eb8], R43 ;  /* 0x006eb82b01007387 */ /* 0x000fe20000100800 */
[----:B------:R-:W-:Y:S03]  /*81f90*/  HMMA.1688.F32.TF32 R104, R96, R192, R240 ;  /* 0x000000c06068723c */ /* 0x000fe600000810f0 */
[----:B------:R-:W-:Y:S04]  /*81fa0*/  STL [R1+0x6ec4], R34 ;  /* 0x006ec42201007387 */ /* 0x000fe80000100800 */
[----:B------:R1:W-:Y:S04]  /*81fb0*/  STL [R1+0x6ec0], R35 ;  /* 0x006ec02301007387 */ /* 0x0003e80000100800 */
[----:B------:R-:W-:Y:S04]  /*81fc0*/  STL [R1+0x6ecc], R30 ;  /* 0x006ecc1e01007387 */ /* 0x000fe80000100800 */
[----:B------:R2:W-:Y:S04]  /*81fd0*/  STL [R1+0x6ec8], R31 ;  /* 0x006ec81f01007387 */ /* 0x0005e80000100800 */
[----:B------:R-:W-:Y:S04]  /*81fe0*/  STL [R1+0x6ed4], R26 ;  /* 0x006ed41a01007387 */ /* 0x000fe80000100800 */
[----:B------:R3:W-:Y:S04]  /*81ff0*/  STL [R1+0x6ed0], R27 ;  /* 0x006ed01b01007387 */ /* 0x0007e80000100800 */
[----:B----4-:R-:W-:Y:S04]  /*82000*/  STL [R1+0x6edc], R22 ;  /* 0x006edc1601007387 */ /* 0x010fe80000100800 */
[----:B------:R4:W-:Y:S04]  /*82010*/  STL [R1+0x6ed8], R23 ;  /* 0x006ed81701007387 */ /* 0x0009e80000100800 */
[----:B------:R-:W-:Y:S04]  /*82020*/  STL [R1+0x6ee4], R18 ;  /* 0x006ee41201007387 */ /* 0x000fe80000100800 */
[----:B------:R1:W-:Y:S04]  /*82030*/  STL [R1+0x6ee0], R19 ;  /* 0x006ee01301007387 */ /* 0x0003e80000100800 */
[----:B------:R-:W-:Y:S04]  /*82040*/  STL [R1+0x6eec], R10 ;  /* 0x006eec0a01007387 */ /* 0x000fe80000100800 */
[----:B------:R1:W-:Y:S04]  /*82050*/  STL [R1+0x6ee8], R11 ;  /* 0x006ee80b01007387 */ /* 0x0003e80000100800 */
[----:B------:R-:W-:Y:S04]  /*82060*/  STL [R1+0x6ef4], R6 ;  /* 0x006ef40601007387 */ /* 0x000fe80000100800 */
[----:B------:R1:W-:Y:S04]  /*82070*/  STL [R1+0x6ef0], R7 ;  /* 0x006ef00701007387 */ /* 0x0003e80000100800 */
[----:B------:R-:W-:Y:S04]  /*82080*/  STL [R1+0x6628], R2 ;  /* 0x0066280201007387 */ /* 0x000fe80000100800 */
[----:B------:R-:W3:Y:S04]  /*82090*/  LDL.LU R240, [R1+0x660] ;  /* 0x0006600001f07983 */ /* 0x000ee80000300800 */
[----:B------:R-:W3:Y:S01]  /*820a0*/  LDL.LU R241, [R1+0x664] ;  /* 0x0006640001f17983 */ /* 0x000ee20000300800 */
[----:B------:R-:W-:-:S03]  /*820b0*/  IMAD.MOV.U32 R190, RZ, RZ, R104 ;  /* 0x000000ffffbe7224 */ /* 0x000fc600078e0068 */
[----:B------:R-:W3:Y:S01]  /*820c0*/  LDL.LU R242, [R1+0x668] ;  /* 0x0006680001f27983 */ /* 0x000ee20000300800 */
[----:B------:R-:W-:Y:S01]  /*820d0*/  IMAD.MOV.U32 R191, RZ, RZ, R105 ;  /* 0x000000ffffbf7224 */ /* 0x000fe200078e0069 */
[----:B------:R-:W-:Y:S02]  /*820e0*/  MOV R195, R107 ;  /* 0x0000006b00c37202 */ /* 0x000fe40000000f00 */
[----:B------:R-:W3:Y:S01]  /*820f0*/  LDL.LU R243, [R1+0x66c] ;  /* 0x00066c0001f37983 */ /* 0x000ee20000300800 */
[----:B------:R-:W-:Y:S02]  /*82100*/  IMAD.MOV.U32 R194, RZ, RZ, R106 ;  /* 0x000000ffffc27224 */ /* 0x000fe400078e006a */
[----:B------:R-:W-:-:S15]  /*82110*/  HMMA.1688.F32.TF32 R104, R96, R188, R236 ;  /* 0x000000bc6068723c */ /* 0x000fde00000810ec */
[----:B------:R-:W-:-:S04]  /*82120*/  NOP ;  /* 0x0000000000007918 */ /* 0x000fc80000000000 */
[----:B------:R-:W-:Y:S01]  /*82130*/  IMAD.MOV.U32 R79, RZ, RZ, R104 ;  /* 0x000000ffff4f7224 */ /* 0x000fe200078e0068 */
[----:B------:R-:W-:Y:S01]  /*82140*/  MOV R15, R107 ;  /* 0x0000006b000f7202 */ /* 0x000fe20000000f00 */
[----:B------:R-:W-:Y:S02]  /*82150*/  IMAD.MOV.U32 R39, RZ, RZ, R105 ;  /* 0x000000ffff277224 */ /* 0x000fe400078e0069 */
[----:B------:R-:W-:Y:S02]  /*82160*/  IMAD.MOV.U32 R14, RZ, RZ, R106 ;  /* 0x000000ffff0e7224 */ /* 0x000fe400078e006a */
[----:B------:R-:W-:Y:S01]  /*82170*/  HMMA.1688.F32.TF32 R104, R96, R184, R248 ;  /* 0x000000b86068723c */ /* 0x000fe200000810f8 */
[----:B------:R-:W4:Y:S04]  /*82180*/  LDL.LU R248, [R1+0x650] ;  /* 0x0006500001f87983 */ /* 0x000f280000300800 */
[----:B------:R-:W4:Y:S04]  /*82190*/  LDL.LU R249, [R1+0x654] ;  /* 0x0006540001f97983 */ /* 0x000f280000300800 */
[----:B------:R-:W4:Y:S04]  /*821a0*/  LDL.LU R250, [R1+0x658] ;  /* 0x0006580001fa7983 */ /* 0x000f280000300800 */
[----:B------:R-:W4:Y:S06]  /*821b0*/  LDL.LU R251, [R1+0x65c] ;  /* 0x00065c0001fb7983 */ /* 0x000f2c0000300800 */
[----:B-1----:R-:W-:Y:S01]  /*821c0*/  MOV R35, R107 ;  /* 0x0000006b00237202 */ /* 0x002fe20000000f00 */
[----:B------:R-:W-:-:S02]  /*821d0*/  IMAD.MOV.U32 R34, RZ, RZ, R106 ;  /* 0x000000ffff227224 */ /* 0x000fc400078e006a */
[----:B--2---:R-:W-:Y:S02]  /*821e0*/  IMAD.MOV.U32 R31, RZ, RZ, R105 ;  /* 0x000000ffff1f7224 */ /* 0x004fe400078e0069 */
[----:B------:R-:W-:Y:S01]  /*821f0*/  IMAD.MOV.U32 R30, RZ, RZ, R104 ;  /* 0x000000ffff1e7224 */ /* 0x000fe200078e0068 */
[----:B------:R-:W-:Y:S01]  /*82200*/  STL [R1+0x6f04], R35 ;  /* 0x006f042301007387 */ /* 0x000fe20000100800 */
[----:B------:R-:W-:Y:S03]  /*82210*/  HMMA.1688.F32.TF32 R104, R96, R180, R244 ;  /* 0x000000b46068723c */ /* 0x000fe600000810f4 */
[----:B------:R-:W-:Y:S04]  /*82220*/  STL [R1+0x6f00], R34 ;  /* 0x006f002201007387 */ /* 0x000fe80000100800 */
[----:B------:R-:W-:Y:S04]  /*82230*/  STL [R1+0x6efc], R31 ;  /* 0x006efc1f01007387 */ /* 0x000fe80000100800 */
        /* <DEDUP_REMOVED lines=18> */
[----:B------:R-:W-:Y:S01]  /*82360*/  MOV R63, R107 ;  /* 0x0000006b003f7202 */ /* 0x000fe20000000f00 */
[----:B------:R-:W-:-:S02]  /*82370*/  IMAD.MOV.U32 R62, RZ, RZ, R106 ;  /* 0x000000ffff3e7224 */ /* 0x000fc400078e006a */
[----:B------:R-:W-:Y:S02]  /*82380*/  IMAD.MOV.U32 R59, RZ, RZ, R105 ;  /* 0x000000ffff3b7224 */ /* 0x000fe400078e0069 */
[----:B------:R-:W-:Y:S01]  /*82390*/  IMAD.MOV.U32 R58, RZ, RZ, R104 ;  /* 0x000000ffff3a7224 */ /* 0x000fe200078e0068 */
[----:B------:R-:W-:Y:S04]  /*823a0*/  STL [R1+0x6f24], R63 ;  /* 0x006f243f01007387 */ /* 0x000fe80000100800 */
[----:B------:R-:W-:Y:S04]  /*823b0*/  STL [R1+0x6f20], R62 ;  /* 0x006f203e01007387 */ /* 0x000fe80000100800 */
[----:B------:R1:W-:Y:S04]  /*823c0*/  STL [R1+0x6f1c], R59 ;  /* 0x006f1c3b01007387 */ /* 0x0003e80000100800 */
[----:B------:R1:W-:Y:S01]  /*823d0*/  STL [R1+0x6f18], R58 ;  /* 0x006f183a01007387 */ /* 0x0003e20000100800 */
[----:B----4-:R-:W-:Y:S03]  /*823e0*/  HMMA.1688.F32.TF32 R104, R96, R172, R248 ;  /* 0x000000ac6068723c */ /* 0x010fe600000810f8 */
[----:B------:R-:W4:Y:S04]  /*823f0*/  LDL.LU R248, [R1+0x620] ;  /* 0x0006200001f87983 */ /* 0x000f280000300800 */
[----:B------:R-:W4:Y:S04]  /*82400*/  LDL.LU R249, [R1+0x624] ;  /* 0x0006240001f97983 */ /* 0x000f280000300800 */
[----:B------:R-:W4:Y:S04]  /*82410*/  LDL.LU R250, [R1+0x628] ;  /* 0x0006280001fa7983 */ /* 0x000f280000300800 */
[----:B------:R-:W4:Y:S04]  /*82420*/  LDL.LU R251, [R1+0x62c] ;  /* 0x00062c0001fb7983 */ /* 0x000f280000300800 */
        /* <DEDUP_REMOVED lines=8> */
[----:B--2---:R-:W-:Y:S03]  /*824b0*/  HMMA.1688.F32.TF32 R104, R96, R168, R244 ;  /* 0x000000a86068723c */ /* 0x004fe600000810f4 */
[----:B------:R-:W2:Y:S04]  /*824c0*/  LDL.LU R244, [R1+0x610] ;  /* 0x0006100001f47983 */ /* 0x000ea80000300800 */
[----:B------:R-:W2:Y:S04]  /*824d0*/  LDL.LU R245, [R1+0x614] ;  /* 0x0006140001f57983 */ /* 0x000ea80000300800 */
[----:B------:R-:W2:Y:S04]  /*824e0*/  LDL.LU R246, [R1+0x618] ;  /* 0x0006180001f67983 */ /* 0x000ea80000300800 */
[----:B------:R-:W2:Y:S04]  /*824f0*/  LDL.LU R247, [R1+0x61c] ;  /* 0x00061c0001f77983 */ /* 0x000ea80000300800 */
        /* <DEDUP_REMOVED lines=32> */
[----:B------:R1:W-:Y:S01]  /*82700*/  STL [R1+0x6f5c], R67 ;  /* 0x006f5c4301007387 */ /* 0x0003e20000100800 */
[----:B--2---:R-:W-:Y:S03]  /*82710*/  HMMA.1688.F32.TF32 R104, R96, R88, R244 ;  /* 0x000000586068723c */ /* 0x004fe600000810f4 */
[----:B------:R2:W-:Y:S04]  /*82720*/  STL [R1+0x6f58], R66 ;  /* 0x006f584201007387 */ /* 0x0005e80000100800 */
[----:B------:R-:W2:Y:S04]  /*82730*/  LDL.LU R244, [R1+0x5e0] ;  /* 0x0005e00001f47983 */ /* 0x000ea80000300800 */
[----:B------:R-:W2:Y:S04]  /*82740*/  LDL.LU R245, [R1+0x5e4] ;  /* 0x0005e40001f57983 */ /* 0x000ea80000300800 */
[----:B------:R-:W2:Y:S04]  /*82750*/  LDL.LU R246, [R1+0x5e8] ;  /* 0x0005e80001f67983 */ /* 0x000ea80000300800 */
[----:B------:R-:W2:Y:S01]  /*82760*/  LDL.LU R247, [R1+0x5ec] ;  /* 0x0005ec0001f77983 */ /* 0x000ea20000300800 */
[----:B------:R-:W-:Y:S01]  /*82770*/  MOV R7, R107 ;  /* 0x0000006b00077202 */ /* 0x000fe20000000f00 */
[----:B------:R-:W-:-:S02]  /*82780*/  IMAD.MOV.U32 R6, RZ, RZ, R106 ;  /* 0x000000ffff067224 */ /* 0x000fc400078e006a */
[----:B-1----:R-:W-:Y:S02]  /*82790*/  IMAD.MOV.U32 R30, RZ, RZ, R105 ;  /* 0x000000ffff1e7224 */ /* 0x002fe400078e0069 */
[----:B------:R-:W-:Y:S01]  /*827a0*/  IMAD.MOV.U32 R31, RZ, RZ, R104 ;  /* 0x000000ffff1f7224 */ /* 0x000fe200078e0068 */
[----:B------:R-:W-:Y:S04]  /*827b0*/  STL [R1+0x6f74], R7 ;  /* 0x006f740701007387 */ /* 0x000fe80000100800 */
[----:B------:R-:W-:Y:S04]  /*827c0*/  STL [R1+0x6f70], R6 ;  /* 0x006f700601007387 */ /* 0x000fe80000100800 */
[----:B------:R1:W-:Y:S04]  /*827d0*/  STL [R1+0x6f6c], R30 ;  /* 0x006f6c1e01007387 */ /* 0x0003e80000100800 */
[----:B------:R1:W-:Y:S04]  /*827e0*/  STL [R1+0x6f68], R31 ;  /* 0x006f681f01007387 */ /* 0x0003e80000100800 */
[----:B------:R-:W2:Y:S04]  /*827f0*/  LDL.LU R236, [R1+0x5d0] ;  /* 0x0005d00001ec7983 */ /* 0x000ea80000300800 */
[----:B------:R-:W2:Y:S04]  /*82800*/  LDL.LU R237, [R1+0x5d4] ;  /* 0x0005d40001ed7983 */ /* 0x000ea80000300800 */
[----:B------:R-:W2:Y:S04]  /*82810*/  LDL.LU R238, [R1+0x5d8] ;  /* 0x0005d80001ee7983 */ /* 0x000ea80000300800 */
[----:B------:R-:W2:Y:S01]  /*82820*/  LDL.LU R239, [R1+0x5dc] ;  /* 0x0005dc0001ef7983 */ /* 0x000ea20000300800 */
[----:B---3--:R-:W-:-:S15]  /*82830*/  HMMA.1688.F32.TF32 R104, R96, R68, R240 ;  /* 0x000000446068723c */ /* 0x008fde00000810f0 */
[----:B------:R-:W-:-:S04]  /*82840*/  NOP ;  /* 0x0000000000007918 */ /* 0x000fc80000000000 */
[----:B------:R-:W-:Y:S01]  /*82850*/  MOV R34, R107 ;  /* 0x0000006b00227202 */ /* 0x000fe20000000f00 */
[----:B------:R-:W-:Y:S02]  /*82860*/  IMAD.MOV.U32 R35, RZ, RZ, R106 ;  /* 0x000000ffff237224 */ /* 0x000fe400078e006a */
        /* <DEDUP_REMOVED lines=11> */
[----:B------:R-:W3:Y:S01]  /*82920*/  LDL.LU R240, [R1+0x5b0] ;  /* 0x0005b00001f07983 */ /* 0x000ee20000300800 */
[----:B------:R-:W-:Y:S01]  /*82930*/  IMAD.MOV.U32 R59, RZ, RZ, R104 ;  /* 0x000000ffff3b7224 */ /* 0x000fe200078e0068 */
[----:B------:R-:W-:Y:S01]  /*82940*/  MOV R46, R107 ;  /* 0x0000006b002e7202 */ /* 0x000fe20000000f00 */
[----:B------:R-:W-:Y:S01]  /*82950*/  IMAD.MOV.U32 R58, RZ, RZ, R105 ;  /* 0x000000ffff3a7224 */ /* 0x000fe200078e0069 */
[----:B------:R-:W3:Y:S01]  /*82960*/  LDL.LU R241, [R1+0x5b4] ;  /* 0x0005b40001f17983 */ /* 0x000ee20000300800 */
[----:B------:R-:W-:-:S03]  /*82970*/  IMAD.MOV.U32 R47, RZ, RZ, R106 ;  /* 0x000000ffff2f7224 */ /* 0x000fc600078e006a */
[----:B------:R-:W3:Y:S04]  /*82980*/  LDL.LU R242, [R1+0x5b8] ;  /* 0x0005b80001f27983 */ /* 0x000ee80000300800 */
[----:B------:R-:W3:Y:S01]  /*82990*/  LDL.LU R243, [R1+0x5bc] ;  /* 0x0005bc0001f37983 */ /* 0x000ee20000300800 */
[----:B--2---:R-:W-:Y:S03]  /*829a0*/  HMMA.1688.F32.TF32 R104, R96, R60, R244 ;  /* 0x0000003c6068723c */ /* 0x004fe600000810f4 */
[----:B------:R-:W-:Y:S04]  /*829b0*/  STL [R1+0x6f94], R46 ;  /* 0x006f942e01007387 */ /* 0x000fe80000100800 */
[----:B------:R-:W-:Y:S04]  /*829c0*/  STL [R1+0x6f90], R47 ;  /* 0x006f902f01007387 */ /* 0x000fe80000100800 */
[----:B------:R2:W-:Y:S08]  /*829d0*/  STL [R1+0x6f8c], R58 ;  /* 0x006f8c3a01007387 */ /* 0x0005f00000100800 */
[----:B------:R-:W-:Y:S01]  /*829e0*/  IMAD.MOV.U32 R90, RZ, RZ, R104 ;  /* 0x000000ffff5a7224 */ /* 0x000fe200078e0068 */
[----:B------:R-:W-:Y:S01]  /*829f0*/  MOV R95, R107 ;  /* 0x0000006b005f7202 */ /* 0x000fe20000000f00 */
[----:B------:R-:W-:-:S02]  /*82a00*/  IMAD.MOV.U32 R91, RZ, RZ, R105 ;  /* 0x000000ffff5b7224 */ /* 0x000fc400078e0069 */
[----:B------:R-:W-:Y:S01]  /*82a10*/  IMAD.MOV.U32 R94, RZ, RZ, R106 ;  /* 0x000000ffff5e7224 */ /* 0x000fe200078e006a */
[----:B------:R1:W-:Y:S04]  /*82a20*/  STL [R1+0x6f88], R59 ;  /* 0x006f883b01007387 */ /* 0x0003e80000100800 */
[----:B------:R-:W2:Y:S04]  /*82a30*/  LDL.LU R244, [R1+0x5a0] ;  /* 0x0005a00001f47983 */ /* 0x000ea80000300800 */
[----:B------:R-:W2:Y:S01]  /*82a40*/  LDL.LU R245, [R1+0x5a4] ;  /* 0x0005a40001f57983 */ /* 0x000ea20000300800 */
[----:B------:R-:W-:Y:S03]  /*82a50*/  HMMA.1688.F32.TF32 R104, R96, R56, R236 ;  /* 0x000000386068723c */ /* 0x000fe600000810ec */
[----:B------:R-:W2:Y:S04]  /*82a60*/  LDL.LU R246, [R1+0x5a8] ;  /* 0x0005a80001f67983 */ /* 0x000ea80000300800 */
[----:B------:R-:W2:Y:S04]  /*82a70*/  LDL.LU R247, [R1+0x5ac] ;  /* 0x0005ac0001f77983 */ /* 0x000ea80000300800 */
[----:B------:R-:W-:Y:S04]  /*82a80*/  STL [R1+0x6fa4], R95 ;  /* 0x006fa45f01007387 */ /* 0x000fe80000100800 */
[----:B------:R-:W-:Y:S04]  /*82a90*/  STL [R1+0x6fa0], R94 ;  /* 0x006fa05e01007387 */ /* 0x000fe80000100800 */
[----:B------:R-:W-:Y:S01]  /*82aa0*/  MOV R62, R107 ;  /* 0x0000006b003e7202 */ /* 0x000fe20000000f00 */
[----:B------:R-:W-:Y:S01]  /*82ab0*/  IMAD.MOV.U32 R63, RZ, RZ, R106 ;  /* 0x000000ffff3f7224 */ /* 0x000fe200078e006a */
[----:B------:R1:W-:Y:S01]  /*82ac0*/  STL [R1+0x6f9c], R91 ;  /* 0x006f9c5b01007387 */ /* 0x0003e20000100800 */
[----:B------:R-:W-:-:S02]  /*82ad0*/  IMAD.MOV.U32 R50, RZ, RZ, R105 ;  /* 0x000000ffff327224 */ /* 0x000fc400078e0069 */
[----:B------:R-:W-:Y:S01]  /*82ae0*/  IMAD.MOV.U32 R51, RZ, RZ, R104 ;  /* 0x000000ffff337224 */ /* 0x000fe200078e0068 */
[----:B------:R1:W-:Y:S04]  /*82af0*/  STL [R1+0x6f98], R90 ;  /* 0x006f985a01007387 */ /* 0x0003e80000100800 */
        /* <DEDUP_REMOVED lines=9> */
[----:B------:R-:W-:-:S02]  /*82b90*/  IMAD.MOV.U32 R22, RZ, RZ, R105 ;  /* 0x000000ffff167224 */ /* 0x000fc400078e0069 */
[----:B------:R-:W-:-:S03]  /*82ba0*/  IMAD.MOV.U32 R23, RZ, RZ, R104 ;  /* 0x000000ffff177224 */ /* 0x000fc600078e0068 */
[----:B------:R-:W-:Y:S04]  /*82bb0*/  STL [R1+0x6fbc], R22 ;  /* 0x006fbc1601007387 */ /* 0x000fe80000100800 */
[----:B------:R-:W-:Y:S04]  /*82bc0*/  STL [R1+0x6fb8], R23 ;  /* 0x006fb81701007387 */ /* 0x000fe80000100800 */
        /* <DEDUP_REMOVED lines=13> */
[----:B------:R-:W-:-:S02]  /*82ca0*/  MOV R54, R107 ;  /* 0x0000006b00367202 */ /* 0x000fc40000000f00 */
[----:B---3--:R-:W-:Y:S01]  /*82cb0*/  HMMA.1688.F32.TF32 R104, R96, R48, R240 ;  /* 0x000000306068723c */ /* 0x008fe200000810f0 */
[----:B------:R-:W3:Y:S04]  /*82cc0*/  LDL.LU R236, [R1+0x550] ;  /* 0x0005500001ec7983 */ /* 0x000ee80000300800 */
[----:B------:R-:W3:Y:S04]  /*82cd0*/  LDL.LU R237, [R1+0x554] ;  /* 0x0005540001ed7983 */ /* 0x000ee80000300800 */
[----:B------:R-:W3:Y:S04]  /*82ce0*/  LDL.LU R238, [R1+0x558] ;  /* 0x0005580001ee7983 */ /* 0x000ee80000300800 */
[----:B------:R-:W3:Y:S04]  /*82cf0*/  LDL.LU R239, [R1+0x55c] ;  /* 0x00055c0001ef7983 */ /* 0x000ee80000300800 */
[----:B------:R-:W3:Y:S02]  /*82d00*/  LDL.LU R240, [R1+0x540] ;  /* 0x0005400001f07983 */ /* 0x000ee40000300800 */
[----:B------:R-:W-:Y:S01]  /*82d10*/  IMAD.MOV.U32 R11, RZ, RZ, R104 ;  /* 0x000000ffff0b7224 */ /* 0x000fe200078e0068 */
[----:B------:R-:W-:Y:S01]  /*82d20*/  MOV R26, R107 ;  /* 0x0000006b001a7202 */ /* 0x000fe20000000f00 */
[----:B------:R-:W-:Y:S01]  /*82d30*/  IMAD.MOV.U32 R10, RZ, RZ, R105 ;  /* 0x000000ffff0a7224 */ /* 0x000fe200078e0069 */
[----:B------:R-:W3:Y:S01]  /*82d40*/  LDL.LU R241, [R1+0x544] ;  /* 0x0005440001f17983 */ /* 0x000ee20000300800 */
[----:B------:R-:W-:-:S02]  /*82d50*/  IMAD.MOV.U32 R27, RZ, RZ, R106 ;  /* 0x000000ffff1b7224 */ /* 0x000fc400078e006a */
[----:B--2---:R-:W-:Y:S01]  /*82d60*/  HMMA.1688.F32.TF32 R104, R96, R44, R244 ;  /* 0x0000002c6068723c */ /* 0x004fe200000810f4 */
[----:B------:R-:W2:Y:S04]  /*82d70*/  LDL.LU R242, [R1+0x548] ;  /* 0x0005480001f27983 */ /* 0x000ea80000300800 */
[----:B------:R-:W2:Y:S04]  /*82d80*/  LDL.LU R243, [R1+0x54c] ;  /* 0x00054c0001f37983 */ /* 0x000ea80000300800 */
[----:B------:R-:W2:Y:S04]  /*82d90*/  LDL.LU R244, [R1+0x530] ;  /* 0x0005300001f47983 */ /* 0x000ea80000300800 */
[----:B------:R-:W2:Y:S04]  /*82da0*/  LDL.LU R245, [R1+0x534] ;  /* 0x0005340001f57983 */ /* 0x000ea80000300800 */
[----:B------:R-:W2:Y:S02]  /*82db0*/  LDL.LU R246, [R1+0x538] ;  /* 0x0005380001f67983 */ /* 0x000ea40000300800 */
[----:B------:R-:W-:Y:S01]  /*82dc0*/  IMAD.MOV.U32 R166, RZ, RZ, R104 ;  /* 0x000000ffffa67224 */ /* 0x000fe200078e0068 */
[----:B------:R-:W-:Y:S01]  /*82dd0*/  MOV R171, R107 ;  /* 0x0000006b00ab7202 */ /* 0x000fe20000000f00 */
[----:B------:R-:W-:Y:S01]  /*82de0*/  IMAD.MOV.U32 R167, RZ, RZ, R105 ;  /* 0x000000ffffa77224 */ /* 0x000fe200078e0069 */
[----:B------:R-:W2:Y:S01]  /*82df0*/  LDL.LU R247, [R1+0x53c] ;  /* 0x00053c0001f77983 */ /* 0x000ea20000300800 */
[----:B------:R-:W-:-:S02]  /*82e00*/  IMAD.MOV.U32 R170, RZ, RZ, R106 ;  /* 0x000000ffffaa7224 */ /* 0x000fc400078e006a */
[----:B----4-:R-:W-:Y:S01]  /*82e10*/  HMMA.1688.F32.TF32 R104, R96, R40, R248 ;  /* 0x000000286068723c */ /* 0x010fe200000810f8 */
[----:B------:R-:W4:Y:S04]  /*82e20*/  LDL.LU R248, [R1+0x510] ;  /* 0x0005100001f87983 */ /* 0x000f280000300800 */
[----:B------:R-:W4:Y:S04]  /*82e30*/  LDL.LU R249, [R1+0x514] ;  /* 0x0005140001f97983 */ /* 0x000f280000300800 */
[----:B------:R-:W4:Y:S04]  /*82e40*/  LDL.LU R250, [R1+0x518] ;  /* 0x0005180001fa7983 */ /* 0x000f280000300800 */
[----:B------:R-:W4:Y:S06]  /*82e50*/  LDL.LU R251, [R1+0x51c] ;  /* 0x00051c0001fb7983 */ /* 0x000f2c0000300800 */
[----:B------:R-:W-:Y:S01]  /*82e60*/  IMAD.MOV.U32 R67, RZ, RZ, R104 ;  /* 0x000000ffff437224 */ /* 0x000fe200078e0068 */
[----:B------:R-:W-:Y:S01]  /*82e70*/  MOV R18, R107 ;  /* 0x0000006b00127202 */ /* 0x000fe20000000f00 */
[----:B------:R-:W-:-:S02]  /*82e80*/  IMAD.MOV.U32 R66, RZ, RZ, R105 ;  /* 0x000000ffff427224 */ /* 0x000fc400078e0069 */
[----:B------:R-:W-:Y:S02]  /*82e90*/  IMAD.MOV.U32 R19, RZ, RZ, R106 ;  /* 0x000000ffff137224 */ /* 0x000fe400078e006a */
[----:B------:R-:W-:-:S15]  /*82ea0*/  HMMA.1688.F32.TF32 R104, R96, R32, R224 ;  /* 0x000000206068723c */ /* 0x000fde00000810e0 */
[----:B------:R-:W-:-:S04]  /*82eb0*/  NOP ;  /* 0x0000000000007918 */ /* 0x000fc80000000000 */
[----:B-1----:R-:W-:Y:S01]  /*82ec0*/  IMAD.MOV.U32 R30, RZ, RZ, R104 ;  /* 0x000000ffff1e7224 */ /* 0x002fe200078e0068 */
        /* <DEDUP_REMOVED lines=21> */
[----:B--2---:R-:W-:-:S15]  /*83020*/  HMMA.1688.F32.TF32 R104, R96, R16, R240 ;  /* 0x000000106068723c */ /* 0x004fde00000810f0 */
[----:B------:R-:W-:-:S04]  /*83030*/  NOP ;  /* 0x0000000000007918 */ /* 0x000fc80000000000 */
[----:B------:R-:W-:Y:S01]  /*83040*/  IMAD.MOV.U32 R91, RZ, RZ, R104 ;  /* 0x000000ffff5b7224 */ /* 0x000fe200078e0068 */
[----:B------:R-:W-:Y:S01]  /*83050*/  MOV R47, R107 ;  /* 0x0000006b002f7202 */ /* 0x000fe20000000f00 */
[----:B------:R-:W-:Y:S02]  /*83060*/  IMAD.MOV.U32 R90, RZ, RZ, R105 ;  /* 0x000000ffff5a7224 */ /* 0x000fe400078e0069 */
[----:B------:R-:W-:Y:S02]  /*83070*/  IMAD.MOV.U32 R46, RZ, RZ, R106 ;  /* 0x000000ffff2e7224 */ /* 0x000fe400078e006a */
[----:B------:R-:W-:-:S15]  /*83080*/  HMMA.1688.F32.TF32 R104, R96, R8, R244 ;  /* 0x000000086068723c */ /* 0x000fde00000810f4 */
[----:B------:R-:W-:-:S04]  /*83090*/  NOP ;  /* 0x0000000000007918 */ /* 0x000fc80000000000 */
[----:B------:R-:W-:Y:S02]  /*830a0*/  IMAD.MOV.U32 R50, RZ, RZ, R104 ;  /* 0x000000ffff327224 */ /* 0x000fe400078e0068 */
[----:B------:R-:W-:Y:S01]  /*830b0*/  IMAD.MOV.U32 R51, RZ, RZ, R105 ;  /* 0x000000ffff337224 */ /* 0x000fe200078e0069 */
[----:B------:R-:W-:Y:S01]  /*830c0*/  MOV R94, R107 ;  /* 0x0000006b005e7202 */ /* 0x000fe20000000f00 */
[----:B------:R-:W-:Y:S01]  /*830d0*/  IMAD.MOV.U32 R95, RZ, RZ, R106 ;  /* 0x000000ffff5f7224 */ /* 0x000fe200078e006a */
[----:B----4-:R-:W-:Y:S01]  /*830e0*/  HMMA.1688.F32.TF32 R96, R96, R4, R248 ;  /* 0x000000046060723c */ /* 0x010fe200000810f8 */
        /* <DEDUP_REMOVED lines=100> */
[----:B------:R-:W-:-:S02]  /*83730*/  LOP3.LUT R114, R0, 0x40, RZ, 0x3c, !PT ;  /* 0x0000004000727812 */ /* 0x000fc400078e3cff */
[----:B------:R-:W-:-:S03]  /*83740*/  LOP3.LUT R115, R0, 0x60, RZ, 0x3c, !PT ;  /* 0x0000006000737812 */ /* 0x000fc600078e3cff */
[----:B------:R-:W-:Y:S04]  /*83750*/  LDS R100, [R114+UR10+0x44000] ;  /* 0x0440000a72647984 */ /* 0x000fe80008000800 */
[----:B------:R-:W-:Y:S04]  /*83760*/  LDS R102, [R114+UR10+0x44800] ;  /* 0x0448000a72667984 */ /* 0x000fe80008000800 */
[----:B------:R-:W-:Y:S04]  /*83770*/  LDS R101, [R115+UR10+0x44000] ;  /* 0x0440000a73657984 */ /* 0x000fe80008000800 */
[----:B------:R-:W2:Y:S01]  /*83780*/  LDS R103, [R115+UR10+0x44800] ;  /* 0x0448000a73677984 */ /* 0x000ea20008000800 */
[----:B------:R-:W-:Y:S01]  /*83790*/  IMAD.MOV.U32 R183, RZ, RZ, R96 ;  /* 0x000000ffffb77224 */ /* 0x000fe200078e0060 */
[----:B------:R-:W-:Y:S01]  /*837a0*/  MOV R179, R99 ;  /* 0x0000006300b37202 */ /* 0x000fe20000000f00 */
[----:B------:R-:W-:-:S02]  /*837b0*/  IMAD.MOV.U32 R175, RZ, RZ, R97 ;  /* 0x000000ffffaf7224 */ /* 0x000fc400078e0061 */
[----:B------:R-:W-:Y:S02]  /*837c0*/  IMAD.MOV.U32 R178, RZ, RZ, R98 ;  /* 0x000000ffffb27224 */ /* 0x000fe400078e0062 */
[C---:B--2---:R-:W-:Y:S08]  /*837d0*/  HMMA.1688.F32.TF32 R96, R100.reuse, R80, R104 ;  /* 0x000000506460723c */ /* 0x044ff00000081068 */
[C---:B---3--:R-:W-:Y:S08]  /*837e0*/  HMMA.1688.F32.TF32 R104, R100.reuse, R76, R128 ;  /* 0x0000004c6468723c */ /* 0x048ff00000081080 */
[C---:B----4-:R-:W-:Y:S08]  /*837f0*/  HMMA.1688.F32.TF32 R116, R100.reuse, R84, R108 ;  /* 0x000000546474723c */ /* 0x050ff0000008106c */
[C---:B------:R-:W-:Y:S11]  /*83800*/  HMMA.1688.F32.TF32 R108, R100.reuse, R72, R124 ;  /* 0x00000048646c723c */ /* 0x040ff6000008107c */
[----:B------:R-:W-:Y:S04]  /*83810*/  STL.64 [R1+0xc90], R116 ;  /* 0x000c907401007387 */ /* 0x000fe80000100a00 */
[----:B------:R1:W-:Y:S02]  /*83820*/  STL.64 [R1+0xc98], R118 ;  /* 0x000c987601007387 */ /* 0x0003e40000100a00 */
[C---:B-1----:R-:W-:Y:S02]  /*83830*/  HMMA.1688.F32.TF32 R116, R100.reuse, R12, R132 ;  /* 0x0000000c6474723c */ /* 0x042fe40000081084 */
[----:B------:R-:W-:Y:S04]  /*83840*/  STL.64 [R1+0xc70], R108 ;  /* 0x000c706c01007387 */ /* 0x000fe80000100a00 */
[----:B------:R1:W-:Y:S04]  /*83850*/  STL.64 [R1+0xc78], R110 ;  /* 0x000c786e01007387 */ /* 0x0003e80000100a00 */
[----:B------:R-:W-:Y:S04]  /*83860*/  STL.64 [R1+0xc60], R104 ;  /* 0x000c606801007387 */ /* 0x000fe80000100a00 */
[----:B------:R2:W-:Y:S01]  /*83870*/  STL.64 [R1+0xc68], R106 ;  /* 0x000c686a01007387 */ /* 0x0005e20000100a00 */
[C---:B-1----:R-:W-:Y:S08]  /*83880*/  HMMA.1688.F32.TF32 R108, R100.reuse, R36, R136 ;  /* 0x00000024646c723c */ /* 0x042ff00000081088 */
[C---:B--2---:R-:W-:Y:S01]  /*83890*/  HMMA.1688.F32.TF32 R104, R100.reuse, R196, R140 ;  /* 0x000000c46468723c */ /* 0x044fe2000008108c */
[----:B------:R-:W-:Y:S04]  /*838a0*/  STL.64 [R1+0xc50], R116 ;  /* 0x000c507401007387 */ /* 0x000fe80000100a00 */
[----:B------:R1:W-:Y:S06]  /*838b0*/  STL.64 [R1+0xc58], R118 ;  /* 0x000c587601007387 */ /* 0x0003ec0000100a00 */
        /* <DEDUP_REMOVED lines=169> */
[----:B------:R-:W-:Y:S01]  /*84350*/  LDS R96, [R0+UR10+0x44080] ;  /* 0x0440800a00607984 */ /* 0x000fe20008000800 */
[----:B------:R-:W-:-:S03]  /*84360*/  IMAD.MOV.U32 R62, RZ, RZ, R98 ;  /* 0x000000ffff3e7224 */ /* 0x000fc600078e0062 */
[----:B------:R-:W-:Y:S04]  /*84370*/  LDS R98, [R0+UR10+0x44880] ;  /* 0x0448800a00627984 */ /* 0x000fe80008000800 */
[----:B------:R-:W-:Y:S04]  /*84380*/  LDS R97, [R252+UR10+0x44080] ;  /* 0x0440800afc617984 */ /* 0x000fe80008000800 */
[----:B------:R-:W2:Y:S02]  /*84390*/  LDS R99, [R252+UR10+0x44880] ;  /* 0x0448800afc637984 */ /* 0x000ea40008000800 */
[----:B--2---:R-:W-:Y:S08]  /*843a0*/  HMMA.1688.F32.TF32 R104, R96, R80, R104 ;  /* 0x000000506068723c */ /* 0x004ff00000081068 */
[C---:B---3--:R-:W-:Y:S08]  /*843b0*/  HMMA.1688.F32.TF32 R120, R100.reuse, R8, R120 ;  /* 0x000000086478723c */ /* 0x048ff00000081078 */
[C---:B----4-:R-:W-:Y:S08]  /*843c0*/  HMMA.1688.F32.TF32 R144, R100.reuse, R16, R144 ;  /* 0x000000106490723c */ /* 0x050ff00000081090 */
[C---:B------:R-:W-:Y:S08]  /*843d0*/  HMMA.1688.F32.TF32 R140, R100.reuse, R20, R140 ;  /* 0x00000014648c723c */ /* 0x040ff0000008108c */
[C---:B------:R-:W-:Y:S08]  /*843e0*/  HMMA.1688.F32.TF32 R132, R100.reuse, R28, R132 ;  /* 0x0000001c6484723c */ /* 0x040ff00000081084 */
[C---:B------:R-:W-:Y:S08]  /*843f0*/  HMMA.1688.F32.TF32 R124, R100.reuse, R32, R124 ;  /* 0x00000020647c723c */ /* 0x040ff0000008107c */
[C---:B------:R-:W-:Y:S11]  /*84400*/  HMMA.1688.F32.TF32 R136, R100.reuse, R24, R136 ;  /* 0x000000186488723c */ /* 0x040ff60000081088 */
[----:B------:R1:W-:Y:S04]  /*84410*/  STL.64 [R1+0xb00], R124 ;  /* 0x000b007c01007387 */ /* 0x0003e80000100a00 */
[----:B------:R-:W-:Y:S04]  /*84420*/  STL.64 [R1+0xb08], R126 ;  /* 0x000b087e01007387 */ /* 0x000fe80000100a00 */
[----:B-1----:R-:W2:Y:S01]  /*84430*/  LDL.LU.64 R124, [R1+0x71e8] ;  /* 0x0071e800017c7983 */ /* 0x002ea20000300a00 */
[----:B------:R-:W-:Y:S03]  /*84440*/  HMMA.1688.F32.TF32 R116, R100, R4, R116 ;  /* 0x000000046474723c */ /* 0x000fe60000081074 */
[----:B------:R-:W-:Y:S04]  /*84450*/  STL.64 [R1+0xaf0], R132 ;  /* 0x000af08401007387 */ /* 0x000fe80000100a00 */
[----:B------:R1:W-:Y:S04]  /*84460*/  STL.64 [R1+0xaf8], R134 ;  /* 0x000af88601007387 */ /* 0x0003e80000100a00 */
[----:B------:R-:W-:Y:S04]  /*84470*/  LDS R100, [R114+UR10+0x44080] ;  /* 0x0440800a72647984 */ /* 0x000fe80008000800 */
[----:B------:R-:W-:Y:S04]  /*84480*/  LDS R102, [R114+UR10+0x44880] ;  /* 0x0448800a72667984 */ /* 0x000fe80008000800 */
[----:B-1----:R-:W3:Y:S01]  /*84490*/  LDL.LU.64 R134, [R1+0x71e0] ;  /* 0x0071e00001867983 */ /* 0x002ee20000300a00 */
[C---:B------:R-:W-:Y:S03]  /*844a0*/  HMMA.1688.F32.TF32 R108, R96.reuse, R84, R108 ;  /* 0x00000054606c723c */ /* 0x040fe6000008106c */
[----:B------:R-:W3:Y:S04]  /*844b0*/  LDL.LU.64 R132, [R1+0x71d8] ;  /* 0x0071d80001847983 */ /* 0x000ee80000300a00 */
[----:B------:R-:W-:Y:S04]  /*844c0*/  STL.64 [R1+0xae0], R136 ;  /* 0x000ae08801007387 */ /* 0x000fe80000100a00 */
[----:B------:R1:W-:Y:S04]  /*844d0*/  STL.64 [R1+0xae8], R138 ;  /* 0x000ae88a01007387 */ /* 0x0003e80000100a00 */
[----:B------:R-:W-:Y:S04]  /*844e0*/  LDS R101, [R115+UR10+0x44080] ;  /* 0x0440800a73657984 */ /* 0x000fe80008000800 */
[----:B------:R-:W4:Y:S04]  /*844f0*/  LDS R103, [R115+UR10+0x44880] ;  /* 0x0448800a73677984 */ /* 0x000f280008000800 */
        /* <DEDUP_REMOVED lines=11> */
[----:B------:R-:W-:Y:S04]  /*845b0*/  STL.64 [R1+0xab8], R122 ;  /* 0x000ab87a01007387 */ /* 0x000fe80000100a00 */
[----:B------:R-:W-:Y:S04]  /*845c0*/  STL.64 [R1+0xaa0], R116 ;  /* 0x000aa07401007387 */ /* 0x000fe80000100a00 */
[----:B------:R1:W-:Y:S04]  /*845d0*/  STL.64 [R1+0xaa8], R118 ;  /* 0x000aa87601007387 */ /* 0x0003e80000100a00 */
[----:B------:R-:W-:Y:S04]  /*845e0*/  STL.64 [R1+0x8b0], R104 ;  /* 0x0008b06801007387 */ /* 0x000fe80000100a00 */
[----:B------:R4:W-:Y:S01]  /*845f0*/  STL.64 [R1+0x8b8], R106 ;  /* 0x0008b86a01007387 */ /* 0x0009e20000100a00 */
[C---:B-1----:R-:W-:Y:S03]  /*84600*/  HMMA.1688.F32.TF32 R116, R96.reuse, R76, R148 ;  /* 0x0000004c6074723c */ /* 0x042fe60000081094 */
[----:B------:R-:W-:Y:S05]  /*84610*/  STL.64 [R1+0xa90], R108 ;  /* 0x000a906c01007387 */ /* 0x000fea0000100a00 */
[C---:B----4-:R-:W-:Y:S01]  /*84620*/  HMMA.1688.F32.TF32 R104, R96.reuse, R72, R128 ;  /* 0x000000486068723c */ /* 0x050fe20000081080 */
[----:B------:R1:W-:Y:S07]  /*84630*/  STL.64 [R1+0xa98], R110 ;  /* 0x000a986e01007387 */ /* 0x0003ee0000100a00 */
[C---:B-1----:R-:W-:Y:S11]  /*84640*/  HMMA.1688.F32.TF32 R108, R96.reuse, R12, R152 ;  /* 0x0000000c606c723c */ /* 0x042ff60000081098 */
        /* <DEDUP_REMOVED lines=45> */
[----:B------:R1:W-:Y:S04]  /*84920*/  STL.64 [R1+0x990], R104 ;  /* 0x0009906801007387 */ /* 0x0003e80000100a00 */
[----:B------:R4:W-:Y:S04]  /*84930*/  STL.64 [R1+0x998], R106 ;  /* 0x0009986a01007387 */ /* 0x0009e80000100a00 */
[----:B-1----:R-:W2:Y:S04]  /*84940*/  LDL.LU R104, [R1+0x10] ;  /* 0x0000100001687983 */ /* 0x002ea80000300800 */
[----:B------:R1:W-:Y:S04]  /*84950*/  STL.64 [R1+0x980], R116 ;  /* 0x0009807401007387 */ /* 0x0003e80000100a00 */
[----:B------:R1:W-:Y:S04]  /*84960*/  STL.64 [R1+0x988], R118 ;  /* 0x0009887601007387 */ /* 0x0003e80000100a00 */
[----:B------:R1:W-:Y:S04]  /*84970*/  STL.64 [R1+0x970], R108 ;  /* 0x0009706c01007387 */ /* 0x0003e80000100a00 */
[----:B------:R1:W-:Y:S04]  /*84980*/  STL.64 [R1+0x978], R110 ;  /* 0x0009786e01007387 */ /* 0x0003e80000100a00 */
[----:B------:R-:W2:Y:S04]  /*84990*/  LDL.LU R105, [R1+0x14] ;  /* 0x0000140001697983 */ /* 0x000ea80000300800 */
[----:B----4-:R-:W2:Y:S04]  /*849a0*/  LDL.LU R106, [R1+0x18] ;  /* 0x00001800016a7983 */ /* 0x010ea80000300800 */
[----:B------:R-:W2:Y:S04]  /*849b0*/  LDL.LU R107, [R1+0x1c] ;  /* 0x00001c00016b7983 */ /* 0x000ea80000300800 */
[----:B-1----:R-:W4:Y:S04]  /*849c0*/  LDL.LU R116, [R1+0x20] ;  /* 0x0000200001747983 */ /* 0x002f280000300800 */
        /* <DEDUP_REMOVED lines=111> */
[----:B------:R1:W-:Y:S01]  /*850c0*/  STL.64 [R1+0x928], R202 ;  /* 0x000928ca01007387 */ /* 0x0003e20000100a00 */
[----:B------:R-:W-:Y:S03]  /*850d0*/  HMMA.1688.F32.TF32 R96, R96, R4, R228 ;  /* 0x000000046060723c */ /* 0x000fe600000810e4 */
        /* <DEDUP_REMOVED lines=26> */
[----:B------:R-:W2:Y:S04]  /*85280*/  LDL.LU.64 R230, [R1+0x70f0] ;  /* 0x0070f00001e67983 */ /* 0x000ea80000300a00 */
[----:B------:R-:W2:Y:S04]  /*85290*/  LDL.LU.64 R228, [R1+0x70e8] ;  /* 0x0070e80001e47983 */ /* 0x000ea80000300a00 */
[----:B------:R1:W-:Y:S04]  /*852a0*/  STL.64 [R1+0x8a0], R96 ;  /* 0x0008a06001007387 */ /* 0x0003e80000100a00 */
[----:B------:R1:W-:Y:S04]  /*852b0*/  STL.64 [R1+0x8a8], R98 ;  /* 0x0008a86201007387 */ /* 0x0003e80000100a00 */
[----:B-1----:R-:W2:Y:S04]  /*852c0*/  LDL.LU R96, [R1+0x30] ;  /* 0x0000300001607983 */ /* 0x002ea80000300800 */
[----:B------:R-:W2:Y:S04]  /*852d0*/  LDL.LU R97, [R1+0x34] ;  /* 0x0000340001617983 */ /* 0x000ea80000300800 */
[----:B------:R-:W2:Y:S04]  /*852e0*/  LDL.LU R98, [R1+0x38] ;  /* 0x0000380001627983 */ /* 0x000ea80000300800 */
[----:B------:R-:W2:Y:S01]  /*852f0*/  LDL.LU R99, [R1+0x3c] ;  /* 0x00003c0001637983 */ /* 0x000ea20000300800 */
[C---:B------:R-:W-:Y:S08]  /*85300*/  HMMA.1688.F32.TF32 R232, R100.reuse, R84, R232 ;  /* 0x0000005464e8723c */ /* 0x040ff000000810e8 */
[C---:B------:R-:W-:Y:S08]  /*85310*/  HMMA.1688.F32.TF32 R236, R100.reuse, R72, R236 ;  /* 0x0000004864ec723c */ /* 0x040ff000000810ec */
[C---:B------:R-:W-:Y:S08]  /*85320*/  HMMA.1688.F32.TF32 R240, R100.reuse, R76, R240 ;  /* 0x0000004c64f0723c */ /* 0x040ff000000810f0 */
[C---:B------:R-:W-:Y:S08]  /*85330*/  HMMA.1688.F32.TF32 R244, R100.reuse, R12, R244 ;  /* 0x0000000c64f4723c */ /* 0x040ff000000810f4 */
[C---:B------:R-:W-:Y:S08]  /*85340*/  HMMA.1688.F32.TF32 R128, R100.reuse, R36, R128 ;  /* 0x000000246480723c */ /* 0x040ff00000081080 */
[C---:B------:R-:W-:Y:S08]  /*85350*/  HMMA.1688.F32.TF32 R248, R100.reuse, R196, R248 ;  /* 0x000000c464f8723c */ /* 0x040ff000000810f8 */
[----:B--2---:R-:W-:-:S15]  /*85360*/  HMMA.1688.F32.TF32 R96, R100, R80, R96 ;  /* 0x000000506460723c */ /* 0x004fde0000081060 */
[----:B------:R-:W-:-:S04]  /*85370*/  NOP ;  /* 0x0000000000007918 */ /* 0x000fc80000000000 */
[----:B------:R-:W-:Y:S04]  /*85380*/  STL.64 [R1+0x890], R96 ;  /* 0x0008906001007387 */ /* 0x000fe80000100a00 */
[----:B------:R-:W-:Y:S04]  /*85390*/  STL.64 [R1+0x898], R98 ;  /* 0x0008986201007387 */ /* 0x000fe80000100a00 */
[----:B------:R-:W-:Y:S04]  /*853a0*/  STL.64 [R1+0x880], R232 ;  /* 0x000880e801007387 */ /* 0x000fe80000100a00 */
[----:B------:R1:W-:Y:S01]  /*853b0*/  STL.64 [R1+0x888], R234 ;  /* 0x000888ea01007387 */ /* 0x0003e20000100a00 */
[C---:B------:R-:W-:Y:S03]  /*853c0*/  HMMA.1688.F32.TF32 R120, R100.reuse, R192, R120 ;  /* 0x000000c06478723c */ /* 0x040fe60000081078 */
        /* <DEDUP_REMOVED lines=19> */
[----:B------:R1:W-:Y:S04]  /*85500*/  STL.64 [R1+0x840], R128 ;  /* 0x0008408001007387 */ /* 0x0003e80000100a00 */
[----:B------:R4:W-:Y:S04]  /*85510*/  STL.64 [R1+0x848], R130 ;  /* 0x0008488201007387 */ /* 0x0009e80000100a00 */
[----:B-1----:R-:W3:Y:S04]  /*85520*/  LDL.LU R128, [R1+0x12a0] ;  /* 0x0012a00001807983 */ /* 0x002ee80000300800 */
[----:B------:R-:W3:Y:S04]  /*85530*/  LDL.LU R129, [R1+0x12a4] ;  /* 0x0012a40001817983 */ /* 0x000ee80000300800 */
[----:B----4-:R-:W4:Y:S04]  /*85540*/  LDL.LU R130, [R1+0x12a8] ;  /* 0x0012a80001827983 */ /* 0x010f280000300800 */
[----:B------:R-:W4:Y:S04]  /*85550*/  LDL.LU R131, [R1+0x12ac] ;  /* 0x0012ac0001837983 */ /* 0x000f280000300800 */
[----:B------:R-:W-:Y:S04]  /*85560*/  STL.64 [R1+0x830], R248 ;  /* 0x000830f801007387 */ /* 0x000fe80000100a00 */
[----:B------:R1:W-:Y:S04]  /*85570*/  STL.64 [R1+0x838], R250 ;  /* 0x000838fa01007387 */ /* 0x0003e80000100a00 */
[----:B-1----:R-:W4:Y:S04]  /*85580*/  LDL.LU.64 R250, [R1+0x70a0] ;  /* 0x0070a00001fa7983 */ /* 0x002f280000300a00 */
[----:B------:R-:W4:Y:S04]  /*85590*/  LDL.LU.64 R248, [R1+0x7098] ;  /* 0x0070980001f87983 */ /* 0x000f280000300a00 */
[----:B------:R-:W-:Y:S04]  /*855a0*/  STL.64 [R1+0x820], R120 ;  /* 0x0008207801007387 */ /* 0x000fe80000100a00 */
[----:B------:R1:W-:Y:S02]  /*855b0*/  STL.64 [R1+0x828], R122 ;  /* 0x0008287a01007387 */ /* 0x0003e40000100a00 */
[C---:B-1----:R-:W-:Y:S08]  /*855c0*/  HMMA.1688.F32.TF32 R120, R100.reuse, R188, R116 ;  /* 0x000000bc6478723c */ /* 0x042ff00000081074 */
[C---:B------:R-:W-:Y:S11]  /*855d0*/  HMMA.1688.F32.TF32 R116, R100.reuse, R180, R108 ;  /* 0x000000b46474723c */ /* 0x040ff6000008106c */
[----:B------:R-:W-:Y:S04]  /*855e0*/  STL.64 [R1+0x810], R120 ;  /* 0x0008107801007387 */ /* 0x000fe80000100a00 */
[----:B------:R-:W-:Y:S04]  /*855f0*/  STL.64 [R1+0x818], R122 ;  /* 0x0008187a01007387 */ /* 0x000fe80000100a00 */
[----:B------:R-:W-:Y:S04]  /*85600*/  STL.64 [R1+0x800], R104 ;  /* 0x0008006801007387 */ /* 0x000fe80000100a00 */
[----:B------:R-:W-:Y:S04]  /*85610*/  STL.64 [R1+0x808], R106 ;  /* 0x0008086a01007387 */ /* 0x000fe80000100a00 */
[----:B------:R-:W-:Y:S04]  /*85620*/  STL.64 [R1+0x7f0], R116 ;  /* 0x0007f07401007387 */ /* 0x000fe80000100a00 */
[----:B------:R2:W-:Y:S02]  /*85630*/  STL.64 [R1+0x7f8], R118 ;  /* 0x0007f87601007387 */ /* 0x0005e40000100a00 */
[C---:B--2---:R-:W-:Y:S08]  /*85640*/  HMMA.1688.F32.TF32 R116, R100.reuse, R168, R240 ;  /* 0x000000a86474723c */ /* 0x044ff000000810f0 */
[C---:B---3--:R-:W-:Y:S08]  /*85650*/  HMMA.1688.F32.TF32 R104, R100.reuse, R172, R244 ;  /* 0x000000ac6468723c */ /* 0x048ff000000810f4 */
[----:B----4-:R-:W-:-:S15]  /*85660*/  HMMA.1688.F32.TF32 R108, R100, R176, R248 ;  /* 0x000000b0646c723c */ /* 0x010fde00000810f8 */
[----:B------:R-:W-:-:S04]  /*85670*/  NOP ;  /* 0x0000000000007918 */ /* 0x000fc80000000000 */
        /* <DEDUP_REMOVED lines=44> */
[----:B------:R-:W-:Y:S01]  /*85940*/  STL.64 [R1+0x610], R108 ;  /* 0x0006106c01007387 */ /* 0x000fe20000100a00 */
[C---:B------:R-:W-:Y:S03]  /*85950*/  HMMA.1688.F32.TF32 R248, R100.reuse, R4, R132 ;  /* 0x0000000464f8723c */ /* 0x040fe60000081084 */
[----:B------:R2:W-:Y:S05]  /*85960*/  STL.64 [R1+0x618], R110 ;  /* 0x0006186e01007387 */ /* 0x0005ea0000100a00 */
[C---:B-1----:R-:W-:Y:S01]  /*85970*/  HMMA.1688.F32.TF32 R116, R100.reuse, R20, R144 ;  /* 0x000000146474723c */ /* 0x042fe20000081090 */
[----:B------:R-:W-:Y:S04]  /*85980*/  STL.64 [R1+0x5e0], R104 ;  /* 0x0005e06801007387 */ /* 0x000fe80000100a00 */
[----:B------:R1:W-:Y:S03]  /*85990*/  STL.64 [R1+0x5e8], R106 ;  /* 0x0005e86a01007387 */ /* 0x0003e60000100a00 */
[C---:B--2---:R-:W-:Y:S01]  /*859a0*/  HMMA.1688.F32.TF32 R108, R100.reuse, R16, R140 ;  /* 0x00000010646c723c */ /* 0x044fe2000008108c */
[----:B------:R-:W-:Y:S04]  /*859b0*/  LDS R144, [R114+UR10+0x44100] ;  /* 0x0441000a72907984 */ /* 0x000fe80008000800 */
[----:B------:R-:W-:Y:S03]  /*859c0*/  LDS R146, [R114+UR10+0x44900] ;  /* 0x0449000a72927984 */ /* 0x000fe60008000800 */
[----:B-1----:R-:W-:Y:S01]  /*859d0*/  HMMA.1688.F32.TF32 R104, R100, R8, R136 ;  /* 0x000000086468723c */ /* 0x002fe20000081088 */
[----:B------:R-:W-:Y:S04]  /*859e0*/  LDS R145, [R115+UR10+0x44100] ;  /* 0x0441000a73917984 */ /* 0x000fe80008000800 */
[----:B------:R1:W-:Y:S04]  /*859f0*/  STL.64 [R1+0x570], R116 ;  /* 0x0005707401007387 */ /* 0x0003e80000100a00 */
[----:B------:R2:W-:Y:S04]  /*85a00*/  STL.64 [R1+0x578], R118 ;  /* 0x0005787601007387 */ /* 0x0005e80000100a00 */
[----:B------:R-:W-:Y:S04]  /*85a10*/  STL.64 [R1+0x550], R108 ;  /* 0x0005506c01007387 */ /* 0x000fe80000100a00 */
[----:B------:R-:W-:Y:S04]  /*85a20*/  STL.64 [R1+0x558], R110 ;  /* 0x0005586e01007387 */ /* 0x000fe80000100a00 */
[----:B------:R-:W-:Y:S04]  /*85a30*/  STL [R1+0x6df4], R248 ;  /* 0x006df4f801007387 */ /* 0x000fe80000100800 */
[----:B------:R3:W-:Y:S04]  /*85a40*/  STL.64 [R1+0x540], R104 ;  /* 0x0005406801007387 */ /* 0x0007e80000100a00 */
[----:B------:R4:W-:Y:S04]  /*85a50*/  STL.64 [R1+0x548], R106 ;  /* 0x0005486a01007387 */ /* 0x0009e80000100a00 */
[----:B------:R-:W-:Y:S04]  /*85a60*/  STL [R1+0x6df0], R249 ;  /* 0x006df0f901007387 */ /* 0x000fe80000100800 */
        /* <DEDUP_REMOVED lines=42> */
[----:B---3--:R-:W3:Y:S04]  /*85d10*/  LDL.LU R104, [R1+0x13e0] ;  /* 0x0013e00001687983 */ /* 0x008ee80000300800 */
[----:B------:R-:W3:Y:S04]  /*85d20*/  LDL.LU R105, [R1+0x13e4] ;  /* 0x0013e40001697983 */ /* 0x000ee80000300800 */
[----:B----4-:R-:W3:Y:S04]  /*85d30*/  LDL.LU R106, [R1+0x13e8] ;  /* 0x0013e800016a7983 */ /* 0x010ee80000300800 */
[----:B------:R-:W3:Y:S01]  /*85d40*/  LDL.LU R107, [R1+0x13ec] ;  /* 0x0013ec00016b7983 */ /* 0x000ee20000300800 */
[C---:B------:R-:W-:Y:S03]  /*85d50*/  HMMA.1688.F32.TF32 R244, R96.reuse, R80, R128 ;  /* 0x0000005060f4723c */ /* 0x040fe60000081080 */
        /* <DEDUP_REMOVED lines=12> */
[----:B------:R-:W1:Y:S01]  /*85e20*/  LDS R147, [R115+UR10+0x44900] ;  /* 0x0449000a73937984 */ /* 0x000e620008000800 */
[C---:B------:R-:W-:Y:S08]  /*85e30*/  HMMA.1688.F32.TF32 R132, R96.reuse, R72, R216 ;  /* 0x000000486084723c */ /* 0x040ff000000810d8 */
[C---:B------:R-:W-:Y:S08]  /*85e40*/  HMMA.1688.F32.TF32 R136, R96.reuse, R84, R212 ;  /* 0x000000546088723c */ /* 0x040ff000000810d4 */
[C---:B------:R-:W-:Y:S11]  /*85e50*/  HMMA.1688.F32.TF32 R100, R96.reuse, R76, R220 ;  /* 0x0000004c6064723c */ /* 0x040ff600000810dc */
        /* <DEDUP_REMOVED lines=10> */
[----:B------:R-:W-:Y:S04]  /*85f00*/  STL.64 [R1+0x508], R138 ;  /* 0x0005088a01007387 */ /* 0x000fe80000100a00 */
[----:B------:R-:W-:Y:S04]  /*85f10*/  STL.64 [R1+0x4f0], R132 ;  /* 0x0004f08401007387 */ /* 0x000fe80000100a00 */
[----:B------:R-:W-:Y:S04]  /*85f20*/  STL.64 [R1+0x4f8], R134 ;  /* 0x0004f88601007387 */ /* 0x000fe80000100a00 */
[----:B------:R-:W-:Y:S04]  /*85f30*/  STL.64 [R1+0x4e0], R100 ;  /* 0x0004e06401007387 */ /* 0x000fe80000100a00 */
[----:B------:R1:W-:Y:S02]  /*85f40*/  STL.64 [R1+0x4e8], R102 ;  /* 0x0004e86601007387 */ /* 0x0003e40000100a00 */
[C---:B-1----:R-:W-:Y:S08]  /*85f50*/  HMMA.1688.F32.TF32 R100, R96.reuse, R184, R120 ;  /* 0x000000b86064723c */ /* 0x042ff00000081078 */
[----:B------:R-:W-:Y:S11]  /*85f60*/  HMMA.1688.F32.TF32 R136, R96, R192, R236 ;  /* 0x000000c06088723c */ /* 0x000ff600000810ec */
[----:B------:R-:W-:Y:S01]  /*85f70*/  IMAD.MOV.U32 R244, RZ, RZ, R100 ;  /* 0x000000fffff47224 */ /* 0x000fe200078e0064 */
[----:B------:R-:W-:Y:S01]  /*85f80*/  MOV R249, R103 ;  /* 0x0000006700f97202 */ /* 0x000fe20000000f00 */
[----:B------:R-:W-:-:S02]  /*85f90*/  IMAD.MOV.U32 R245, RZ, RZ, R101 ;  /* 0x000000fffff57224 */ /* 0x000fc400078e0065 */
[----:B------:R-:W-:Y:S02]  /*85fa0*/  IMAD.MOV.U32 R248, RZ, RZ, R102 ;  /* 0x000000fffff87224 */ /* 0x000fe400078e0066 */
[C---:B---3--:R-:W-:Y:S08]  /*85fb0*/  HMMA.1688.F32.TF32 R100, R96.reuse, R176, R104 ;  /* 0x000000b06064723c */ /* 0x048ff00000081068 */
[C---:B------:R-:W-:Y:S08]  /*85fc0*/  HMMA.1688.F32.TF32 R132, R96.reuse, R188, R240 ;  /* 0x000000bc6084723c */ /* 0x040ff000000810f0 */
[----:B--2---:R-:W-:Y:S03]  /*85fd0*/  HMMA.1688.F32.TF32 R116, R96, R180, R116 ;  /* 0x000000b46074723c */ /* 0x004fe60000081074 */
[----:B------:R-:W-:Y:S01]  /*85fe0*/  IMAD.MOV.U32 R250, RZ, RZ, R100 ;  /* 0x000000fffffa7224 */ /* 0x000fe200078e0064 */
[----:B------:R-:W-:Y:S01]  /*85ff0*/  MOV R247, R103 ;  /* 0x0000006700f77202 */ /* 0x000fe20000000f00 */
[----:B------:R-:W-:-:S02]  /*86000*/  IMAD.MOV.U32 R251, RZ, RZ, R101 ;  /* 0x000000fffffb7224 */ /* 0x000fc400078e0065 */
[----:B------:R-:W-:Y:S01]  /*86010*/  IMAD.MOV.U32 R246, RZ, RZ, R102 ;  /* 0x000000fffff67224 */ /* 0x000fe200078e0066 */
[C---:B------:R-:W-:Y:S01]  /*86020*/  HMMA.1688.F32.TF32 R104, R96.reuse, R172, R108 ;  /* 0x000000ac6068723c */ /* 0x040fe2000008106c */
[----:B------:R1:W-:Y:S07]  /*86030*/  STL.64 [R1+0x4d0], R136 ;  /* 0x0004d08801007387 */ /* 0x0003ee0000100a00 */
[----:B----4-:R-:W-:Y:S01]  /*86040*/  HMMA.1688.F32.TF32 R100, R96, R168, R128 ;  /* 0x000000a86064723c */ /* 0x010fe20000081080 */
        /* <DEDUP_REMOVED lines=8> */
[----:B------:R-:W-:Y:S04]  /*860d0*/  STL.64 [R1+0x6e00], R248 ;  /* 0x006e00f801007387 */ /* 0x000fe80000100a00 */
[----:B------:R-:W2:Y:S04]  /*860e0*/  LDL.LU R236, [R1+0xce0] ;  /* 0x000ce00001ec7983 */ /* 0x000ea80000300800 */
[----:B------:R-:W-:Y:S01]  /*860f0*/  STL.64 [R1+0x480], R104 ;  /* 0x0004806801007387 */ /* 0x000fe20000100a00 */
[----:B------:R-:W-:-:S03]  /*86100*/  IMAD.MOV.U32 R238, RZ, RZ, R125 ;  /* 0x000000ffffee7224 */ /* 0x000fc600078e007d */
[----:B------:R-:W-:Y:S01]  /*86110*/  STL.64 [R1+0x488], R106 ;  /* 0x0004886a01007387 */ /* 0x000fe20000100a00 */
[----:B------:R-:W-:-:S03]  /*86120*/  IMAD.MOV.U32 R239, RZ, RZ, R124 ;  /* 0x000000ffffef7224 */ /* 0x000fc600078e007c */
[----:B------:R1:W-:Y:S04]  /*86130*/  STL.64 [R1+0x470], R100 ;  /* 0x0004706401007387 */ /* 0x0003e80000100a00 */
[----:B------:R1:W-:Y:S04]  /*86140*/  STL.64 [R1+0x478], R102 ;  /* 0x0004786601007387 */ /* 0x0003e80000100a00 */
[----:B------:R-:W2:Y:S04]  /*86150*/  LDL.LU R237, [R1+0xce4] ;  /* 0x000ce40001ed7983 */ /* 0x000ea80000300800 */
        /* <DEDUP_REMOVED lines=48> */
[----:B------:R-:W2:Y:S04]  /*86460*/  LDL.LU R138, [R1+0x1328] ;  /* 0x00132800018a7983 */ /* 0x000ea80000300800 */
[----:B------:R-:W2:Y:S04]  /*86470*/  LDL.LU R139, [R1+0x132c] ;  /* 0x00132c00018b7983 */ /* 0x000ea80000300800 */
[----:B------:R-:W3:Y:S04]  /*86480*/  LDL.LU R132, [R1+0x1330] ;  /* 0x0013300001847983 */ /* 0x000ee80000300800 */
[----:B------:R-:W3:Y:S04]  /*86490*/  LDL.LU R133, [R1+0x1334] ;  /* 0x0013340001857983 */ /* 0x000ee80000300800 */
[----:B----4-:R-:W3:Y:S04]  /*864a0*/  LDL.LU R134, [R1+0x1338] ;  /* 0x0013380001867983 */ /* 0x010ee80000300800 */
        /* <DEDUP_REMOVED lines=63> */
[----:B------:R1:W-:Y:S04]  /*868a0*/  STL.64 [R1+0x468], R118 ;  /* 0x0004687601007387 */ /* 0x0003e80000100a00 */
[----:B-1----:R-:W2:Y:S04]  /*868b0*/  LDL.LU.64 R118, [R1+0x7078] ;  /* 0x0070780001767983 */ /* 0x002ea80000300a00 */
[----:B------:R-:W3:Y:S04]  /*868c0*/  LDL.LU.64 R116, [R1+0x7070] ;  /* 0x0070700001747983 */ /* 0x000ee80000300a00 */
[----:B------:R-:W-:Y:S04]  /*868d0*/  STL.64 [R1+0x450], R120 ;  /* 0x0004507801007387 */ /* 0x000fe80000100a00 */
[----:B------:R1:W-:Y:S04]  /*868e0*/  STL.64 [R1+0x458], R122 ;  /* 0x0004587a01007387 */ /* 0x0003e80000100a00 */
[----:B-1----:R-:W4:Y:S04]  /*868f0*/  LDL.LU.64 R122, [R1+0x7068] ;  /* 0x00706800017a7983 */ /* 0x002f280000300a00 */
[----:B------:R-:W2:Y:S04]  /*86900*/  LDL.LU.64 R120, [R1+0x7060] ;  /* 0x0070600001787983 */ /* 0x000ea80000300a00 */
[----:B------:R1:W-:Y:S04]  /*86910*/  STL.64 [R1+0x440], R104 ;  /* 0x0004406801007387 */ /* 0x0003e80000100a00 */
[----:B------:R-:W-:Y:S04]  /*86920*/  STL.64 [R1+0x448], R106 ;  /* 0x0004486a01007387 */ /* 0x000fe80000100a00 */
[----:B-1----:R-:W2:Y:S04]  /*86930*/  LDL.LU.64 R104, [R1+0x7058] ;  /* 0x0070580001687983 */ /* 0x002ea80000300a00 */
[----:B------:R1:W-:Y:S04]  /*86940*/  STL.64 [R1+0x430], R108 ;  /* 0x0004306c01007387 */ /* 0x0003e80000100a00 */
[----:B------:R-:W-:Y:S04]  /*86950*/  STL.64 [R1+0x438], R110 ;  /* 0x0004386e01007387 */ /* 0x000fe80000100a00 */
[----:B-1----:R-:W2:Y:S04]  /*86960*/  LDL.LU.64 R108, [R1+0x7050] ;  /* 0x00705000016c7983 */ /* 0x002ea80000300a00 */
[----:B------:R1:W-:Y:S04]  /*86970*/  STL.64 [R1+0x420], R128 ;  /* 0x0004208001007387 */ /* 0x0003e80000100a00 */
[----:B------:R-:W-:Y:S04]  /*86980*/  STL.64 [R1+0x428], R130 ;  /* 0x0004288201007387 */ /* 0x000fe80000100a00 */
[----:B-1----:R-:W2:Y:S04]  /*86990*/  LDL.LU.64 R128, [R1+0x7048] ;  /* 0x0070480001807983 */ /* 0x002ea80000300a00 */
[----:B------:R-:W-:Y:S04]  /*869a0*/  STL.64 [R1+0x410], R248 ;  /* 0x000410f801007387 */ /* 0x000fe80000100a00 */
[----:B------:R1:W-:Y:S02]  /*869b0*/  STL.64 [R1+0x418], R250 ;  /* 0x000418fa01007387 */ /* 0x0003e40000100a00 */
[C---:B-1----:R-:W-:Y:S08]  /*869c0*/  HMMA.1688.F32.TF32 R248, R96.reuse, R56, R244 ;  /* 0x0000003860f8723c */ /* 0x042ff000000810f4 */
[C---:B------:R-:W-:Y:S08]  /*869d0*/  HMMA.1688.F32.TF32 R244, R96.reuse, R52, R100 ;  /* 0x0000003460f4723c */ /* 0x040ff00000081064 */
[C---:B------:R-:W-:Y:S03]  /*869e0*/  HMMA.1688.F32.TF32 R100, R96.reuse, R48, R132 ;  /* 0x000000306064723c */ /* 0x040fe60000081084 */
[----:B------:R-:W-:Y:S04]  /*869f0*/  STL.64 [R1+0x400], R248 ;  /* 0x000400f801007387 */ /* 0x000fe80000100a00 */
[----:B------:R-:W-:Y:S01]  /*86a00*/  STL.64 [R1+0x408], R250 ;  /* 0x000408fa01007387 */ /* 0x000fe20000100a00 */
[C---:B------:R-:W-:Y:S03]  /*86a10*/  HMMA.1688.F32.TF32 R132, R96.reuse, R40, R140 ;  /* 0x000000286084723c */ /* 0x040fe6000008108c */
        /* <DEDUP_REMOVED lines=8> */
[----:B------:R1:W-:Y:S02]  /*86aa0*/  STL.64 [R1+0x3c8], R134 ;  /* 0x0003c88601007387 */ /* 0x0003e40000100a00 */
[C---:B-1----:R-:W-:Y:S03]  /*86ab0*/  HMMA.1688.F32.TF32 R136, R96.reuse, R28, R152 ;  /* 0x0000001c6088723c */ /* 0x042fe60000081098 */
[----:B------:R-:W-:Y:S04]  /*86ac0*/  STL.64 [R1+0x3b0], R100 ;  /* 0x0003b06401007387 */ /* 0x000fe80000100a00 */
[----:B------:R1:W-:Y:S01]  /*86ad0*/  STL.64 [R1+0x3b8], R102 ;  /* 0x0003b86601007387 */ /* 0x0003e20000100a00 */
        /* <DEDUP_REMOVED lines=10> */
[----:B-1----:R-:W-:Y:S08]  /*86b80*/  HMMA.1688.F32.TF32 R100, R96, R4, R208 ;  /* 0x000000046064723c */ /* 0x002ff000000810d0 */
[C---:B------:R-:W-:Y:S01]  /*86b90*/  HMMA.1688.F32.TF32 R96, R144.reuse, R80, R124 ;  /* 0x000000509060723c */ /* 0x040fe2000008107c */
[----:B------:R-:W-:Y:S04]  /*86ba0*/  STL.64 [R1+0x370], R136 ;  /* 0x0003708801007387 */ /* 0x000fe80000100a00 */
[----:B------:R-:W-:Y:S04]  /*86bb0*/  STL.64 [R1+0x378], R138 ;  /* 0x0003788a01007387 */ /* 0x000fe80000100a00 */
[----:B------:R-:W-:Y:S04]  /*86bc0*/  STL.64 [R1+0x360], R132 ;  /* 0x0003608401007387 */ /* 0x000fe80000100a00 */
[----:B------:R-:W-:Y:S04]  /*86bd0*/  STL.64 [R1+0x368], R134 ;  /* 0x0003688601007387 */ /* 0x000fe80000100a00 */
[----:B------:R-:W-:Y:S04]  /*86be0*/  STL.64 [R1+0x10], R100 ;  /* 0x0000106401007387 */ /* 0x000fe80000100a00 */
[----:B------:R1:W-:Y:S04]  /*86bf0*/  STL.64 [R1+0x18], R102 ;  /* 0x0000186601007387 */ /* 0x0003e80000100a00 */
[----:B------:R-:W-:Y:S04]  /*86c00*/  STL.64 [R1], R96 ;  /* 0x0000006001007387 */ /* 0x000fe80000100a00 */
[----:B------:R1:W-:Y:S02]  /*86c10*/  STL.64 [R1+0x8], R98 ;  /* 0x0000086201007387 */ /* 0x0003e40000100a00 */
[C---:B-1----:R-:W-:Y:S02]  /*86c20*/  HMMA.1688.F32.TF32 R100, R144.reuse, R84, R212 ;  /* 0x000000549064723c */ /* 0x042fe400000810d4 */
[----:B------:R-:W-:Y:S04]  /*86c30*/  LDS R124, [R0+UR10+0x44180] ;  /* 0x0441800a007c7984 */ /* 0x000fe80008000800 */
[----:B------:R-:W-:Y:S02]  /*86c40*/  LDS R126, [R0+UR10+0x44980] ;  /* 0x0449800a007e7984 */ /* 0x000fe40008000800 */
[C---:B------:R-:W-:Y:S02]  /*86c50*/  HMMA.1688.F32.TF32 R96, R144.reuse, R72, R216 ;  /* 0x000000489060723c */ /* 0x040fe400000810d8 */
[----:B------:R-:W-:Y:S04]  /*86c60*/  LDS R125, [R252+UR10+0x44180] ;  /* 0x0441800afc7d7984 */ /* 0x000fe80008000800 */
[----:B------:R-:W1:Y:S02]  /*86c70*/  LDS R127, [R252+UR10+0x44980] ;  /* 0x0449800afc7f7984 */ /* 0x000e640008000800 */
[C---:B------:R-:W-:Y:S03]  /*86c80*/  HMMA.1688.F32.TF32 R132, R144.reuse, R76, R220 ;  /* 0x0000004c9084723c */ /* 0x040fe600000810dc */
[----:B------:R-:W-:Y:S04]  /*86c90*/  STL.64 [R1+0x350], R100 ;  /* 0x0003506401007387 */ /* 0x000fe80000100a00 */
[----:B------:R3:W-:Y:S04]  /*86ca0*/  STL.64 [R1+0x358], R102 ;  /* 0x0003586601007387 */ /* 0x0007e80000100a00 */
[----:B------:R-:W-:Y:S04]  /*86cb0*/  STL.64 [R1+0x340], R96 ;  /* 0x0003406001007387 */ /* 0x000fe80000100a00 */
[----:B------:R3:W-:Y:S02]  /*86cc0*/  STL.64 [R1+0x348], R98 ;  /* 0x0003486201007387 */ /* 0x0007e40000100a00 */
[C---:B---3--:R-:W-:Y:S08]  /*86cd0*/  HMMA.1688.F32.TF32 R100, R144.reuse, R12, R224 ;  /* 0x0000000c9064723c */ /* 0x048ff000000810e0 */
[C---:B------:R-:W-:Y:S01]  /*86ce0*/  HMMA.1688.F32.TF32 R96, R144.reuse, R36, R228 ;  /* 0x000000249060723c */ /* 0x040fe200000810e4 */
[----:B------:R-:W-:Y:S04]  /*86cf0*/  STL.64 [R1+0x330], R132 ;  /* 0x0003308401007387 */ /* 0x000fe80000100a00 */
[----:B------:R3:W-:Y:S06]  /*86d00*/  STL.64 [R1+0x338], R134 ;  /* 0x0003388601007387 */ /* 0x0007ec0000100a00 */
[----:B------:R-:W-:Y:S04]  /*86d10*/  STL.64 [R1+0x320], R100 ;  /* 0x0003206401007387 */ /* 0x000fe80000100a00 */
[----:B------:R1:W-:Y:S01]  /*86d20*/  STL.64 [R1+0x328], R102 ;  /* 0x0003286601007387 */ /* 0x0003e20000100a00 */
[C---:B---3--:R-:W-:Y:S03]  /*86d30*/  HMMA.1688.F32.TF32 R132, R144.reuse, R196, R232 ;  /* 0x000000c49084723c */ /* 0x048fe600000810e8 */
[----:B------:R-:W-:Y:S04]  /*86d40*/  STL.64 [R1+0x310], R96 ;  /* 0x0003106001007387 */ /* 0x000fe80000100a00 */
[----:B------:R3:W-:Y:S01]  /*86d50*/  STL.64 [R1+0x318], R98 ;  /* 0x0003186201007387 */ /* 0x0007e20000100a00 */
[C---:B-1----:R-:W-:Y:S08]  /*86d60*/  HMMA.1688.F32.TF32 R100, R144.reuse, R192, R236 ;  /* 0x000000c09064723c */ /* 0x042ff000000810ec */
[C---:B---3--:R-:W-:Y:S03]  /*86d70*/  HMMA.1688.F32.TF32 R96, R144.reuse, R188, R240 ;  /* 0x000000bc9060723c */ /* 0x048fe600000810f0 */
        /* <DEDUP_REMOVED lines=97> */
[C---:B------:R-:W-:Y:S11]  /*87390*/  HMMA.1688.F32.TF32 R248, R144.reuse, R180, R248 ;  /* 0x000000b490f8723c */ /* 0x040ff600000810f8 */
[----:B------:R-:W-:Y:S04]  /*873a0*/  STL.64 [R1+0x130], R96 ;  /* 0x0001306001007387 */ /* 0x000fe80000100a00 */
[----:B------:R3:W-:Y:S02]  /*873b0*/  STL.64 [R1+0x138], R98 ;  /* 0x0001386201007387 */ /* 0x0007e40000100a00 */
[C---:B---3--:R-:W-:Y:S02]  /*873c0*/  HMMA.1688.F32.TF32 R96, R144.reuse, R176, R244 ;  /* 0x000000b09060723c */ /* 0x048fe400000810f4 */
[----:B------:R-:W-:Y:S04]  /*873d0*/  STL.64 [R1+0x120], R248 ;  /* 0x000120f801007387 */ /* 0x000fe80000100a00 */
[----:B------:R-:W-:Y:S02]  /*873e0*/  STL.64 [R1+0x128], R250 ;  /* 0x000128fa01007387 */ /* 0x000fe40000100a00 */
[C---:B------:R-:W-:Y:S08]  /*873f0*/  HMMA.1688.F32.TF32 R244, R144.reuse, R172, R100 ;  /* 0x000000ac90f4723c */ /* 0x040ff00000081064 */
[C---:B------:R-:W-:Y:S03]  /*87400*/  HMMA.1688.F32.TF32 R100, R144.reuse, R168, R132 ;  /* 0x000000a89064723c */ /* 0x040fe60000081084 */
[----:B------:R-:W-:Y:S04]  /*87410*/  STL.64 [R1+0x110], R96 ;  /* 0x0001106001007387 */ /* 0x000fe80000100a00 */
[----:B------:R1:W-:Y:S01]  /*87420*/  STL.64 [R1+0x118], R98 ;  /* 0x0001186201007387 */ /* 0x0003e20000100a00 */
        /* <DEDUP_REMOVED lines=17> */
[C---:B----4-:R-:W-:Y:S03]  /*87540*/  HMMA.1688.F32.TF32 R100, R144.reuse, R60, R160 ;  /* 0x0000003c9064723c */ /* 0x050fe600000810a0 */
[----:B------:R-:W-:Y:S04]  /*87550*/  STL.64 [R1+0xa0], R132 ;  /* 0x0000a08401007387 */ /* 0x000fe80000100a00 */
[----:B------:R2:W-:Y:S01]  /*87560*/  STL.64 [R1+0xa8], R134 ;  /* 0x0000a88601007387 */ /* 0x0005e20000100a00 */
[C---:B-1----:R-:W-:Y:S08]  /*87570*/  HMMA.1688.F32.TF32 R96, R144.reuse, R56, R200 ;  /* 0x000000389060723c */ /* 0x042ff000000810c8 */
[C---:B--2---:R-:W-:Y:S03]  /*87580*/  HMMA.1688.F32.TF32 R132, R144.reuse, R52, R204 ;  /* 0x000000349084723c */ /* 0x044fe600000810cc */
        /* <DEDUP_REMOVED lines=10> */
[----:B------:R1:W-:Y:S01]  /*87630*/  STL.64 [R1+0x68], R102 ;  /* 0x0000686601007387 */ /* 0x0003e20000100a00 */
[C---:B------:R-:W-:Y:S03]  /*87640*/  HMMA.1688.F32.TF32 R128, R144.reuse, R24, R128 ;  /* 0x000000189080723c */ /* 0x040fe60000081080 */
[----:B------:R-:W-:Y:S04]  /*87650*/  STL.64 [R1+0x50], R96 ;  /* 0x0000506001007387 */ /* 0x000fe80000100a00 */
[----:B------:R2:W-:Y:S01]  /*87660*/  STL.64 [R1+0x58], R98 ;  /* 0x0000586201007387 */ /* 0x0005e20000100a00 */
[C---:B-1----:R-:W-:Y:S03]  /*87670*/  HMMA.1688.F32.TF32 R100, R144.reuse, R32, R220 ;  /* 0x000000209064723c */ /* 0x042fe600000810dc */
[----:B------:R-:W-:Y:S04]  /*87680*/  STL.64 [R1+0x40], R132 ;  /* 0x0000408401007387 */ /* 0x000fe80000100a00 */
[----:B------:R1:W-:Y:S01]  /*87690*/  STL.64 [R1+0x48], R134 ;  /* 0x0000488601007387 */ /* 0x0003e20000100a00 */
[C---:B--2---:R-:W-:Y:S08]  /*876a0*/  HMMA.1688.F32.TF32 R96, R144.reuse, R28, R224 ;  /* 0x0000001c9060723c */ /* 0x044ff000000810e0 */
[C---:B-1----:R-:W-:Y:S08]  /*876b0*/  HMMA.1688.F32.TF32 R132, R144.reuse, R20, R228 ;  /* 0x000000149084723c */ /* 0x042ff000000810e4 */
        /* <DEDUP_REMOVED lines=30> */
[----:B------:R-:W-:Y:S03]  /*878a0*/  HMMA.1688.F32.TF32 R144, R144, R4, R240 ;  /* 0x000000049090723c */ /* 0x000fe600000810f0 */
        /* <DEDUP_REMOVED lines=12> */
[----:B------:R-:W1:Y:S04]  /*87970*/  LDL.LU R156, [R1+0x17b0] ;  /* 0x0017b000019c7983 */ /* 0x000e680000300800 */
[----:B------:R-:W1:Y:S04]  /*87980*/  LDL.LU R157, [R1+0x17b4] ;  /* 0x0017b400019d7983 */ /* 0x000e680000300800 */
[----:B------:R-:W1:Y:S04]  /*87990*/  LDL.LU R158, [R1+0x17b8] ;  /* 0x0017b800019e7983 */ /* 0x000e680000300800 */
[----:B------:R-:W1:Y:S04]  /*879a0*/  LDL.LU R159, [R1+0x17bc] ;  /* 0x0017bc00019f7983 */ /* 0x000e680000300800 */
        /* <DEDUP_REMOVED lines=21> */
[----:B------:R-:W-:Y:S04]  /*87b00*/  STL.64 [R1+0x6dd0], R144 ;  /* 0x006dd09001007387 */ /* 0x000fe80000100a00 */
[----:B------:R-:W-:Y:S04]  /*87b10*/  LDS R236, [R114+UR10+0x44180] ;  /* 0x0441800a72ec7984 */ /* 0x000fe80008000800 */
[----:B------:R-:W-:Y:S04]  /*87b20*/  LDS R238, [R114+UR10+0x44980] ;  /* 0x0449800a72ee7984 */ /* 0x000fe80008000800 */
[----:B------:R-:W-:Y:S04]  /*87b30*/  LDS R237, [R115+UR10+0x44180] ;  /* 0x0441800a73ed7984 */ /* 0x000fe80008000800 */
[----:B------:R-:W1:Y:S01]  /*87b40*/  LDS R239, [R115+UR10+0x44980] ;  /* 0x0449800a73ef7984 */ /* 0x000e620008000800 */
[C---:B--2---:R-:W-:Y:S03]  /*87b50*/  HMMA.1688.F32.TF32 R148, R124.reuse, R80, R240 ;  /* 0x000000507c94723c */ /* 0x044fe600000810f0 */
[----:B------:R-:W2:Y:S04]  /*87b60*/  LDL.LU R240, [R1+0x1700] ;  /* 0x0017000001f07983 */ /* 0x000ea80000300800 */
[----:B------:R-:W2:Y:S04]  /*87b70*/  LDL.LU R241, [R1+0x1704] ;  /* 0x0017040001f17983 */ /* 0x000ea80000300800 */
[----:B------:R-:W2:Y:S04]  /*87b80*/  LDL.LU R242, [R1+0x1708] ;  /* 0x0017080001f27983 */ /* 0x000ea80000300800 */
[----:B------:R-:W2:Y:S04]  /*87b90*/  LDL.LU R243, [R1+0x170c] ;  /* 0x00170c0001f37983 */ /* 0x000ea80000300800 */
[----:B------:R-:W-:Y:S01]  /*87ba0*/  STL [R1+0x6d44], R148 ;  /* 0x006d449401007387 */ /* 0x000fe20000100800 */
[C---:B-1----:R-:W-:Y:S08]  /*87bb0*/  HMMA.1688.F32.TF32 R96, R124.reuse, R72, R156 ;  /* 0x000000487c60723c */ /* 0x042ff0000008109c */
[C---:B---3--:R-:W-:Y:S01]  /*87bc0*/  HMMA.1688.F32.TF32 R100, R124.reuse, R84, R152 ;  /* 0x000000547c64723c */ /* 0x048fe20000081098 */
[----:B------:R-:W-:Y:S04]  /*87bd0*/  STL [R1+0x6d40], R149 ;  /* 0x006d409501007387 */ /* 0x000fe80000100800 */
[----:B------:R-:W-:Y:S03]  /*87be0*/  STL [R1+0x6d3c], R150 ;  /* 0x006d3c9601007387 */ /* 0x000fe60000100800 */
[C---:B------:R-:W-:Y:S01]  /*87bf0*/  HMMA.1688.F32.TF32 R128, R124.reuse, R76, R160 ;  /* 0x0000004c7c80723c */ /* 0x040fe200000810a0 */
[----:B------:R-:W-:Y:S10]  /*87c00*/  STL [R1+0x6d38], R151 ;  /* 0x006d389701007387 */ /* 0x000ff40000100800 */
[----:B------:R-:W-:Y:S04]  /*87c10*/  STL.64 [R1+0x2d0], R100 ;  /* 0x0002d06401007387 */ /* 0x000fe80000100a00 */
[----:B------:R4:W-:Y:S04]  /*87c20*/  STL.64 [R1+0x2d8], R102 ;  /* 0x0002d86601007387 */ /* 0x0009e80000100a00 */
[----:B------:R-:W-:Y:S04]  /*87c30*/  STL.64 [R1+0x2c0], R96 ;  /* 0x0002c06001007387 */ /* 0x000fe80000100a00 */
[----:B------:R1:W-:Y:S01]  /*87c40*/  STL.64 [R1+0x2c8], R98 ;  /* 0x0002c86201007387 */ /* 0x0003e20000100a00 */
[C---:B----4-:R-:W-:Y:S08]  /*87c50*/  HMMA.1688.F32.TF32 R100, R124.reuse, R12, R200 ;  /* 0x0000000c7c64723c */ /* 0x050ff000000810c8 */
[C---:B-1----:R-:W-:Y:S01]  /*87c60*/  HMMA.1688.F32.TF32 R96, R124.reuse, R36, R204 ;  /* 0x000000247c60723c */ /* 0x042fe200000810cc */
        /* <DEDUP_REMOVED lines=8> */
[----:B-1----:R-:W-:Y:S03]  /*87cf0*/  HMMA.1688.F32.TF32 R96, R124, R188, R216 ;  /* 0x000000bc7c60723c */ /* 0x002fe600000810d8 */
[----:B------:R-:W-:Y:S04]  /*87d00*/  STL.64 [R1+0x280], R128 ;  /* 0x0002808001007387 */ /* 0x000fe80000100a00 */
[----:B------:R-:W-:-:S12]  /*87d10*/  STL.64 [R1+0x288], R130 ;  /* 0x0002888201007387 */ /* 0x000fd80000100a00 */
[----:B------:R-:W-:Y:S01]  /*87d20*/  STL.64 [R1+0x260], R96 ;  /* 0x0002606001007387 */ /* 0x000fe20000100a00 */
[----:B------:R-:W-:-:S03]  /*87d30*/  IMAD.MOV.U32 R148, RZ, RZ, R99 ;  /* 0x000000ffff947224 */ /* 0x000fc600078e0063 */
[----:B------:R-:W-:Y:S04]  /*87d40*/  STL.64 [R1+0x270], R100 ;  /* 0x0002706401007387 */ /* 0x000fe80000100a00 */
[----:B------:R1:W-:Y:S04]  /*87d50*/  STL.64 [R1+0x278], R102 ;  /* 0x0002786601007387 */ /* 0x0003e80000100a00 */
[----:B------:R3:W-:Y:S01]  /*87d60*/  STL [R1+0x268], R98 ;  /* 0x0002686201007387 */ /* 0x0007e20000100800 */
[C---:B-1----:R-:W-:Y:S08]  /*87d70*/  HMMA.1688.F32.TF32 R100, R124.reuse, R184, R220 ;  /* 0x000000b87c64723c */ /* 0x042ff000000810dc */
[----:B---3--:R-:W-:Y:S01]  /*87d80*/  HMMA.1688.F32.TF32 R96, R124, R180, R224 ;  /* 0x000000b47c60723c */ /* 0x008fe200000810e0 */
[----:B------:R1:W-:-:S15]  /*87d90*/  STL [R1+0x6d48], R148 ;  /* 0x006d489401007387 */ /* 0x0003de0000100800 */
[----:B------:R-:W-:-:S03]  /*87da0*/  NOP ;  /* 0x0000000000007918 */ /* 0x000fc60000000000 */
[----:B------:R-:W-:Y:S01]  /*87db0*/  STL.64 [R1+0x240], R96 ;  /* 0x0002406001007387 */ /* 0x000fe20000100a00 */
[----:B-1----:R-:W-:-:S03]  /*87dc0*/  MOV R148, R99 ;  /* 0x0000006300947202 */ /* 0x002fc60000000f00 */
[----:B------:R-:W-:Y:S04]  /*87dd0*/  STL.64 [R1+0x250], R100 ;  /* 0x0002506401007387 */ /* 0x000fe80000100a00 */
[----:B------:R1:W-:Y:S04]  /*87de0*/  STL.64 [R1+0x258], R102 ;  /* 0x0002586601007387 */ /* 0x0003e80000100a00 */
[----:B------:R3:W-:Y:S01]  /*87df0*/  STL [R1+0x248], R98 ;  /* 0x0002486201007387 */ /* 0x0007e20000100800 */
[C---:B-1----:R-:W-:Y:S08]  /*87e00*/  HMMA.1688.F32.TF32 R100, R124.reuse, R176, R228 ;  /* 0x000000b07c64723c */ /* 0x042ff000000810e4 */
[----:B---3--:R-:W-:Y:S01]  /*87e10*/  HMMA.1688.F32.TF32 R96, R124, R172, R232 ;  /* 0x000000ac7c60723c */ /* 0x008fe200000810e8 */
[----:B------:R-:W-:Y:S10]  /*87e20*/  STL [R1+0x6d4c], R148 ;  /* 0x006d4c9401007387 */ /* 0x000ff40000100800 */
[----:B------:R-:W-:Y:S04]  /*87e30*/  STL.64 [R1+0x230], R100 ;  /* 0x0002306401007387 */ /* 0x000fe80000100a00 */
[----:B------:R-:W-:Y:S04]  /*87e40*/  STL.64 [R1+0x238], R102 ;  /* 0x0002386601007387 */ /* 0x000fe80000100a00 */
[----:B------:R-:W-:Y:S01]  /*87e50*/  IMAD.MOV.U32 R149, RZ, RZ, R96 ;  /* 0x000000ffff957224 */ /* 0x000fe200078e0060 */
[----:B------:R2:W-:Y:S01]  /*87e60*/  STL [R1+0x22c], R99 ;  /* 0x00022c6301007387 */ /* 0x0005e20000100800 */
[----:B------:R-:W-:-:S02]  /*87e70*/  IMAD.MOV.U32 R150, RZ, RZ, R97 ;  /* 0x000000ffff967224 */ /* 0x000fc400078e0061 */
[----:B------:R-:W-:-:S05]  /*87e80*/  IMAD.MOV.U32 R151, RZ, RZ, R98 ;  /* 0x000000ffff977224 */ /* 0x000fca00078e0062 */
[----:B------:R-:W-:Y:S04]  /*87e90*/  STL [R1+0x6d58], R151 ;  /* 0x006d589701007387 */ /* 0x000fe80000100800 */
[----:B------:R-:W-:Y:S04]  /*87ea0*/  STL [R1+0x6d54], R150 ;  /* 0x006d549601007387 */ /* 0x000fe80000100800 */
[----:B------:R-:W-:Y:S01]  /*87eb0*/  STL [R1+0x6d50], R149 ;  /* 0x006d509501007387 */ /* 0x000fe20000100800 */
[----:B--2---:R-:W-:-:S15]  /*87ec0*/  HMMA.1688.F32.TF32 R96, R124, R168, R240 ;  /* 0x000000a87c60723c */ /* 0x004fde00000810f0 */
[----:B------:R-:W-:-:S04]  /*87ed0*/  NOP ;  /* 0x0000000000007918 */ /* 0x000fc80000000000 */
[----:B------:R-:W-:Y:S04]  /*87ee0*/  STL.64 [R1+0x210], R96 ;  /* 0x0002106001007387 */ /* 0x000fe80000100a00 */
[----:B------:R1:W-:Y:S04]  /*87ef0*/  STL [R1+0x218], R98 ;  /* 0x0002186201007387 */ /* 0x0003e80000100800 */
        /* <DEDUP_REMOVED lines=45> */
[----:B------:R-:W-:Y:S01]  /*881d0*/  STL [R1+0x6d5c], R148 ;  /* 0x006d5c9401007387 */ /* 0x000fe20000100800 */
[----:B-1----:R-:W-:-:S15]  /*881e0*/  HMMA.1688.F32.TF32 R96, R124, R164, R240 ;  /* 0x000000a47c60723c */ /* 0x002fde00000810f0 */
[----:B------:R-:W-:-:S04]  /*881f0*/  NOP ;  /* 0x0000000000007918 */ /* 0x000fc80000000000 */
[----:B------:R2:W-:Y:S04]  /*88200*/  STL [R1+0x200], R96 ;  /* 0x0002006001007387 */ /* 0x0005e80000100800 */
[----:B------:R-:W4:Y:S04]  /*88210*/  LDL.LU R240, [R1+0x1640] ;  /* 0x0016400001f07983 */ /* 0x000f280000300800 */
[----:B------:R-:W4:Y:S04]  /*88220*/  LDL.LU R241, [R1+0x1644] ;  /* 0x0016440001f17983 */ /* 0x000f280000300800 */
[----:B------:R-:W4:Y:S04]  /*88230*/  LDL.LU R242, [R1+0x1648] ;  /* 0x0016480001f27983 */ /* 0x000f280000300800 */
[----:B------:R-:W4:Y:S01]  /*88240*/  LDL.LU R243, [R1+0x164c] ;  /* 0x00164c0001f37983 */ /* 0x000f220000300800 */
[----:B------:R-:W-:-:S02]  /*88250*/  IMAD.MOV.U32 R151, RZ, RZ, R97 ;  /* 0x000000ffff977224 */ /* 0x000fc400078e0061 */
[----:B------:R-:W-:Y:S02]  /*88260*/  IMAD.MOV.U32 R150, RZ, RZ, R98 ;  /* 0x000000ffff967224 */ /* 0x000fe400078e0062 */
[----:B------:R-:W-:Y:S02]  /*88270*/  IMAD.MOV.U32 R149, RZ, RZ, R99 ;  /* 0x000000ffff957224 */ /* 0x000fe400078e0063 */
[----:B--2---:R-:W-:Y:S03]  /*88280*/  HMMA.1688.F32.TF32 R96, R124, R92, R160 ;  /* 0x0000005c7c60723c */ /* 0x004fe600000810a0 */
[----:B------:R-:W-:Y:S04]  /*88290*/  STL [R1+0x6d68], R149 ;  /* 0x006d689501007387 */ /* 0x000fe80000100800 */
[----:B------:R-:W-:Y:S04]  /*882a0*/  STL [R1+0x6d64], R150 ;  /* 0x006d649601007387 */ /* 0x000fe80000100800 */
[----:B------:R-:W-:Y:S08]  /*882b0*/  STL [R1+0x6d60], R151 ;  /* 0x006d609701007387 */ /* 0x000ff00000100800 */
[----:B------:R-:W-:Y:S01]  /*882c0*/  STL.64 [R1+0x1f0], R96 ;  /* 0x0001f06001007387 */ /* 0x000fe20000100a00 */
[----:B------:R-:W-:-:S03]  /*882d0*/  MOV R148, R99 ;  /* 0x0000006300947202 */ /* 0x000fc60000000f00 */
[----:B------:R1:W-:Y:S02]  /*882e0*/  STL [R1+0x1f8], R98 ;  /* 0x0001f86201007387 */ /* 0x0003e40000100800 */
[C---:B-1----:R-:W-:Y:S02]  /*882f0*/  HMMA.1688.F32.TF32 R96, R124.reuse, R68, R204 ;  /* 0x000000447c60723c */ /* 0x042fe400000810cc */
[----:B------:R1:W-:Y:S06]  /*88300*/  STL [R1+0x6d6c], R148 ;  /* 0x006d6c9401007387 */ /* 0x0003ec0000100800 */
[----:B---3--:R-:W-:Y:S11]  /*88310*/  HMMA.1688.F32.TF32 R100, R124, R88, R200 ;  /* 0x000000587c64723c */ /* 0x008ff600000810c8 */
[----:B-1----:R-:W-:Y:S01]  /*88320*/  IMAD.MOV.U32 R148, RZ, RZ, R96 ;  /* 0x000000ffff947224 */ /* 0x002fe200078e0060 */
[----:B------:R-:W-:Y:S01]  /*88330*/  MOV R151, R99 ;  /* 0x0000006300977202 */ /* 0x000fe20000000f00 */
[----:B------:R-:W-:-:S02]  /*88340*/  IMAD.MOV.U32 R149, RZ, RZ, R97 ;  /* 0x000000ffff957224 */ /* 0x000fc400078e0061 */
[----:B------:R-:W-:Y:S02]  /*88350*/  IMAD.MOV.U32 R150, RZ, RZ, R98 ;  /* 0x000000ffff967224 */ /* 0x000fe400078e0062 */
[C---:B----4-:R-:W-:Y:S02]  /*88360*/  HMMA.1688.F32.TF32 R96, R124.reuse, R64, R208 ;  /* 0x000000407c60723c */ /* 0x050fe400000810d0 */
[----:B------:R-:W-:Y:S04]  /*88370*/  STL.64 [R1+0x1e0], R100 ;  /* 0x0001e06401007387 */ /* 0x000fe80000100a00 */
[----:B------:R1:W-:Y:S02]  /*88380*/  STL.64 [R1+0x1e8], R102 ;  /* 0x0001e86601007387 */ /* 0x0003e40000100a00 */
[C---:B------:R-:W-:Y:S02]  /*88390*/  HMMA.1688.F32.TF32 R128, R124.reuse, R60, R212 ;  /* 0x0000003c7c80723c */ /* 0x040fe400000810d4 */
[----:B------:R-:W-:Y:S04]  /*883a0*/  STL [R1+0x6d7c], R151 ;  /* 0x006d7c9701007387 */ /* 0x000fe80000100800 */
[----:B------:R-:W-:Y:S04]  /*883b0*/  STL [R1+0x6d78], R150 ;  /* 0x006d789601007387 */ /* 0x000fe80000100800 */
[----:B------:R-:W-:Y:S01]  /*883c0*/  STL [R1+0x6d74], R148 ;  /* 0x006d749401007387 */ /* 0x000fe20000100800 */
[C---:B-1----:R-:W-:Y:S03]  /*883d0*/  HMMA.1688.F32.TF32 R100, R124.reuse, R56, R216 ;  /* 0x000000387c64723c */ /* 0x042fe600000810d8 */
[----:B------:R-:W-:Y:S04]  /*883e0*/  STL [R1+0x6d70], R149 ;  /* 0x006d709501007387 */ /* 0x000fe80000100800 */
        /* <DEDUP_REMOVED lines=9> */
[C---:B-1----:R-:W-:Y:S08]  /*88480*/  HMMA.1688.F32.TF32 R96, R124.reuse, R40, R232 ;  /* 0x000000287c60723c */ /* 0x042ff000000810e8 */
[C---:B------:R-:W-:Y:S08]  /*88490*/  HMMA.1688.F32.TF32 R128, R124.reuse, R48, R224 ;  /* 0x000000307c80723c */ /* 0x040ff000000810e0 */
[----:B------:R-:W-:Y:S03]  /*884a0*/  HMMA.1688.F32.TF32 R100, R124, R44, R228 ;  /* 0x0000002c7c64723c */ /* 0x000fe600000810e4 */
[----:B------:R-:W-:Y:S01]  /*884b0*/  IMAD.MOV.U32 R151, RZ, RZ, R96 ;  /* 0x000000ffff977224 */ /* 0x000fe200078e0060 */
[----:B------:R-:W-:Y:S01]  /*884c0*/  MOV R149, R99 ;  /* 0x0000006300957202 */ /* 0x000fe20000000f00 */
[----:B------:R-:W-:-:S02]  /*884d0*/  IMAD.MOV.U32 R150, RZ, RZ, R97 ;  /* 0x000000ffff967224 */ /* 0x000fc400078e0061 */
[----:B------:R-:W-:-:S04]  /*884e0*/  IMAD.MOV.U32 R148, RZ, RZ, R98 ;  /* 0x000000ffff947224 */ /* 0x000fc800078e0062 */
[----:B------:R-:W-:Y:S04]  /*884f0*/  STL.64 [R1+0x180], R128 ;  /* 0x0001808001007387 */ /* 0x000fe80000100a00 */
[----:B------:R-:W-:Y:S04]  /*88500*/  STL.64 [R1+0x188], R130 ;  /* 0x0001888201007387 */ /* 0x000fe80000100a00 */
[----:B------:R-:W-:Y:S04]  /*88510*/  STL.64 [R1+0x170], R100 ;  /* 0x0001706401007387 */ /* 0x000fe80000100a00 */
[----:B------:R-:W-:Y:S04]  /*88520*/  STL.64 [R1+0x178], R102 ;  /* 0x0001786601007387 */ /* 0x000fe80000100a00 */
[----:B------:R-:W-:Y:S04]  /*88530*/  STL [R1+0x6d8c], R149 ;  /* 0x006d8c9501007387 */ /* 0x000fe80000100800 */
[----:B------:R-:W-:Y:S04]  /*88540*/  STL [R1+0x6d88], R148 ;  /* 0x006d889401007387 */ /* 0x000fe80000100800 */
[----:B------:R-:W-:Y:S04]  /*88550*/  STL [R1+0x6d84], R150 ;  /* 0x006d849601007387 */ /* 0x000fe80000100800 */
[----:B------:R-:W-:Y:S01]  /*88560*/  STL [R1+0x6d80], R151 ;  /* 0x006d809701007387 */ /* 0x000fe20000100800 */
[----:B------:R-:W-:-:S15]  /*88570*/  HMMA.1688.F32.TF32 R96, R124, R32, R240 ;  /* 0x000000207c60723c */ /* 0x000fde00000810f0 */
[----:B------:R-:W-:-:S04]  /*88580*/  NOP ;  /* 0x0000000000007918 */ /* 0x000fc80000000000 */
[----:B------:R-:W-:Y:S04]  /*88590*/  STL.64 [R1+0x150], R96 ;  /* 0x0001506001007387 */ /* 0x000fe80000100a00 */
[----:B------:R1:W-:Y:S04]  /*885a0*/  STL.64 [R1+0x158], R98 ;  /* 0x0001586201007387 */ /* 0x0003e80000100a00 */
[----:B------:R-:W2:Y:S04]  /*885b0*/  LDL.LU R106, [R1+0x1278] ;  /* 0x00127800016a7983 */ /* 0x000ea80000300800 */
[----:B------:R-:W2:Y:S04]  /*885c0*/  LDL.LU R107, [R1+0x127c] ;  /* 0x00127c00016b7983 */ /* 0x000ea80000300800 */
        /* <DEDUP_REMOVED lines=33> */
[----:B--2---:R-:W-:Y:S08]  /*887e0*/  HMMA.1688.F32.TF32 R104, R236, R84, R104 ;  /* 0x00000054ec68723c */ /* 0x004ff00000081068 */
[----:B---3--:R-:W-:Y:S03]  /*887f0*/  HMMA.1688.F32.TF32 R160, R124, R16, R224 ;  /* 0x000000107ca0723c */ /* 0x008fe600000810e0 */
[----:B------:R-:W-:Y:S01]  /*88800*/  IMAD.MOV.U32 R149, RZ, RZ, R96 ;  /* 0x000000ffff957224 */ /* 0x000fe200078e0060 */
[----:B------:R-:W-:Y:S01]  /*88810*/  MOV R151, R99 ;  /* 0x0000006300977202 */ /* 0x000fe20000000f00 */
[----:B------:R-:W-:-:S02]  /*88820*/  IMAD.MOV.U32 R148, RZ, RZ, R97 ;  /* 0x000000ffff947224 */ /* 0x000fc400078e0061 */
[----:B------:R-:W-:Y:S01]  /*88830*/  IMAD.MOV.U32 R150, RZ, RZ, R98 ;  /* 0x000000ffff967224 */ /* 0x000fe200078e0062 */
[C---:B----4-:R-:W-:Y:S04]  /*88840*/  HMMA.1688.F32.TF32 R152, R124.reuse, R24, R216 ;  /* 0x000000187c98723c */ /* 0x050fe800000810d8 */
[----:B------:R-:W-:Y:S04]  /*88850*/  STL.64 [R1+0x6e28], R150 ;  /* 0x006e289601007387 */ /* 0x000fe80000100a00 */
[C---:B------:R-:W-:Y:S01]  /*88860*/  HMMA.1688.F32.TF32 R156, R124.reuse, R20, R220 ;  /* 0x000000147c9c723c */ /* 0x040fe200000810dc */
[----:B------:R-:W-:Y:S07]  /*88870*/  STL.64 [R1+0x6e20], R148 ;  /* 0x006e209401007387 */ /* 0x000fee0000100a00 */
[C---:B------:R-:W-:Y:S03]  /*88880*/  HMMA.1688.F32.TF32 R96, R124.reuse, R8, R228 ;  /* 0x000000087c60723c */ /* 0x040fe600000810e4 */
[----:B------:R-:W-:Y:S05]  /*88890*/  STL.64 [R1+0x6c20], R154 ;  /* 0x006c209a01007387 */ /* 0x000fea0000100a00 */
[----:B------:R-:W-:Y:S01]  /*888a0*/  HMMA.1688.F32.TF32 R124, R124, R4, R232 ;  /* 0x000000047c7c723c */ /* 0x000fe200000810e8 */
[----:B------:R1:W-:Y:S04]  /*888b0*/  STL.64 [R1+0x6c18], R152 ;  /* 0x006c189801007387 */ /* 0x0003e80000100a00 */
[----:B------:R-:W-:Y:S03]  /*888c0*/  STL.64 [R1+0x6c30], R158 ;  /* 0x006c309e01007387 */ /* 0x000fe60000100a00 */
[C---:B------:R-:W-:Y:S08]  /*888d0*/  HMMA.1688.F32.TF32 R100, R236.reuse, R80, R240 ;  /* 0x00000050ec64723c */ /* 0x040ff000000810f0 */
[----:B------:R-:W-:Y:S01]  /*888e0*/  HMMA.1688.F32.TF32 R108, R236, R72, R108 ;  /* 0x00000048ec6c723c */ /* 0x000fe2000008106c */
        /* <DEDUP_REMOVED lines=8> */
[----:B------:R-:W-:Y:S01]  /*88970*/  STL.64 [R1+0x6c68], R100 ;  /* 0x006c686401007387 */ /* 0x000fe20000100a00 */
[----:B------:R-:W-:-:S03]  /*88980*/  IMAD.MOV.U32 R232, RZ, RZ, R123 ;  /* 0x000000ffffe87224 */ /* 0x000fc600078e007b */
[----:B------:R-:W-:Y:S01]  /*88990*/  STL.64 [R1+0x6c80], R106 ;  /* 0x006c806a01007387 */ /* 0x000fe20000100a00 */
[----:B------:R-:W-:-:S03]  /*889a0*/  IMAD.MOV.U32 R233, RZ, RZ, R119 ;  /* 0x000000ffffe97224 */ /* 0x000fc600078e0077 */
[----:B------:R4:W-:Y:S01]  /*889b0*/  STL.64 [R1+0x6c78], R104 ;  /* 0x006c786801007387 */ /* 0x0009e20000100a00 */
[----:B------:R-:W-:-:S03]  /*889c0*/  IMAD.MOV.U32 R234, RZ, RZ, R118 ;  /* 0x000000ffffea7224 */ /* 0x000fc600078e0076 */
[----:B------:R-:W-:Y:S01]  /*889d0*/  STL.64 [R1+0x6c90], R110 ;  /* 0x006c906e01007387 */ /* 0x000fe20000100a00 */
[----:B------:R-:W-:-:S03]  /*889e0*/  MOV R235, R117 ;  /* 0x0000007500eb7202 */ /* 0x000fc60000000f00 */
[----:B------:R-:W-:Y:S01]  /*889f0*/  STL.64 [R1+0x6c88], R108 ;  /* 0x006c886c01007387 */ /* 0x000fe20000100a00 */
[----:B------:R-:W-:-:S03]  /*88a00*/  IMAD.MOV.U32 R228, RZ, RZ, R116 ;  /* 0x000000ffffe47224 */ /* 0x000fc600078e0074 */
[----:B------:R-:W2:Y:S01]  /*88a10*/  LDL.LU R123, [R1+0x7044] ;  /* 0x00704400017b7983 */ /* 0x000ea20000300800 */
[----:B------:R-:W-:-:S03]  /*88a20*/  IMAD.MOV.U32 R229, RZ, RZ, R122 ;  /* 0x000000ffffe57224 */ /* 0x000fc600078e007a */
[----:B------:R-:W3:Y:S01]  /*88a30*/  LDL.LU R119, [R1+0x7040] ;  /* 0x0070400001777983 */ /* 0x000ee20000300800 */
[----:B------:R-:W-:-:S03]  /*88a40*/  IMAD.MOV.U32 R230, RZ, RZ, R121 ;  /* 0x000000ffffe67224 */ /* 0x000fc600078e0079 */
        /* <DEDUP_REMOVED lines=24> */
[----:B------:R-:W-:Y:S03]  /*88bd0*/  HMMA.1688.F32.TF32 R112, R236, R76, R112 ;  /* 0x0000004cec70723c */ /* 0x000fe60000081070 */
[----:B------:R-:W-:Y:S04]  /*88be0*/  LDS R240, [R0+UR10+0x45000] ;  /* 0x0450000a00f07984 */ /* 0x000fe80008000800 */
[----:B------:R-:W-:Y:S04]  /*88bf0*/  LDS R242, [R0+UR10+0x45800] ;  /* 0x0458000a00f27984 */ /* 0x000fe80008000800 */
[----:B------:R-:W-:Y:S04]  /*88c00*/  LDS R241, [R252+UR10+0x45000] ;  /* 0x0450000afcf17984 */ /* 0x000fe80008000800 */
[----:B------:R-:W1:Y:S01]  /*88c10*/  LDS R243, [R252+UR10+0x45800] ;  /* 0x0458000afcf37984 */ /* 0x000e620008000800 */
[----:B--2---:R-:W-:Y:S01]  /*88c20*/  MOV R224, R123 ;  /* 0x0000007b00e07202 */ /* 0x004fe20000000f00 */
[----:B---3--:R-:W-:-:S02]  /*88c30*/  IMAD.MOV.U32 R223, RZ, RZ, R119 ;  /* 0x000000ffffdf7224 */ /* 0x008fc400078e0077 */
[----:B----4-:R-:W-:Y:S02]  /*88c40*/  IMAD.MOV.U32 R222, RZ, RZ, R118 ;  /* 0x000000ffffde7224 */ /* 0x010fe400078e0076 */
[----:B------:R-:W-:Y:S01]  /*88c50*/  IMAD.MOV.U32 R221, RZ, RZ, R117 ;  /* 0x000000ffffdd7224 */ /* 0x000fe200078e0075 */
[----:B------:R-:W-:Y:S01]  /*88c60*/  MOV R220, R116 ;  /* 0x0000007400dc7202 */ /* 0x000fe20000000f00 */
[----:B------:R-:W-:Y:S02]  /*88c70*/  IMAD.MOV.U32 R219, RZ, RZ, R122 ;  /* 0x000000ffffdb7224 */ /* 0x000fe400078e007a */
[----:B------:R-:W-:Y:S02]  /*88c80*/  IMAD.MOV.U32 R218, RZ, RZ, R121 ;  /* 0x000000ffffda7224 */ /* 0x000fe400078e0079 */
[----:B------:R-:W-:Y:S02]  /*88c90*/  IMAD.MOV.U32 R217, RZ, RZ, R120 ;  /* 0x000000ffffd97224 */ /* 0x000fe400078e0078 */
        /* <DEDUP_REMOVED lines=8> */
[----:B------:R-:W4:Y:S04]  /*88d20*/  LDL.LU R225, [R1+0x11e4] ;  /* 0x0011e40001e17983 */ /* 0x000f280000300800 */
[----:B------:R-:W4:Y:S04]  /*88d30*/  LDL.LU R226, [R1+0x11e8] ;  /* 0x0011e80001e27983 */ /* 0x000f280000300800 */
[----:B------:R-:W4:Y:S01]  /*88d40*/  LDL.LU R227, [R1+0x11ec] ;  /* 0x0011ec0001e37983 */ /* 0x000f220000300800 */
[C---:B------:R-:W-:Y:S08]  /*88d50*/  HMMA.1688.F32.TF32 R200, R236.reuse, R196, R200 ;  /* 0x000000c4ecc8723c */ /* 0x040ff000000810c8 */
[C---:B------:R-:W-:Y:S01]  /*88d60*/  HMMA.1688.F32.TF32 R204, R236.reuse, R192, R204 ;  /* 0x000000c0eccc723c */ /* 0x040fe200000810cc */
[----:B------:R-:W-:Y:S07]  /*88d70*/  STL.64 [R1+0x6ca0], R114 ;  /* 0x006ca07201007387 */ /* 0x000fee0000100a00 */
[C---:B------:R-:W-:Y:S08]  /*88d80*/  HMMA.1688.F32.TF32 R212, R236.reuse, R184, R212 ;  /* 0x000000b8ecd4723c */ /* 0x040ff000000810d4 */
[C---:B------:R-:W-:Y:S01]  /*88d90*/  HMMA.1688.F32.TF32 R208, R236.reuse, R188, R208 ;  /* 0x000000bcecd0723c */ /* 0x040fe200000810d0 */
[----:B------:R-:W-:Y:S07]  /*88da0*/  STL.64 [R1+0x6c98], R112 ;  /* 0x006c987001007387 */ /* 0x000fee0000100a00 */
[C---:B------:R-:W-:Y:S08]  /*88db0*/  HMMA.1688.F32.TF32 R216, R236.reuse, R180, R216 ;  /* 0x000000b4ecd8723c */ /* 0x040ff000000810d8 */
[C---:B------:R-:W-:Y:S08]  /*88dc0*/  HMMA.1688.F32.TF32 R220, R236.reuse, R176, R220 ;  /* 0x000000b0ecdc723c */ /* 0x040ff000000810dc */
[C---:B------:R-:W-:Y:S08]  /*88dd0*/  HMMA.1688.F32.TF32 R228, R236.reuse, R168, R228 ;  /* 0x000000a8ece4723c */ /* 0x040ff000000810e4 */
[C---:B---3--:R-:W-:Y:S08]  /*88de0*/  HMMA.1688.F32.TF32 R116, R236.reuse, R12, R116 ;  /* 0x0000000cec74723c */ /* 0x048ff00000081074 */
[C---:B--2---:R-:W-:Y:S08]  /*88df0*/  HMMA.1688.F32.TF32 R120, R236.reuse, R36, R120 ;  /* 0x00000024ec78723c */ /* 0x044ff00000081078 */
[C---:B----4-:R-:W-:Y:S03]  /*88e00*/  HMMA.1688.F32.TF32 R224, R236.reuse, R172, R224 ;  /* 0x000000acece0723c */ /* 0x050fe600000810e0 */
        /* <DEDUP_REMOVED lines=18> */
[----:B------:R-:W-:Y:S04]  /*88f30*/  STL [R1+0x6c10], R230 ;  /* 0x006c10e601007387 */ /* 0x000fe80000100800 */
[----:B------:R-:W-:Y:S04]  /*88f40*/  STL [R1+0x6c0c], R231 ;  /* 0x006c0ce701007387 */ /* 0x000fe80000100800 */
        /* <DEDUP_REMOVED lines=28> */
[C---:B------:R-:W-:Y:S03]  /*89110*/  HMMA.1688.F32.TF32 R232, R236.reuse, R164, R232 ;  /* 0x000000a4ece8723c */ /* 0x040fe600000810e8 */
        /* <DEDUP_REMOVED lines=16> */
[----:B------:R-:W-:Y:S04]  /*89220*/  STL.64 [R1+0x6e38], R234 ;  /* 0x006e38ea01007387 */ /* 0x000fe80000100a00 */
[----:B------:R-:W-:Y:S01]  /*89230*/  STL.64 [R1+0x6e30], R232 ;  /* 0x006e30e801007387 */ /* 0x000fe20000100a00 */
[----:B--2---:R-:W-:Y:S03]  /*89240*/  HMMA.1688.F32.TF32 R96, R236, R92, R244 ;  /* 0x0000005cec60723c */ /* 0x004fe600000810f4 */
[----:B------:R-:W2:-:S15]  /*89250*/  LDL.LU R244, [R1+0x1100] ;  /* 0x0011000001f47983 */ /* 0x000e9e0000300800 */
[----:B------:R-:W-:Y:S01]  /*89260*/  NOP ;  /* 0x0000000000007918 */ /* 0x000fe20000000000 */
[----:B------:R-:W-:Y:S04]  /*89270*/  STL.64 [R1+0x560], R96 ;  /* 0x0005606001007387 */ /* 0x000fe80000100a00 */
[----:B------:R3:W-:Y:S01]  /*89280*/  STL.64 [R1+0x568], R98 ;  /* 0x0005686201007387 */ /* 0x0007e20000100a00 */
[----:B------:R-:W-:Y:S01]  /*89290*/  IMAD.MOV.U32 R247, RZ, RZ, R3 ;  /* 0x000000fffff77224 */ /* 0x000fe200078e0003 */
[C---:B----4-:R-:W-:Y:S02]  /*892a0*/  HMMA.1688.F32.TF32 R104, R236.reuse, R64, R152 ;  /* 0x00000040ec68723c */ /* 0x050fe40000081098 */
[----:B------:R-:W2:Y:S04]  /*892b0*/  LDL.LU R245, [R1+0x1104] ;  /* 0x0011040001f57983 */ /* 0x000ea80000300800 */
[----:B------:R-:W2:Y:S02]  /*892c0*/  LDL.LU R246, [R1+0x1108] ;  /* 0x0011080001f67983 */ /* 0x000ea40000300800 */
[----:B---3--:R-:W-:-:S15]  /*892d0*/  HMMA.1688.F32.TF32 R96, R236, R88, R160 ;  /* 0x00000058ec60723c */ /* 0x008fde00000810a0 */
[----:B------:R-:W-:-:S04]  /*892e0*/  NOP ;  /* 0x0000000000007918 */ /* 0x000fc80000000000 */
[----:B------:R-:W-:Y:S01]  /*892f0*/  IMAD.MOV.U32 R230, RZ, RZ, R96 ;  /* 0x000000ffffe67224 */ /* 0x000fe200078e0060 */
[----:B------:R-:W-:Y:S01]  /*89300*/  MOV R3, R98 ;  /* 0x0000006200037202 */ /* 0x000fe20000000f00 */
[----:B------:R-:W-:Y:S02]  /*89310*/  IMAD.MOV.U32 R231, RZ, RZ, R97 ;  /* 0x000000ffffe77224 */ /* 0x000fe400078e0061 */
[----:B------:R-:W-:Y:S02]  /*89320*/  IMAD.MOV.U32 R2, RZ, RZ, R99 ;  /* 0x000000ffff027224 */ /* 0x000fe400078e0063 */
[C---:B------:R-:W-:Y:S08]  /*89330*/  HMMA.1688.F32.TF32 R96, R236.reuse, R68, R156 ;  /* 0x00000044ec60723c */ /* 0x040ff0000008109c */
[C---:B------:R-:W-:Y:S11]  /*89340*/  HMMA.1688.F32.TF32 R100, R236.reuse, R60, R148 ;  /* 0x0000003cec64723c */ /* 0x040ff60000081094 */
[----:B------:R-:W-:Y:S04]  /*89350*/  STL.64 [R1+0x6e0], R96 ;  /* 0x0006e06001007387 */ /* 0x000fe80000100a00 */
[----:B------:R1:W-:Y:S02]  /*89360*/  STL.64 [R1+0x6e8], R98 ;  /* 0x0006e86201007387 */ /* 0x0003e40000100a00 */
[C---:B-1----:R-:W-:Y:S02]  /*89370*/  HMMA.1688.F32.TF32 R96, R236.reuse, R56, R248 ;  /* 0x00000038ec60723c */ /* 0x042fe400000810f8 */
[----:B------:R-:W-:Y:S04]  /*89380*/  STL.64 [R1+0x6d0], R104 ;  /* 0x0006d06801007387 */ /* 0x000fe80000100a00 */
[----:B------:R-:W-:Y:S04]  /*89390*/  STL.64 [R1+0x6d8], R106 ;  /* 0x0006d86a01007387 */ /* 0x000fe80000100a00 */
[----:B------:R-:W3:Y:S04]  /*893a0*/  LDL.LU R248, [R1+0x10f0] ;  /* 0x0010f00001f87983 */ /* 0x000ee80000300800 */
[----:B------:R-:W-:Y:S04]  /*893b0*/  STL.64 [R1+0x6c0], R100 ;  /* 0x0006c06401007387 */ /* 0x000fe80000100a00 */
[----:B------:R1:W-:Y:S04]  /*893c0*/  STL.64 [R1+0x6c8], R102 ;  /* 0x0006c86601007387 */ /* 0x0003e80000100a00 */
[----:B------:R-:W-:Y:S04]  /*893d0*/  STL.64 [R1+0x6b0], R96 ;  /* 0x0006b06001007387 */ /* 0x000fe80000100a00 */
[----:B------:R4:W-:Y:S04]  /*893e0*/  STL.64 [R1+0x6b8], R98 ;  /* 0x0006b86201007387 */ /* 0x0009e80000100a00 */
[----:B------:R-:W3:Y:S04]  /*893f0*/  LDL.LU R249, [R1+0x10f4] ;  /* 0x0010f40001f97983 */ /* 0x000ee80000300800 */
[----:B------:R-:W3:Y:S04]  /*89400*/  LDL.LU R250, [R1+0x10f8] ;  /* 0x0010f80001fa7983 */ /* 0x000ee80000300800 */
[----:B------:R-:W3:Y:S01]  /*89410*/  LDL.LU R251, [R1+0x10fc] ;  /* 0x0010fc0001fb7983 */ /* 0x000ee20000300800 */
[C---:B-1----:R-:W-:Y:S03]  /*89420*/  HMMA.1688.F32.TF32 R100, R236.reuse, R52, R136 ;  /* 0x00000034ec64723c */ /* 0x042fe60000081088 */
[----:B------:R-:W3:Y:S05]  /*89430*/  LDL.LU R136, [R1+0x10e0] ;  /* 0x0010e00001887983 */ /* 0x000eea0000300800 */
[C---:B----4-:R-:W-:Y:S08]  /*89440*/  HMMA.1688.F32.TF32 R96, R236.reuse, R48, R132 ;  /* 0x00000030ec60723c */ /* 0x050ff00000081084 */
[C---:B------:R-:W-:Y:S03]  /*89450*/  HMMA.1688.F32.TF32 R104, R236.reuse, R44, R144 ;  /* 0x0000002cec68723c */ /* 0x040fe60000081090 */
[----:B------:R-:W-:Y:S04]  /*89460*/  STL.64 [R1+0x6a0], R100 ;  /* 0x0006a06401007387 */ /* 0x000fe80000100a00 */
[----:B------:R1:W-:Y:S04]  /*89470*/  STL.64 [R1+0x6a8], R102 ;  /* 0x0006a86601007387 */ /* 0x0003e80000100a00 */
[----:B------:R-:W-:Y:S04]  /*89480*/  STL.64 [R1+0x690], R96 ;  /* 0x0006906001007387 */ /* 0x000fe80000100a00 */
[----:B------:R4:W-:Y:S04]  /*89490*/  STL.64 [R1+0x698], R98 ;  /* 0x0006986201007387 */ /* 0x0009e80000100a00 */
[----:B------:R-:W3:Y:S01]  /*894a0*/  LDL.LU R137, [R1+0x10e4] ;  /* 0x0010e40001897983 */ /* 0x000ee20000300800 */
[C---:B-1----:R-:W-:Y:S03]  /*894b0*/  HMMA.1688.F32.TF32 R100, R236.reuse, R40, R140 ;  /* 0x00000028ec64723c */ /* 0x042fe6000008108c */
[----:B------:R-:W3:Y:S04]  /*894c0*/  LDL.LU R138, [R1+0x10e8] ;  /* 0x0010e800018a7983 */ /* 0x000ee80000300800 */
[----:B------:R-:W3:Y:S01]  /*894d0*/  LDL.LU R139, [R1+0x10ec] ;  /* 0x0010ec00018b7983 */ /* 0x000ee20000300800 */
[----:B----4-:R-:W-:Y:S03]  /*894e0*/  HMMA.1688.F32.TF32 R96, R236, R32, R128 ;  /* 0x00000020ec60723c */ /* 0x010fe60000081080 */
[----:B------:R-:W4:Y:S04]  /*894f0*/  LDL.LU R132, [R1+0x10d0] ;  /* 0x0010d00001847983 */ /* 0x000f280000300800 */
[----:B------:R-:W4:Y:S04]  /*89500*/  LDL.LU R133, [R1+0x10d4] ;  /* 0x0010d40001857983 */ /* 0x000f280000300800 */
[----:B------:R-:W4:Y:S04]  /*89510*/  LDL.LU R134, [R1+0x10d8] ;  /* 0x0010d80001867983 */ /* 0x000f280000300800 */
[----:B------:R-:W4:Y:S04]  /*89520*/  LDL.LU R135, [R1+0x10dc] ;  /* 0x0010dc0001877983 */ /* 0x000f280000300800 */
[----:B------:R-:W-:Y:S01]  /*89530*/  STL.64 [R1+0x680], R104 ;  /* 0x0006806801007387 */ /* 0x000fe20000100a00 */
[----:B------:R-:W-:-:S03]  /*89540*/  IMAD.MOV.U32 R76, RZ, RZ, R96 ;  /* 0x000000ffff4c7224 */ /* 0x000fc600078e0060 */
[----:B------:R-:W-:Y:S01]  /*89550*/  STL.64 [R1+0x688], R106 ;  /* 0x0006886a01007387 */ /* 0x000fe20000100a00 */
[----:B------:R-:W-:-:S03]  /*89560*/  IMAD.MOV.U32 R77, RZ, RZ, R97 ;  /* 0x000000ffff4d7224 */ /* 0x000fc600078e0061 */
[----:B------:R-:W-:Y:S04]  /*89570*/  STL.64 [R1+0x670], R100 ;  /* 0x0006706401007387 */ /* 0x000fe80000100a00 */
[----:B------:R-:W-:Y:S04]  /*89580*/  STL.64 [R1+0x678], R102 ;  /* 0x0006786601007387 */ /* 0x000fe80000100a00 */
[----:B------:R2:W-:Y:S04]  /*89590*/  STL.64 [R1+0x668], R98 ;  /* 0x0006686201007387 */ /* 0x0005e80000100a00 */
[----:B------:R-:W4:Y:S04]  /*895a0*/  LDL.LU R128, [R1+0x1070] ;  /* 0x0010700001807983 */ /* 0x000f280000300800 */
[----:B------:R-:W4:Y:S04]  /*895b0*/  LDL.LU R129, [R1+0x1074] ;  /* 0x0010740001817983 */ /* 0x000f280000300800 */
[----:B------:R-:W4:Y:S04]  /*895c0*/  LDL.LU R130, [R1+0x1078] ;  /* 0x0010780001827983 */ /* 0x000f280000300800 */
[----:B------:R-:W4:Y:S04]  /*895d0*/  LDL.LU R131, [R1+0x107c] ;  /* 0x00107c0001837983 */ /* 0x000f280000300800 */
[----:B------:R-:W-:Y:S04]  /*895e0*/  STL [R1+0x6bd4], R77 ;  /* 0x006bd44d01007387 */ /* 0x000fe80000100800 */
[----:B------:R-:W-:Y:S01]  /*895f0*/  STL [R1+0x6bd0], R76 ;  /* 0x006bd04c01007387 */ /* 0x000fe20000100800 */
[----:B--2---:R-:W-:-:S15]  /*89600*/  HMMA.1688.F32.TF32 R96, R236, R28, R244 ;  /* 0x0000001cec60723c */ /* 0x004fde00000810f4 */
[----:B------:R-:W-:-:S04]  /*89610*/  NOP ;  /* 0x0000000000007918 */ /* 0x000fc80000000000 */
[----:B------:R-:W-:Y:S01]  /*89620*/  MOV R72, R96 ;  /* 0x0000006000487202 */ /* 0x000fe20000000f00 */
[----:B------:R3:W-:Y:S01]  /*89630*/  STL.64 [R1+0x658], R98 ;  /* 0x0006586201007387 */ /* 0x0007e20000100a00 */
[----:B------:R-:W-:-:S03]  /*89640*/  IMAD.MOV.U32 R73, RZ, RZ, R97 ;  /* 0x000000ffff497224 */ /* 0x000fc600078e0061 */
[----:B------:R-:W2:Y:S04]  /*89650*/  LDL.LU R244, [R1+0xe90] ;  /* 0x000e900001f47983 */ /* 0x000ea80000300800 */
[----:B------:R-:W2:Y:S04]  /*89660*/  LDL.LU R245, [R1+0xe94] ;  /* 0x000e940001f57983 */ /* 0x000ea80000300800 */
[----:B------:R-:W2:Y:S04]  /*89670*/  LDL.LU R246, [R1+0xe98] ;  /* 0x000e980001f67983 */ /* 0x000ea80000300800 */
[----:B------:R-:W2:Y:S04]  /*89680*/  LDL.LU R247, [R1+0xe9c] ;  /* 0x000e9c0001f77983 */ /* 0x000ea80000300800 */
[----:B------:R-:W-:Y:S04]  /*89690*/  STL [R1+0x6bdc], R73 ;  /* 0x006bdc4901007387 */ /* 0x000fe80000100800 */
[----:B------:R-:W-:Y:S01]  /*896a0*/  STL [R1+0x6bd8], R72 ;  /* 0x006bd84801007387 */ /* 0x000fe20000100800 */
[----:B---3--:R-:W-:Y:S01]  /*896b0*/  HMMA.1688.F32.TF32 R96, R236, R24, R248 ;  /* 0x00000018ec60723c */ /* 0x008fe200000810f8 */
[----:B------:R-:W-:Y:S01]  /*896c0*/  MOV R250, R82 ;  /* 0x0000005200fa7202 */ /* 0x000fe20000000f00 */
[----:B------:R-:W-:-:S15]  /*896d0*/  IMAD.MOV.U32 R251, RZ, RZ, R83 ;  /* 0x000000fffffb7224 */ /* 0x000fde00078e0053 */
[----:B------:R-:W-:Y:S02]  /*896e0*/  NOP ;  /* 0x0000000000007918 */ /* 0x000fe40000000000 */
[----:B------:R4:W-:Y:S04]  /*896f0*/  STL.64 [R1+0x648], R98 ;  /* 0x0006486201007387 */ /* 0x0009e80000100a00 */
[----:B------:R-:W3:Y:S04]  /*89700*/  LDL.LU R248, [R1+0xe80] ;  /* 0x000e800001f87983 */ /* 0x000ee80000300800 */
[----:B------:R-:W3:Y:S04]  /*89710*/  LDL.LU R249, [R1+0xe84] ;  /* 0x000e840001f97983 */ /* 0x000ee80000300800 */
[----:B------:R-:W3:Y:S04]  /*89720*/  LDL.LU R82, [R1+0x7004] ;  /* 0x0070040001527983 */ /* 0x000ee80000300800 */
[----:B------:R-:W3:Y:S01]  /*89730*/  LDL.LU R83, [R1+0x7000] ;  /* 0x0070000001537983 */ /* 0x000ee20000300800 */
[----:B------:R-:W-:-:S02]  /*89740*/  IMAD.MOV.U32 R84, RZ, RZ, R96 ;  /* 0x000000ffff547224 */ /* 0x000fc400078e0060 */
[----:B------:R-:W-:Y:S02]  /*89750*/  IMAD.MOV.U32 R85, RZ, RZ, R97 ;  /* 0x000000ffff557224 */ /* 0x000fe400078e0061 */
[C---:B----4-:R-:W-:Y:S08]  /*89760*/  HMMA.1688.F32.TF32 R96, R236.reuse, R16, R132 ;  /* 0x00000010ec60723c */ /* 0x050ff00000081084 */
[----:B------:R-:W-:Y:S11]  /*89770*/  HMMA.1688.F32.TF32 R100, R236, R20, R136 ;  /* 0x00000014ec64723c */ /* 0x000ff60000081088 */
[----:B------:R-:W-:Y:S01]  /*89780*/  IMAD.MOV.U32 R80, RZ, RZ, R96 ;  /* 0x000000ffff507224 */ /* 0x000fe200078e0060 */
[----:B------:R-:W-:Y:S01]  /*89790*/  MOV R77, R98 ;  /* 0x00000062004d7202 */ /* 0x000fe20000000f00 */
[----:B------:R-:W-:-:S02]  /*897a0*/  IMAD.MOV.U32 R81, RZ, RZ, R97 ;  /* 0x000000ffff517224 */ /* 0x000fc400078e0061 */
[----:B------:R-:W-:Y:S02]  /*897b0*/  IMAD.MOV.U32 R76, RZ, RZ, R99 ;  /* 0x000000ffff4c7224 */ /* 0x000fe400078e0063 */
[----:B------:R-:W-:Y:S01]  /*897c0*/  HMMA.1688.F32.TF32 R96, R236, R8, R128 ;  /* 0x00000008ec60723c */ /* 0x000fe20000081080 */
[----:B------:R1:W-:Y:S04]  /*897d0*/  STL [R1+0x6be4], R85 ;  /* 0x006be45501007387 */ /* 0x0003e80000100800 */
[----:B------:R4:W-:Y:S04]  /*897e0*/  STL [R1+0x6be0], R84 ;  /* 0x006be05401007387 */ /* 0x0009e80000100800 */
[----:B------:R-:W-:Y:S04]  /*897f0*/  STL.64 [R1+0x630], R100 ;  /* 0x0006306401007387 */ /* 0x000fe80000100a00 */
[----:B------:R-:W-:Y:S06]  /*89800*/  STL.64 [R1+0x638], R102 ;  /* 0x0006386601007387 */ /* 0x000fec0000100a00 */
[----:B-1----:R-:W-:Y:S01]  /*89810*/  IMAD.MOV.U32 R85, RZ, RZ, R96 ;  /* 0x000000ffff557224 */ /* 0x002fe200078e0060 */
[----:B------:R-:W-:Y:S01]  /*89820*/  MOV R73, R98 ;  /* 0x0000006200497202 */ /* 0x000fe20000000f00 */
[----:B----4-:R-:W-:-:S02]  /*89830*/  IMAD.MOV.U32 R84, RZ, RZ, R97 ;  /* 0x000000ffff547224 */ /* 0x010fc400078e0061 */
[----:B------:R-:W-:Y:S01]  /*89840*/  IMAD.MOV.U32 R72, RZ, RZ, R99 ;  /* 0x000000ffff487224 */ /* 0x000fe200078e0063 */
[----:B------:R1:W-:Y:S04]  /*89850*/  STL [R1+0x6bf4], R76 ;  /* 0x006bf44c01007387 */ /* 0x0003e80000100800 */
[----:B------:R-:W-:Y:S04]  /*89860*/  STL [R1+0x6bf0], R81 ;  /* 0x006bf05101007387 */ /* 0x000fe80000100800 */
[----:B------:R4:W-:Y:S04]  /*89870*/  STL [R1+0x6bec], R80 ;  /* 0x006bec5001007387 */ /* 0x0009e80000100800 */
[----:B------:R1:W-:Y:S04]  /*89880*/  STL [R1+0x6be8], R77 ;  /* 0x006be84d01007387 */ /* 0x0003e80000100800 */
[----:B------:R1:W-:Y:S04]  /*89890*/  STL [R1+0x6c04], R72 ;  /* 0x006c044801007387 */ /* 0x0003e80000100800 */
[----:B------:R-:W-:Y:S04]  /*898a0*/  STL [R1+0x6c00], R73 ;  /* 0x006c004901007387 */ /* 0x000fe80000100800 */
[----:B------:R1:W-:Y:S04]  /*898b0*/  STL [R1+0x6bfc], R85 ;  /* 0x006bfc5501007387 */ /* 0x0003e80000100800 */
[----:B------:R1:W-:Y:S01]  /*898c0*/  STL [R1+0x6bf8], R84 ;  /* 0x006bf85401007387 */ /* 0x0003e20000100800 */
[----:B------:R-:W-:Y:S01]  /*898d0*/  IMAD.MOV.U32 R132, RZ, RZ, R198 ;  /* 0x000000ffff847224 */ /* 0x000fe200078e00c6 */
[----:B------:R-:W-:Y:S01]  /*898e0*/  MOV R134, R38 ;  /* 0x0000002600867202 */ /* 0x000fe20000000f00 */
[----:B------:R-:W-:-:S02]  /*898f0*/  IMAD.MOV.U32 R133, RZ, RZ, R199 ;  /* 0x000000ffff857224 */ /* 0x000fc400078e00c7 */
[----:B------:R-:W-:Y:S02]  /*89900*/  IMAD.MOV.U32 R135, RZ, RZ, R86 ;  /* 0x000000ffff877224 */ /* 0x000fe400078e0056 */
[----:B------:R-:W-:Y:S01]  /*89910*/  IMAD.MOV.U32 R128, RZ, RZ, R87 ;  /* 0x000000ffff807224 */ /* 0x000fe200078e0057 */
[----:B--2---:R-:W-:Y:S01]  /*89920*/  HMMA.1688.F32.TF32 R96, R236, R4, R244 ;  /* 0x00000004ec60723c */ /* 0x004fe200000810f4 */
[----:B------:R-:W2:Y:S04]  /*89930*/  LDL.LU R244, [R1+0x1060] ;  /* 0x0010600001f47983 */ /* 0x000ea80000300800 */
[----:B------:R-:W2:Y:S04]  /*89940*/  LDL.LU R245, [R1+0x1064] ;  /* 0x0010640001f57983 */ /* 0x000ea80000300800 */
[----:B------:R-:W2:Y:S04]  /*89950*/  LDL.LU R246, [R1+0x1068] ;  /* 0x0010680001f67983 */ /* 0x000ea80000300800 */
[----:B------:R-:W2:Y:S04]  /*89960*/  LDL.LU R247, [R1+0x106c] ;  /* 0x00106c0001f77983 */ /* 0x000ea80000300800 */
[----:B------:R-:W2:Y:S02]  /*89970*/  LDL.LU R144, [R1+0x1050] ;  /* 0x0010500001907983 */ /* 0x000ea40000300800 */
[----:B-1----:R-:W-:Y:S01]  /*89980*/  IMAD.MOV.U32 R76, RZ, RZ, R96 ;  /* 0x000000ffff4c7224 */ /* 0x002fe200078e0060 */
[----:B----4-:R-:W-:Y:S01]  /*89990*/  MOV R80, R98 ;  /* 0x0000006200507202 */ /* 0x010fe20000000f00 */
[----:B------:R-:W-:Y:S01]  /*899a0*/  IMAD.MOV.U32 R81, RZ, RZ, R97 ;  /* 0x000000ffff517224 */ /* 0x000fe200078e0061 */
[----:B------:R-:W4:Y:S01]  /*899b0*/  LDL.LU R145, [R1+0x1054] ;  /* 0x0010540001917983 */ /* 0x000f220000300800 */
[----:B------:R-:W-:-:S03]  /*899c0*/  IMAD.MOV.U32 R77, RZ, RZ, R99 ;  /* 0x000000ffff4d7224 */ /* 0x000fc600078e0063 */
[----:B------:R-:W4:Y:S04]  /*899d0*/  LDL.LU R146, [R1+0x1058] ;  /* 0x0010580001927983 */ /* 0x000f280000300800 */
[----:B------:R-:W4:Y:S01]  /*899e0*/  LDL.LU R147, [R1+0x105c] ;  /* 0x00105c0001937983 */ /* 0x000f220000300800 */
[----:B---3--:R-:W-:Y:S01]  /*899f0*/  HMMA.1688.F32.TF32 R96, R240, R82, R248 ;  /* 0x00000052f060723c */ /* 0x008fe200000810f8 */
[----:B------:R-:W-:Y:S01]  /*89a00*/  IMAD.MOV.U32 R248, RZ, RZ, R190 ;  /* 0x000000fffff87224 */ /* 0x000fe200078e00be */
[----:B------:R-:W-:Y:S01]  /*89a10*/  MOV R250, R194 ;  /* 0x000000c200fa7202 */ /* 0x000fe20000000f00 */
[----:B------:R-:W3:Y:S01]  /*89a20*/  LDL.LU R190, [R1+0x6ffc] ;  /* 0x006ffc0001be7983 */ /* 0x000ee20000300800 */
[----:B------:R-:W-:Y:S02]  /*89a30*/  IMAD.MOV.U32 R249, RZ, RZ, R191 ;  /* 0x000000fffff97224 */ /* 0x000fe400078e00bf */
[----:B------:R-:W-:Y:S01]  /*89a40*/  IMAD.MOV.U32 R251, RZ, RZ, R195 ;  /* 0x000000fffffb7224 */ /* 0x000fe200078e00c3 */
        /* <DEDUP_REMOVED lines=16> */
[----:B------:R-:W-:Y:S01]  /*89b50*/  IMAD.MOV.U32 R129, RZ, RZ, R78 ;  /* 0x000000ffff817224 */ /* 0x000fe200078e004e */
[----:B------:R-:W-:Y:S01]  /*89b60*/  MOV R130, R74 ;  /* 0x0000004a00827202 */ /* 0x000fe20000000f00 */
[----:B------:R-:W-:Y:S01]  /*89b70*/  IMAD.MOV.U32 R131, RZ, RZ, R75 ;  /* 0x000000ffff837224 */ /* 0x000fe200078e004b */
[----:B------:R-:W3:Y:S04]  /*89b80*/  LDL.LU R78, [R1+0x6fd8] ;  /* 0x006fd800014e7983 */ /* 0x000ee80000300800 */
[----:B------:R-:W4:Y:S04]  /*89b90*/  LDL.LU R74, [R1+0x6fd4] ;  /* 0x006fd400014a7983 */ /* 0x000f280000300800 */
[----:B------:R-:W4:Y:S01]  /*89ba0*/  LDL.LU R75, [R1+0x6fd0] ;  /* 0x006fd000014b7983 */ /* 0x000f220000300800 */
[----:B------:R-:W-:Y:S01]  /*89bb0*/  IMAD.MOV.U32 R185, RZ, RZ, R96 ;  /* 0x000000ffffb97224 */ /* 0x000fe200078e0060 */
[----:B------:R-:W-:Y:S01]  /*89bc0*/  MOV R93, R98 ;  /* 0x00000062005d7202 */ /* 0x000fe20000000f00 */
[----:B------:R-:W-:-:S02]  /*89bd0*/  IMAD.MOV.U32 R184, RZ, RZ, R97 ;  /* 0x000000ffffb87224 */ /* 0x000fc400078e0061 */
[----:B------:R-:W-:Y:S02]  /*89be0*/  IMAD.MOV.U32 R92, RZ, RZ, R99 ;  /* 0x000000ffff5c7224 */ /* 0x000fe400078e0063 */
[----:B--2---:R-:W-:Y:S01]  /*89bf0*/  HMMA.1688.F32.TF32 R96, R240, R86, R244 ;  /* 0x00000056f060723c */ /* 0x004fe200000810f4 */
[----:B------:R-:W-:Y:S02]  /*89c00*/  IMAD.MOV.U32 R244, RZ, RZ, R79 ;  /* 0x000000fffff47224 */ /* 0x000fe400078e004f */
[----:B------:R-:W3:Y:S01]  /*89c10*/  LDL.LU R79, [R1+0x6fcc] ;  /* 0x006fcc00014f7983 */ /* 0x000ee20000300800 */
[----:B------:R-:W-:Y:S01]  /*89c20*/  IMAD.MOV.U32 R245, RZ, RZ, R39 ;  /* 0x000000fffff57224 */ /* 0x000fe200078e0027 */
[----:B------:R-:W-:Y:S01]  /*89c30*/  MOV R246, R14 ;  /* 0x0000000e00f67202 */ /* 0x000fe20000000f00 */
[----:B------:R-:W-:Y:S01]  /*89c40*/  IMAD.MOV.U32 R247, RZ, RZ, R15 ;  /* 0x000000fffff77224 */ /* 0x000fe200078e000f */
[----:B------:R-:W2:Y:S04]  /*89c50*/  LDL.LU R39, [R1+0x6fc8] ;  /* 0x006fc80001277983 */ /* 0x000ea80000300800 */
[----:B------:R-:W2:Y:S04]  /*89c60*/  LDL.LU R14, [R1+0x6fc4] ;  /* 0x006fc400010e7983 */ /* 0x000ea80000300800 */
[----:B------:R-:W2:Y:S04]  /*89c70*/  LDL.LU R15, [R1+0x6fc0] ;  /* 0x006fc000010f7983 */ /* 0x000ea80000300800 */
[----:B------:R-:W-:Y:S01]  /*89c80*/  IMAD.MOV.U32 R72, RZ, RZ, R96 ;  /* 0x000000ffff487224 */ /* 0x000fe200078e0060 */
[----:B------:R-:W-:Y:S01]  /*89c90*/  MOV R85, R98 ;  /* 0x0000006200557202 */ /* 0x000fe20000000f00 */
[----:B------:R-:W-:-:S02]  /*89ca0*/  IMAD.MOV.U32 R73, RZ, RZ, R97 ;  /* 0x000000ffff497224 */ /* 0x000fc400078e0061 */
[----:B------:R-:W-:Y:S02]  /*89cb0*/  IMAD.MOV.U32 R84, RZ, RZ, R99 ;  /* 0x000000ffff547224 */ /* 0x000fe400078e0063 */
[----:B----4-:R-:W-:-:S15]  /*89cc0*/  HMMA.1688.F32.TF32 R96, R240, R74, R144 ;  /* 0x0000004af060723c */ /* 0x010fde0000081090 */
[----:B------:R-:W-:-:S04]  /*89cd0*/  NOP ;  /* 0x0000000000007918 */ /* 0x000fc80000000000 */
        /* <DEDUP_REMOVED lines=8> */
[----:B------:R-:W-:Y:S02]  /*89d60*/  IMAD.MOV.U32 R148, RZ, RZ, R30 ;  /* 0x000000ffff947224 */ /* 0x000fe400078e001e */
[----:B------:R-:W-:Y:S01]  /*89d70*/  IMAD.MOV.U32 R149, RZ, RZ, R31 ;  /* 0x000000ffff957224 */ /* 0x000fe200078e001f */
        /* <DEDUP_REMOVED lines=25> */
[----:B------:R-:W-:Y:S01]  /*89f10*/  IMAD.MOV.U32 R128, RZ, RZ, R50 ;  /* 0x000000ffff807224 */ /* 0x000fe200078e0032 */
[----:B------:R-:W-:Y:S01]  /*89f20*/  MOV R130, R95 ;  /* 0x0000005f00827202 */ /* 0x000fe20000000f00 */
[----:B------:R-:W-:Y:S02]  /*89f30*/  IMAD.MOV.U32 R129, RZ, RZ, R51 ;  /* 0x000000ffff817224 */ /* 0x000fe400078e0033 */
[----:B------:R-:W-:-:S02]  /*89f40*/  IMAD.MOV.U32 R131, RZ, RZ, R94 ;  /* 0x000000ffff837224 */ /* 0x000fc400078e005e */
[----:B------:R-:W-:-:S12]  /*89f50*/  IMAD.MOV.U32 R132, RZ, RZ, R91 ;  /* 0x000000ffff847224 */ /* 0x000fd800078e005b */
[----:B------:R-:W-:Y:S01]  /*89f60*/  IMAD.MOV.U32 R17, RZ, RZ, R96 ;  /* 0x000000ffff117224 */ /* 0x000fe200078e0060 */
[----:B------:R-:W-:Y:S01]  /*89f70*/  MOV R13, R98 ;  /* 0x00000062000d7202 */ /* 0x000fe20000000f00 */
[----:B------:R-:W-:Y:S02]  /*89f80*/  IMAD.MOV.U32 R16, RZ, RZ, R97 ;  /* 0x000000ffff107224 */ /* 0x000fe400078e0061 */
[----:B------:R-:W-:Y:S02]  /*89f90*/  IMAD.MOV.U32 R12, RZ, RZ, R99 ;  /* 0x000000ffff0c7224 */ /* 0x000fe400078e0063 */
[----:B------:R-:W-:Y:S01]  /*89fa0*/  HMMA.1688.F32.TF32 R96, R240, R190, R244 ;  /* 0x000000bef060723c */ /* 0x000fe200000810f4 */
[----:B------:R-:W-:Y:S01]  /*89fb0*/  IMAD.MOV.U32 R244, RZ, RZ, R22 ;  /* 0x000000fffff47224 */ /* 0x000fe200078e0016 */
[----:B------:R-:W-:Y:S01]  /*89fc0*/  MOV R246, R62 ;  /* 0x0000003e00f67202 */ /* 0x000fe20000000f00 */
[----:B------:R-:W2:Y:S01]  /*89fd0*/  LDL.LU R22, [R1+0x6fbc] ;  /* 0x006fbc0001167983 */ /* 0x000ea20000300800 */
[----:B------:R-:W-:-:S02]  /*89fe0*/  IMAD.MOV.U32 R245, RZ, RZ, R23 ;  /* 0x000000fffff57224 */ /* 0x000fc400078e0017 */
[----:B------:R-:W-:Y:S01]  /*89ff0*/  IMAD.MOV.U32 R247, RZ, RZ, R63 ;  /* 0x000000fffff77224 */ /* 0x000fe200078e003f */
[----:B------:R-:W3:Y:S04]  /*8a000*/  LDL.LU R23, [R1+0x6fb8] ;  /* 0x006fb80001177983 */ /* 0x000ee80000300800 */
[----:B------:R-:W4:Y:S04]  /*8a010*/  LDL.LU R62, [R1+0x6fb4] ;  /* 0x006fb400013e7983 */ /* 0x000f280000300800 */
[----:B------:R-:W4:Y:S04]  /*8a020*/  LDL.LU R63, [R1+0x6fb0] ;  /* 0x006fb000013f7983 */ /* 0x000f280000300800 */
        /* <DEDUP_REMOVED lines=25> */
[----:B------:R-:W-:Y:S01]  /*8a1c0*/  MOV R150, R71 ;  /* 0x0000004700967202 */ /* 0x000fe20000000f00 */
[----:B------:R-:W-:-:S02]  /*8a1d0*/  IMAD.MOV.U32 R151, RZ, RZ, R70 ;  /* 0x000000ffff977224 */ /* 0x000fc400078e0046 */
[----:B------:R-:W4:Y:S01]  /*8a1e0*/  LDL.LU R71, [R1+0x6f64] ;  /* 0x006f640001477983 */ /* 0x000f220000300800 */
[----:B------:R-:W-:Y:S01]  /*8a1f0*/  IMAD.MOV.U32 R152, RZ, RZ, R67 ;  /* 0x000000ffff987224 */ /* 0x000fe200078e0043 */
[----:B------:R-:W-:Y:S01]  /*8a200*/  MOV R154, R19 ;  /* 0x00000013009a7202 */ /* 0x000fe20000000f00 */
        /* <DEDUP_REMOVED lines=14> */
[----:B------:R-:W-:Y:S01]  /*8a2f0*/  IMAD.MOV.U32 R24, RZ, RZ, R97 ;  /* 0x000000ffff187224 */ /* 0x000fe200078e0061 */
[----:B------:R-:W-:Y:S02]  /*8a300*/  MOV R21, R98 ;  /* 0x0000006200157202 */ /* 0x000fe40000000f00 */
[----:B------:R-:W4:Y:S01]  /*8a310*/  LDL.LU R27, [R1+0x6f44] ;  /* 0x006f4400011b7983 */ /* 0x000f220000300800 */
[----:B------:R-:W-:Y:S01]  /*8a320*/  IMAD.MOV.U32 R20, RZ, RZ, R99 ;  /* 0x000000ffff147224 */ /* 0x000fe200078e0063 */
[----:B------:R-:W-:Y:S02]  /*8a330*/  MOV R98, R55 ;  /* 0x0000003700627202 */ /* 0x000fe40000000f00 */
[----:B------:R-:W4:Y:S01]  /*8a340*/  LDL.LU R26, [R1+0x6f40] ;  /* 0x006f4000011a7983 */ /* 0x000f220000300800 */
[----:B------:R-:W-:Y:S02]  /*8a350*/  IMAD.MOV.U32 R99, RZ, RZ, R54 ;  /* 0x000000ffff637224 */ /* 0x000fe400078e0036 */
[----:B--2---:R-:W-:-:S02]  /*8a360*/  IMAD.MOV.U32 R97, RZ, RZ, R22 ;  /* 0x000000ffff617224 */ /* 0x004fc400078e0016 */
[----:B---3--:R-:W-:Y:S02]  /*8a370*/  IMAD.MOV.U32 R96, RZ, RZ, R23 ;  /* 0x000000ffff607224 */ /* 0x008fe400078e0017 */
[----:B------:R-:W2:Y:S04]  /*8a380*/  LDL.LU R23, [R1+0x6f3c] ;  /* 0x006f3c0001177983 */ /* 0x000ea80000300800 */
[----:B------:R-:W3:Y:S04]  /*8a390*/  LDL.LU R22, [R1+0x6f38] ;  /* 0x006f380001167983 */ /* 0x000ee80000300800 */
[----:B------:R-:W3:Y:S01]  /*8a3a0*/  LDL.LU R55, [R1+0x6f34] ;  /* 0x006f340001377983 */ /* 0x000ee20000300800 */
[----:B----4-:R-:W-:Y:S01]  /*8a3b0*/  MOV R126, R63 ;  /* 0x0000003f007e7202 */ /* 0x010fe20000000f00 */
        /* <DEDUP_REMOVED lines=8> */
[----:B------:R-:W-:Y:S01]  /*8a440*/  IMAD.MOV.U32 R107, RZ, RZ, R46 ;  /* 0x000000ffff6b7224 */ /* 0x000fe200078e002e */
[----:B------:R-:W-:Y:S01]  /*8a450*/  MOV R106, R47 ;  /* 0x0000002f006a7202 */ /* 0x000fe20000000f00 */
[----:B------:R-:W-:-:S02]  /*8a460*/  IMAD.MOV.U32 R105, RZ, RZ, R58 ;  /* 0x000000ffff697224 */ /* 0x000fc400078e003a */
[----:B------:R-:W-:Y:S02]  /*8a470*/  IMAD.MOV.U32 R104, RZ, RZ, R59 ;  /* 0x000000ffff687224 */ /* 0x000fe400078e003b */
[----:B------:R-:W4:Y:S04]  /*8a480*/  LDL.LU R59, [R1+0x6f1c] ;  /* 0x006f1c00013b7983 */ /* 0x000f280000300800 */
[----:B------:R-:W4:Y:S04]  /*8a490*/  LDL.LU R58, [R1+0x6f18] ;  /* 0x006f1800013a7983 */ /* 0x000f280000300800 */
        /* <DEDUP_REMOVED lines=8> */
[----:B------:R-:W4:Y:S01]  /*8a520*/  LDL.LU R35, [R1+0x6f04] ;  /* 0x006f040001237983 */ /* 0x000f220000300800 */
[----:B------:R-:W-:-:S03]  /*8a530*/  IMAD.MOV.U32 R113, RZ, RZ, R30 ;  /* 0x000000ffff717224 */ /* 0x000fc600078e001e */
[----:B------:R-:W4:Y:S01]  /*8a540*/  LDL.LU R34, [R1+0x6f00] ;  /* 0x006f000001227983 */ /* 0x000f220000300800 */
[----:B------:R-:W-:-:S03]  /*8a550*/  IMAD.MOV.U32 R112, RZ, RZ, R31 ;  /* 0x000000ffff707224 */ /* 0x000fc600078e001f */
[----:B------:R-:W4:Y:S04]  /*8a560*/  LDL.LU R31, [R1+0x6efc] ;  /* 0x006efc00011f7983 */ /* 0x000f280000300800 */
[----:B------:R-:W4:Y:S01]  /*8a570*/  LDL.LU R30, [R1+0x6ef8] ;  /* 0x006ef800011e7983 */ /* 0x000f220000300800 */
[----:B------:R-:W-:Y:S01]  /*8a580*/  MOV R114, R6 ;  /* 0x0000000600727202 */ /* 0x000fe20000000f00 */
[----:B------:R-:W-:Y:S02]  /*8a590*/  IMAD.MOV.U32 R115, RZ, RZ, R7 ;  /* 0x000000ffff737224 */ /* 0x000fe400078e0007 */
        /* <DEDUP_REMOVED lines=9> */
[----:B------:R-:W-:-:S03]  /*8a630*/  MOV R202, R26 ;  /* 0x0000001a00ca7202 */ /* 0x000fc60000000f00 */
[----:B------:R-:W4:Y:S01]  /*8a640*/  LDL.LU R19, [R1+0x6ee0] ;  /* 0x006ee00001137983 */ /* 0x000f220000300800 */
        /* <DEDUP_REMOVED lines=21> */
[----:B--2---:R-:W-:Y:S02]  /*8a7a0*/  IMAD.MOV.U32 R201, RZ, RZ, R23 ;  /* 0x000000ffffc97224 */ /* 0x004fe400078e0017 */
[----:B---3--:R-:W-:-:S02]  /*8a7b0*/  IMAD.MOV.U32 R200, RZ, RZ, R22 ;  /* 0x000000ffffc87224 */ /* 0x008fc400078e0016 */
[----:B------:R-:W2:Y:S04]  /*8a7c0*/  LDL.LU R22, [R1+0x6edc] ;  /* 0x006edc0001167983 */ /* 0x000ea80000300800 */
[----:B------:R-:W2:Y:S04]  /*8a7d0*/  LDL.LU R23, [R1+0x6ed8] ;  /* 0x006ed80001177983 */ /* 0x000ea80000300800 */
[----:B------:R-:W3:Y:S04]  /*8a7e0*/  LDL.LU R26, [R1+0x6ed4] ;  /* 0x006ed400011a7983 */ /* 0x000ee80000300800 */
[----:B------:R-:W3:Y:S01]  /*8a7f0*/  LDL.LU R27, [R1+0x6ed0] ;  /* 0x006ed000011b7983 */ /* 0x000ee20000300800 */
[----:B----4-:R-:W-:-:S02]  /*8a800*/  IMAD.MOV.U32 R205, RZ, RZ, R51 ;  /* 0x000000ffffcd7224 */ /* 0x010fc400078e0033 */
[----:B------:R-:W-:Y:S01]  /*8a810*/  IMAD.MOV.U32 R204, RZ, RZ, R50 ;  /* 0x000000ffffcc7224 */ /* 0x000fe200078e0032 */
[----:B------:R-:W-:Y:S01]  /*8a820*/  MOV R206, R54 ;  /* 0x0000003600ce7202 */ /* 0x000fe20000000f00 */
[----:B------:R-:W-:Y:S02]  /*8a830*/  IMAD.MOV.U32 R207, RZ, RZ, R55 ;  /* 0x000000ffffcf7224 */ /* 0x000fe400078e0037 */
[----:B------:R-:W-:Y:S01]  /*8a840*/  IMAD.MOV.U32 R211, RZ, RZ, R63 ;  /* 0x000000ffffd37224 */ /* 0x000fe200078e003f */
[----:B------:R-:W-:Y:S01]  /*8a850*/  MOV R210, R62 ;  /* 0x0000003e00d27202 */ /* 0x000fe20000000f00 */
        /* <DEDUP_REMOVED lines=9> */
[----:B------:R-:W4:Y:S04]  /*8a8f0*/  LDL.LU R30, [R1+0x6ecc] ;  /* 0x006ecc00011e7983 */ /* 0x000f280000300800 */
[----:B------:R-:W4:Y:S04]  /*8a900*/  LDL.LU R31, [R1+0x6ec8] ;  /* 0x006ec800011f7983 */ /* 0x000f280000300800 */
[----:B------:R-:W2:Y:S04]  /*8a910*/  LDL.LU R34, [R1+0x6ec4] ;  /* 0x006ec40001227983 */ /* 0x000ea80000300800 */
[----:B------:R-:W2:Y:S04]  /*8a920*/  LDL.LU R35, [R1+0x6ec0] ;  /* 0x006ec00001237983 */ /* 0x000ea80000300800 */
[----:B------:R-:W2:Y:S04]  /*8a930*/  LDL.LU R42, [R1+0x6ebc] ;  /* 0x006ebc00012a7983 */ /* 0x000ea80000300800 */
[----:B------:R-:W2:Y:S04]  /*8a940*/  LDL.LU R43, [R1+0x6eb8] ;  /* 0x006eb800012b7983 */ /* 0x000ea80000300800 */
[----:B------:R-:W2:Y:S04]  /*8a950*/  LDL.LU R46, [R1+0x6eb4] ;  /* 0x006eb400012e7983 */ /* 0x000ea80000300800 */
[----:B------:R-:W2:Y:S01]  /*8a960*/  LDL.LU R47, [R1+0x6eb0] ;  /* 0x006eb000012f7983 */ /* 0x000ea20000300800 */
[----:B------:R-:W-:-:S03]  /*8a970*/  IMAD.MOV.U32 R208, RZ, RZ, R58 ;  /* 0x000000ffffd07224 */ /* 0x000fc600078e003a */
        /* <DEDUP_REMOVED lines=93> */
[----:B---3--:R-:W-:Y:S08]  /*8af50*/  HMMA.1688.F32.TF32 R100, R240, R6, R248 ;  /* 0x00000006f064723c */ /* 0x008ff000000810f8 */
        /* <DEDUP_REMOVED lines=64> */
[----:B------:R-:W-:-:S03]  /*8b360*/  IMAD.MOV.U32 R41, RZ, RZ, R212 ;  /* 0x000000ffff297224 */ /* 0x000fc600078e00d4 */
[----:B------:R-:W3:Y:S01]  /*8b370*/  LDL.LU R208, [R1+0xc70] ;  /* 0x000c700001d07983 */ /* 0x000ee20000300800 */
[----:B------:R-:W-:-:S03]  /*8b380*/  IMAD.MOV.U32 R40, RZ, RZ, R213 ;  /* 0x000000ffff287224 */ /* 0x000fc600078e00d5 */
[----:B------:R-:W3:Y:S01]  /*8b390*/  LDL.LU R209, [R1+0xc74] ;  /* 0x000c740001d17983 */ /* 0x000ee20000300800 */
[----:B------:R-:W-:-:S03]  /*8b3a0*/  MOV R37, R214 ;  /* 0x000000d600257202 */ /* 0x000fc60000000f00 */
[----:B------:R-:W3:Y:S01]  /*8b3b0*/  LDL.LU R210, [R1+0xc78] ;  /* 0x000c780001d27983 */ /* 0x000ee20000300800 */
[----:B------:R-:W-:-:S03]  /*8b3c0*/  IMAD.MOV.U32 R36, RZ, RZ, R215 ;  /* 0x000000ffff247224 */ /* 0x000fc600078e00d7 */
        /* <DEDUP_REMOVED lines=37> */
[----:B------:R-:W1:Y:S04]  /*8b620*/  LDS R243, [R252+UR10+0x45880] ;  /* 0x0458800afcf37984 */ /* 0x000e680008000800 */
[----:B------:R-:W-:Y:S01]  /*8b630*/  IMAD.MOV.U32 R33, RZ, RZ, R216 ;  /* 0x000000ffff217224 */ /* 0x000fe200078e00d8 */
[----:B------:R-:W-:Y:S01]  /*8b640*/  MOV R29, R218 ;  /* 0x000000da001d7202 */ /* 0x000fe20000000f00 */
[----:B------:R-:W-:-:S02]  /*8b650*/  IMAD.MOV.U32 R32, RZ, RZ, R217 ;  /* 0x000000ffff207224 */ /* 0x000fc400078e00d9 */
[----:B------:R-:W-:Y:S01]  /*8b660*/  IMAD.MOV.U32 R28, RZ, RZ, R219 ;  /* 0x000000ffff1c7224 */ /* 0x000fe200078e00db */
[C---:B--2---:R-:W-:Y:S08]  /*8b670*/  HMMA.1688.F32.TF32 R96, R236.reuse, R174, R96 ;  /* 0x000000aeec60723c */ /* 0x044ff00000081060 */
[C---:B---3--:R-:W-:Y:S08]  /*8b680*/  HMMA.1688.F32.TF32 R216, R236.reuse, R86, R212 ;  /* 0x00000056ecd8723c */ /* 0x048ff000000810d4 */
[C---:B------:R-:W-:Y:S08]  /*8b690*/  HMMA.1688.F32.TF32 R212, R236.reuse, R74, R208 ;  /* 0x0000004aecd4723c */ /* 0x040ff000000810d0 */
[C---:B----4-:R-:W-:Y:S08]  /*8b6a0*/  HMMA.1688.F32.TF32 R208, R236.reuse, R78, R204 ;  /* 0x0000004eecd0723c */ /* 0x050ff000000810cc */
        /* <DEDUP_REMOVED lines=55> */
[----:B------:R-:W-:Y:S04]  /*8ba20*/  STL.64 [R1+0x1500], R100 ;  /* 0x0015006401007387 */ /* 0x000fe80000100a00 */
[----:B------:R2:W-:Y:S04]  /*8ba30*/  STL.64 [R1+0x1508], R102 ;  /* 0x0015086601007387 */ /* 0x0005e80000100a00 */
[----:B------:R-:W-:Y:S01]  /*8ba40*/  IMAD.MOV.U32 R188, RZ, RZ, R96 ;  /* 0x000000ffffbc7224 */ /* 0x000fe200078e0060 */
[----:B------:R3:W-:Y:S01]  /*8ba50*/  STL.64 [R1+0x14f8], R98 ;  /* 0x0014f86201007387 */ /* 0x0007e20000100a00 */
[----:B------:R-:W-:Y:S01]  /*8ba60*/  IMAD.MOV.U32 R189, RZ, RZ, R97 ;  /* 0x000000ffffbd7224 */ /* 0x000fe200078e0061 */
[C---:B--2---:R-:W-:Y:S08]  /*8ba70*/  HMMA.1688.F32.TF32 R100, R236.reuse, R50, R248 ;  /* 0x00000032ec64723c */ /* 0x044ff000000810f8 */
[----:B---3--:R-:W-:Y:S01]  /*8ba80*/  HMMA.1688.F32.TF32 R96, R236, R46, R244 ;  /* 0x0000002eec60723c */ /* 0x008fe200000810f4 */
[----:B------:R-:W-:Y:S04]  /*8ba90*/  STL [R1+0x6bb4], R189 ;  /* 0x006bb4bd01007387 */ /* 0x000fe80000100800 */
[----:B------:R-:W-:Y:S06]  /*8baa0*/  STL [R1+0x6bb0], R188 ;  /* 0x006bb0bc01007387 */ /* 0x000fec0000100800 */
[----:B------:R2:W-:Y:S04]  /*8bab0*/  STL.64 [R1+0x14e0], R100 ;  /* 0x0014e06401007387 */ /* 0x0005e80000100a00 */
[----:B------:R3:W-:Y:S04]  /*8bac0*/  STL.64 [R1+0x14e8], R102 ;  /* 0x0014e86601007387 */ /* 0x0007e80000100a00 */
        /* <DEDUP_REMOVED lines=48> */
[----:B------:R-:W3:Y:S01]  /*8bdd0*/  LDL.LU R127, [R1+0xadc] ;  /* 0x000adc00017f7983 */ /* 0x000ee20000300800 */
[----:B------:R-:W-:Y:S01]  /*8bde0*/  MOV R189, R98 ;  /* 0x0000006200bd7202 */ /* 0x000fe20000000f00 */
[----:B------:R-:W-:-:S02]  /*8bdf0*/  IMAD.MOV.U32 R188, RZ, RZ, R99 ;  /* 0x000000ffffbc7224 */ /* 0x000fc400078e0063 */
[----:B----4-:R-:W4:Y:S04]  /*8be00*/  LDL.LU R96, [R1+0xac0] ;  /* 0x000ac00001607983 */ /* 0x010f280000300800 */
[----:B------:R-:W4:Y:S04]  /*8be10*/  LDL.LU R97, [R1+0xac4] ;  /* 0x000ac40001617983 */ /* 0x000f280000300800 */
[----:B------:R-:W4:Y:S04]  /*8be20*/  LDL.LU R98, [R1+0xac8] ;  /* 0x000ac80001627983 */ /* 0x000f280000300800 */
[----:B------:R-:W4:Y:S04]  /*8be30*/  LDL.LU R99, [R1+0xacc] ;  /* 0x000acc0001637983 */ /* 0x000f280000300800 */
        /* <DEDUP_REMOVED lines=16> */
[----:B------:R1:W-:Y:S04]  /*8bf40*/  STL [R1+0x6bbc], R188 ;  /* 0x006bbcbc01007387 */ /* 0x0003e80000100800 */
[----:B------:R1:W-:Y:S01]  /*8bf50*/  STL [R1+0x6bb8], R189 ;  /* 0x006bb8bd01007387 */ /* 0x0003e20000100800 */
[C---:B------:R-:W-:Y:S08]  /*8bf60*/  HMMA.1688.F32.TF32 R104, R236.reuse, R30, R104 ;  /* 0x0000001eec68723c */ /* 0x040ff00000081068 */
[C---:B------:R-:W-:Y:S08]  /*8bf70*/  HMMA.1688.F32.TF32 R108, R236.reuse, R34, R108 ;  /* 0x00000022ec6c723c */ /* 0x040ff0000008106c */
[----:B------:R-:W-:Y:S03]  /*8bf80*/  HMMA.1688.F32.TF32 R112, R236, R42, R112 ;  /* 0x0000002aec70723c */ /* 0x000fe60000081070 */
[----:B-1----:R-:W-:-:S02]  /*8bf90*/  IMAD.MOV.U32 R188, RZ, RZ, R106 ;  /* 0x000000ffffbc7224 */ /* 0x002fc400078e006a */
[----:B------:R-:W-:-:S14]  /*8bfa0*/  IMAD.MOV.U32 R189, RZ, RZ, R107 ;  /* 0x000000ffffbd7224 */ /* 0x000fdc00078e006b */
[----:B------:R-:W-:Y:S04]  /*8bfb0*/  STL.64 [R1+0x14c0], R112 ;  /* 0x0014c07001007387 */ /* 0x000fe80000100a00 */
[----:B------:R-:W-:Y:S04]  /*8bfc0*/  STL.64 [R1+0x14c8], R114 ;  /* 0x0014c87201007387 */ /* 0x000fe80000100a00 */
[----:B------:R-:W-:Y:S04]  /*8bfd0*/  STL.64 [R1+0x14b0], R108 ;  /* 0x0014b06c01007387 */ /* 0x000fe80000100a00 */
[----:B------:R-:W-:Y:S04]  /*8bfe0*/  STL.64 [R1+0x14b8], R110 ;  /* 0x0014b86e01007387 */ /* 0x000fe80000100a00 */
[----:B------:R2:W-:Y:S02]  /*8bff0*/  STL.64 [R1+0x14a0], R104 ;  /* 0x0014a06801007387 */ /* 0x0005e40000100a00 */
[C---:B--2---:R-:W-:Y:S08]  /*8c000*/  HMMA.1688.F32.TF32 R104, R236.reuse, R26, R100 ;  /* 0x0000001aec68723c */ /* 0x044ff00000081064 */
[----:B---3--:R-:W-:Y:S01]  /*8c010*/  HMMA.1688.F32.TF32 R100, R236, R22, R124 ;  /* 0x00000016ec64723c */ /* 0x008fe2000008107c */
[----:B------:R1:W-:Y:S04]  /*8c020*/  STL [R1+0x6bc4], R189 ;  /* 0x006bc4bd01007387 */ /* 0x0003e80000100800 */
[----:B------:R2:W-:Y:S06]  /*8c030*/  STL [R1+0x6bc0], R188 ;  /* 0x006bc0bc01007387 */ /* 0x0005ec0000100800 */
[----:B------:R-:W-:Y:S04]  /*8c040*/  STL.64 [R1+0x1490], R104 ;  /* 0x0014906801007387 */ /* 0x000fe80000100a00 */
[----:B------:R-:W-:Y:S04]  /*8c050*/  STL.64 [R1+0x1498], R106 ;  /* 0x0014986a01007387 */ /* 0x000fe80000100a00 */
[----:B-1----:R-:W-:Y:S01]  /*8c060*/  MOV R189, R102 ;  /* 0x0000006600bd7202 */ /* 0x002fe20000000f00 */
[----:B------:R4:W-:Y:S01]  /*8c070*/  STL.64 [R1+0x1480], R100 ;  /* 0x0014806401007387 */ /* 0x0009e20000100a00 */
[----:B--2---:R-:W-:-:S02]  /*8c080*/  IMAD.MOV.U32 R188, RZ, RZ, R103 ;  /* 0x000000ffffbc7224 */ /* 0x004fc400078e0067 */
[C---:B----4-:R-:W-:Y:S08]  /*8c090*/  HMMA.1688.F32.TF32 R100, R236.reuse, R18, R96 ;  /* 0x00000012ec64723c */ /* 0x050ff00000081060 */
[C---:B------:R-:W-:Y:S01]  /*8c0a0*/  HMMA.1688.F32.TF32 R96, R236.reuse, R10, R160 ;  /* 0x0000000aec60723c */ /* 0x040fe200000810a0 */
[----:B------:R1:W-:Y:S04]  /*8c0b0*/  STL [R1+0x6bcc], R189 ;  /* 0x006bccbd01007387 */ /* 0x0003e80000100800 */
[----:B------:R2:W-:Y:S06]  /*8c0c0*/  STL [R1+0x6bc8], R188 ;  /* 0x006bc8bc01007387 */ /* 0x0005ec0000100800 */
[----:B------:R-:W-:Y:S04]  /*8c0d0*/  STL.64 [R1+0x1470], R100 ;  /* 0x0014706401007387 */ /* 0x000fe80000100a00 */
[----:B------:R3:W-:Y:S04]  /*8c0e0*/  STL.64 [R1+0x1478], R102 ;  /* 0x0014786601007387 */ /* 0x0007e80000100a00 */
[----:B-1----:R-:W-:Y:S01]  /*8c0f0*/  IMAD.MOV.U32 R189, RZ, RZ, R96 ;  /* 0x000000ffffbd7224 */ /* 0x002fe200078e0060 */
[----:B------:R1:W-:Y:S01]  /*8c100*/  STL.64 [R1+0x1468], R98 ;  /* 0x0014686201007387 */ /* 0x0003e20000100a00 */
[----:B--2---:R-:W-:Y:S01]  /*8c110*/  IMAD.MOV.U32 R188, RZ, RZ, R97 ;  /* 0x000000ffffbc7224 */ /* 0x004fe200078e0061 */
[----:B---3--:R-:W-:Y:S02]  /*8c120*/  HMMA.1688.F32.TF32 R100, R236, R6, R156 ;  /* 0x00000006ec64723c */ /* 0x008fe4000008109c */
[----:B------:R-:W-:Y:S04]  /*8c130*/  LDS R236, [R197+UR10+0x45080] ;  /* 0x0450800ac5ec7984 */ /* 0x000fe80008000800 */
[----:B------:R-:W-:Y:S02]  /*8c140*/  LDS R238, [R197+UR10+0x45880] ;  /* 0x0458800ac5ee7984 */ /* 0x000fe40008000800 */
[C---:B-1----:R-:W-:Y:S02]  /*8c150*/  HMMA.1688.F32.TF32 R96, R240.reuse, R82, R152 ;  /* 0x00000052f060723c */ /* 0x042fe40000081098 */
[----:B------:R-:W-:Y:S04]  /*8c160*/  LDS R237, [R181+UR10+0x45080] ;  /* 0x0450800ab5ed7984 */ /* 0x000fe80008000800 */
[----:B------:R-:W1:Y:S05]  /*8c170*/  LDS R239, [R181+UR10+0x45880] ;  /* 0x0458800ab5ef7984 */ /* 0x000e6a0008000800 */
[----:B------:R-:W-:Y:S04]  /*8c180*/  STL.64 [R1+0xec0], R100 ;  /* 0x000ec06401007387 */ /* 0x000fe80000100a00 */
[----:B------:R2:W-:Y:S04]  /*8c190*/  STL.64 [R1+0xec8], R102 ;  /* 0x000ec86601007387 */ /* 0x0005e80000100a00 */
[----:B------:R-:W-:Y:S04]  /*8c1a0*/  STL.64 [R1+0x8b0], R96 ;  /* 0x0008b06001007387 */ /* 0x000fe80000100a00 */
[----:B------:R3:W-:Y:S01]  /*8c1b0*/  STL.64 [R1+0x8b8], R98 ;  /* 0x0008b86201007387 */ /* 0x0007e20000100a00 */
[C---:B--2---:R-:W-:Y:S08]  /*8c1c0*/  HMMA.1688.F32.TF32 R100, R240.reuse, R86, R148 ;  /* 0x00000056f064723c */ /* 0x044ff00000081094 */
[C---:B---3--:R-:W-:Y:S08]  /*8c1d0*/  HMMA.1688.F32.TF32 R96, R240.reuse, R74, R144 ;  /* 0x0000004af060723c */ /* 0x048ff00000081090 */
[C---:B------:R-:W-:Y:S03]  /*8c1e0*/  HMMA.1688.F32.TF32 R104, R240.reuse, R78, R140 ;  /* 0x0000004ef068723c */ /* 0x040fe6000008108c */
[----:B------:R-:W-:Y:S04]  /*8c1f0*/  STL.64 [R1+0x1450], R100 ;  /* 0x0014506401007387 */ /* 0x000fe80000100a00 */
[----:B------:R2:W-:Y:S04]  /*8c200*/  STL.64 [R1+0x1458], R102 ;  /* 0x0014586601007387 */ /* 0x0005e80000100a00 */
[----:B------:R-:W-:Y:S04]  /*8c210*/  STL.64 [R1+0x1440], R96 ;  /* 0x0014406001007387 */ /* 0x000fe80000100a00 */
[----:B------:R3:W-:Y:S01]  /*8c220*/  STL.64 [R1+0x1448], R98 ;  /* 0x0014486201007387 */ /* 0x0007e20000100a00 */
[C---:B--2---:R-:W-:Y:S08]  /*8c230*/  HMMA.1688.F32.TF32 R100, R240.reuse, R14, R136 ;  /* 0x0000000ef064723c */ /* 0x044ff00000081088 */
[C---:B---3--:R-:W-:Y:S01]  /*8c240*/  HMMA.1688.F32.TF32 R96, R240.reuse, R38, R132 ;  /* 0x00000026f060723c */ /* 0x048fe20000081084 */
[----:B------:R-:W-:Y:S04]  /*8c250*/  STL.64 [R1+0x1430], R104 ;  /* 0x0014306801007387 */ /* 0x000fe80000100a00 */
[----:B------:R2:W-:Y:S06]  /*8c260*/  STL.64 [R1+0x1438], R106 ;  /* 0x0014386a01007387 */ /* 0x0005ec0000100a00 */
        /* <DEDUP_REMOVED lines=124> */
[C---:B------:R-:W-:Y:S11]  /*8ca30*/  HMMA.1688.F32.TF32 R224, R240.reuse, R178, R224 ;  /* 0x000000b2f0e0723c */ /* 0x040ff600000810e0 */
[----:B------:R-:W-:Y:S04]  /*8ca40*/  STL.64 [R1+0x13d0], R232 ;  /* 0x0013d0e801007387 */ /* 0x000fe80000100a00 */
[----:B------:R2:W-:Y:S04]  /*8ca50*/  STL.64 [R1+0x13d8], R234 ;  /* 0x0013d8ea01007387 */ /* 0x0005e80000100a00 */
[----:B--2---:R-:W2:Y:S04]  /*8ca60*/  LDL.LU.64 R234, [R1+0x6e38] ;  /* 0x006e380001ea7983 */ /* 0x004ea80000300a00 */
[----:B------:R-:W2:Y:S04]  /*8ca70*/  LDL.LU.64 R232, [R1+0x6e30] ;  /* 0x006e300001e87983 */ /* 0x000ea80000300a00 */
[----:B------:R-:W-:Y:S04]  /*8ca80*/  STL.64 [R1+0x13c0], R148 ;  /* 0x0013c09401007387 */ /* 0x000fe80000100a00 */
[----:B------:R3:W-:Y:S04]  /*8ca90*/  STL.64 [R1+0x13c8], R150 ;  /* 0x0013c89601007387 */ /* 0x0007e80000100a00 */
[----:B---3--:R-:W3:Y:S04]  /*8caa0*/  LDL.LU.64 R150, [R1+0x6e28] ;  /* 0x006e280001967983 */ /* 0x008ee80000300a00 */
[----:B------:R-:W4:Y:S04]  /*8cab0*/  LDL.LU.64 R148, [R1+0x6e20] ;  /* 0x006e200001947983 */ /* 0x000f280000300a00 */
[----:B------:R-:W-:Y:S04]  /*8cac0*/  STL.64 [R1+0x13b0], R224 ;  /* 0x0013b0e001007387 */ /* 0x000fe80000100a00 */
[----:B------:R1:W-:Y:S04]  /*8cad0*/  STL.64 [R1+0x13b8], R226 ;  /* 0x0013b8e201007387 */ /* 0x0003e80000100a00 */
[----:B------:R-:W-:Y:S04]  /*8cae0*/  STL.64 [R1+0x13a0], R220 ;  /* 0x0013a0dc01007387 */ /* 0x000fe80000100a00 */
[----:B------:R1:W-:Y:S02]  /*8caf0*/  STL.64 [R1+0x13a8], R222 ;  /* 0x0013a8de01007387 */ /* 0x0003e40000100a00 */
[C---:B-1----:R-:W-:Y:S08]  /*8cb00*/  HMMA.1688.F32.TF32 R224, R240.reuse, R170, R216 ;  /* 0x000000aaf0e0723c */ /* 0x042ff000000810d8 */
        /* <DEDUP_REMOVED lines=51> */
[----:B------:R-:W-:Y:S02]  /*8ce40*/  HMMA.1688.F32.TF32 R100, R240, R6, R136 ;  /* 0x00000006f064723c */ /* 0x000fe40000081088 */
[----:B------:R-:W-:Y:S04]  /*8ce50*/  LDS R240, [R0+UR10+0x45100] ;  /* 0x0451000a00f07984 */ /* 0x000fe80008000800 */
[----:B------:R-:W-:Y:S02]  /*8ce60*/  LDS R242, [R0+UR10+0x45900] ;  /* 0x0459000a00f27984 */ /* 0x000fe40008000800 */
[C---:B-1----:R-:W-:Y:S02]  /*8ce70*/  HMMA.1688.F32.TF32 R96, R236.reuse, R82, R132 ;  /* 0x00000052ec60723c */ /* 0x042fe40000081084 */
        /* <DEDUP_REMOVED lines=9> */
[----:B------:R-:W2:Y:S05]  /*8cf10*/  LDS R243, [R252+UR10+0x45900] ;  /* 0x0459000afcf37984 */ /* 0x000eaa0008000800 */
[C---:B-1----:R-:W-:Y:S03]  /*8cf20*/  HMMA.1688.F32.TF32 R96, R236.reuse, R78, R244 ;  /* 0x0000004eec60723c */ /* 0x042fe600000810f4 */
        /* <DEDUP_REMOVED lines=107> */
[----:B---3--:R-:W-:-:S15]  /*8d5e0*/  HMMA.1688.F32.TF32 R244, R236, R14, R244 ;  /* 0x0000000eecf4723c */ /* 0x008fde00000810f4 */
[----:B------:R-:W-:-:S04]  /*8d5f0*/  NOP ;  /* 0x0000000000007918 */ /* 0x000fc80000000000 */
[----:B------:R-:W-:Y:S04]  /*8d600*/  STL.64 [R1+0x1240], R244 ;  /* 0x001240f401007387 */ /* 0x000fe80000100a00 */
[----:B------:R1:W-:Y:S04]  /*8d610*/  STL.64 [R1+0x1248], R246 ;  /* 0x001248f601007387 */ /* 0x0003e80000100a00 */
[----:B-1----:R-:W2:Y:S04]  /*8d620*/  LDL.LU.64 R246, [R1+0x6e18] ;  /* 0x006e180001f67983 */ /* 0x002ea80000300a00 */
[----:B------:R-:W3:Y:S04]  /*8d630*/  LDL.LU.64 R244, [R1+0x6e10] ;  /* 0x006e100001f47983 */ /* 0x000ee80000300a00 */
[----:B------:R-:W-:Y:S04]  /*8d640*/  STL.64 [R1+0x1230], R248 ;  /* 0x001230f801007387 */ /* 0x000fe80000100a00 */
[----:B------:R1:W-:Y:S04]  /*8d650*/  STL.64 [R1+0x1238], R250 ;  /* 0x001238fa01007387 */ /* 0x0003e80000100a00 */
[----:B-1----:R-:W2:Y:S04]  /*8d660*/  LDL.LU.64 R250, [R1+0x6e08] ;  /* 0x006e080001fa7983 */ /* 0x002ea80000300a00 */
[----:B------:R-:W2:Y:S01]  /*8d670*/  LDL.LU.64 R248, [R1+0x6e00] ;  /* 0x006e000001f87983 */ /* 0x000ea20000300a00 */
        /* <DEDUP_REMOVED lines=41> */
[C---:B------:R-:W-:Y:S08]  /*8d910*/  HMMA.1688.F32.TF32 R96, R236.reuse, R50, R156 ;  /* 0x00000032ec60723c */ /* 0x040ff0000008109c */
[----:B-1----:R-:W-:Y:S01]  /*8d920*/  HMMA.1688.F32.TF32 R100, R236, R54, R160 ;  /* 0x00000036ec64723c */ /* 0x002fe200000810a0 */
[----:B------:R-:W-:Y:S04]  /*8d930*/  STL.64 [R1+0x750], R108 ;  /* 0x0007506c01007387 */ /* 0x000fe80000100a00 */
[----:B------:R-:W-:Y:S04]  /*8d940*/  STL.64 [R1+0x758], R110 ;  /* 0x0007586e01007387 */ /* 0x000fe80000100a00 */
[----:B------:R-:W-:Y:S04]  /*8d950*/  STL.64 [R1+0x740], R104 ;  /* 0x0007406801007387 */ /* 0x000fe80000100a00 */
[----:B------:R1:W-:Y:S01]  /*8d960*/  STL.64 [R1+0x748], R106 ;  /* 0x0007486a01007387 */ /* 0x0003e20000100a00 */
[----:B------:R-:W-:-:S03]  /*8d970*/  MOV R196, R96 ;  /* 0x0000006000c47202 */ /* 0x000fc60000000f00 */
[----:B------:R-:W-:Y:S04]  /*8d980*/  STL [R1+0x724], R97 ;  /* 0x0007246101007387 */ /* 0x000fe80000100800 */
[----:B------:R-:W-:Y:S04]  /*8d990*/  STL.64 [R1+0x730], R100 ;  /* 0x0007306401007387 */ /* 0x000fe80000100a00 */
[----:B------:R4:W-:Y:S01]  /*8d9a0*/  STL.64 [R1+0x738], R102 ;  /* 0x0007386601007387 */ /* 0x0009e20000100a00 */
[C---:B-1----:R-:W-:Y:S03]  /*8d9b0*/  HMMA.1688.F32.TF32 R104, R236.reuse, R46, R152 ;  /* 0x0000002eec68723c */ /* 0x042fe60000081098 */
[----:B------:R1:W-:Y:S05]  /*8d9c0*/  STL.64 [R1+0x728], R98 ;  /* 0x0007286201007387 */ /* 0x0003ea0000100a00 */
[C---:B----4-:R-:W-:Y:S08]  /*8d9d0*/  HMMA.1688.F32.TF32 R100, R236.reuse, R42, R144 ;  /* 0x0000002aec64723c */ /* 0x050ff00000081090 */
[----:B-1----:R-:W-:Y:S01]  /*8d9e0*/  HMMA.1688.F32.TF32 R96, R236, R34, R140 ;  /* 0x00000022ec60723c */ /* 0x002fe2000008108c */
[----:B------:R1:W-:Y:S04]  /*8d9f0*/  STL [R1+0x6b74], R196 ;  /* 0x006b74c401007387 */ /* 0x0003e80000100800 */
[----:B------:R-:W-:Y:S04]  /*8da00*/  STL.64 [R1+0x710], R104 ;  /* 0x0007106801007387 */ /* 0x000fe80000100a00 */
[----:B------:R-:W-:Y:S10]  /*8da10*/  STL.64 [R1+0x718], R106 ;  /* 0x0007186a01007387 */ /* 0x000ff40000100a00 */
[----:B------:R-:W-:Y:S01]  /*8da20*/  STL.64 [R1+0x6f0], R96 ;  /* 0x0006f06001007387 */ /* 0x000fe20000100a00 */
[----:B-1----:R-:W-:-:S03]  /*8da30*/  IMAD.MOV.U32 R196, RZ, RZ, R98 ;  /* 0x000000ffffc47224 */ /* 0x002fc600078e0062 */
[----:B------:R-:W-:Y:S04]  /*8da40*/  STL.64 [R1+0x700], R100 ;  /* 0x0007006401007387 */ /* 0x000fe80000100a00 */
[----:B------:R1:W-:Y:S04]  /*8da50*/  STL.64 [R1+0x708], R102 ;  /* 0x0007086601007387 */ /* 0x0003e80000100a00 */
[----:B------:R4:W-:Y:S01]  /*8da60*/  STL [R1+0x6fc], R99 ;  /* 0x0006fc6301007387 */ /* 0x0009e20000100800 */
[C---:B-1----:R-:W-:Y:S08]  /*8da70*/  HMMA.1688.F32.TF32 R100, R236.reuse, R30, R136 ;  /* 0x0000001eec64723c */ /* 0x042ff00000081088 */
[----:B----4-:R-:W-:Y:S01]  /*8da80*/  HMMA.1688.F32.TF32 R96, R236, R26, R132 ;  /* 0x0000001aec60723c */ /* 0x010fe20000081084 */
[----:B------:R1:W-:-:S15]  /*8da90*/  STL [R1+0x6b78], R196 ;  /* 0x006b78c401007387 */ /* 0x0003de0000100800 */
[----:B------:R-:W-:-:S03]  /*8daa0*/  NOP ;  /* 0x0000000000007918 */ /* 0x000fc60000000000 */
[----:B------:R-:W-:Y:S01]  /*8dab0*/  STL.64 [R1+0x1140], R96 ;  /* 0x0011406001007387 */ /* 0x000fe20000100a00 */
[----:B-1----:R-:W-:-:S03]  /*8dac0*/  IMAD.MOV.U32 R196, RZ, RZ, R99 ;  /* 0x000000ffffc47224 */ /* 0x002fc600078e0063 */
[----:B------:R-:W-:Y:S04]  /*8dad0*/  STL.64 [R1+0x1150], R100 ;  /* 0x0011506401007387 */ /* 0x000fe80000100a00 */
[----:B------:R-:W-:Y:S04]  /*8dae0*/  STL.64 [R1+0x1158], R102 ;  /* 0x0011586601007387 */ /* 0x000fe80000100a00 */
[----:B------:R1:W-:Y:S02]  /*8daf0*/  STL [R1+0x1148], R98 ;  /* 0x0011486201007387 */ /* 0x0003e40000100800 */
[----:B-1----:R-:W-:Y:S02]  /*8db00*/  HMMA.1688.F32.TF32 R96, R236, R22, R128 ;  /* 0x00000016ec60723c */ /* 0x002fe40000081080 */
[----:B------:R-:W-:Y:S04]  /*8db10*/  STL [R1+0x6b7c], R196 ;  /* 0x006b7cc401007387 */ /* 0x000fe80000100800 */
[----:B------:R-:W4:-:S13]  /*8db20*/  LDL.LU R132, [R1+0x4a0] ;  /* 0x0004a00001847983 */ /* 0x000f1a0000300800 */
        /* <DEDUP_REMOVED lines=40> */
[----:B------:R-:W4:Y:S01]  /*8ddb0*/  LDL.LU R159, [R1+0x4fc] ;  /* 0x0004fc00019f7983 */ /* 0x000f220000300800 */
[----:B---3--:R-:W-:-:S03]  /*8ddc0*/  IMAD.MOV.U32 R136, RZ, RZ, R244 ;  /* 0x000000ffff887224 */ /* 0x008fc600078e00f4 */
[----:B------:R-:W3:Y:S01]  /*8ddd0*/  LDL.LU R144, [R1+0x4d0] ;  /* 0x0004d00001907983 */ /* 0x000ee20000300800 */
[----:B------:R-:W-:-:S03]  /*8dde0*/  MOV R137, R245 ;  /* 0x000000f500897202 */ /* 0x000fc60000000f00 */
[----:B------:R-:W3:Y:S01]  /*8ddf0*/  LDL.LU R145, [R1+0x4d4] ;  /* 0x0004d40001917983 */ /* 0x000ee20000300800 */
[----:B--2---:R-:W-:-:S03]  /*8de00*/  IMAD.MOV.U32 R138, RZ, RZ, R248 ;  /* 0x000000ffff8a7224 */ /* 0x004fc600078e00f8 */
[----:B------:R-:W3:Y:S01]  /*8de10*/  LDL.LU R146, [R1+0x4d8] ;  /* 0x0004d80001927983 */ /* 0x000ee20000300800 */
[----:B------:R-:W-:-:S03]  /*8de20*/  IMAD.MOV.U32 R139, RZ, RZ, R249 ;  /* 0x000000ffff8b7224 */ /* 0x000fc600078e00f9 */
[----:B------:R-:W3:Y:S01]  /*8de30*/  LDL.LU R147, [R1+0x4dc] ;  /* 0x0004dc0001937983 */ /* 0x000ee20000300800 */
[----:B------:R-:W-:-:S03]  /*8de40*/  IMAD.MOV.U32 R128, RZ, RZ, R250 ;  /* 0x000000ffff807224 */ /* 0x000fc600078e00fa */
[----:B------:R-:W2:Y:S01]  /*8de50*/  LDL.LU R244, [R1+0x6dfc] ;  /* 0x006dfc0001f47983 */ /* 0x000ea20000300800 */
[----:B------:R-:W-:-:S03]  /*8de60*/  MOV R129, R251 ;  /* 0x000000fb00817202 */ /* 0x000fc60000000f00 */
[----:B------:R-:W2:Y:S04]  /*8de70*/  LDL.LU R245, [R1+0x6df8] ;  /* 0x006df80001f57983 */ /* 0x000ea80000300800 */
[----:B------:R-:W2:Y:S04]  /*8de80*/  LDL.LU R248, [R1+0x6df4] ;  /* 0x006df40001f87983 */ /* 0x000ea80000300800 */
[----:B------:R-:W2:Y:S04]  /*8de90*/  LDL.LU R249, [R1+0x6df0] ;  /* 0x006df00001f97983 */ /* 0x000ea80000300800 */
[----:B------:R-:W2:Y:S04]  /*8dea0*/  LDL.LU R250, [R1+0x6dec] ;  /* 0x006dec0001fa7983 */ /* 0x000ea80000300800 */
[----:B------:R-:W2:Y:S01]  /*8deb0*/  LDL.LU R251, [R1+0x6de8] ;  /* 0x006de80001fb7983 */ /* 0x000ea20000300800 */
[----:B------:R-:W-:-:S02]  /*8dec0*/  IMAD.MOV.U32 R130, RZ, RZ, R246 ;  /* 0x000000ffff827224 */ /* 0x000fc400078e00f6 */
[----:B------:R-:W-:Y:S01]  /*8ded0*/  IMAD.MOV.U32 R131, RZ, RZ, R247 ;  /* 0x000000ffff837224 */ /* 0x000fe200078e00f7 */
[----:B------:R-:W3:Y:S04]  /*8dee0*/  LDL.LU R246, [R1+0x6de4] ;  /* 0x006de40001f67983 */ /* 0x000ee80000300800 */
[----:B------:R-:W3:Y:S01]  /*8def0*/  LDL.LU R247, [R1+0x6de0] ;  /* 0x006de00001f77983 */ /* 0x000ee20000300800 */
[----:B----4-:R-:W-:-:S15]  /*8df00*/  HMMA.1688.F32.TF32 R108, R236, R18, R108 ;  /* 0x00000012ec6c723c */ /* 0x010fde000008106c */
[----:B------:R-:W-:-:S04]  /*8df10*/  NOP ;  /* 0x0000000000007918 */ /* 0x000fc80000000000 */
[----:B------:R-:W-:Y:S01]  /*8df20*/  STL [R1+0x1120], R108 ;  /* 0x0011206c01007387 */ /* 0x000fe20000100800 */
[----:B------:R-:W-:-:S03]  /*8df30*/  IMAD.MOV.U32 R196, RZ, RZ, R109 ;  /* 0x000000ffffc47224 */ /* 0x000fc600078e006d */
[----:B------:R1:W-:Y:S02]  /*8df40*/  STL.64 [R1+0x1128], R110 ;  /* 0x0011286e01007387 */ /* 0x0003e40000100a00 */
[C---:B-1----:R-:W-:Y:S02]  /*8df50*/  HMMA.1688.F32.TF32 R108, R236.reuse, R10, R104 ;  /* 0x0000000aec6c723c */ /* 0x042fe40000081068 */
[----:B------:R1:W-:Y:S06]  /*8df60*/  STL [R1+0x6b80], R196 ;  /* 0x006b80c401007387 */ /* 0x0003ec0000100800 */
[----:B--2---:R-:W-:Y:S01]  /*8df70*/  HMMA.1688.F32.TF32 R104, R236, R6, R248 ;  /* 0x00000006ec68723c */ /* 0x004fe200000810f8 */
[----:B------:R-:W-:Y:S04]  /*8df80*/  LDS R236, [R197+UR10+0x45100] ;  /* 0x0451000ac5ec7984 */ /* 0x000fe80008000800 */
[----:B------:R-:W-:Y:S04]  /*8df90*/  LDS R238, [R197+UR10+0x45900] ;  /* 0x0459000ac5ee7984 */ /* 0x000fe80008000800 */
[----:B------:R-:W-:Y:S04]  /*8dfa0*/  LDS R237, [R181+UR10+0x45100] ;  /* 0x0451000ab5ed7984 */ /* 0x000fe80008000800 */
[----:B------:R-:W2:Y:S06]  /*8dfb0*/  LDS R239, [R181+UR10+0x45900] ;  /* 0x0459000ab5ef7984 */ /* 0x000eac0008000800 */
[----:B------:R-:W-:Y:S01]  /*8dfc0*/  STL.64 [R1+0x550], R104 ;  /* 0x0005506801007387 */ /* 0x000fe20000100a00 */
[----:B-1----:R-:W-:-:S03]  /*8dfd0*/  MOV R196, R107 ;  /* 0x0000006b00c47202 */ /* 0x002fc60000000f00 */
[----:B------:R-:W-:Y:S04]  /*8dfe0*/  STL.64 [R1+0x1110], R108 ;  /* 0x0011106c01007387 */ /* 0x000fe80000100a00 */
[----:B------:R-:W-:Y:S04]  /*8dff0*/  STL.64 [R1+0x1118], R110 ;  /* 0x0011186e01007387 */ /* 0x000fe80000100a00 */
[----:B------:R3:W-:Y:S02]  /*8e000*/  STL [R1+0x558], R106 ;  /* 0x0005586a01007387 */ /* 0x0007e40000100800 */
[----:B---3--:R-:W-:Y:S02]  /*8e010*/  HMMA.1688.F32.TF32 R104, R240, R82, R244 ;  /* 0x00000052f068723c */ /* 0x008fe400000810f4 */
[----:B------:R-:W-:-:S15]  /*8e020*/  STL [R1+0x6b84], R196 ;  /* 0x006b84c401007387 */ /* 0x000fde0000100800 */
[----:B------:R-:W-:Y:S02]  /*8e030*/  NOP ;  /* 0x0000000000007918 */ /* 0x000fe40000000000 */
[----:B------:R-:W-:Y:S04]  /*8e040*/  STL.64 [R1+0x540], R104 ;  /* 0x0005406801007387 */ /* 0x000fe80000100a00 */
[----:B------:R1:W-:Y:S02]  /*8e050*/  STL.64 [R1+0x548], R106 ;  /* 0x0005486a01007387 */ /* 0x0003e40000100a00 */
[C---:B-1----:R-:W-:Y:S08]  /*8e060*/  HMMA.1688.F32.TF32 R104, R240.reuse, R86, R100 ;  /* 0x00000056f068723c */ /* 0x042ff00000081064 */
[----:B------:R-:W-:-:S15]  /*8e070*/  HMMA.1688.F32.TF32 R100, R240, R74, R124 ;  /* 0x0000004af064723c */ /* 0x000fde000008107c */
[----:B------:R-:W-:-:S04]  /*8e080*/  NOP ;  /* 0x0000000000007918 */ /* 0x000fc80000000000 */
[----:B------:R-:W-:Y:S04]  /*8e090*/  STL [R1+0x10f0], R100 ;  /* 0x0010f06401007387 */ /* 0x000fe80000100800 */
[----:B------:R-:W-:Y:S01]  /*8e0a0*/  STL.64 [R1+0x1100], R104 ;  /* 0x0011006801007387 */ /* 0x000fe20000100a00 */
[----:B------:R-:W-:-:S03]  /*8e0b0*/  IMAD.MOV.U32 R196, RZ, RZ, R101 ;  /* 0x000000ffffc47224 */ /* 0x000fc600078e0065 */
[----:B------:R1:W-:Y:S04]  /*8e0c0*/  STL.64 [R1+0x1108], R106 ;  /* 0x0011086a01007387 */ /* 0x0003e80000100a00 */
[----:B------:R3:W-:Y:S01]  /*8e0d0*/  STL.64 [R1+0x10f8], R102 ;  /* 0x0010f86601007387 */ /* 0x0007e20000100a00 */
[C---:B-1----:R-:W-:Y:S08]  /*8e0e0*/  HMMA.1688.F32.TF32 R104, R240.reuse, R78, R96 ;  /* 0x0000004ef068723c */ /* 0x042ff00000081060 */
[C---:B------:R-:W-:Y:S08]  /*8e0f0*/  HMMA.1688.F32.TF32 R96, R240.reuse, R38, R156 ;  /* 0x00000026f060723c */ /* 0x040ff0000008109c */
[----:B---3--:R-:W-:Y:S01]  /*8e100*/  HMMA.1688.F32.TF32 R100, R240, R14, R160 ;  /* 0x0000000ef064723c */ /* 0x008fe200000810a0 */
[----:B------:R1:W-:Y:S04]  /*8e110*/  STL [R1+0x6b88], R196 ;  /* 0x006b88c401007387 */ /* 0x0003e80000100800 */
[----:B------:R-:W-:Y:S04]  /*8e120*/  STL.64 [R1+0x10e0], R104 ;  /* 0x0010e06801007387 */ /* 0x000fe80000100a00 */
[----:B------:R-:W-:Y:S04]  /*8e130*/  STL.64 [R1+0x10e8], R106 ;  /* 0x0010e86a01007387 */ /* 0x000fe80000100a00 */
[----:B------:R-:W-:Y:S01]  /*8e140*/  STL.64 [R1+0x10c0], R96 ;  /* 0x0010c06001007387 */ /* 0x000fe20000100a00 */
[----:B-1----:R-:W-:-:S05]  /*8e150*/  IMAD.MOV.U32 R196, RZ, RZ, R99 ;  /* 0x000000ffffc47224 */ /* 0x002fca00078e0063 */
        /* <DEDUP_REMOVED lines=8> */
[----:B-1----:R-:W-:-:S03]  /*8e1e0*/  IMAD.MOV.U32 R196, RZ, RZ, R99 ;  /* 0x000000ffffc47224 */ /* 0x002fc600078e0063 */
[----:B------:R-:W-:Y:S04]  /*8e1f0*/  STL.64 [R1+0x10b0], R100 ;  /* 0x0010b06401007387 */ /* 0x000fe80000100a00 */
[----:B------:R1:W-:Y:S04]  /*8e200*/  STL.64 [R1+0x10b8], R102 ;  /* 0x0010b86601007387 */ /* 0x0003e80000100a00 */
[----:B------:R3:W-:Y:S01]  /*8e210*/  STL [R1+0x10a8], R98 ;  /* 0x0010a86201007387 */ /* 0x0007e20000100800 */
[C---:B-1----:R-:W-:Y:S08]  /*8e220*/  HMMA.1688.F32.TF32 R100, R240.reuse, R190, R140 ;  /* 0x000000bef064723c */ /* 0x042ff0000008108c */
[----:B---3--:R-:W-:Y:S01]  /*8e230*/  HMMA.1688.F32.TF32 R96, R240, R186, R136 ;  /* 0x000000baf060723c */ /* 0x008fe20000081088 */
[----:B------:R1:W-:-:S15]  /*8e240*/  STL [R1+0x6b90], R196 ;  /* 0x006b90c401007387 */ /* 0x0003de0000100800 */
[----:B------:R-:W-:-:S03]  /*8e250*/  NOP ;  /* 0x0000000000007918 */ /* 0x000fc60000000000 */
[----:B------:R-:W-:Y:S01]  /*8e260*/  STL [R1+0x610], R96 ;  /* 0x0006106001007387 */ /* 0x000fe20000100800 */
[----:B-1----:R-:W-:-:S03]  /*8e270*/  MOV R196, R97 ;  /* 0x0000006100c47202 */ /* 0x002fc60000000f00 */
[----:B------:R-:W-:Y:S04]  /*8e280*/  STL.64 [R1+0x1090], R100 ;  /* 0x0010906401007387 */ /* 0x000fe80000100a00 */
[----:B------:R1:W-:Y:S04]  /*8e290*/  STL.64 [R1+0x1098], R102 ;  /* 0x0010986601007387 */ /* 0x0003e80000100a00 */
[----:B------:R3:W-:Y:S01]  /*8e2a0*/  STL.64 [R1+0x618], R98 ;  /* 0x0006186201007387 */ /* 0x0007e20000100a00 */
[C---:B-1----:R-:W-:Y:S08]  /*8e2b0*/  HMMA.1688.F32.TF32 R100, R240.reuse, R182, R132 ;  /* 0x000000b6f064723c */ /* 0x042ff00000081084 */
[----:B---3--:R-:W-:Y:S01]  /*8e2c0*/  HMMA.1688.F32.TF32 R96, R240, R178, R128 ;  /* 0x000000b2f060723c */ /* 0x008fe20000081080 */
[----:B------:R1:W-:-:S15]  /*8e2d0*/  STL [R1+0x6b94], R196 ;  /* 0x006b94c401007387 */ /* 0x0003de0000100800 */
[----:B------:R-:W-:-:S03]  /*8e2e0*/  NOP ;  /* 0x0000000000007918 */ /* 0x000fc60000000000 */
[----:B------:R3:W-:Y:S04]  /*8e2f0*/  STL.64 [R1+0x1070], R96 ;  /* 0x0010706001007387 */ /* 0x0007e80000100a00 */
[----:B------:R-:W-:Y:S04]  /*8e300*/  STL.64 [R1+0x1080], R100 ;  /* 0x0010806401007387 */ /* 0x000fe80000100a00 */
[----:B------:R-:W-:Y:S04]  /*8e310*/  STL.64 [R1+0x1088], R102 ;  /* 0x0010886601007387 */ /* 0x000fe80000100a00 */
[----:B------:R4:W-:Y:S04]  /*8e320*/  STL [R1+0x1078], R98 ;  /* 0x0010786201007387 */ /* 0x0009e80000100800 */
        /* <DEDUP_REMOVED lines=15> */
[----:B-1----:R-:W-:-:S03]  /*8e420*/  IMAD.MOV.U32 R196, RZ, RZ, R99 ;  /* 0x000000ffffc47224 */ /* 0x002fc600078e0063 */
        /* <DEDUP_REMOVED lines=65> */
[----:B------:R-:W-:Y:S04]  /*8e840*/  STL [R1+0x6b98], R196 ;  /* 0x006b98c401007387 */ /* 0x000fe80000100800 */
[----:B------:R-:W4:Y:S01]  /*8e850*/  LDL.LU R132, [R1] ;  /* 0x0000000001847983 */ /* 0x000f220000300800 */
[----:B--2---:R-:W-:-:S15]  /*8e860*/  HMMA.1688.F32.TF32 R128, R240, R174, R128 ;  /* 0x000000aef080723c */ /* 0x004fde0000081080 */
[----:B------:R-:W-:-:S04]  /*8e870*/  NOP ;  /* 0x0000000000007918 */ /* 0x000fc80000000000 */
[----:B------:R1:W-:Y:S04]  /*8e880*/  STL.64 [R1+0x5e0], R128 ;  /* 0x0005e08001007387 */ /* 0x0003e80000100a00 */
[----:B------:R2:W-:Y:S04]  /*8e890*/  STL.64 [R1+0x5e8], R130 ;  /* 0x0005e88201007387 */ /* 0x0005e80000100a00 */
[----:B------:R-:W4:Y:S04]  /*8e8a0*/  LDL.LU R133, [R1+0x4] ;  /* 0x0000040001857983 */ /* 0x000f280000300800 */
[----:B------:R-:W4:Y:S04]  /*8e8b0*/  LDL.LU R134, [R1+0x8] ;  /* 0x0000080001867983 */ /* 0x000f280000300800 */
[----:B------:R-:W4:Y:S04]  /*8e8c0*/  LDL.LU R135, [R1+0xc] ;  /* 0x00000c0001877983 */ /* 0x000f280000300800 */
[----:B-1----:R-:W4:Y:S04]  /*8e8d0*/  LDL.LU R128, [R1+0x350] ;  /* 0x0003500001807983 */ /* 0x002f280000300800 */
[----:B------:R-:W4:Y:S04]  /*8e8e0*/  LDL.LU R129, [R1+0x354] ;  /* 0x0003540001817983 */ /* 0x000f280000300800 */
[----:B--2---:R-:W2:Y:S04]  /*8e8f0*/  LDL.LU R130, [R1+0x358] ;  /* 0x0003580001827983 */ /* 0x004ea80000300800 */
[----:B------:R-:W2:Y:S01]  /*8e900*/  LDL.LU R131, [R1+0x35c] ;  /* 0x00035c0001837983 */ /* 0x000ea20000300800 */
[C---:B---3--:R-:W-:Y:S08]  /*8e910*/  HMMA.1688.F32.TF32 R216, R240.reuse, R170, R216 ;  /* 0x000000aaf0d8723c */ /* 0x048ff000000810d8 */
[C---:B------:R-:W-:Y:S08]  /*8e920*/  HMMA.1688.F32.TF32 R212, R240.reuse, R166, R212 ;  /* 0x000000a6f0d4723c */ /* 0x040ff000000810d4 */
[----:B----4-:R-:W-:Y:S03]  /*8e930*/  HMMA.1688.F32.TF32 R208, R240, R94, R208 ;  /* 0x0000005ef0d0723c */ /* 0x010fe600000810d0 */
[----:B------:R-:W-:Y:S01]  /*8e940*/  IMAD.MOV.U32 R196, RZ, RZ, R217 ;  /* 0x000000ffffc47224 */ /* 0x000fe200078e00d9 */
[----:B------:R-:W-:Y:S04]  /*8e950*/  STL [R1+0x1060], R216 ;  /* 0x001060d801007387 */ /* 0x000fe80000100800 */
[----:B------:R-:W-:Y:S04]  /*8e960*/  STL.64 [R1+0x1068], R218 ;  /* 0x001068da01007387 */ /* 0x000fe80000100a00 */
[----:B------:R1:W-:Y:S07]  /*8e970*/  STL [R1+0x6b9c], R196 ;  /* 0x006b9cc401007387 */ /* 0x0003ee0000100800 */
[----:B------:R-:W-:Y:S04]  /*8e980*/  STL.64 [R1+0x1040], R208 ;  /* 0x001040d001007387 */ /* 0x000fe80000100a00 */
[----:B------:R-:W-:Y:S01]  /*8e990*/  STL.64 [R1+0x1050], R212 ;  /* 0x001050d401007387 */ /* 0x000fe20000100a00 */
[----:B-1----:R-:W-:-:S03]  /*8e9a0*/  IMAD.MOV.U32 R196, RZ, RZ, R211 ;  /* 0x000000ffffc47224 */ /* 0x002fc600078e00d3 */
[----:B------:R-:W-:Y:S04]  /*8e9b0*/  STL.64 [R1+0x1058], R214 ;  /* 0x001058d601007387 */ /* 0x000fe80000100a00 */
[----:B------:R1:W-:Y:S02]  /*8e9c0*/  STL [R1+0x1048], R210 ;  /* 0x001048d201007387 */ /* 0x0003e40000100800 */
        /* <DEDUP_REMOVED lines=41> */
[----:B-1----:R-:W-:Y:S01]  /*8ec60*/  HMMA.1688.F32.TF32 R96, R240, R6, R136 ;  /* 0x00000006f060723c */ /* 0x002fe20000081088 */
[----:B------:R-:W-:Y:S04]  /*8ec70*/  LDS R240, [R0+UR10+0x45180] ;  /* 0x0451800a00f07984 */ /* 0x000fe80008000800 */
[----:B------:R-:W-:Y:S04]  /*8ec80*/  STL.64 [R1+0x4d0], R104 ;  /* 0x0004d06801007387 */ /* 0x000fe80000100a00 */
[----:B------:R-:W-:Y:S04]  /*8ec90*/  STL.64 [R1+0x4d8], R106 ;  /* 0x0004d86a01007387 */ /* 0x000fe80000100a00 */
[----:B------:R-:W-:Y:S04]  /*8eca0*/  STL.64 [R1+0x4c0], R100 ;  /* 0x0004c06401007387 */ /* 0x000fe80000100a00 */
[----:B------:R-:W-:Y:S02]  /*8ecb0*/  STL.64 [R1+0x4c8], R102 ;  /* 0x0004c86601007387 */ /* 0x000fe40000100a00 */
[----:B------:R-:W-:Y:S01]  /*8ecc0*/  MOV R192, R96 ;  /* 0x0000006000c07202 */ /* 0x000fe20000000f00 */
[----:B------:R-:W-:Y:S01]  /*8ecd0*/  IMAD.MOV.U32 R193, RZ, RZ, R97 ;  /* 0x000000ffffc17224 */ /* 0x000fe200078e0061 */
[----:B------:R1:W-:Y:S04]  /*8ece0*/  STL.64 [R1+0x378], R98 ;  /* 0x0003786201007387 */ /* 0x0003e80000100a00 */
[----:B------:R-:W-:Y:S04]  /*8ecf0*/  STL [R1+0x6b2c], R193 ;  /* 0x006b2cc101007387 */ /* 0x000fe80000100800 */
[----:B------:R-:W-:Y:S04]  /*8ed00*/  LDS R242, [R0+UR10+0x45980] ;  /* 0x0459800a00f27984 */ /* 0x000fe80008000800 */
[----:B------:R-:W-:Y:S04]  /*8ed10*/  LDS R241, [R252+UR10+0x45180] ;  /* 0x0451800afcf17984 */ /* 0x000fe80008000800 */
[----:B------:R-:W3:Y:S01]  /*8ed20*/  LDS R243, [R252+UR10+0x45980] ;  /* 0x0459800afcf37984 */ /* 0x000ee20008000800 */
[----:B-1----:R-:W-:Y:S03]  /*8ed30*/  HMMA.1688.F32.TF32 R96, R236, R82, R132 ;  /* 0x00000052ec60723c */ /* 0x002fe60000081084 */
[----:B------:R-:W-:-:S15]  /*8ed40*/  STL [R1+0x6b28], R192 ;  /* 0x006b28c001007387 */ /* 0x000fde0000100800 */
[----:B------:R-:W-:Y:S01]  /*8ed50*/  NOP ;  /* 0x0000000000007918 */ /* 0x000fe20000000000 */
[----:B------:R-:W-:Y:S04]  /*8ed60*/  STL.64 [R1+0x360], R96 ;  /* 0x0003606001007387 */ /* 0x000fe80000100a00 */
[----:B------:R2:W-:Y:S04]  /*8ed70*/  STL.64 [R1+0x368], R98 ;  /* 0x0003686201007387 */ /* 0x0005e80000100a00 */
[----:B------:R-:W4:Y:S01]  /*8ed80*/  LDL.LU R156, [R1+0x30] ;  /* 0x00003000019c7983 */ /* 0x000f220000300800 */
[----:B--2---:R-:W-:-:S15]  /*8ed90*/  HMMA.1688.F32.TF32 R96, R236, R86, R128 ;  /* 0x00000056ec60723c */ /* 0x004fde0000081080 */
[----:B------:R-:W-:-:S04]  /*8eda0*/  NOP ;  /* 0x0000000000007918 */ /* 0x000fc80000000000 */
[----:B------:R1:W-:Y:S04]  /*8edb0*/  STL.64 [R1+0x4b0], R96 ;  /* 0x0004b06001007387 */ /* 0x0003e80000100a00 */
[----:B------:R2:W-:Y:S04]  /*8edc0*/  STL.64 [R1+0x4b8], R98 ;  /* 0x0004b86201007387 */ /* 0x0005e80000100a00 */
[----:B------:R-:W4:Y:S04]  /*8edd0*/  LDL.LU R157, [R1+0x34] ;  /* 0x00003400019d7983 */ /* 0x000f280000300800 */
[----:B------:R-:W4:Y:S04]  /*8ede0*/  LDL.LU R158, [R1+0x38] ;  /* 0x00003800019e7983 */ /* 0x000f280000300800 */
[----:B------:R-:W4:Y:S04]  /*8edf0*/  LDL.LU R159, [R1+0x3c] ;  /* 0x00003c00019f7983 */ /* 0x000f280000300800 */
[----:B------:R-:W3:Y:S04]  /*8ee00*/  LDL.LU R160, [R1+0x40] ;  /* 0x0000400001a07983 */ /* 0x000ee80000300800 */
[----:B------:R-:W3:Y:S04]  /*8ee10*/  LDL.LU R161, [R1+0x44] ;  /* 0x0000440001a17983 */ /* 0x000ee80000300800 */
[----:B------:R-:W3:Y:S04]  /*8ee20*/  LDL.LU R162, [R1+0x48] ;  /* 0x0000480001a27983 */ /* 0x000ee80000300800 */
[----:B------:R-:W3:Y:S04]  /*8ee30*/  LDL.LU R163, [R1+0x4c] ;  /* 0x00004c0001a37983 */ /* 0x000ee80000300800 */
[----:B-1----:R-:W3:Y:S04]  /*8ee40*/  LDL.LU R96, [R1+0x50] ;  /* 0x0000500001607983 */ /* 0x002ee80000300800 */
[----:B------:R-:W3:Y:S04]  /*8ee50*/  LDL.LU R97, [R1+0x54] ;  /* 0x0000540001617983 */ /* 0x000ee80000300800 */
[----:B--2---:R-:W3:Y:S04]  /*8ee60*/  LDL.LU R98, [R1+0x58] ;  /* 0x0000580001627983 */ /* 0x004ee80000300800 */
        /* <DEDUP_REMOVED lines=94> */
[----:B------:R1:W-:Y:S01]  /*8f450*/  STL.64 [R1+0x4a8], R146 ;  /* 0x0004a89201007387 */ /* 0x0003e20000100a00 */
[----:B------:R-:W-:Y:S03]  /*8f460*/  HMMA.1688.F32.TF32 R132, R236, R38, R132 ;  /* 0x00000026ec84723c */ /* 0x000fe60000081084 */
[----:B-1----:R-:W2:Y:S01]  /*8f470*/  LDL.LU.64 R146, [R1+0x6dd8] ;  /* 0x006dd80001927983 */ /* 0x002ea20000300a00 */
[----:B------:R-:W-:-:S03]  /*8f480*/  IMAD.MOV.U32 R192, RZ, RZ, R139 ;  /* 0x000000ffffc07224 */ /* 0x000fc600078e008b */
[----:B------:R-:W2:Y:S01]  /*8f490*/  LDL.LU.64 R144, [R1+0x6dd0] ;  /* 0x006dd00001907983 */ /* 0x000ea20000300a00 */
[----:B------:R-:W-:-:S03]  /*8f4a0*/  IMAD.MOV.U32 R193, RZ, RZ, R138 ;  /* 0x000000ffffc17224 */ /* 0x000fc600078e008a */
[----:B------:R-:W-:Y:S04]  /*8f4b0*/  STL.64 [R1+0x490], R140 ;  /* 0x0004908c01007387 */ /* 0x000fe80000100a00 */
[----:B------:R1:W-:Y:S04]  /*8f4c0*/  STL.64 [R1+0x498], R142 ;  /* 0x0004988e01007387 */ /* 0x0003e80000100a00 */
[----:B-1----:R-:W3:Y:S04]  /*8f4d0*/  LDL.LU.64 R142, [R1+0x6dc8] ;  /* 0x006dc800018e7983 */ /* 0x002ee80000300a00 */
[----:B------:R-:W3:Y:S04]  /*8f4e0*/  LDL.LU.64 R140, [R1+0x6dc0] ;  /* 0x006dc000018c7983 */ /* 0x000ee80000300a00 */
[----:B------:R1:W-:Y:S04]  /*8f4f0*/  STL.64 [R1+0x480], R136 ;  /* 0x0004808801007387 */ /* 0x0003e80000100a00 */
[----:B------:R-:W4:Y:S04]  /*8f500*/  LDL.LU.64 R138, [R1+0x6db8] ;  /* 0x006db800018a7983 */ /* 0x000f280000300a00 */
[----:B-1----:R-:W4:Y:S04]  /*8f510*/  LDL.LU.64 R136, [R1+0x6db0] ;  /* 0x006db00001887983 */ /* 0x002f280000300a00 */
[----:B------:R1:W-:Y:S04]  /*8f520*/  STL [R1+0x6b34], R192 ;  /* 0x006b34c001007387 */ /* 0x0003e80000100800 */
[----:B------:R1:W-:Y:S04]  /*8f530*/  STL [R1+0x6b30], R193 ;  /* 0x006b30c101007387 */ /* 0x0003e80000100800 */
[----:B------:R-:W-:Y:S04]  /*8f540*/  STL.64 [R1+0x470], R132 ;  /* 0x0004708401007387 */ /* 0x000fe80000100a00 */
[----:B------:R1:W-:Y:S02]  /*8f550*/  STL.64 [R1+0x478], R134 ;  /* 0x0004788601007387 */ /* 0x0003e40000100a00 */
[----:B-1----:R-:W-:Y:S01]  /*8f560*/  MOV R192, R130 ;  /* 0x0000008200c07202 */ /* 0x002fe20000000f00 */
[----:B------:R-:W-:Y:S01]  /*8f570*/  IMAD.MOV.U32 R193, RZ, RZ, R131 ;  /* 0x000000ffffc17224 */ /* 0x000fe200078e0083 */
[----:B------:R-:W2:Y:S04]  /*8f580*/  LDL.LU.64 R134, [R1+0x6da8] ;  /* 0x006da80001867983 */ /* 0x000ea80000300a00 */
[----:B------:R-:W2:Y:S04]  /*8f590*/  LDL.LU.64 R132, [R1+0x6da0] ;  /* 0x006da00001847983 */ /* 0x000ea80000300a00 */
[----:B------:R1:W-:Y:S04]  /*8f5a0*/  STL.64 [R1+0x460], R128 ;  /* 0x0004608001007387 */ /* 0x0003e80000100a00 */
[----:B------:R-:W3:Y:S04]  /*8f5b0*/  LDL.LU.64 R130, [R1+0x6d98] ;  /* 0x006d980001827983 */ /* 0x000ee80000300a00 */
[----:B-1----:R-:W3:Y:S01]  /*8f5c0*/  LDL.LU.64 R128, [R1+0x6d90] ;  /* 0x006d900001807983 */ /* 0x002ee20000300a00 */
        /* <DEDUP_REMOVED lines=47> */
[C---:B-1----:R-:W-:Y:S08]  /*8f8c0*/  HMMA.1688.F32.TF32 R100, R236.reuse, R42, R160 ;  /* 0x0000002aec64723c */ /* 0x042ff000000810a0 */
[C---:B------:R-:W-:Y:S01]  /*8f8d0*/  HMMA.1688.F32.TF32 R96, R236.reuse, R34, R156 ;  /* 0x00000022ec60723c */ /* 0x040fe2000008109c */
[----:B------:R-:W-:Y:S04]  /*8f8e0*/  STL.64 [R1+0xfc0], R108 ;  /* 0x000fc06c01007387 */ /* 0x000fe80000100a00 */
[----:B------:R-:W-:Y:S04]  /*8f8f0*/  STL.64 [R1+0xfc8], R110 ;  /* 0x000fc86e01007387 */ /* 0x000fe80000100a00 */
[----:B------:R-:W-:Y:S04]  /*8f900*/  STL.64 [R1+0x350], R104 ;  /* 0x0003506801007387 */ /* 0x000fe80000100a00 */
[----:B------:R1:W-:Y:S04]  /*8f910*/  STL.64 [R1+0x358], R106 ;  /* 0x0003586a01007387 */ /* 0x0003e80000100a00 */
[----:B------:R-:W-:Y:S04]  /*8f920*/  STL.64 [R1+0x340], R100 ;  /* 0x0003406401007387 */ /* 0x000fe80000100a00 */
[----:B------:R-:W-:Y:S01]  /*8f930*/  STL.64 [R1+0x348], R102 ;  /* 0x0003486601007387 */ /* 0x000fe20000100a00 */
[----:B-1----:R-:W-:Y:S03]  /*8f940*/  HMMA.1688.F32.TF32 R104, R236, R30, R152 ;  /* 0x0000001eec68723c */ /* 0x002fe60000081098 */
[----:B------:R-:W-:Y:S04]  /*8f950*/  STL.64 [R1+0x330], R96 ;  /* 0x0003306001007387 */ /* 0x000fe80000100a00 */
[----:B------:R2:W-:-:S12]  /*8f960*/  STL.64 [R1+0x338], R98 ;  /* 0x0003386201007387 */ /* 0x0005d80000100a00 */
[----:B------:R-:W-:Y:S04]  /*8f970*/  STL.64 [R1+0x320], R104 ;  /* 0x0003206801007387 */ /* 0x000fe80000100a00 */
[----:B------:R4:W-:Y:S01]  /*8f980*/  STL.64 [R1+0x328], R106 ;  /* 0x0003286a01007387 */ /* 0x0009e20000100a00 */
[C---:B--2---:R-:W-:Y:S01]  /*8f990*/  HMMA.1688.F32.TF32 R96, R236.reuse, R22, R132 ;  /* 0x00000016ec60723c */ /* 0x044fe20000081084 */
[----:B------:R-:W-:Y:S01]  /*8f9a0*/  IMAD.MOV.U32 R248, RZ, RZ, R149 ;  /* 0x000000fffff87224 */ /* 0x000fe200078e0095 */
[----:B------:R-:W-:Y:S01]  /*8f9b0*/  MOV R250, R150 ;  /* 0x0000009600fa7202 */ /* 0x000fe20000000f00 */
[----:B------:R-:W-:Y:S01]  /*8f9c0*/  IMAD.MOV.U32 R249, RZ, RZ, R148 ;  /* 0x000000fffff97224 */ /* 0x000fe200078e0094 */
[----:B------:R-:W-:Y:S04]  /*8f9d0*/  LDS R132, [R197+UR10+0x45180] ;  /* 0x0451800ac5847984 */ /* 0x000fe80008000800 */
[C---:B---3--:R-:W-:Y:S01]  /*8f9e0*/  HMMA.1688.F32.TF32 R100, R236.reuse, R26, R128 ;  /* 0x0000001aec64723c */ /* 0x048fe20000081080 */
[----:B------:R-:W-:Y:S01]  /*8f9f0*/  IMAD.MOV.U32 R251, RZ, RZ, R151 ;  /* 0x000000fffffb7224 */ /* 0x000fe200078e0097 */
[----:B------:R-:W-:Y:S04]  /*8fa00*/  LDS R134, [R197+UR10+0x45980] ;  /* 0x0459800ac5867984 */ /* 0x000fe80008000800 */
[----:B------:R-:W-:Y:S02]  /*8fa10*/  LDS R133, [R181+UR10+0x45180] ;  /* 0x0451800ab5857984 */ /* 0x000fe40008000800 */
[C---:B----4-:R-:W-:Y:S02]  /*8fa20*/  HMMA.1688.F32.TF32 R104, R236.reuse, R18, R136 ;  /* 0x00000012ec68723c */ /* 0x050fe40000081088 */
[----:B------:R-:W1:Y:S09]  /*8fa30*/  LDS R135, [R181+UR10+0x45980] ;  /* 0x0459800ab5877984 */ /* 0x000e720008000800 */
[----:B------:R-:W-:Y:S04]  /*8fa40*/  STL.64 [R1+0x310], R100 ;  /* 0x0003106401007387 */ /* 0x000fe80000100a00 */
[----:B------:R2:W-:Y:S04]  /*8fa50*/  STL.64 [R1+0x318], R102 ;  /* 0x0003186601007387 */ /* 0x0005e80000100a00 */
[----:B------:R-:W-:Y:S04]  /*8fa60*/  STL.64 [R1+0x300], R96 ;  /* 0x0003006001007387 */ /* 0x000fe80000100a00 */
[----:B------:R3:W-:Y:S01]  /*8fa70*/  STL.64 [R1+0x308], R98 ;  /* 0x0003086201007387 */ /* 0x0007e20000100a00 */
[C---:B--2---:R-:W-:Y:S08]  /*8fa80*/  HMMA.1688.F32.TF32 R100, R236.reuse, R10, R140 ;  /* 0x0000000aec64723c */ /* 0x044ff0000008108c */
[----:B---3--:R-:W-:Y:S01]  /*8fa90*/  HMMA.1688.F32.TF32 R96, R236, R6, R144 ;  /* 0x00000006ec60723c */ /* 0x008fe20000081090 */
[----:B------:R-:W-:Y:S04]  /*8faa0*/  STL.64 [R1+0x2f0], R104 ;  /* 0x0002f06801007387 */ /* 0x000fe80000100a00 */
[----:B------:R-:W-:Y:S06]  /*8fab0*/  STL.64 [R1+0x2f8], R106 ;  /* 0x0002f86a01007387 */ /* 0x000fec0000100a00 */
[----:B------:R-:W-:Y:S04]  /*8fac0*/  STL.64 [R1+0x2e0], R100 ;  /* 0x0002e06401007387 */ /* 0x000fe80000100a00 */
[----:B------:R-:W-:Y:S04]  /*8fad0*/  STL.64 [R1+0x2e8], R102 ;  /* 0x0002e86601007387 */ /* 0x000fe80000100a00 */
[----:B------:R-:W2:Y:S04]  /*8fae0*/  LDL.LU R149, [R1+0x6d8c] ;  /* 0x006d8c0001957983 */ /* 0x000ea80000300800 */
[----:B------:R3:W-:Y:S04]  /*8faf0*/  STL.64 [R1+0xe90], R96 ;  /* 0x000e906001007387 */ /* 0x0007e80000100a00 */
[----:B------:R4:W-:Y:S04]  /*8fb00*/  STL.64 [R1+0xe98], R98 ;  /* 0x000e986201007387 */ /* 0x0009e80000100a00 */
[----:B------:R-:W2:Y:S04]  /*8fb10*/  LDL.LU R148, [R1+0x6d88] ;  /* 0x006d880001947983 */ /* 0x000ea80000300800 */
        /* <DEDUP_REMOVED lines=20> */
[----:B----4-:R-:W-:Y:S02]  /*8fc60*/  IMAD.MOV.U32 R128, RZ, RZ, R151 ;  /* 0x000000ffff807224 */ /* 0x010fe400078e0097 */
[----:B------:R-:W2:Y:S04]  /*8fc70*/  LDL.LU R151, [R1+0x6d7c] ;  /* 0x006d7c0001977983 */ /* 0x000ea80000300800 */
[----:B------:R-:W3:Y:S04]  /*8fc80*/  LDL.LU R150, [R1+0x6d78] ;  /* 0x006d780001967983 */ /* 0x000ee80000300800 */
[----:B------:R-:W4:Y:S01]  /*8fc90*/  LDL.LU R148, [R1+0x6d74] ;  /* 0x006d740001947983 */ /* 0x000f220000300800 */
[----:B------:R-:W-:-:S03]  /*8fca0*/  IMAD.MOV.U32 R131, RZ, RZ, R149 ;  /* 0x000000ffff837224 */ /* 0x000fc600078e0095 */
[----:B------:R-:W2:Y:S04]  /*8fcb0*/  LDL.LU R149, [R1+0x6d70] ;  /* 0x006d700001957983 */ /* 0x000ea80000300800 */
[----:B------:R-:W2:Y:S04]  /*8fcc0*/  LDL.LU R152, [R1+0x1c0] ;  /* 0x0001c00001987983 */ /* 0x000ea80000300800 */
[----:B------:R-:W2:Y:S04]  /*8fcd0*/  LDL.LU R153, [R1+0x1c4] ;  /* 0x0001c40001997983 */ /* 0x000ea80000300800 */
[----:B------:R-:W2:Y:S04]  /*8fce0*/  LDL.LU R154, [R1+0x1c8] ;  /* 0x0001c800019a7983 */ /* 0x000ea80000300800 */
[----:B------:R-:W2:Y:S01]  /*8fcf0*/  LDL.LU R155, [R1+0x1cc] ;  /* 0x0001cc00019b7983 */ /* 0x000ea20000300800 */
[----:B----4-:R-:W-:-:S03]  /*8fd00*/  IMAD.MOV.U32 R156, RZ, RZ, R148 ;  /* 0x000000ffff9c7224 */ /* 0x010fc600078e0094 */
[----:B------:R-:W4:Y:S01]  /*8fd10*/  LDL.LU R148, [R1+0x6d6c] ;  /* 0x006d6c0001947983 */ /* 0x000f220000300800 */
[----:B---3--:R-:W-:Y:S01]  /*8fd20*/  MOV R158, R150 ;  /* 0x00000096009e7202 */ /* 0x008fe20000000f00 */
[----:B--2---:R-:W-:Y:S02]  /*8fd30*/  IMAD.MOV.U32 R157, RZ, RZ, R149 ;  /* 0x000000ffff9d7224 */ /* 0x004fe400078e0095 */
[----:B------:R-:W2:Y:S01]  /*8fd40*/  LDL.LU R149, [R1+0x6d68] ;  /* 0x006d680001957983 */ /* 0x000ea20000300800 */
[----:B------:R-:W-:-:S03]  /*8fd50*/  IMAD.MOV.U32 R159, RZ, RZ, R151 ;  /* 0x000000ffff9f7224 */ /* 0x000fc600078e0097 */
[----:B------:R-:W3:Y:S04]  /*8fd60*/  LDL.LU R150, [R1+0x6d64] ;  /* 0x006d640001967983 */ /* 0x000ee80000300800 */
[----:B------:R-:W3:Y:S04]  /*8fd70*/  LDL.LU R151, [R1+0x6d60] ;  /* 0x006d600001977983 */ /* 0x000ee80000300800 */
[----:B------:R-:W3:Y:S04]  /*8fd80*/  LDL.LU R96, [R1+0x1f0] ;  /* 0x0001f00001607983 */ /* 0x000ee80000300800 */
[----:B------:R-:W3:Y:S04]  /*8fd90*/  LDL.LU R97, [R1+0x1f4] ;  /* 0x0001f40001617983 */ /* 0x000ee80000300800 */
[----:B------:R-:W3:Y:S01]  /*8fda0*/  LDL.LU R98, [R1+0x1f8] ;  /* 0x0001f80001627983 */ /* 0x000ee20000300800 */
[----:B----4-:R-:W-:-:S03]  /*8fdb0*/  IMAD.MOV.U32 R99, RZ, RZ, R148 ;  /* 0x000000ffff637224 */ /* 0x010fc600078e0094 */
[----:B------:R-:W4:Y:S01]  /*8fdc0*/  LDL.LU R148, [R1+0x6d5c] ;  /* 0x006d5c0001947983 */ /* 0x000f220000300800 */
[----:B--2---:R-:W-:-:S03]  /*8fdd0*/  IMAD.MOV.U32 R127, RZ, RZ, R149 ;  /* 0x000000ffff7f7224 */ /* 0x004fc600078e0095 */
[----:B------:R-:W2:Y:S01]  /*8fde0*/  LDL.LU R124, [R1+0x200] ;  /* 0x00020000017c7983 */ /* 0x000ea20000300800 */
[----:B---3--:R-:W-:Y:S01]  /*8fdf0*/  MOV R126, R150 ;  /* 0x00000096007e7202 */ /* 0x008fe20000000f00 */
[----:B------:R-:W-:Y:S02]  /*8fe00*/  IMAD.MOV.U32 R125, RZ, RZ, R151 ;  /* 0x000000ffff7d7224 */ /* 0x000fe400078e0097 */
[----:B------:R-:W3:Y:S04]  /*8fe10*/  LDL.LU R151, [R1+0x6d58] ;  /* 0x006d580001977983 */ /* 0x000ee80000300800 */
[----:B------:R-:W2:Y:S04]  /*8fe20*/  LDL.LU R150, [R1+0x6d54] ;  /* 0x006d540001967983 */ /* 0x000ea80000300800 */
[----:B------:R-:W2:Y:S04]  /*8fe30*/  LDL.LU R149, [R1+0x6d50] ;  /* 0x006d500001957983 */ /* 0x000ea80000300800 */
[----:B------:R-:W2:Y:S04]  /*8fe40*/  LDL.LU R100, [R1+0x210] ;  /* 0x0002100001647983 */ /* 0x000ea80000300800 */
[----:B------:R-:W2:Y:S04]  /*8fe50*/  LDL.LU R101, [R1+0x214] ;  /* 0x0002140001657983 */ /* 0x000ea80000300800 */
[----:B------:R-:W2:Y:S01]  /*8fe60*/  LDL.LU R102, [R1+0x218] ;  /* 0x0002180001667983 */ /* 0x000ea20000300800 */
[----:B----4-:R-:W-:-:S03]  /*8fe70*/  IMAD.MOV.U32 R103, RZ, RZ, R148 ;  /* 0x000000ffff677224 */ /* 0x010fc600078e0094 */
[----:B------:R-:W4:Y:S04]  /*8fe80*/  LDL.LU R148, [R1+0x6d4c] ;  /* 0x006d4c0001947983 */ /* 0x000f280000300800 */
        /* <DEDUP_REMOVED lines=41> */
[----:B--2---:R-:W-:-:S03]  /*90120*/  IMAD.MOV.U32 R104, RZ, RZ, R149 ;  /* 0x000000ffff687224 */ /* 0x004fc600078e0095 */
[----:B------:R-:W2:Y:S01]  /*90130*/  LDL.LU R120, [R1+0x260] ;  /* 0x0002600001787983 */ /* 0x000ea20000300800 */
[----:B------:R-:W-:-:S03]  /*90140*/  IMAD.MOV.U32 R105, RZ, RZ, R150 ;  /* 0x000000ffff697224 */ /* 0x000fc600078e0096 */
[----:B------:R-:W2:Y:S01]  /*90150*/  LDL.LU R121, [R1+0x264] ;  /* 0x0002640001797983 */ /* 0x000ea20000300800 */
[----:B---3--:R-:W-:-:S03]  /*90160*/  IMAD.MOV.U32 R106, RZ, RZ, R151 ;  /* 0x000000ffff6a7224 */ /* 0x008fc600078e0097 */
[----:B------:R-:W2:Y:S01]  /*90170*/  LDL.LU R122, [R1+0x268] ;  /* 0x00026800017a7983 */ /* 0x000ea20000300800 */
[----:B----4-:R-:W-:-:S03]  /*90180*/  MOV R123, R148 ;  /* 0x00000094007b7202 */ /* 0x010fc60000000f00 */
        /* <DEDUP_REMOVED lines=17> */
[C---:B--2---:R-:W-:Y:S08]  /*902a0*/  HMMA.1688.F32.TF32 R120, R240.reuse, R190, R120 ;  /* 0x000000bef078723c */ /* 0x044ff00000081078 */
[C---:B------:R-:W-:Y:S08]  /*902b0*/  HMMA.1688.F32.TF32 R112, R240.reuse, R182, R112 ;  /* 0x000000b6f070723c */ /* 0x040ff00000081070 */
[C---:B------:R-:W-:Y:S08]  /*902c0*/  HMMA.1688.F32.TF32 R108, R240.reuse, R178, R108 ;  /* 0x000000b2f06c723c */ /* 0x040ff0000008106c */
[C---:B------:R-:W-:Y:S08]  /*902d0*/  HMMA.1688.F32.TF32 R100, R240.reuse, R170, R100 ;  /* 0x000000aaf064723c */ /* 0x040ff00000081064 */
[C---:B------:R-:W-:Y:S08]  /*902e0*/  HMMA.1688.F32.TF32 R124, R240.reuse, R166, R124 ;  /* 0x000000a6f07c723c */ /* 0x040ff0000008107c */
[C---:B------:R-:W-:Y:S08]  /*902f0*/  HMMA.1688.F32.TF32 R96, R240.reuse, R94, R96 ;  /* 0x0000005ef060723c */ /* 0x040ff00000081060 */
[C---:B------:R-:W-:Y:S08]  /*90300*/  HMMA.1688.F32.TF32 R156, R240.reuse, R70, R156 ;  /* 0x00000046f09c723c */ /* 0x040ff0000008109c */
[C---:B------:R-:W-:Y:S08]  /*90310*/  HMMA.1688.F32.TF32 R152, R240.reuse, R66, R152 ;  /* 0x00000042f098723c */ /* 0x040ff00000081098 */
[C---:B---3--:R-:W-:Y:S01]  /*90320*/  HMMA.1688.F32.TF32 R140, R240.reuse, R82, R148 ;  /* 0x00000052f08c723c */ /* 0x048fe20000081094 */
[----:B------:R-:W2:Y:S04]  /*90330*/  LDL.LU R148, [R1+0x1a0] ;  /* 0x0001a00001947983 */ /* 0x000ea80000300800 */
[----:B------:R-:W2:Y:S04]  /*90340*/  LDL.LU R149, [R1+0x1a4] ;  /* 0x0001a40001957983 */ /* 0x000ea80000300800 */
[----:B------:R-:W2:Y:S04]  /*90350*/  LDL.LU R150, [R1+0x1a8] ;  /* 0x0001a80001967983 */ /* 0x000ea80000300800 */
[----:B------:R-:W2:Y:S06]  /*90360*/  LDL.LU R151, [R1+0x1ac] ;  /* 0x0001ac0001977983 */ /* 0x000eac0000300800 */
[----:B------:R-:W-:Y:S04]  /*90370*/  STL.64 [R1+0x6ab8], R142 ;  /* 0x006ab88e01007387 */ /* 0x000fe80000100a00 */
[----:B------:R3:W-:Y:S04]  /*90380*/  STL.64 [R1+0x6ab0], R140 ;  /* 0x006ab08c01007387 */ /* 0x0007e80000100a00 */
[----:B---3--:R-:W3:Y:S04]  /*90390*/  LDL.LU R140, [R1+0x1b0] ;  /* 0x0001b000018c7983 */ /* 0x008ee80000300800 */
[----:B------:R-:W3:Y:S04]  /*903a0*/  LDL.LU R141, [R1+0x1b4] ;  /* 0x0001b400018d7983 */ /* 0x000ee80000300800 */
[----:B------:R-:W3:Y:S04]  /*903b0*/  LDL.LU R142, [R1+0x1b8] ;  /* 0x0001b800018e7983 */ /* 0x000ee80000300800 */
[----:B------:R-:W3:Y:S04]  /*903c0*/  LDL.LU R143, [R1+0x1bc] ;  /* 0x0001bc00018f7983 */ /* 0x000ee80000300800 */
        /* <DEDUP_REMOVED lines=14> */
[C---:B----4-:R-:W-:Y:S03]  /*904b0*/  HMMA.1688.F32.TF32 R104, R240.reuse, R174, R104 ;  /* 0x000000aef068723c */ /* 0x050fe60000081068 */
[----:B-1----:R-:W4:Y:S04]  /*904c0*/  LDL.LU.64 R214, [R1+0x6d00] ;  /* 0x006d000001d67983 */ /* 0x002f280000300a00 */
[----:B------:R-:W4:Y:S04]  /*904d0*/  LDL.LU.64 R212, [R1+0x6cf8] ;  /* 0x006cf80001d47983 */ /* 0x000f280000300a00 */
[----:B------:R-:W-:Y:S04]  /*904e0*/  STL.64 [R1+0x290], R208 ;  /* 0x000290d001007387 */ /* 0x000fe80000100a00 */
[----:B------:R1:W-:Y:S04]  /*904f0*/  STL.64 [R1+0x298], R210 ;  /* 0x000298d201007387 */ /* 0x0003e80000100a00 */
[----:B-1----:R-:W2:Y:S04]  /*90500*/  LDL.LU.64 R210, [R1+0x6cf0] ;  /* 0x006cf00001d27983 */ /* 0x002ea80000300a00 */
[----:B------:R-:W2:Y:S04]  /*90510*/  LDL.LU.64 R208, [R1+0x6ce8] ;  /* 0x006ce80001d07983 */ /* 0x000ea80000300a00 */
[----:B------:R-:W-:Y:S04]  /*90520*/  STL.64 [R1+0x280], R204 ;  /* 0x000280cc01007387 */ /* 0x000fe80000100a00 */
[----:B------:R1:W-:Y:S04]  /*90530*/  STL.64 [R1+0x288], R206 ;  /* 0x000288ce01007387 */ /* 0x0003e80000100a00 */
[----:B-1----:R-:W2:Y:S04]  /*90540*/  LDL.LU.64 R206, [R1+0x6ce0] ;  /* 0x006ce00001ce7983 */ /* 0x002ea80000300a00 */
[----:B------:R-:W4:Y:S04]  /*90550*/  LDL.LU.64 R204, [R1+0x6cd8] ;  /* 0x006cd80001cc7983 */ /* 0x000f280000300a00 */
[----:B------:R-:W-:Y:S04]  /*90560*/  STL.64 [R1+0x270], R200 ;  /* 0x000270c801007387 */ /* 0x000fe80000100a00 */
[----:B------:R1:W-:Y:S04]  /*90570*/  STL.64 [R1+0x278], R202 ;  /* 0x000278ca01007387 */ /* 0x0003e80000100a00 */
[----:B-1----:R-:W4:Y:S04]  /*90580*/  LDL.LU.64 R202, [R1+0x6cd0] ;  /* 0x006cd00001ca7983 */ /* 0x002f280000300a00 */
[----:B------:R-:W4:Y:S04]  /*90590*/  LDL.LU.64 R200, [R1+0x6cc8] ;  /* 0x006cc80001c87983 */ /* 0x000f280000300a00 */
        /* <DEDUP_REMOVED lines=45> */
[C---:B---3--:R-:W-:Y:S08]  /*90870*/  HMMA.1688.F32.TF32 R140, R240.reuse, R62, R140 ;  /* 0x0000003ef08c723c */ /* 0x048ff0000008108c */
[C---:B--2---:R-:W-:Y:S11]  /*90880*/  HMMA.1688.F32.TF32 R148, R240.reuse, R58, R148 ;  /* 0x0000003af094723c */ /* 0x044ff60000081094 */
[----:B------:R-:W-:Y:S04]  /*90890*/  STL.64 [R1+0xfa0], R140 ;  /* 0x000fa08c01007387 */ /* 0x000fe80000100a00 */
[----:B------:R1:W-:Y:S02]  /*908a0*/  STL.64 [R1+0xfa8], R142 ;  /* 0x000fa88e01007387 */ /* 0x0003e40000100a00 */
[C---:B-1----:R-:W-:Y:S02]  /*908b0*/  HMMA.1688.F32.TF32 R140, R240.reuse, R54, R236 ;  /* 0x00000036f08c723c */ /* 0x042fe400000810ec */
[----:B------:R-:W-:Y:S04]  /*908c0*/  STL.64 [R1+0xf90], R148 ;  /* 0x000f909401007387 */ /* 0x000fe80000100a00 */
[----:B------:R1:W-:Y:S02]  /*908d0*/  STL.64 [R1+0xf98], R150 ;  /* 0x000f989601007387 */ /* 0x0003e40000100a00 */
[C---:B-1----:R-:W-:Y:S11]  /*908e0*/  HMMA.1688.F32.TF32 R148, R240.reuse, R50, R144 ;  /* 0x00000032f094723c */ /* 0x042ff60000081090 */
[----:B------:R-:W-:Y:S04]  /*908f0*/  STL.64 [R1+0xf80], R140 ;  /* 0x000f808c01007387 */ /* 0x000fe80000100a00 */
[----:B------:R1:W-:Y:S01]  /*90900*/  STL.64 [R1+0xf88], R142 ;  /* 0x000f888e01007387 */ /* 0x0003e20000100a00 */
[C---:B------:R-:W-:Y:S08]  /*90910*/  HMMA.1688.F32.TF32 R144, R240.reuse, R46, R136 ;  /* 0x0000002ef090723c */ /* 0x040ff00000081088 */
[C---:B------:R-:W-:Y:S08]  /*90920*/  HMMA.1688.F32.TF32 R136, R240.reuse, R34, R244 ;  /* 0x00000022f088723c */ /* 0x040ff000000810f4 */
[C---:B-1----:R-:W-:Y:S08]  /*90930*/  HMMA.1688.F32.TF32 R140, R240.reuse, R42, R128 ;  /* 0x0000002af08c723c */ /* 0x042ff00000081080 */
[----:B------:R-:W-:Y:S01]  /*90940*/  HMMA.1688.F32.TF32 R128, R240, R30, R248 ;  /* 0x0000001ef080723c */ /* 0x000fe200000810f8 */
        /* <DEDUP_REMOVED lines=9> */
[----:B------:R2:W-:Y:S01]  /*909e0*/  STL.64 [R1+0xf38], R130 ;  /* 0x000f388201007387 */ /* 0x0005e20000100a00 */
[----:B----4-:R-:W-:Y:S01]  /*909f0*/  HMMA.1688.F32.TF32 R236, R132, R38, R120 ;  /* 0x0000002684ec723c */ /* 0x010fe20000081078 */
[----:B------:R-:W-:-:S02]  /*90a00*/  IMAD.MOV.U32 R244, RZ, RZ, R230 ;  /* 0x000000fffff47224 */ /* 0x000fc400078e00e6 */
[----:B------:R-:W-:Y:S02]  /*90a10*/  IMAD.MOV.U32 R245, RZ, RZ, R231 ;  /* 0x000000fffff57224 */ /* 0x000fe400078e00e7 */
[----:B------:R-:W-:Y:S01]  /*90a20*/  IMAD.MOV.U32 R246, RZ, RZ, R3 ;  /* 0x000000fffff67224 */ /* 0x000fe200078e0003 */
[----:B------:R-:W-:Y:S01]  /*90a30*/  MOV R247, R2 ;  /* 0x0000000200f77202 */ /* 0x000fe20000000f00 */
[----:B------:R-:W-:Y:S04]  /*90a40*/  LDS R249, [R252+UR10+0x46000] ;  /* 0x0460000afcf97984 */ /* 0x000fe80008000800 */
[----:B------:R-:W-:Y:S04]  /*90a50*/  LDS R251, [R252+UR10+0x46800] ;  /* 0x0468000afcfb7984 */ /* 0x000fe80008000800 */
[----:B------:R-:W-:Y:S04]  /*90a60*/  LDS R248, [R0+UR10+0x46000] ;  /* 0x0460000a00f87984 */ /* 0x000fe80008000800 */
[----:B------:R-:W-:Y:S01]  /*90a70*/  LDS R250, [R0+UR10+0x46800] ;  /* 0x0468000a00fa7984 */ /* 0x000fe20008000800 */
[----:B-1----:R-:W-:Y:S08]  /*90a80*/  HMMA.1688.F32.TF32 R148, R132, R82, R100 ;  /* 0x000000528494723c */ /* 0x002ff00000081064 */
[C---:B--2---:R-:W-:Y:S08]  /*90a90*/  HMMA.1688.F32.TF32 R128, R240.reuse, R18, R160 ;  /* 0x00000012f080723c */ /* 0x044ff000000810a0 */
[C---:B------:R-:W-:Y:S11]  /*90aa0*/  HMMA.1688.F32.TF32 R136, R240.reuse, R22, R156 ;  /* 0x00000016f088723c */ /* 0x040ff6000008109c */
[----:B------:R-:W-:Y:S01]  /*90ab0*/  MOV R180, R128 ;  /* 0x0000008000b47202 */ /* 0x000fe20000000f00 */
[----:B------:R-:W-:Y:S01]  /*90ac0*/  HMMA.1688.F32.TF32 R140, R240, R26, R152 ;  /* 0x0000001af08c723c */ /* 0x000fe20000081098 */
[----:B------:R-:W-:-:S15]  /*90ad0*/  IMAD.MOV.U32 R181, RZ, RZ, R129 ;  /* 0x000000ffffb57224 */ /* 0x000fde00078e0081 */
[----:B------:R-:W-:-:S03]  /*90ae0*/  NOP ;  /* 0x0000000000007918 */ /* 0x000fc60000000000 */
[----:B------:R-:W-:Y:S04]  /*90af0*/  STL.64 [R1+0xf20], R140 ;  /* 0x000f208c01007387 */ /* 0x000fe80000100a00 */
[----:B------:R-:W-:Y:S04]  /*90b00*/  STL.64 [R1+0xf28], R142 ;  /* 0x000f288e01007387 */ /* 0x000fe80000100a00 */
[----:B------:R-:W-:Y:S04]  /*90b10*/  STL.64 [R1+0xf10], R136 ;  /* 0x000f108801007387 */ /* 0x000fe80000100a00 */
[----:B------:R-:W-:Y:S04]  /*90b20*/  STL.64 [R1+0xf18], R138 ;  /* 0x000f188a01007387 */ /* 0x000fe80000100a00 */
[----:B------:R1:W-:Y:S02]  /*90b30*/  STL.64 [R1+0xf08], R130 ;  /* 0x000f088201007387 */ /* 0x0003e40000100a00 */
[C---:B-1----:R-:W-:Y:S08]  /*90b40*/  HMMA.1688.F32.TF32 R128, R240.reuse, R10, R96 ;  /* 0x0000000af080723c */ /* 0x042ff00000081060 */
[----:B------:R-:W-:Y:S08]  /*90b50*/  HMMA.1688.F32.TF32 R96, R240, R6, R124 ;  /* 0x00000006f060723c */ /* 0x000ff0000008107c */
[C---:B------:R-:W-:Y:S03]  /*90b60*/  HMMA.1688.F32.TF32 R152, R132.reuse, R86, R104 ;  /* 0x000000568498723c */ /* 0x040fe60000081068 */
[----:B------:R-:W-:Y:S04]  /*90b70*/  STL.64 [R1+0xef0], R128 ;  /* 0x000ef08001007387 */ /* 0x000fe80000100a00 */
[----:B------:R-:W-:Y:S01]  /*90b80*/  STL.64 [R1+0xef8], R130 ;  /* 0x000ef88201007387 */ /* 0x000fe20000100a00 */
[C---:B------:R-:W-:Y:S03]  /*90b90*/  HMMA.1688.F32.TF32 R156, R132.reuse, R74, R108 ;  /* 0x0000004a849c723c */ /* 0x040fe6000008106c */
[----:B------:R-:W-:Y:S04]  /*90ba0*/  STL [R1+0x6aa8], R149 ;  /* 0x006aa89501007387 */ /* 0x000fe80000100800 */
[----:B------:R-:W-:Y:S01]  /*90bb0*/  STL.64 [R1+0xe80], R96 ;  /* 0x000e806001007387 */ /* 0x000fe20000100a00 */
[C---:B------:R-:W-:Y:S03]  /*90bc0*/  HMMA.1688.F32.TF32 R160, R132.reuse, R78, R112 ;  /* 0x0000004e84a0723c */ /* 0x040fe60000081070 */
[----:B------:R1:W-:Y:S05]  /*90bd0*/  STL.64 [R1+0xe88], R98 ;  /* 0x000e886201007387 */ /* 0x0003ea0000100a00 */
[----:B-1----:R-:W-:Y:S01]  /*90be0*/  HMMA.1688.F32.TF32 R96, R132, R14, R116 ;  /* 0x0000000e8460723c */ /* 0x002fe20000081074 */
[----:B------:R-:W-:Y:S04]  /*90bf0*/  STL [R1+0x6aa4], R150 ;  /* 0x006aa49601007387 */ /* 0x000fe80000100800 */
[----:B------:R-:W-:Y:S04]  /*90c00*/  STL [R1+0x6aa0], R151 ;  /* 0x006aa09701007387 */ /* 0x000fe80000100800 */
[----:B------:R-:W-:Y:S04]  /*90c10*/  STL [R1+0x6a9c], R155 ;  /* 0x006a9c9b01007387 */ /* 0x000fe80000100800 */
[----:B------:R-:W-:Y:S04]  /*90c20*/  STL [R1+0x6a98], R159 ;  /* 0x006a989f01007387 */ /* 0x000fe80000100800 */
[----:B------:R-:W-:Y:S02]  /*90c30*/  STL [R1+0x6a94], R163 ;  /* 0x006a94a301007387 */ /* 0x000fe40000100800 */
[----:B------:R-:W-:-:S02]  /*90c40*/  IMAD.MOV.U32 R164, RZ, RZ, R96 ;  /* 0x000000ffffa47224 */ /* 0x000fc400078e0060 */
[----:B------:R1:W-:Y:S01]  /*90c50*/  STL.64 [R1+0xe78], R98 ;  /* 0x000e786201007387 */ /* 0x0003e20000100a00 */
[----:B------:R-:W-:Y:S02]  /*90c60*/  IMAD.MOV.U32 R165, RZ, RZ, R97 ;  /* 0x000000ffffa57224 */ /* 0x000fe400078e0061 */
[----:B-1----:R-:W-:-:S15]  /*90c70*/  HMMA.1688.F32.TF32 R96, R132, R198, R200 ;  /* 0x000000c68460723c */ /* 0x002fde00000810c8 */
[----:B------:R-:W-:-:S04]  /*90c80*/  NOP ;  /* 0x0000000000007918 */ /* 0x000fc80000000000 */
[----:B------:R-:W-:Y:S01]  /*90c90*/  MOV R172, R96 ;  /* 0x0000006000ac7202 */ /* 0x000fe20000000f00 */
[----:B------:R-:W-:Y:S02]  /*90ca0*/  IMAD.MOV.U32 R173, RZ, RZ, R97 ;  /* 0x000000ffffad7224 */ /* 0x000fe400078e0061 */
[----:B------:R-:W-:Y:S02]  /*90cb0*/  IMAD.MOV.U32 R159, RZ, RZ, R98 ;  /* 0x000000ffff9f7224 */ /* 0x000fe400078e0062 */
[----:B------:R-:W-:Y:S02]  /*90cc0*/  IMAD.MOV.U32 R163, RZ, RZ, R99 ;  /* 0x000000ffffa37224 */ /* 0x000fe400078e0063 */
[----:B------:R-:W-:Y:S01]  /*90cd0*/  HMMA.1688.F32.TF32 R96, R132, R194, R204 ;  /* 0x000000c28460723c */ /* 0x000fe200000810cc */
[----:B------:R1:W-:Y:S04]  /*90ce0*/  STL [R1+0x6a90], R239 ;  /* 0x006a90ef01007387 */ /* 0x0003e80000100800 */
[----:B------:R-:W-:-:S14]  /*90cf0*/  STL.64 [R1+0x6ad8], R162 ;  /* 0x006ad8a201007387 */ /* 0x000fdc0000100a00 */
[----:B------:R-:W-:Y:S01]  /*90d00*/  MOV R149, R96 ;  /* 0x0000006000957202 */ /* 0x000fe20000000f00 */
[----:B------:R-:W-:Y:S02]  /*90d10*/  IMAD.MOV.U32 R150, RZ, RZ, R97 ;  /* 0x000000ffff967224 */ /* 0x000fe400078e0061 */
[----:B------:R-:W-:Y:S02]  /*90d20*/  IMAD.MOV.U32 R151, RZ, RZ, R98 ;  /* 0x000000ffff977224 */ /* 0x000fe400078e0062 */
[----:B------:R-:W-:Y:S02]  /*90d30*/  IMAD.MOV.U32 R155, RZ, RZ, R99 ;  /* 0x000000ffff9b7224 */ /* 0x000fe400078e0063 */
[----:B------:R-:W-:Y:S01]  /*90d40*/  HMMA.1688.F32.TF32 R96, R132, R190, R208 ;  /* 0x000000be8460723c */ /* 0x000fe200000810d0 */
[----:B------:R-:W-:Y:S04]  /*90d50*/  STL.64 [R1+0x6ad0], R160 ;  /* 0x006ad0a001007387 */ /* 0x000fe80000100a00 */
[----:B------:R-:W-:Y:S04]  /*90d60*/  STL.64 [R1+0x6ac8], R158 ;  /* 0x006ac89e01007387 */ /* 0x000fe80000100a00 */
[----:B------:R-:W-:Y:S04]  /*90d70*/  STL.64 [R1+0x6ac0], R156 ;  /* 0x006ac09c01007387 */ /* 0x000fe80000100a00 */
[----:B------:R-:W-:Y:S04]  /*90d80*/  STL.64 [R1+0x6b38], R192 ;  /* 0x006b38c001007387 */ /* 0x000fe80000100a00 */
[----:B------:R-:W-:Y:S04]  /*90d90*/  STL.64 [R1+0x6af8], R154 ;  /* 0x006af89a01007387 */ /* 0x000fe80000100a00 */
[----:B------:R-:W-:Y:S01]  /*90da0*/  STL.64 [R1+0x6af0], R152 ;  /* 0x006af09801007387 */ /* 0x000fe20000100a00 */
[----:B------:R-:W-:Y:S01]  /*90db0*/  MOV R176, R96 ;  /* 0x0000006000b07202 */ /* 0x000fe20000000f00 */
[----:B------:R-:W-:-:S02]  /*90dc0*/  IMAD.MOV.U32 R177, RZ, RZ, R97 ;  /* 0x000000ffffb17224 */ /* 0x000fc400078e0061 */
[----:B------:R-:W-:Y:S01]  /*90dd0*/  STL.64 [R1+0x6ae8], R150 ;  /* 0x006ae89601007387 */ /* 0x000fe20000100a00 */
[----:B-1----:R-:W-:-:S03]  /*90de0*/  IMAD.MOV.U32 R239, RZ, RZ, R98 ;  /* 0x000000ffffef7224 */ /* 0x002fc600078e0062 */
[----:B------:R-:W-:Y:S04]  /*90df0*/  STL.64 [R1+0x6ae0], R148 ;  /* 0x006ae09401007387 */ /* 0x000fe80000100a00 */
[----:B------:R1:W-:Y:S02]  /*90e00*/  STL [R1+0xe4c], R99 ;  /* 0x000e4c6301007387 */ /* 0x0003e40000100800 */
[C---:B-1----:R-:W-:Y:S02]  /*90e10*/  HMMA.1688.F32.TF32 R96, R132.reuse, R186, R212 ;  /* 0x000000ba8460723c */ /* 0x042fe400000810d4 */
[----:B------:R-:W-:Y:S04]  /*90e20*/  STL.64 [R1+0x6b08], R238 ;  /* 0x006b08ee01007387 */ /* 0x000fe80000100a00 */
[----:B------:R-:W-:Y:S02]  /*90e30*/  STL.64 [R1+0x6b00], R236 ;  /* 0x006b00ec01007387 */ /* 0x000fe40000100a00 */
[----:B------:R-:W-:Y:S01]  /*90e40*/  HMMA.1688.F32.TF32 R100, R132, R178, R220 ;  /* 0x000000b28464723c */ /* 0x000fe200000810dc */
[----:B------:R-:W-:Y:S01]  /*90e50*/  IMAD.MOV.U32 R140, RZ, RZ, R72 ;  /* 0x000000ffff8c7224 */ /* 0x000fe200078e0048 */
[----:B------:R-:W-:Y:S01]  /*90e60*/  MOV R141, R73 ;  /* 0x00000049008d7202 */ /* 0x000fe20000000f00 */
[----:B------:R-:W-:-:S02]  /*90e70*/  IMAD.MOV.U32 R142, RZ, RZ, R85 ;  /* 0x000000ffff8e7224 */ /* 0x000fc400078e0055 */
[----:B------:R-:W-:Y:S01]  /*90e80*/  IMAD.MOV.U32 R143, RZ, RZ, R84 ;  /* 0x000000ffff8f7224 */ /* 0x000fe200078e0054 */
[----:B------:R-:W-:Y:S01]  /*90e90*/  MOV R241, R81 ;  /* 0x0000005100f17202 */ /* 0x000fe20000000f00 */
[----:B------:R-:W-:Y:S01]  /*90ea0*/  IMAD.MOV.U32 R240, RZ, RZ, R76 ;  /* 0x000000fffff07224 */ /* 0x000fe200078e004c */
[----:B------:R-:W-:Y:S03]  /*90eb0*/  LDS R186, [R197+UR10+0x46800] ;  /* 0x0468000ac5ba7984 */ /* 0x000fe60008000800 */
[----:B------:R-:W-:Y:S01]  /*90ec0*/  IMAD.MOV.U32 R169, RZ, RZ, R98 ;  /* 0x000000ffffa97224 */ /* 0x000fe200078e0062 */
[----:B------:R1:W-:Y:S01]  /*90ed0*/  STL.64 [R1+0xca0], R96 ;  /* 0x000ca06001007387 */ /* 0x0003e20000100a00 */
[----:B------:R-:W-:-:S03]  /*90ee0*/  MOV R168, R99 ;  /* 0x0000006300a87202 */ /* 0x000fc60000000f00 */
[----:B------:R-:W2:Y:S04]  /*90ef0*/  LDL.LU R136, [R1+0x560] ;  /* 0x0005600001887983 */ /* 0x000ea80000300800 */
[----:B------:R-:W2:Y:S01]  /*90f00*/  LDL.LU R137, [R1+0x564] ;  /* 0x0005640001897983 */ /* 0x000ea20000300800 */
[C---:B-1----:R-:W-:Y:S03]  /*90f10*/  HMMA.1688.F32.TF32 R96, R132.reuse, R182, R216 ;  /* 0x000000b68460723c */ /* 0x042fe600000810d8 */
[----:B------:R-:W2:Y:S04]  /*90f20*/  LDL.LU R138, [R1+0x568] ;  /* 0x00056800018a7983 */ /* 0x000ea80000300800 */
[----:B------:R-:W2:Y:S04]  /*90f30*/  LDL.LU R139, [R1+0x56c] ;  /* 0x00056c00018b7983 */ /* 0x000ea80000300800 */
[----:B------:R-:W3:Y:S08]  /*90f40*/  LDL.LU R230, [R1+0x6c10] ;  /* 0x006c100001e67983 */ /* 0x000ef00000300800 */
[----:B------:R-:W-:Y:S04]  /*90f50*/  STL.64 [R1+0xcf0], R96 ;  /* 0x000cf06001007387 */ /* 0x000fe80000100a00 */
[----:B------:R1:W-:Y:S04]  /*90f60*/  STL.64 [R1+0xcf8], R98 ;  /* 0x000cf86201007387 */ /* 0x0003e80000100a00 */
[----:B------:R-:W3:Y:S04]  /*90f70*/  LDL.LU R231, [R1+0x6c0c] ;  /* 0x006c0c0001e77983 */ /* 0x000ee80000300800 */
[----:B------:R-:W4:Y:S01]  /*90f80*/  LDL.LU R3, [R1+0x6c08] ;  /* 0x006c080001037983 */ /* 0x000f220000300800 */
[C---:B-1----:R-:W-:Y:S03]  /*90f90*/  HMMA.1688.F32.TF32 R96, R132.reuse, R174, R224 ;  /* 0x000000ae8460723c */ /* 0x042fe600000810e0 */
[----:B------:R-:W-:Y:S04]  /*90fa0*/  STL.64 [R1+0x6b10], R180 ;  /* 0x006b10b401007387 */ /* 0x000fe80000100a00 */
[----:B------:R-:W-:Y:S04]  /*90fb0*/  STL.64 [R1+0x6b18], R176 ;  /* 0x006b18b001007387 */ /* 0x000fe80000100a00 */
[----:B------:R-:W-:Y:S04]  /*90fc0*/  STL.64 [R1+0xd00], R100 ;  /* 0x000d006401007387 */ /* 0x000fe80000100a00 */
[----:B------:R-:W-:Y:S04]  /*90fd0*/  STL.64 [R1+0xd08], R102 ;  /* 0x000d086601007387 */ /* 0x000fe80000100a00 */
[----:B------:R-:W-:Y:S04]  /*90fe0*/  STL.64 [R1+0x6b20], R172 ;  /* 0x006b20ac01007387 */ /* 0x000fe80000100a00 */
[----:B------:R-:W-:Y:S04]  /*90ff0*/  STL.64 [R1+0xd10], R96 ;  /* 0x000d106001007387 */ /* 0x000fe80000100a00 */
[----:B------:R1:W-:Y:S02]  /*91000*/  STL.64 [R1+0xd18], R98 ;  /* 0x000d186201007387 */ /* 0x0003e40000100a00 */
[----:B-1----:R-:W-:Y:S02]  /*91010*/  HMMA.1688.F32.TF32 R96, R132, R166, R232 ;  /* 0x000000a68460723c */ /* 0x002fe400000810e8 */
[----:B------:R-:W-:Y:S01]  /*91020*/  STL.64 [R1+0x6b40], R168 ;  /* 0x006b40a801007387 */ /* 0x000fe20000100a00 */
[----:B------:R-:W-:-:S02]  /*91030*/  IMAD.MOV.U32 R242, RZ, RZ, R80 ;  /* 0x000000fffff27224 */ /* 0x000fc400078e0050 */
[----:B------:R-:W-:Y:S01]  /*91040*/  IMAD.MOV.U32 R243, RZ, RZ, R77 ;  /* 0x000000fffff37224 */ /* 0x000fe200078e004d */
[----:B----4-:R-:W1:Y:S02]  /*91050*/  LDSM.16.M88.4 R128, [R3+UR14+0x80] ;  /* 0x0000800e0380783b */ /* 0x010e640008000200 */
[C---:B---3--:R-:W-:Y:S02]  /*91060*/  HMMA.1688.F32.TF32 R100, R132.reuse, R170, R228 ;  /* 0x000000aa8464723c */ /* 0x048fe400000810e4 */
[----:B------:R-:W3:Y:S04]  /*91070*/  LDSM.16.M88.4 R124, [R3+UR14+0x1080] ;  /* 0x0010800e037c783b */ /* 0x000ee80008000200 */
[----:B------:R-:W4:Y:S04]  /*91080*/  LDSM.16.M88.4 R120, [R3+UR14+0x2080] ;  /* 0x0020800e0378783b */ /* 0x000f280008000200 */
[----:B------:R-:W1:Y:S04]  /*91090*/  LDSM.16.M88.4 R116, [R3+UR14+0x3080] ;  /* 0x0030800e0374783b */ /* 0x000e680008000200 */
[----:B------:R-:W3:Y:S05]  /*910a0*/  LDSM.16.M88.4 R112, [R3+UR14+0x4080] ;  /* 0x0040800e0370783b */ /* 0x000eea0008000200 */
[----:B------:R-:W-:Y:S04]  /*910b0*/  STL.64 [R1+0xd30], R100 ;  /* 0x000d306401007387 */ /* 0x000fe80000100a00 */
[----:B------:R-:W-:Y:S04]  /*910c0*/  STL.64 [R1+0xd38], R102 ;  /* 0x000d386601007387 */ /* 0x000fe80000100a00 */
[----:B------:R-:W-:Y:S04]  /*910d0*/  STL.64 [R1+0x6b48], R164 ;  /* 0x006b48a401007387 */ /* 0x000fe80000100a00 */
[----:B------:R-:W-:Y:S04]  /*910e0*/  STL.64 [R1+0xd50], R96 ;  /* 0x000d506001007387 */ /* 0x000fe80000100a00 */
[----:B------:R2:W-:Y:S04]  /*910f0*/  STL.64 [R1+0xd58], R98 ;  /* 0x000d586201007387 */ /* 0x0005e80000100a00 */
[----:B------:R-:W4:Y:S01]  /*91100*/  LDSM.16.M88.4 R108, [R3+UR14+0x5080] ;  /* 0x0050800e036c783b */ /* 0x000f220008000200 */
[----:B--2---:R-:W-:Y:S03]  /*91110*/  HMMA.1688.F32.TF32 R96, R132, R94, R136 ;  /* 0x0000005e8460723c */ /* 0x004fe60000081088 */
[----:B-1----:R-:W-:Y:S04]  /*91120*/  STL [R1+0x6a8c], R130 ;  /* 0x006a8c8201007387 */ /* 0x002fe80000100800 */
[----:B------:R-:W-:Y:S04]  /*91130*/  STL [R1+0x6a88], R131 ;  /* 0x006a888301007387 */ /* 0x000fe80000100800 */
[----:B---3--:R-:W-:Y:S04]  /*91140*/  STL [R1+0x6a84], R126 ;  /* 0x006a847e01007387 */ /* 0x008fe80000100800 */
[----:B------:R-:W-:Y:S04]  /*91150*/  STL [R1+0x6a80], R127 ;  /* 0x006a807f01007387 */ /* 0x000fe80000100800 */
[----:B----4-:R-:W-:Y:S04]  /*91160*/  STL [R1+0x6a7c], R122 ;  /* 0x006a7c7a01007387 */ /* 0x010fe80000100800 */
[----:B------:R-:W-:Y:S01]  /*91170*/  STL [R1+0x6a78], R123 ;  /* 0x006a787b01007387 */ /* 0x000fe20000100800 */
[----:B------:R-:W-:-:S03]  /*91180*/  IMAD.MOV.U32 R252, RZ, RZ, R98 ;  /* 0x000000fffffc7224 */ /* 0x000fc600078e0062 */
[----:B------:R-:W-:Y:S01]  /*91190*/  STL [R1+0x6a54], R118 ;  /* 0x006a547601007387 */ /* 0x000fe20000100800 */
[----:B------:R-:W-:-:S03]  /*911a0*/  IMAD.MOV.U32 R2, RZ, RZ, R99 ;  /* 0x000000ffff027224 */ /* 0x000fc600078e0063 */
[----:B------:R-:W-:Y:S04]  /*911b0*/  STL [R1+0x6a50], R119 ;  /* 0x006a507701007387 */ /* 0x000fe80000100800 */
[----:B------:R1:W-:Y:S02]  /*911c0*/  STL.64 [R1+0xdd0], R96 ;  /* 0x000dd06001007387 */ /* 0x0003e40000100a00 */
[----:B-1----:R-:W-:Y:S02]  /*911d0*/  HMMA.1688.F32.TF32 R96, R132, R90, R244 ;  /* 0x0000005a8460723c */ /* 0x002fe400000810f4 */
[----:B------:R-:W-:Y:S04]  /*911e0*/  STL [R1+0x6a4c], R114 ;  /* 0x006a4c7201007387 */ /* 0x000fe80000100800 */
[----:B------:R-:W-:Y:S04]  /*911f0*/  STL [R1+0x6a48], R115 ;  /* 0x006a487301007387 */ /* 0x000fe80000100800 */
[----:B------:R-:W2:Y:S09]  /*91200*/  LDL.LU R72, [R1+0x6c04] ;  /* 0x006c040001487983 */ /* 0x000eb20000300800 */
[----:B------:R1:W-:Y:S04]  /*91210*/  STL.64 [R1+0xe30], R96 ;  /* 0x000e306001007387 */ /* 0x0003e80000100a00 */
[----:B------:R3:W-:Y:S04]  /*91220*/  STL.64 [R1+0xe38], R98 ;  /* 0x000e386201007387 */ /* 0x0007e80000100a00 */
[----:B------:R-:W4:Y:S04]  /*91230*/  LDL.LU R73, [R1+0x6c00] ;  /* 0x006c000001497983 */ /* 0x000f280000300800 */
[----:B------:R-:W3:Y:S04]  /*91240*/  LDL.LU R85, [R1+0x6bfc] ;  /* 0x006bfc0001557983 */ /* 0x000ee80000300800 */
[----:B------:R-:W3:Y:S04]  /*91250*/  LDL.LU R84, [R1+0x6bf8] ;  /* 0x006bf80001547983 */ /* 0x000ee80000300800 */
[----:B------:R-:W3:Y:S04]  /*91260*/  LDL.LU R76, [R1+0x6bf4] ;  /* 0x006bf400014c7983 */ /* 0x000ee80000300800 */
[----:B------:R-:W3:Y:S04]  /*91270*/  LDL.LU R81, [R1+0x6bf0] ;  /* 0x006bf00001517983 */ /* 0x000ee80000300800 */
[----:B------:R-:W3:Y:S04]  /*91280*/  LDL.LU R80, [R1+0x6bec] ;  /* 0x006bec0001507983 */ /* 0x000ee80000300800 */
[----:B------:R-:W3:Y:S01]  /*91290*/  LDL.LU R77, [R1+0x6be8] ;  /* 0x006be800014d7983 */ /* 0x000ee20000300800 */
[----:B--2---:R-:W-:-:S02]  /*912a0*/  IMAD.MOV.U32 R103, RZ, RZ, R72 ;  /* 0x000000ffff677224 */ /* 0x004fc400078e0048 */
[----:B----4-:R-:W-:Y:S02]  /*912b0*/  IMAD.MOV.U32 R102, RZ, RZ, R73 ;  /* 0x000000ffff667224 */ /* 0x010fe400078e0049 */
[----:B---3--:R-:W-:Y:S02]  /*912c0*/  IMAD.MOV.U32 R100, RZ, RZ, R85 ;  /* 0x000000ffff647224 */ /* 0x008fe400078e0055 */
[----:B------:R-:W2:Y:S01]  /*912d0*/  LDL.LU R85, [R1+0x6be4] ;  /* 0x006be40001557983 */ /* 0x000ea20000300800 */
[----:B------:R-:W-:-:S03]  /*912e0*/  MOV R101, R84 ;  /* 0x0000005400657202 */ /* 0x000fc60000000f00 */
[----:B------:R-:W2:Y:S01]  /*912f0*/  LDL.LU R84, [R1+0x6be0] ;  /* 0x006be00001547983 */ /* 0x000ea20000300800 */
[----:B------:R-:W-:-:S03]  /*91300*/  MOV R83, R76 ;  /* 0x0000004c00537202 */ /* 0x000fc60000000f00 */
[----:B------:R-:W3:Y:S04]  /*91310*/  LDL.LU R73, [R1+0x6bdc] ;  /* 0x006bdc0001497983 */ /* 0x000ee80000300800 */
[----:B------:R-:W3:Y:S01]  /*91320*/  LDL.LU R72, [R1+0x6bd8] ;  /* 0x006bd80001487983 */ /* 0x000ee20000300800 */
[----:B------:R-:W-:-:S03]  /*91330*/  IMAD.MOV.U32 R82, RZ, RZ, R77 ;  /* 0x000000ffff527224 */ /* 0x000fc600078e004d */
[----:B------:R-:W4:Y:S04]  /*91340*/  LDL.LU R77, [R1+0x6bd4] ;  /* 0x006bd400014d7983 */ /* 0x000f280000300800 */
[----:B------:R-:W4:Y:S04]  /*91350*/  LDL.LU R76, [R1+0x6bd0] ;  /* 0x006bd000014c7983 */ /* 0x000f280000300800 */
[----:B------:R-:W2:Y:S04]  /*91360*/  LDL.LU R86, [R1+0x648] ;  /* 0x0006480001567983 */ /* 0x000ea80000300800 */
[----:B------:R-:W2:Y:S04]  /*91370*/  LDL.LU R87, [R1+0x64c] ;  /* 0x00064c0001577983 */ /* 0x000ea80000300800 */
        /* <DEDUP_REMOVED lines=43> */
[----:B------:R-:W-:Y:S01]  /*91630*/  STL [R1+0x6a44], R110 ;  /* 0x006a446e01007387 */ /* 0x000fe20000100800 */
[----:B------:R-:W-:-:S03]  /*91640*/  IMAD.MOV.U32 R245, RZ, RZ, R88 ;  /* 0x000000fffff57224 */ /* 0x000fc600078e0058 */
[----:B------:R-:W-:Y:S01]  /*91650*/  STL [R1+0x6a40], R111 ;  /* 0x006a406f01007387 */ /* 0x000fe20000100800 */
[----:B-1----:R-:W-:Y:S01]  /*91660*/  IMAD.MOV.U32 R96, RZ, RZ, R185 ;  /* 0x000000ffff607224 */ /* 0x002fe200078e00b9 */
[----:B------:R-:W-:Y:S01]  /*91670*/  MOV R99, R92 ;  /* 0x0000005c00637202 */ /* 0x000fe20000000f00 */
[----:B------:R-:W-:Y:S02]  /*91680*/  IMAD.MOV.U32 R97, RZ, RZ, R184 ;  /* 0x000000ffff617224 */ /* 0x000fe400078e00b8 */
[----:B------:R-:W-:Y:S01]  /*91690*/  IMAD.MOV.U32 R98, RZ, RZ, R93 ;  /* 0x000000ffff627224 */ /* 0x000fe200078e005d */
[----:B------:R-:W-:Y:S04]  /*916a0*/  LDS R184, [R197+UR10+0x46000] ;  /* 0x0460000ac5b87984 */ /* 0x000fe80008000800 */
[----:B------:R-:W-:Y:S01]  /*916b0*/  LDSM.16.M88.4 R92, [R3+UR14+0x9080] ;  /* 0x0090800e035c783b */ /* 0x000fe20008000200 */
[----:B--2---:R-:W-:Y:S01]  /*916c0*/  HMMA.1688.F32.TF32 R68, R132, R70, R144 ;  /* 0x000000468444723c */ /* 0x004fe20000081090 */
[----:B------:R-:W-:-:S02]  /*916d0*/  IMAD.MOV.U32 R144, RZ, RZ, R65 ;  /* 0x000000ffff907224 */ /* 0x000fc400078e0041 */
[----:B------:R-:W-:Y:S01]  /*916e0*/  IMAD.MOV.U32 R145, RZ, RZ, R64 ;  /* 0x000000ffff917224 */ /* 0x000fe200078e0040 */
[----:B------:R-:W-:Y:S01]  /*916f0*/  MOV R147, R60 ;  /* 0x0000003c00937202 */ /* 0x000fe20000000f00 */
[----:B------:R-:W-:-:S03]  /*91700*/  IMAD.MOV.U32 R146, RZ, RZ, R61 ;  /* 0x000000ffff927224 */ /* 0x000fc600078e003d */
[C---:B---3--:R-:W-:Y:S11]  /*91710*/  HMMA.1688.F32.TF32 R88, R132.reuse, R66, R152 ;  /* 0x000000428458723c */ /* 0x048ff60000081098 */
[----:B------:R-:W-:Y:S04]  /*91720*/  STL.64 [R1+0xe20], R68 ;  /* 0x000e204401007387 */ /* 0x000fe80000100a00 */
[----:B------:R1:W-:Y:S01]  /*91730*/  STL.64 [R1+0xe28], R70 ;  /* 0x000e284601007387 */ /* 0x0003e20000100a00 */
[C---:B----4-:R-:W-:Y:S08]  /*91740*/  HMMA.1688.F32.TF32 R64, R132.reuse, R58, R204 ;  /* 0x0000003a8440723c */ /* 0x050ff000000810cc */
[C---:B-1----:R-:W-:Y:S08]  /*91750*/  HMMA.1688.F32.TF32 R68, R132.reuse, R62, R192 ;  /* 0x0000003e8444723c */ /* 0x042ff000000810c0 */
[----:B------:R-:W-:Y:S01]  /*91760*/  HMMA.1688.F32.TF32 R60, R132, R54, R136 ;  /* 0x00000036843c723c */ /* 0x000fe20000081088 */
[----:B------:R-:W-:Y:S04]  /*91770*/  STL.64 [R1+0xe10], R88 ;  /* 0x000e105801007387 */ /* 0x000fe80000100a00 */
[----:B------:R-:W-:Y:S01]  /*91780*/  STL.64 [R1+0xe18], R90 ;  /* 0x000e185a01007387 */ /* 0x000fe20000100a00 */
[----:B------:R-:W-:-:S02]  /*91790*/  IMAD.MOV.U32 R136, RZ, RZ, R57 ;  /* 0x000000ffff887224 */ /* 0x000fc400078e0039 */
[----:B------:R-:W-:Y:S01]  /*917a0*/  IMAD.MOV.U32 R137, RZ, RZ, R56 ;  /* 0x000000ffff897224 */ /* 0x000fe200078e0038 */
[----:B------:R-:W-:Y:S01]  /*917b0*/  MOV R139, R52 ;  /* 0x00000034008b7202 */ /* 0x000fe20000000f00 */
[----:B------:R-:W-:Y:S01]  /*917c0*/  IMAD.MOV.U32 R138, RZ, RZ, R53 ;  /* 0x000000ffff8a7224 */ /* 0x000fe200078e0035 */
[----:B------:R-:W-:Y:S04]  /*917d0*/  STL.64 [R1+0xe00], R68 ;  /* 0x000e004401007387 */ /* 0x000fe80000100a00 */
[----:B------:R-:W-:Y:S04]  /*917e0*/  STL.64 [R1+0xe08], R70 ;  /* 0x000e084601007387 */ /* 0x000fe80000100a00 */
[----:B------:R-:W-:Y:S04]  /*917f0*/  STL.64 [R1+0xdf0], R64 ;  /* 0x000df04001007387 */ /* 0x000fe80000100a00 */
[----:B------:R-:W-:Y:S04]  /*91800*/  STL.64 [R1+0xdf8], R66 ;  /* 0x000df84201007387 */ /* 0x000fe80000100a00 */
[----:B------:R-:W-:Y:S01]  /*91810*/  STL.64 [R1+0xde0], R60 ;  /* 0x000de03c01007387 */ /* 0x000fe20000100a00 */
[C---:B------:R-:W-:Y:S03]  /*91820*/  HMMA.1688.F32.TF32 R56, R132.reuse, R46, R160 ;  /* 0x0000002e8438723c */ /* 0x040fe600000810a0 */
[----:B------:R1:W-:Y:S04]  /*91830*/  STL.64 [R1+0xde8], R62 ;  /* 0x000de83e01007387 */ /* 0x0003e80000100a00 */
[----:B------:R-:W-:Y:S01]  /*91840*/  LDSM.16.M88.4 R88, [R3+UR14+0xa080] ;  /* 0x00a0800e0358783b */ /* 0x000fe20008000200 */
[C---:B------:R-:W-:Y:S03]  /*91850*/  HMMA.1688.F32.TF32 R52, R132.reuse, R42, R200 ;  /* 0x0000002a8434723c */ /* 0x040fe600000810c8 */
[----:B------:R-:W-:Y:S04]  /*91860*/  LDSM.16.M88.4 R68, [R3+UR14+0x1d080] ;  /* 0x01d0800e0344783b */ /* 0x000fe80008000200 */
[----:B------:R-:W-:Y:S01]  /*91870*/  LDSM.16.M88.4 R64, [R3+UR14+0x1e080] ;  /* 0x01e0800e0340783b */ /* 0x000fe20008000200 */
[----:B-1----:R-:W-:-:S15]  /*91880*/  HMMA.1688.F32.TF32 R60, R132, R50, R156 ;  /* 0x00000032843c723c */ /* 0x002fde000008109c */
[----:B------:R-:W-:-:S04]  /*91890*/  NOP ;  /* 0x0000000000007918 */ /* 0x000fc80000000000 */
        /* <DEDUP_REMOVED lines=8> */
[----:B------:R-:W-:Y:S04]  /*91920*/  LDSM.16.M88.4 R76, [R3+UR14+0xd080] ;  /* 0x00d0800e034c783b */ /* 0x000fe80008000200 */
[----:B------:R-:W-:Y:S01]  /*91930*/  LDSM.16.M88.4 R72, [R3+UR14+0xe080] ;  /* 0x00e0800e0348783b */ /* 0x000fe20008000200 */
[C---:B-1----:R-:W-:Y:S03]  /*91940*/  HMMA.1688.F32.TF32 R52, R132.reuse, R26, R84 ;  /* 0x0000001a8434723c */ /* 0x042fe60000081054 */
[----:B------:R-:W-:Y:S04]  /*91950*/  LDSM.16.M88.4 R84, [R3+UR14+0xb080] ;  /* 0x00b0800e0354783b */ /* 0x000fe80008000200 */
        /* <DEDUP_REMOVED lines=8> */
[----:B------:R-:W2:Y:S04]  /*919e0*/  LDSM.16.M88.4 R104, [R3+UR14+0x6080] ;  /* 0x0060800e0368783b */ /* 0x000ea80008000200 */
[----:B------:R-:W-:Y:S01]  /*919f0*/  LDSM.16.M88.4 R80, [R3+UR14+0xc080] ;  /* 0x00c0800e0350783b */ /* 0x000fe20008000200 */
[C---:B-1----:R-:W-:Y:S03]  /*91a00*/  HMMA.1688.F32.TF32 R52, R132.reuse, R10, R100 ;  /* 0x0000000a8434723c */ /* 0x042fe60000081064 */
[----:B------:R-:W1:Y:S04]  /*91a10*/  LDSM.16.M88.4 R100, [R3+UR14+0x7080] ;  /* 0x0070800e0364783b */ /* 0x000e680008000200 */
[----:B------:R-:W-:Y:S04]  /*91a20*/  STL.64 [R1+0xd60], R60 ;  /* 0x000d603c01007387 */ /* 0x000fe80000100a00 */
[----:B------:R3:W-:Y:S04]  /*91a30*/  STL.64 [R1+0xd68], R62 ;  /* 0x000d683e01007387 */ /* 0x0007e80000100a00 */
[----:B------:R-:W-:Y:S04]  /*91a40*/  STL.64 [R1+0xd40], R56 ;  /* 0x000d403801007387 */ /* 0x000fe80000100a00 */
[----:B------:R4:W-:Y:S01]  /*91a50*/  STL.64 [R1+0xd48], R58 ;  /* 0x000d483a01007387 */ /* 0x0009e20000100a00 */
[----:B---3--:R-:W-:Y:S03]  /*91a60*/  HMMA.1688.F32.TF32 R60, R132, R6, R240 ;  /* 0x00000006843c723c */ /* 0x008fe600000810f0 */
[----:B------:R-:W-:Y:S04]  /*91a70*/  STL.64 [R1+0xd20], R52 ;  /* 0x000d203401007387 */ /* 0x000fe80000100a00 */
[----:B------:R3:W-:Y:S01]  /*91a80*/  STL.64 [R1+0xd28], R54 ;  /* 0x000d283601007387 */ /* 0x0007e20000100a00 */
[C---:B----4-:R-:W-:Y:S03]  /*91a90*/  HMMA.1688.F32.TF32 R56, R248.reuse, R128, R96 ;  /* 0x00000080f838723c */ /* 0x050fe60000081060 */
[----:B------:R-:W4:Y:S05]  /*91aa0*/  LDSM.16.M88.4 R96, [R3+UR14+0x8080] ;  /* 0x0080800e0360783b */ /* 0x000f2a0008000200 */
[----:B---3--:R-:W-:Y:S03]  /*91ab0*/  HMMA.1688.F32.TF32 R52, R248, R124, R140 ;  /* 0x0000007cf834723c */ /* 0x008fe6000008108c */
[----:B------:R-:W-:Y:S04]  /*91ac0*/  STL.64 [R1+0xce0], R60 ;  /* 0x000ce03c01007387 */ /* 0x000fe80000100a00 */
[----:B------:R-:W-:Y:S04]  /*91ad0*/  STL.64 [R1+0xce8], R62 ;  /* 0x000ce83e01007387 */ /* 0x000fe80000100a00 */
[----:B------:R-:W-:Y:S04]  /*91ae0*/  STL.64 [R1+0xcd0], R56 ;  /* 0x000cd03801007387 */ /* 0x000fe80000100a00 */
[----:B------:R-:W-:Y:S01]  /*91af0*/  STL.64 [R1+0xcd8], R58 ;  /* 0x000cd83a01007387 */ /* 0x000fe20000100a00 */
[----:B------:R-:W-:Y:S01]  /*91b00*/  IMAD.MOV.U32 R140, RZ, RZ, R33 ;  /* 0x000000ffff8c7224 */ /* 0x000fe200078e0021 */
[----:B------:R-:W-:-:S02]  /*91b10*/  MOV R141, R32 ;  /* 0x00000020008d7202 */ /* 0x000fc40000000f00 */
[----:B------:R-:W3:Y:S01]  /*91b20*/  LDSM.16.M88.4 R32, [R3+UR14+0xf080] ;  /* 0x00f0800e0320783b */ /* 0x000ee20008000200 */
[----:B------:R-:W-:Y:S02]  /*91b30*/  IMAD.MOV.U32 R130, RZ, RZ, R54 ;  /* 0x000000ffff827224 */ /* 0x000fe400078e0036 */
[----:B------:R-:W-:Y:S01]  /*91b40*/  IMAD.MOV.U32 R131, RZ, RZ, R55 ;  /* 0x000000ffff837224 */ /* 0x000fe200078e0037 */
[----:B------:R1:W-:Y:S01]  /*91b50*/  STL.64 [R1+0xcc0], R52 ;  /* 0x000cc03401007387 */ /* 0x0003e20000100a00 */
[----:B------:R-:W-:Y:S01]  /*91b60*/  IMAD.MOV.U32 R200, RZ, RZ, R17 ;  /* 0x000000ffffc87224 */ /* 0x000fe200078e0011 */
[----:B------:R-:W-:Y:S02]  /*91b70*/  MOV R201, R16 ;  /* 0x0000001000c97202 */ /* 0x000fe40000000f00 */
[----:B------:R-:W-:Y:S01]  /*91b80*/  LDSM.16.M88.4 R16, [R3+UR14+0x11080] ;  /* 0x0110800e0310783b */ /* 0x000fe20008000200 */
[----:B------:R-:W-:Y:S02]  /*91b90*/  IMAD.MOV.U32 R142, RZ, RZ, R29 ;  /* 0x000000ffff8e7224 */ /* 0x000fe400078e001d */
[----:B------:R-:W-:Y:S01]  /*91ba0*/  IMAD.MOV.U32 R143, RZ, RZ, R28 ;  /* 0x000000ffff8f7224 */ /* 0x000fe200078e001c */
[----:B------:R-:W-:Y:S01]  /*91bb0*/  LDSM.16.M88.4 R56, [R3+UR14+0x19080] ;  /* 0x0190800e0338783b */ /* 0x000fe20008000200 */
[----:B-1----:R-:W-:Y:S01]  /*91bc0*/  HMMA.1688.F32.TF32 R52, R248, R120, R244 ;  /* 0x00000078f834723c */ /* 0x002fe200000810f4 */
[----:B------:R-:W-:Y:S01]  /*91bd0*/  IMAD.MOV.U32 R246, RZ, RZ, R45 ;  /* 0x000000fffff67224 */ /* 0x000fe200078e002d */
[----:B------:R-:W-:Y:S01]  /*91be0*/  MOV R247, R44 ;  /* 0x0000002c00f77202 */ /* 0x000fe20000000f00 */
[----:B------:R-:W-:Y:S01]  /*91bf0*/  LDSM.16.M88.4 R28, [R3+UR14+0x15080] ;  /* 0x0150800e031c783b */ /* 0x000fe20008000200 */
[----:B------:R-:W-:-:S02]  /*91c00*/  IMAD.MOV.U32 R202, RZ, RZ, R13 ;  /* 0x000000ffffca7224 */ /* 0x000fc400078e000d */
[----:B------:R-:W-:Y:S01]  /*91c10*/  IMAD.MOV.U32 R203, RZ, RZ, R12 ;  /* 0x000000ffffcb7224 */ /* 0x000fe200078e000c */
[----:B------:R-:W-:Y:S01]  /*91c20*/  LDSM.16.M88.4 R60, [R3+UR14+0x1f080] ;  /* 0x01f0800e033c783b */ /* 0x000fe20008000200 */
[----:B------:R-:W-:Y:S11]  /*91c30*/  HMMA.1688.F32.TF32 R44, R248, R116, R144 ;  /* 0x00000074f82c723c */ /* 0x000ff60000081090 */
[----:B------:R-:W-:Y:S01]  /*91c40*/  STL.64 [R1+0xcb0], R52 ;  /* 0x000cb03401007387 */ /* 0x000fe20000100a00 */
[----:B------:R-:W-:-:S02]  /*91c50*/  IMAD.MOV.U32 R244, RZ, RZ, R49 ;  /* 0x000000fffff47224 */ /* 0x000fc400078e0031 */
[----:B------:R-:W-:Y:S01]  /*91c60*/  IMAD.MOV.U32 R245, RZ, RZ, R48 ;  /* 0x000000fffff57224 */ /* 0x000fe200078e0030 */
[----:B------:R-:W-:Y:S04]  /*91c70*/  LDSM.16.M88.4 R12, [R3+UR14+0x17080] ;  /* 0x0170800e030c783b */ /* 0x000fe80008000200 */
[----:B------:R-:W-:Y:S04]  /*91c80*/  STL.64 [R1+0xc90], R44 ;  /* 0x000c902c01007387 */ /* 0x000fe80000100a00 */
[----:B------:R1:W-:Y:S01]  /*91c90*/  STL.64 [R1+0xc98], R46 ;  /* 0x000c982e01007387 */ /* 0x0003e20000100a00 */
[----:B------:R-:W-:-:S02]  /*91ca0*/  IMAD.MOV.U32 R146, RZ, RZ, R37 ;  /* 0x000000ffff927224 */ /* 0x000fc400078e0025 */
[----:B------:R-:W-:Y:S01]  /*91cb0*/  IMAD.MOV.U32 R147, RZ, RZ, R36 ;  /* 0x000000ffff937224 */ /* 0x000fe200078e0024 */
[----:B------:R-:W-:Y:S01]  /*91cc0*/  MOV R145, R40 ;  /* 0x0000002800917202 */ /* 0x000fe20000000f00 */
[----:B------:R-:W-:Y:S01]  /*91cd0*/  IMAD.MOV.U32 R144, RZ, RZ, R41 ;  /* 0x000000ffff907224 */ /* 0x000fe200078e0029 */
[----:B------:R-:W-:Y:S01]  /*91ce0*/  MOV R127, R55 ;  /* 0x00000037007f7202 */ /* 0x000fe20000000f00 */
[----:B------:R-:W-:Y:S01]  /*91cf0*/  IMAD.MOV.U32 R126, RZ, RZ, R54 ;  /* 0x000000ffff7e7224 */ /* 0x000fe200078e0036 */
[----:B------:R-:W-:Y:S01]  /*91d00*/  LDSM.16.M88.4 R48, [R3+UR14+0x1c080] ;  /* 0x01c0800e0330783b */ /* 0x000fe20008000200 */
[----:B-1----:R-:W-:Y:S03]  /*91d10*/  HMMA.1688.F32.TF32 R44, R248, R112, R136 ;  /* 0x00000070f82c723c */ /* 0x002fe60000081088 */
[----:B--2---:R-:W-:Y:S04]  /*91d20*/  STL [R1+0x6a5c], R106 ;  /* 0x006a5c6a01007387 */ /* 0x004fe80000100800 */
[----:B------:R-:W-:Y:S04]  /*91d30*/  STL [R1+0x6a58], R107 ;  /* 0x006a586b01007387 */ /* 0x000fe80000100800 */
[----:B------:R-:W-:Y:S04]  /*91d40*/  STL [R1+0x6a64], R102 ;  /* 0x006a646601007387 */ /* 0x000fe80000100800 */
[----:B------:R-:W-:Y:S04]  /*91d50*/  LDSM.16.M88.4 R36, [R3+UR14+0x12080] ;  /* 0x0120800e0324783b */ /* 0x000fe80008000200 */
[----:B------:R-:W-:Y:S04]  /*91d60*/  LDSM.16.M88.4 R40, [R3+UR14+0x18080] ;  /* 0x0180800e0328783b */ /* 0x000fe80008000200 */
[----:B------:R-:W-:Y:S04]  /*91d70*/  STL.64 [R1+0xc80], R44 ;  /* 0x000c802c01007387 */ /* 0x000fe80000100a00 */
[----:B------:R1:W-:Y:S01]  /*91d80*/  STL.64 [R1+0xc88], R46 ;  /* 0x000c882e01007387 */ /* 0x0003e20000100a00 */
[----:B------:R-:W-:-:S02]  /*91d90*/  IMAD.MOV.U32 R138, RZ, RZ, R21 ;  /* 0x000000ffff8a7224 */ /* 0x000fc400078e0015 */
[----:B------:R-:W-:Y:S01]  /*91da0*/  IMAD.MOV.U32 R139, RZ, RZ, R20 ;  /* 0x000000ffff8b7224 */ /* 0x000fe200078e0014 */
[----:B------:R-:W-:Y:S01]  /*91db0*/  LDSM.16.M88.4 R52, [R3+UR14+0x1a080] ;  /* 0x01a0800e0334783b */ /* 0x000fe20008000200 */
[----:B-1----:R-:W-:Y:S01]  /*91dc0*/  HMMA.1688.F32.TF32 R44, R248, R108, R244 ;  /* 0x0000006cf82c723c */ /* 0x002fe200000810f4 */
[----:B------:R-:W-:Y:S02]  /*91dd0*/  IMAD.MOV.U32 R246, RZ, RZ, R5 ;  /* 0x000000fffff67224 */ /* 0x000fe400078e0005 */
[----:B------:R-:W-:Y:S01]  /*91de0*/  STL [R1+0x6a60], R103 ;  /* 0x006a606701007387 */ /* 0x000fe20000100800 */
[----:B------:R-:W-:-:S03]  /*91df0*/  IMAD.MOV.U32 R247, RZ, RZ, R4 ;  /* 0x000000fffff77224 */ /* 0x000fc600078e0004 */
[----:B------:R-:W1:Y:S01]  /*91e00*/  LDSM.16.M88.4 R4, [R3+UR14+0x10080] ;  /* 0x0100800e0304783b */ /* 0x000e620008000200 */
[----:B------:R-:W-:Y:S01]  /*91e10*/  IMAD.MOV.U32 R244, RZ, RZ, R9 ;  /* 0x000000fffff47224 */ /* 0x000fe200078e0009 */
[----:B------:R-:W-:Y:S02]  /*91e20*/  MOV R245, R8 ;  /* 0x0000000800f57202 */ /* 0x000fe40000000f00 */
[----:B------:R-:W2:Y:S01]  /*91e30*/  LDSM.16.M88.4 R8, [R3+UR14+0x13080] ;  /* 0x0130800e0308783b */ /* 0x000ea20008000200 */
[----:B------:R-:W-:-:S03]  /*91e40*/  IMAD.MOV.U32 R136, RZ, RZ, R25 ;  /* 0x000000ffff887224 */ /* 0x000fc600078e0019 */
[----:B----4-:R-:W-:Y:S01]  /*91e50*/  STL [R1+0x6a6c], R98 ;  /* 0x006a6c6201007387 */ /* 0x010fe20000100800 */
[----:B------:R-:W-:-:S03]  /*91e60*/  MOV R137, R24 ;  /* 0x0000001800897202 */ /* 0x000fc60000000f00 */
[----:B------:R-:W4:Y:S04]  /*91e70*/  LDSM.16.M88.4 R20, [R3+UR14+0x14080] ;  /* 0x0140800e0314783b */ /* 0x000f280008000200 */
[----:B------:R-:W-:Y:S04]  /*91e80*/  STL [R1+0x6a68], R99 ;  /* 0x006a686301007387 */ /* 0x000fe80000100800 */
[----:B------:R-:W-:Y:S04]  /*91e90*/  STL [R1+0x6a74], R94 ;  /* 0x006a745e01007387 */ /* 0x000fe80000100800 */
[----:B------:R-:W-:Y:S04]  /*91ea0*/  STL [R1+0x6a70], R95 ;  /* 0x006a705f01007387 */ /* 0x000fe80000100800 */
[----:B------:R-:W-:Y:S04]  /*91eb0*/  STL [R1+0x6908], R90 ;  /* 0x0069085a01007387 */ /* 0x000fe80000100800 */
[----:B------:R-:W1:Y:S04]  /*91ec0*/  LDSM.16.M88.4 R24, [R3+UR14+0x16080] ;  /* 0x0160800e0318783b */ /* 0x000e680008000200 */
[----:B------:R-:W-:Y:S04]  /*91ed0*/  STL [R1+0x6904], R91 ;  /* 0x0069045b01007387 */ /* 0x000fe80000100800 */
[----:B------:R-:W-:Y:S04]  /*91ee0*/  STL [R1+0x6900], R86 ;  /* 0x0069005601007387 */ /* 0x000fe80000100800 */
[----:B------:R-:W-:Y:S04]  /*91ef0*/  STL [R1+0x68fc], R87 ;  /* 0x0068fc5701007387 */ /* 0x000fe80000100800 */
[----:B------:R-:W-:Y:S04]  /*91f00*/  STL [R1+0x68f4], R82 ;  /* 0x0068f45201007387 */ /* 0x000fe80000100800 */
[----:B------:R-:W-:Y:S01]  /*91f10*/  STL [R1+0x68f0], R83 ;  /* 0x0068f05301007387 */ /* 0x000fe20000100800 */
[----:B------:R-:W-:-:S03]  /*91f20*/  IMAD.MOV.U32 R122, RZ, RZ, R45 ;  /* 0x000000ffff7a7224 */ /* 0x000fc600078e002d */
[----:B------:R-:W-:Y:S01]  /*91f30*/  STL [R1+0x690c], R78 ;  /* 0x00690c4e01007387 */ /* 0x000fe20000100800 */
[----:B------:R-:W-:-:S03]  /*91f40*/  IMAD.MOV.U32 R123, RZ, RZ, R46 ;  /* 0x000000ffff7b7224 */ /* 0x000fc600078e002e */
[----:B------:R-:W-:Y:S04]  /*91f50*/  STL [R1+0x68f8], R79 ;  /* 0x0068f84f01007387 */ /* 0x000fe80000100800 */
[----:B------:R-:W-:Y:S04]  /*91f60*/  STL [R1+0xc70], R44 ;  /* 0x000c702c01007387 */ /* 0x000fe80000100800 */
[----:B------:R-:W-:Y:S04]  /*91f70*/  STL [R1+0xc7c], R47 ;  /* 0x000c7c2f01007387 */ /* 0x000fe80000100800 */
[----:B------:R-:W2:Y:S04]  /*91f80*/  LDSM.16.M88.4 R44, [R3+UR14+0x1b080] ;  /* 0x01b0800e032c783b */ /* 0x000ea80008000200 */
        /* <DEDUP_REMOVED lines=8> */
[----:B------:R-:W-:Y:S04]  /*92010*/  STL [R1+0x6934], R38 ;  /* 0x0069342601007387 */ /* 0x000fe80000100800 */
[----:B------:R-:W-:Y:S04]  /*92020*/  STL [R1+0x6930], R39 ;  /* 0x0069302701007387 */ /* 0x000fe80000100800 */
[----:B--2---:R-:W-:Y:S04]  /*92030*/  STL [R1+0x693c], R10 ;  /* 0x00693c0a01007387 */ /* 0x004fe80000100800 */
[----:B------:R-:W-:Y:S04]  /*92040*/  STL [R1+0x6938], R11 ;  /* 0x0069380b01007387 */ /* 0x000fe80000100800 */
[----:B----4-:R-:W-:Y:S04]  /*92050*/  STL [R1+0x6944], R22 ;  /* 0x0069441601007387 */ /* 0x010fe80000100800 */
        /* <DEDUP_REMOVED lines=25> */
[----:B------:R1:W-:Y:S04]  /*921f0*/  STL.64 [R1+0xc60], R132 ;  /* 0x000c608401007387 */ /* 0x0003e80000100a00 */
[----:B------:R-:W2:Y:S04]  /*92200*/  LDL.LU R244, [R1+0x1770] ;  /* 0x0017700001f47983 */ /* 0x000ea80000300800 */
[----:B------:R-:W2:Y:S04]  /*92210*/  LDL.LU R245, [R1+0x1774] ;  /* 0x0017740001f57983 */ /* 0x000ea80000300800 */
[----:B------:R-:W2:Y:S04]  /*92220*/  LDL.LU R246, [R1+0x1778] ;  /* 0x0017780001f67983 */ /* 0x000ea80000300800 */
[----:B------:R-:W2:Y:S01]  /*92230*/  LDL.LU R247, [R1+0x177c] ;  /* 0x00177c0001f77983 */ /* 0x000ea20000300800 */
[----:B------:R-:W-:Y:S01]  /*92240*/  IMAD.MOV.U32 R94, RZ, RZ, R134 ;  /* 0x000000ffff5e7224 */ /* 0x000fe200078e0086 */
[----:B------:R-:W-:-:S02]  /*92250*/  MOV R95, R135 ;  /* 0x00000087005f7202 */ /* 0x000fc40000000f00 */
[----:B-1----:R-:W-:-:S15]  /*92260*/  HMMA.1688.F32.TF32 R132, R248, R100, R200 ;  /* 0x00000064f884723c */ /* 0x002fde00000810c8 */
[----:B------:R-:W-:-:S04]  /*92270*/  NOP ;  /* 0x0000000000007918 */ /* 0x000fc80000000000 */
        /* <DEDUP_REMOVED lines=8> */
[----:B------:R-:W3:Y:S06]  /*92300*/  LDL.LU R139, [R1+0x176c] ;  /* 0x00176c00018b7983 */ /* 0x000eec0000300800 */
[----:B------:R-:W-:Y:S01]  /*92310*/  IMAD.MOV.U32 R106, RZ, RZ, R132 ;  /* 0x000000ffff6a7224 */ /* 0x000fe200078e0084 */
[----:B------:R-:W-:Y:S01]  /*92320*/  MOV R119, R135 ;  /* 0x0000008700777202 */ /* 0x000fe20000000f00 */
[----:B------:R-:W-:-:S02]  /*92330*/  IMAD.MOV.U32 R107, RZ, RZ, R133 ;  /* 0x000000ffff6b7224 */ /* 0x000fc400078e0085 */
        /* <DEDUP_REMOVED lines=41> */
[----:B------:R-:W-:Y:S02]  /*925d0*/  IMAD.MOV.U32 R22, RZ, RZ, R134 ;  /* 0x000000ffff167224 */ /* 0x000fe400078e0086 */
[----:B------:R1:W-:Y:S04]  /*925e0*/  STL [R1+0x69cc], R23 ;  /* 0x0069cc1701007387 */ /* 0x0003e80000100800 */
[----:B------:R-:W-:Y:S04]  /*925f0*/  STL [R1+0x69c8], R22 ;  /* 0x0069c81601007387 */ /* 0x000fe80000100800 */
[----:B------:R-:W-:Y:S04]  /*92600*/  STL [R1+0x69c4], R31 ;  /* 0x0069c41f01007387 */ /* 0x000fe80000100800 */
[----:B------:R1:W-:Y:S04]  /*92610*/  STL [R1+0x69c0], R30 ;  /* 0x0069c01e01007387 */ /* 0x0003e80000100800 */
[----:B------:R-:W3:Y:S04]  /*92620*/  LDL.LU R140, [R1+0x1720] ;  /* 0x00172000018c7983 */ /* 0x000ee80000300800 */
[----:B------:R-:W3:Y:S04]  /*92630*/  LDL.LU R141, [R1+0x1724] ;  /* 0x00172400018d7983 */ /* 0x000ee80000300800 */
[----:B------:R-:W3:Y:S01]  /*92640*/  LDL.LU R142, [R1+0x1728] ;  /* 0x00172800018e7983 */ /* 0x000ee20000300800 */
[----:B----4-:R-:W-:Y:S03]  /*92650*/  HMMA.1688.F32.TF32 R132, R248, R76, R144 ;  /* 0x0000004cf884723c */ /* 0x010fe60000081090 */
[----:B------:R-:W4:-:S15]  /*92660*/  LDL.LU R143, [R1+0x172c] ;  /* 0x00172c00018f7983 */ /* 0x000f1e0000300800 */
[----:B------:R-:W-:Y:S01]  /*92670*/  NOP ;  /* 0x0000000000007918 */ /* 0x000fe20000000000 */
[----:B------:R-:W-:Y:S01]  /*92680*/  MOV R39, R135 ;  /* 0x0000008700277202 */ /* 0x000fe20000000f00 */
[----:B------:R-:W-:Y:S02]  /*92690*/  IMAD.MOV.U32 R38, RZ, RZ, R134 ;  /* 0x000000ffff267224 */ /* 0x000fe400078e0086 */
[----:B------:R-:W-:Y:S02]  /*926a0*/  IMAD.MOV.U32 R11, RZ, RZ, R133 ;  /* 0x000000ffff0b7224 */ /* 0x000fe400078e0085 */
[----:B------:R-:W-:Y:S01]  /*926b0*/  IMAD.MOV.U32 R10, RZ, RZ, R132 ;  /* 0x000000ffff0a7224 */ /* 0x000fe200078e0084 */
[----:B------:R1:W-:Y:S04]  /*926c0*/  STL [R1+0x69dc], R39 ;  /* 0x0069dc2701007387 */ /* 0x0003e80000100800 */
[----:B------:R-:W-:Y:S04]  /*926d0*/  STL [R1+0x69d8], R38 ;  /* 0x0069d82601007387 */ /* 0x000fe80000100800 */
[----:B------:R-:W-:Y:S04]  /*926e0*/  STL [R1+0x69d4], R11 ;  /* 0x0069d40b01007387 */ /* 0x000fe80000100800 */
[----:B------:R1:W-:Y:S04]  /*926f0*/  STL [R1+0x69d0], R10 ;  /* 0x0069d00a01007387 */ /* 0x0003e80000100800 */
[----:B------:R-:W4:Y:S04]  /*92700*/  LDL.LU R144, [R1+0x1710] ;  /* 0x0017100001907983 */ /* 0x000f280000300800 */
        /* <DEDUP_REMOVED lines=12> */
[----:B------:R1:W-:Y:S04]  /*927d0*/  STL [R1+0x69ec], R27 ;  /* 0x0069ec1b01007387 */ /* 0x0003e80000100800 */
        /* <DEDUP_REMOVED lines=12> */
[----:B----4-:R-:W-:Y:S01]  /*928a0*/  HMMA.1688.F32.TF32 R132, R248, R4, R140 ;  /* 0x00000004f884723c */ /* 0x010fe2000008108c */
[----:B------:R4:W-:-:S15]  /*928b0*/  STL [R1+0x69fc], R51 ;  /* 0x0069fc3301007387 */ /* 0x0009de0000100800 */
[----:B------:R-:W-:-:S03]  /*928c0*/  NOP ;  /* 0x0000000000007918 */ /* 0x000fc60000000000 */
[----:B------:R-:W-:Y:S01]  /*928d0*/  IMAD.MOV.U32 R18, RZ, RZ, R132 ;  /* 0x000000ffff127224 */ /* 0x000fe200078e0084 */
[----:B------:R-:W-:Y:S01]  /*928e0*/  MOV R7, R135 ;  /* 0x0000008700077202 */ /* 0x000fe20000000f00 */
[----:B------:R-:W-:Y:S02]  /*928f0*/  IMAD.MOV.U32 R19, RZ, RZ, R133 ;  /* 0x000000ffff137224 */ /* 0x000fe400078e0085 */
[----:B------:R-:W-:Y:S01]  /*92900*/  IMAD.MOV.U32 R6, RZ, RZ, R134 ;  /* 0x000000ffff067224 */ /* 0x000fe200078e0086 */
[----:B------:R-:W-:Y:S04]  /*92910*/  STL [R1+0x69f8], R50 ;  /* 0x0069f83201007387 */ /* 0x000fe80000100800 */
[----:B------:R-:W-:Y:S01]  /*92920*/  STL [R1+0x69f4], R71 ;  /* 0x0069f44701007387 */ /* 0x000fe20000100800 */
[----:B------:R-:W-:Y:S03]  /*92930*/  HMMA.1688.F32.TF32 R132, R248, R16, R144 ;  /* 0x00000010f884723c */ /* 0x000fe60000081090 */
[----:B------:R1:W-:Y:S04]  /*92940*/  STL [R1+0x69f0], R70 ;  /* 0x0069f04601007387 */ /* 0x0003e80000100800 */
[----:B------:R1:W-:Y:S04]  /*92950*/  STL [R1+0x6a0c], R7 ;  /* 0x006a0c0701007387 */ /* 0x0003e80000100800 */
[----:B------:R1:W-:Y:S04]  /*92960*/  STL [R1+0x6a08], R6 ;  /* 0x006a080601007387 */ /* 0x0003e80000100800 */
[----:B------:R-:W-:Y:S04]  /*92970*/  STL [R1+0x6a04], R19 ;  /* 0x006a041301007387 */ /* 0x000fe80000100800 */
[----:B------:R-:W-:Y:S01]  /*92980*/  MOV R67, R135 ;  /* 0x0000008700437202 */ /* 0x000fe20000000f00 */
[----:B------:R-:W-:-:S02]  /*92990*/  IMAD.MOV.U32 R66, RZ, RZ, R134 ;  /* 0x000000ffff427224 */ /* 0x000fc400078e0086 */
[----:B------:R-:W-:Y:S01]  /*929a0*/  IMAD.MOV.U32 R63, RZ, RZ, R133 ;  /* 0x000000ffff3f7224 */ /* 0x000fe200078e0085 */
[----:B------:R1:W-:Y:S01]  /*929b0*/  STL [R1+0x6a00], R18 ;  /* 0x006a001201007387 */ /* 0x0003e20000100800 */
[----:B------:R-:W-:-:S03]  /*929c0*/  IMAD.MOV.U32 R62, RZ, RZ, R132 ;  /* 0x000000ffff3e7224 */ /* 0x000fc600078e0084 */
[----:B------:R1:W-:Y:S04]  /*929d0*/  STL [R1+0x6a1c], R67 ;  /* 0x006a1c4301007387 */ /* 0x0003e80000100800 */
        /* <DEDUP_REMOVED lines=8> */
[----:B-1----:R-:W-:Y:S01]  /*92a60*/  MOV R46, R135 ;  /* 0x00000087002e7202 */ /* 0x002fe20000000f00 */
[----:B------:R-:W-:-:S02]  /*92a70*/  IMAD.MOV.U32 R47, RZ, RZ, R134 ;  /* 0x000000ffff2f7224 */ /* 0x000fc400078e0086 */
[----:B------:R-:W-:Y:S02]  /*92a80*/  IMAD.MOV.U32 R54, RZ, RZ, R133 ;  /* 0x000000ffff367224 */ /* 0x000fe400078e0085 */
[----:B------:R-:W-:Y:S01]  /*92a90*/  IMAD.MOV.U32 R55, RZ, RZ, R132 ;  /* 0x000000ffff377224 */ /* 0x000fe200078e0084 */
        /* <DEDUP_REMOVED lines=8> */
[----:B---3--:R-:W-:Y:S03]  /*92b20*/  HMMA.1688.F32.TF32 R132, R248, R8, R136 ;  /* 0x00000008f884723c */ /* 0x008fe60000081088 */
        /* <DEDUP_REMOVED lines=91> */
[----:B------:R-:W-:-:S03]  /*930e0*/  IMAD.MOV.U32 R7, RZ, RZ, R132 ;  /* 0x000000ffff077224 */ /* 0x000fc600078e0084 */
[----:B------:R-:W4:Y:S01]  /*930f0*/  LDL.LU R195, [R1+0x164c] ;  /* 0x00164c0001c37983 */ /* 0x000f220000300800 */
[----:B------:R-:W-:Y:S01]  /*93100*/  IMAD.MOV.U32 R6, RZ, RZ, R133 ;  /* 0x000000ffff067224 */ /* 0x000fe200078e0085 */
[----:B------:R-:W-:Y:S02]  /*93110*/  MOV R18, R135 ;  /* 0x0000008700127202 */ /* 0x000fe40000000f00 */
[----:B------:R-:W4:Y:S01]  /*93120*/  LDL.LU R204, [R1+0xee0] ;  /* 0x000ee00001cc7983 */ /* 0x000f220000300800 */
[----:B------:R-:W-:-:S03]  /*93130*/  IMAD.MOV.U32 R19, RZ, RZ, R134 ;  /* 0x000000ffff137224 */ /* 0x000fc600078e0086 */
        /* <DEDUP_REMOVED lines=20> */
[----:B------:R-:W-:Y:S01]  /*93280*/  LOP3.LUT R243, R0, 0x60, RZ, 0x3c, !PT ;  /* 0x0000006000f37812 */ /* 0x000fe200078e3cff */
[----:B------:R-:W-:Y:S01]  /*93290*/  IMAD.MOV.U32 R67, RZ, RZ, R132 ;  /* 0x000000ffff437224 */ /* 0x000fe200078e0084 */
[----:B------:R-:W-:Y:S01]  /*932a0*/  MOV R62, R135 ;  /* 0x00000087003e7202 */ /* 0x000fe20000000f00 */
[----:B------:R-:W-:-:S02]  /*932b0*/  IMAD.MOV.U32 R66, RZ, RZ, R133 ;  /* 0x000000ffff427224 */ /* 0x000fc400078e0085 */
[----:B------:R-:W-:Y:S01]  /*932c0*/  IMAD.MOV.U32 R63, RZ, RZ, R134 ;  /* 0x000000ffff3f7224 */ /* 0x000fe200078e0086 */
[----:B------:R-:W-:Y:S04]  /*932d0*/  LDS R185, [R243+UR10+0x46000] ;  /* 0x0460000af3b97984 */ /* 0x000fe80008000800 */
[----:B------:R-:W1:Y:S01]  /*932e0*/  LDS R187, [R243+UR10+0x46800] ;  /* 0x0468000af3bb7984 */ /* 0x000e620008000800 */
[----:B------:R-:W-:-:S03]  /*932f0*/  LOP3.LUT R3, R0, 0x20, RZ, 0x3c, !PT ;  /* 0x0000002000037812 */ /* 0x000fc600078e3cff */
[----:B------:R-:W-:Y:S01]  /*93300*/  LDS R241, [R243+UR10+0x46180] ;  /* 0x0461800af3f17984 */ /* 0x000fe20008000800 */
[----:B---3--:R-:W-:-:S15]  /*93310*/  HMMA.1688.F32.TF32 R132, R248, R48, R148 ;  /* 0x00000030f884723c */ /* 0x008fde0000081094 */
[----:B------:R-:W-:-:S04]  /*93320*/  NOP ;  /* 0x0000000000007918 */ /* 0x000fc80000000000 */
[----:B------:R-:W-:Y:S01]  /*93330*/  IMAD.MOV.U32 R87, RZ, RZ, R132 ;  /* 0x000000ffff577224 */ /* 0x000fe200078e0084 */
[----:B------:R-:W-:Y:S01]  /*93340*/  MOV R83, R135 ;  /* 0x0000008700537202 */ /* 0x000fe20000000f00 */
[----:B------:R-:W-:Y:S02]  /*93350*/  IMAD.MOV.U32 R79, RZ, RZ, R133 ;  /* 0x000000ffff4f7224 */ /* 0x000fe400078e0085 */
[----:B------:R-:W-:Y:S02]  /*93360*/  IMAD.MOV.U32 R82, RZ, RZ, R134 ;  /* 0x000000ffff527224 */ /* 0x000fe400078e0086 */
[----:B----4-:R-:W-:Y:S08]  /*93370*/  HMMA.1688.F32.TF32 R132, R248, R68, R152 ;  /* 0x00000044f884723c */ /* 0x010ff00000081098 */
[----:B-1----:R-:W-:Y:S11]  /*93380*/  HMMA.1688.F32.TF32 R148, R184, R116, R200 ;  /* 0x00000074b894723c */ /* 0x002ff600000810c8 */
[----:B------:R-:W-:Y:S01]  /*93390*/  IMAD.MOV.U32 R46, RZ, RZ, R132 ;  /* 0x000000ffff2e7224 */ /* 0x000fe200078e0084 */
[----:B------:R-:W-:Y:S01]  /*933a0*/  MOV R55, R135 ;  /* 0x0000008700377202 */ /* 0x000fe20000000f00 */
[----:B------:R-:W-:-:S02]  /*933b0*/  IMAD.MOV.U32 R47, RZ, RZ, R133 ;  /* 0x000000ffff2f7224 */ /* 0x000fc400078e0085 */
[----:B------:R-:W-:Y:S02]  /*933c0*/  IMAD.MOV.U32 R54, RZ, RZ, R134 ;  /* 0x000000ffff367224 */ /* 0x000fe400078e0086 */
[C---:B------:R-:W-:Y:S08]  /*933d0*/  HMMA.1688.F32.TF32 R132, R248.reuse, R64, R192 ;  /* 0x00000040f884723c */ /* 0x040ff000000810c0 */
[----:B------:R-:W-:Y:S08]  /*933e0*/  HMMA.1688.F32.TF32 R248, R248, R60, R204 ;  /* 0x0000003cf8f8723c */ /* 0x000ff000000810cc */
[C---:B------:R-:W-:Y:S08]  /*933f0*/  HMMA.1688.F32.TF32 R140, R184.reuse, R112, R140 ;  /* 0x00000070b88c723c */ /* 0x040ff0000008108c */
[C---:B------:R-:W-:Y:S03]  /*93400*/  HMMA.1688.F32.TF32 R136, R184.reuse, R104, R136 ;  /* 0x00000068b888723c */ /* 0x040fe60000081088 */
[----:B------:R-:W-:Y:S04]  /*93410*/  STL.64 [R1+0x6b58], R250 ;  /* 0x006b58fa01007387 */ /* 0x000fe80000100a00 */
[----:B------:R-:W-:Y:S01]  /*93420*/  STL.64 [R1+0x6b50], R248 ;  /* 0x006b50f801007387 */ /* 0x000fe20000100a00 */
[C---:B--2---:R-:W-:Y:S08]  /*93430*/  HMMA.1688.F32.TF32 R244, R184.reuse, R128, R244 ;  /* 0x00000080b8f4723c */ /* 0x044ff000000810f4 */
[C---:B------:R-:W-:Y:S08]  /*93440*/  HMMA.1688.F32.TF32 R152, R184.reuse, R120, R160 ;  /* 0x00000078b898723c */ /* 0x040ff000000810a0 */
[C---:B------:R-:W-:Y:S03]  /*93450*/  HMMA.1688.F32.TF32 R156, R184.reuse, R124, R156 ;  /* 0x0000007cb89c723c */ /* 0x040fe6000008109c */
[----:B------:R-:W-:Y:S04]  /*93460*/  STL.64 [R1+0x6b68], R246 ;  /* 0x006b68f601007387 */ /* 0x000fe80000100a00 */
[----:B------:R-:W-:Y:S01]  /*93470*/  STL.64 [R1+0x6b60], R244 ;  /* 0x006b60f401007387 */ /* 0x000fe20000100a00 */
[----:B------:R-:W-:Y:S11]  /*93480*/  HMMA.1688.F32.TF32 R144, R184, R108, R144 ;  /* 0x0000006cb890723c */ /* 0x000ff60000081090 */
        /* <DEDUP_REMOVED lines=8> */
[----:B------:R-:W-:Y:S01]  /*93510*/  STL.64 [R1+0xa90], R144 ;  /* 0x000a909001007387 */ /* 0x000fe20000100a00 */
[----:B-1----:R-:W-:-:S03]  /*93520*/  IMAD.MOV.U32 R140, RZ, RZ, R189 ;  /* 0x000000ffff8c7224 */ /* 0x002fc600078e00bd */
[----:B------:R-:W-:Y:S01]  /*93530*/  STL.64 [R1+0xa98], R146 ;  /* 0x000a989201007387 */ /* 0x000fe20000100a00 */
[----:B------:R-:W-:-:S03]  /*93540*/  IMAD.MOV.U32 R141, RZ, RZ, R188 ;  /* 0x000000ffff8d7224 */ /* 0x000fc600078e00bc */
[----:B------:R-:W3:Y:S04]  /*93550*/  LDL.LU R189, [R1+0x6bcc] ;  /* 0x006bcc0001bd7983 */ /* 0x000ee80000300800 */
[----:B------:R1:W-:Y:S04]  /*93560*/  STL.64 [R1+0xa80], R136 ;  /* 0x000a808801007387 */ /* 0x0003e80000100a00 */
[----:B------:R4:W-:Y:S04]  /*93570*/  STL.64 [R1+0xa88], R138 ;  /* 0x000a888a01007387 */ /* 0x0009e80000100a00 */
[----:B------:R-:W4:Y:S04]  /*93580*/  LDL.LU R188, [R1+0x6bc8] ;  /* 0x006bc80001bc7983 */ /* 0x000f280000300800 */
[----:B--2---:R-:W2:Y:S04]  /*93590*/  LDL.LU R142, [R1+0x1468] ;  /* 0x00146800018e7983 */ /* 0x004ea80000300800 */
[----:B------:R-:W2:Y:S04]  /*935a0*/  LDL.LU R143, [R1+0x146c] ;  /* 0x00146c00018f7983 */ /* 0x000ea80000300800 */
[----:B------:R-:W2:Y:S04]  /*935b0*/  LDL.LU R160, [R1+0x1480] ;  /* 0x0014800001a07983 */ /* 0x000ea80000300800 */
[----:B------:R-:W2:Y:S01]  /*935c0*/  LDL.LU R161, [R1+0x1484] ;  /* 0x0014840001a17983 */ /* 0x000ea20000300800 */
[----:B---3--:R-:W-:-:S03]  /*935d0*/  IMAD.MOV.U32 R162, RZ, RZ, R189 ;  /* 0x000000ffffa27224 */ /* 0x008fc600078e00bd */
[----:B------:R-:W3:Y:S01]  /*935e0*/  LDL.LU R189, [R1+0x6bc4] ;  /* 0x006bc40001bd7983 */ /* 0x000ee20000300800 */
[----:B----4-:R-:W-:-:S03]  /*935f0*/  MOV R163, R188 ;  /* 0x000000bc00a37202 */ /* 0x010fc60000000f00 */
[----:B------:R-:W4:Y:S04]  /*93600*/  LDL.LU R188, [R1+0x6bc0] ;  /* 0x006bc00001bc7983 */ /* 0x000f280000300800 */
[----:B------:R-:W2:Y:S04]  /*93610*/  LDL.LU R156, [R1+0x1490] ;  /* 0x00149000019c7983 */ /* 0x000ea80000300800 */
[----:B------:R-:W2:Y:S04]  /*93620*/  LDL.LU R157, [R1+0x1494] ;  /* 0x00149400019d7983 */ /* 0x000ea80000300800 */
[----:B------:R-:W2:Y:S04]  /*93630*/  LDL.LU R158, [R1+0x1498] ;  /* 0x00149800019e7983 */ /* 0x000ea80000300800 */
[----:B------:R-:W2:Y:S04]  /*93640*/  LDL.LU R159, [R1+0x149c] ;  /* 0x00149c00019f7983 */ /* 0x000ea80000300800 */
[----:B------:R-:W2:Y:S04]  /*93650*/  LDL.LU R204, [R1+0x14a0] ;  /* 0x0014a00001cc7983 */ /* 0x000ea80000300800 */
[----:B------:R-:W2:Y:S01]  /*93660*/  LDL.LU R205, [R1+0x14a4] ;  /* 0x0014a40001cd7983 */ /* 0x000ea20000300800 */
[----:B---3--:R-:W-:-:S02]  /*93670*/  IMAD.MOV.U32 R207, RZ, RZ, R189 ;  /* 0x000000ffffcf7224 */ /* 0x008fc400078e00bd */
[----:B----4-:R-:W-:Y:S02]  /*93680*/  IMAD.MOV.U32 R206, RZ, RZ, R188 ;  /* 0x000000ffffce7224 */ /* 0x010fe400078e00bc */
[----:B------:R-:W3:Y:S04]  /*93690*/  LDL.LU R188, [R1+0x6bbc] ;  /* 0x006bbc0001bc7983 */ /* 0x000ee80000300800 */
[----:B------:R-:W4:Y:S04]  /*936a0*/  LDL.LU R189, [R1+0x6bb8] ;  /* 0x006bb80001bd7983 */ /* 0x000f280000300800 */
[----:B------:R-:W2:Y:S04]  /*936b0*/  LDL.LU R152, [R1+0x14c0] ;  /* 0x0014c00001987983 */ /* 0x000ea80000300800 */
[----:B------:R-:W2:Y:S04]  /*936c0*/  LDL.LU R153, [R1+0x14c4] ;  /* 0x0014c40001997983 */ /* 0x000ea80000300800 */
[----:B------:R-:W2:Y:S04]  /*936d0*/  LDL.LU R154, [R1+0x14c8] ;  /* 0x0014c800019a7983 */ /* 0x000ea80000300800 */
[----:B------:R-:W2:Y:S04]  /*936e0*/  LDL.LU R155, [R1+0x14cc] ;  /* 0x0014cc00019b7983 */ /* 0x000ea80000300800 */
[----:B------:R-:W2:Y:S04]  /*936f0*/  LDL.LU R148, [R1+0x14d0] ;  /* 0x0014d00001947983 */ /* 0x000ea80000300800 */
[----:B------:R-:W2:Y:S01]  /*93700*/  LDL.LU R149, [R1+0x14d4] ;  /* 0x0014d40001957983 */ /* 0x000ea20000300800 */
[----:B---3--:R-:W-:Y:S01]  /*93710*/  MOV R151, R188 ;  /* 0x000000bc00977202 */ /* 0x008fe20000000f00 */
[----:B----4-:R-:W-:-:S02]  /*93720*/  IMAD.MOV.U32 R150, RZ, RZ, R189 ;  /* 0x000000ffff967224 */ /* 0x010fc400078e00bd */
        /* <DEDUP_REMOVED lines=78> */
[C---:B----4-:R-:W-:Y:S01]  /*93c10*/  HMMA.1688.F32.TF32 R244, R184.reuse, R100, R136 ;  /* 0x00000064b8f4723c */ /* 0x050fe20000081088 */
[----:B------:R-:W2:Y:S07]  /*93c20*/  LDL.LU R136, [R1+0x8b0] ;  /* 0x0008b00001887983 */ /* 0x000eae0000300800 */
[C---:B------:R-:W-:Y:S08]  /*93c30*/  HMMA.1688.F32.TF32 R232, R184.reuse, R88, R232 ;  /* 0x00000058b8e8723c */ /* 0x040ff000000810e8 */
[C---:B------:R-:W-:Y:S03]  /*93c40*/  HMMA.1688.F32.TF32 R248, R184.reuse, R96, R248 ;  /* 0x00000060b8f8723c */ /* 0x040fe600000810f8 */
[----:B------:R-:W-:Y:S04]  /*93c50*/  STL.64 [R1+0xa70], R244 ;  /* 0x000a70f401007387 */ /* 0x000fe80000100a00 */
[----:B------:R1:W-:Y:S04]  /*93c60*/  STL.64 [R1+0xa78], R246 ;  /* 0x000a78f601007387 */ /* 0x0003e80000100a00 */
[----:B------:R-:W2:Y:S04]  /*93c70*/  LDL.LU R137, [R1+0x8b4] ;  /* 0x0008b40001897983 */ /* 0x000ea80000300800 */
[----:B------:R-:W2:Y:S01]  /*93c80*/  LDL.LU R138, [R1+0x8b8] ;  /* 0x0008b800018a7983 */ /* 0x000ea20000300800 */
[C---:B-1----:R-:W-:Y:S03]  /*93c90*/  HMMA.1688.F32.TF32 R244, R184.reuse, R92, R164 ;  /* 0x0000005cb8f4723c */ /* 0x042fe600000810a4 */
[----:B------:R-:W2:Y:S05]  /*93ca0*/  LDL.LU R139, [R1+0x8bc] ;  /* 0x0008bc00018b7983 */ /* 0x000eaa0000300800 */
[C---:B------:R-:W-:Y:S01]  /*93cb0*/  HMMA.1688.F32.TF32 R164, R184.reuse, R84, R168 ;  /* 0x00000054b8a4723c */ /* 0x040fe200000810a8 */
[----:B------:R-:W-:Y:S04]  /*93cc0*/  STL.64 [R1+0xa60], R248 ;  /* 0x000a60f801007387 */ /* 0x000fe80000100a00 */
[----:B------:R-:W-:Y:S06]  /*93cd0*/  STL.64 [R1+0xa68], R250 ;  /* 0x000a68fa01007387 */ /* 0x000fec0000100a00 */
        /* <DEDUP_REMOVED lines=11> */
[----:B------:R-:W-:Y:S04]  /*93d90*/  STL.64 [R1+0x110], R168 ;  /* 0x000110a801007387 */ /* 0x000fe80000100a00 */
[----:B------:R1:W-:Y:S05]  /*93da0*/  STL.64 [R1+0x118], R170 ;  /* 0x000118aa01007387 */ /* 0x0003ea0000100a00 */
[----:B------:R-:W-:Y:S04]  /*93db0*/  STL.64 [R1+0x100], R164 ;  /* 0x000100a401007387 */ /* 0x000fe80000100a00 */
[----:B------:R3:W-:Y:S01]  /*93dc0*/  STL.64 [R1+0x108], R166 ;  /* 0x000108a601007387 */ /* 0x0007e20000100a00 */
[C---:B-1----:R-:W-:Y:S08]  /*93dd0*/  HMMA.1688.F32.TF32 R168, R184.reuse, R4, R220 ;  /* 0x00000004b8a8723c */ /* 0x042ff000000810dc */
[C---:B---3--:R-:W-:Y:S01]  /*93de0*/  HMMA.1688.F32.TF32 R164, R184.reuse, R16, R180 ;  /* 0x00000010b8a4723c */ /* 0x048fe200000810b4 */
        /* <DEDUP_REMOVED lines=17> */
[C---:B-1----:R-:W-:Y:S08]  /*93f00*/  HMMA.1688.F32.TF32 R164, R184.reuse, R12, R148 ;  /* 0x0000000cb8a4723c */ /* 0x042ff00000081094 */
[C---:B------:R-:W-:Y:S01]  /*93f10*/  HMMA.1688.F32.TF32 R148, R184.reuse, R56, R192 ;  /* 0x00000038b894723c */ /* 0x040fe200000810c0 */
        /* <DEDUP_REMOVED lines=22> */
[C---:B---3--:R-:W-:Y:S08]  /*94080*/  HMMA.1688.F32.TF32 R148, R184.reuse, R68, R200 ;  /* 0x00000044b894723c */ /* 0x048ff000000810c8 */
[----:B------:R-:W-:Y:S11]  /*94090*/  HMMA.1688.F32.TF32 R184, R184, R60, R144 ;  /* 0x0000003cb8b8723c */ /* 0x000ff60000081090 */
[----:B------:R1:W-:Y:S04]  /*940a0*/  STL.64 [R1+0x10], R148 ;  /* 0x0000109401007387 */ /* 0x0003e80000100a00 */
[----:B------:R3:W-:Y:S04]  /*940b0*/  STL.64 [R1+0x18], R150 ;  /* 0x0000189601007387 */ /* 0x0007e80000100a00 */
[----:B------:R-:W-:Y:S04]  /*940c0*/  STL [R1+0x6888], R184 ;  /* 0x006888b801007387 */ /* 0x000fe80000100800 */
[----:B------:R-:W-:Y:S04]  /*940d0*/  STL.64 [R1], R48 ;  /* 0x0000003001007387 */ /* 0x000fe80000100a00 */
[----:B------:R-:W-:Y:S04]  /*940e0*/  STL.64 [R1+0x8], R50 ;  /* 0x0000083201007387 */ /* 0x000fe80000100a00 */
[----:B------:R-:W-:Y:S04]  /*940f0*/  STL [R1+0x6884], R185 ;  /* 0x006884b901007387 */ /* 0x000fe80000100800 */
[----:B------:R-:W-:Y:S04]  /*94100*/  STL [R1+0x6880], R186 ;  /* 0x006880ba01007387 */ /* 0x000fe80000100800 */
[----:B------:R-:W-:Y:S04]  /*94110*/  STL [R1+0x687c], R187 ;  /* 0x00687cbb01007387 */ /* 0x000fe80000100800 */
[----:B------:R-:W4:Y:S04]  /*94120*/  LDL.LU R140, [R1+0x1360] ;  /* 0x00136000018c7983 */ /* 0x000f280000300800 */
[----:B------:R-:W4:Y:S04]  /*94130*/  LDL.LU R141, [R1+0x1364] ;  /* 0x00136400018d7983 */ /* 0x000f280000300800 */
[----:B------:R-:W4:Y:S04]  /*94140*/  LDL.LU R142, [R1+0x1368] ;  /* 0x00136800018e7983 */ /* 0x000f280000300800 */
[----:B------:R-:W4:Y:S04]  /*94150*/  LDL.LU R143, [R1+0x136c] ;  /* 0x00136c00018f7983 */ /* 0x000f280000300800 */
        /* <DEDUP_REMOVED lines=72> */
[C---:B--2---:R-:W-:Y:S02]  /*945e0*/  HMMA.1688.F32.TF32 R188, R132.reuse, R128, R136 ;  /* 0x0000008084bc723c */ /* 0x044fe40000081088 */
[----:B------:R-:W-:Y:S04]  /*945f0*/  LDS R136, [R197+UR10+0x46080] ;  /* 0x0460800ac5887984 */ /* 0x000fe80008000800 */
[----:B------:R-:W-:Y:S04]  /*94600*/  LDS R138, [R197+UR10+0x46880] ;  /* 0x0468800ac58a7984 */ /* 0x000fe80008000800 */
[----:B------:R-:W-:Y:S04]  /*94610*/  LDS R137, [R243+UR10+0x46080] ;  /* 0x0460800af3897984 */ /* 0x000fe80008000800 */
[----:B------:R-:W1:Y:S05]  /*94620*/  LDS R139, [R243+UR10+0x46880] ;  /* 0x0468800af38b7984 */ /* 0x000e6a0008000800 */
[----:B------:R-:W-:Y:S04]  /*94630*/  STL [R1+0x6894], R188 ;  /* 0x006894bc01007387 */ /* 0x000fe80000100800 */
[----:B------:R-:W-:Y:S04]  /*94640*/  STL [R1+0x6890], R189 ;  /* 0x006890bd01007387 */ /* 0x000fe80000100800 */
[----:B------:R-:W-:Y:S04]  /*94650*/  STL [R1+0x688c], R190 ;  /* 0x00688cbe01007387 */ /* 0x000fe80000100800 */
[----:B------:R-:W-:Y:S04]  /*94660*/  STL [R1+0x6878], R191 ;  /* 0x006878bf01007387 */ /* 0x000fe80000100800 */
[----:B------:R-:W-:Y:S01]  /*94670*/  STL [R1+0x6b70], R197 ;  /* 0x006b70c501007387 */ /* 0x000fe20000100800 */
[C---:B---3--:R-:W-:Y:S08]  /*94680*/  HMMA.1688.F32.TF32 R168, R132.reuse, R124, R224 ;  /* 0x0000007c84a8723c */ /* 0x048ff000000810e0 */
[C---:B----4-:R-:W-:Y:S11]  /*94690*/  HMMA.1688.F32.TF32 R48, R132.reuse, R120, R176 ;  /* 0x000000788430723c */ /* 0x050ff600000810b0 */
[----:B------:R-:W-:Y:S01]  /*946a0*/  STL.64 [R1+0xa40], R168 ;  /* 0x000a40a801007387 */ /* 0x000fe20000100a00 */
[C---:B------:R-:W-:Y:S03]  /*946b0*/  HMMA.1688.F32.TF32 R164, R132.reuse, R116, R220 ;  /* 0x0000007484a4723c */ /* 0x040fe600000810dc */
[----:B------:R2:W-:Y:S04]  /*946c0*/  STL.64 [R1+0xa48], R170 ;  /* 0x000a48aa01007387 */ /* 0x0005e80000100a00 */
[----:B------:R-:W-:Y:S01]  /*946d0*/  STL.64 [R1+0xa30], R48 ;  /* 0x000a303001007387 */ /* 0x000fe20000100a00 */
[C---:B--2---:R-:W-:Y:S03]  /*946e0*/  HMMA.1688.F32.TF32 R168, R132.reuse, R112, R180 ;  /* 0x0000007084a8723c */ /* 0x044fe600000810b4 */
[----:B------:R2:W-:Y:S05]  /*946f0*/  STL.64 [R1+0xa38], R50 ;  /* 0x000a383201007387 */ /* 0x0005ea0000100a00 */
        /* <DEDUP_REMOVED lines=13> */
[----:B------:R-:W-:Y:S01]  /*947d0*/  STL.64 [R1+0x9e8], R170 ;  /* 0x0009e8aa01007387 */ /* 0x000fe20000100a00 */
[C---:B--2---:R-:W-:Y:S03]  /*947e0*/  HMMA.1688.F32.TF32 R164, R132.reuse, R92, R148 ;  /* 0x0000005c84a4723c */ /* 0x044fe60000081094 */
[----:B------:R-:W-:Y:S04]  /*947f0*/  STL.64 [R1+0x9d0], R48 ;  /* 0x0009d03001007387 */ /* 0x000fe80000100a00 */
[----:B------:R2:W-:Y:S01]  /*94800*/  STL.64 [R1+0x9d8], R50 ;  /* 0x0009d83201007387 */ /* 0x0005e20000100a00 */
[C---:B------:R-:W-:Y:S08]  /*94810*/  HMMA.1688.F32.TF32 R148, R132.reuse, R88, R152 ;  /* 0x000000588494723c */ /* 0x040ff00000081098 */
[C---:B--2---:R-:W-:Y:S03]  /*94820*/  HMMA.1688.F32.TF32 R48, R132.reuse, R84, R192 ;  /* 0x000000548430723c */ /* 0x044fe600000810c0 */
        /* <DEDUP_REMOVED lines=10> */
[----:B------:R-:W-:Y:S06]  /*948d0*/  STL.64 [R1+0x998], R154 ;  /* 0x0009989a01007387 */ /* 0x000fec0000100a00 */
[----:B------:R-:W-:Y:S04]  /*948e0*/  STL.64 [R1+0x980], R148 ;  /* 0x0009809401007387 */ /* 0x000fe80000100a00 */
[----:B------:R2:W-:Y:S04]  /*948f0*/  STL.64 [R1+0x988], R150 ;  /* 0x0009889601007387 */ /* 0x0005e80000100a00 */
[----:B------:R-:W-:Y:S01]  /*94900*/  IMAD.MOV.U32 R188, RZ, RZ, R50 ;  /* 0x000000ffffbc7224 */ /* 0x000fe200078e0032 */
[----:B------:R3:W-:Y:S01]  /*94910*/  STL.64 [R1+0x970], R48 ;  /* 0x0009703001007387 */ /* 0x0007e20000100a00 */
[----:B------:R-:W-:Y:S01]  /*94920*/  IMAD.MOV.U32 R189, RZ, RZ, R51 ;  /* 0x000000ffffbd7224 */ /* 0x000fe200078e0033 */
        /* <DEDUP_REMOVED lines=8> */
[----:B---3--:R-:W-:-:S02]  /*949b0*/  MOV R188, R51 ;  /* 0x0000003300bc7202 */ /* 0x008fc40000000f00 */
[C---:B--2---:R-:W-:Y:S03]  /*949c0*/  HMMA.1688.F32.TF32 R48, R132.reuse, R16, R144 ;  /* 0x000000108430723c */ /* 0x044fe60000081090 */
[----:B------:R-:W-:Y:S04]  /*949d0*/  STL [R1+0x68a4], R188 ;  /* 0x0068a4bc01007387 */ /* 0x000fe80000100800 */
[----:B------:R-:W-:Y:S04]  /*949e0*/  STL [R1+0x68a0], R189 ;  /* 0x0068a0bd01007387 */ /* 0x000fe80000100800 */
[----:B------:R-:W2:Y:S08]  /*949f0*/  LDL.LU R148, [R1+0x1340] ;  /* 0x0013400001947983 */ /* 0x000eb00000300800 */
[----:B------:R-:W-:Y:S04]  /*94a00*/  STL.64 [R1+0x940], R48 ;  /* 0x0009403001007387 */ /* 0x000fe80000100a00 */
[----:B------:R2:W-:Y:S04]  /*94a10*/  STL.64 [R1+0x948], R50 ;  /* 0x0009483201007387 */ /* 0x0005e80000100a00 */
        /* <DEDUP_REMOVED lines=35> */
[----:B--2---:R-:W-:-:S15]  /*94c50*/  HMMA.1688.F32.TF32 R48, R132, R36, R148 ;  /* 0x000000248430723c */ /* 0x004fde0000081094 */
[----:B------:R-:W-:-:S04]  /*94c60*/  NOP ;  /* 0x0000000000007918 */ /* 0x000fc80000000000 */
[----:B------:R-:W-:Y:S01]  /*94c70*/  IMAD.MOV.U32 R190, RZ, RZ, R48 ;  /* 0x000000ffffbe7224 */ /* 0x000fe200078e0030 */
[----:B------:R-:W-:Y:S01]  /*94c80*/  MOV R186, R51 ;  /* 0x0000003300ba7202 */ /* 0x000fe20000000f00 */
[----:B------:R-:W-:Y:S02]  /*94c90*/  IMAD.MOV.U32 R184, RZ, RZ, R49 ;  /* 0x000000ffffb87224 */ /* 0x000fe400078e0031 */
[----:B------:R-:W-:Y:S02]  /*94ca0*/  IMAD.MOV.U32 R185, RZ, RZ, R50 ;  /* 0x000000ffffb97224 */ /* 0x000fe400078e0032 */
[----:B----4-:R-:W-:Y:S01]  /*94cb0*/  HMMA.1688.F32.TF32 R48, R132, R8, R152 ;  /* 0x000000088430723c */ /* 0x010fe20000081098 */
[----:B------:R-:W-:Y:S04]  /*94cc0*/  STL [R1+0x68b4], R186 ;  /* 0x0068b4ba01007387 */ /* 0x000fe80000100800 */
[----:B------:R-:W-:Y:S04]  /*94cd0*/  STL [R1+0x68b0], R185 ;  /* 0x0068b0b901007387 */ /* 0x000fe80000100800 */
[----:B------:R-:W-:Y:S04]  /*94ce0*/  STL [R1+0x68ac], R184 ;  /* 0x0068acb801007387 */ /* 0x000fe80000100800 */
[----:B------:R-:W-:Y:S06]  /*94cf0*/  STL [R1+0x68a8], R190 ;  /* 0x0068a8be01007387 */ /* 0x000fec0000100800 */
[----:B------:R-:W-:Y:S01]  /*94d00*/  IMAD.MOV.U32 R188, RZ, RZ, R50 ;  /* 0x000000ffffbc7224 */ /* 0x000fe200078e0032 */
[----:B------:R3:W-:Y:S01]  /*94d10*/  STL.64 [R1+0x920], R48 ;  /* 0x0009203001007387 */ /* 0x0007e20000100a00 */
[----:B------:R-:W-:-:S02]  /*94d20*/  IMAD.MOV.U32 R189, RZ, RZ, R51 ;  /* 0x000000ffffbd7224 */ /* 0x000fc400078e0033 */
[----:B---3--:R-:W-:Y:S03]  /*94d30*/  HMMA.1688.F32.TF32 R48, R132, R20, R192 ;  /* 0x000000148430723c */ /* 0x008fe600000810c0 */
[----:B------:R2:W-:-:S15]  /*94d40*/  STL [R1+0x68bc], R189 ;  /* 0x0068bcbd01007387 */ /* 0x0005de0000100800 */
[----:B------:R-:W-:Y:S01]  /*94d50*/  NOP ;  /* 0x0000000000007918 */ /* 0x000fe20000000000 */
[----:B------:R-:W-:Y:S01]  /*94d60*/  IMAD.MOV.U32 R186, RZ, RZ, R48 ;  /* 0x000000ffffba7224 */ /* 0x000fe200078e0030 */
[----:B------:R-:W-:Y:S01]  /*94d70*/  MOV R185, R49 ;  /* 0x0000003100b97202 */ /* 0x000fe20000000f00 */
[----:B------:R-:W-:Y:S02]  /*94d80*/  IMAD.MOV.U32 R184, RZ, RZ, R50 ;  /* 0x000000ffffb87224 */ /* 0x000fe400078e0032 */
[----:B------:R-:W-:Y:S02]  /*94d90*/  IMAD.MOV.U32 R190, RZ, RZ, R51 ;  /* 0x000000ffffbe7224 */ /* 0x000fe400078e0033 */
[----:B------:R-:W-:Y:S01]  /*94da0*/  HMMA.1688.F32.TF32 R48, R132, R28, R204 ;  /* 0x0000001c8430723c */ /* 0x000fe200000810cc */
[----:B------:R3:W-:-:S15]  /*94db0*/  STL [R1+0x68b8], R188 ;  /* 0x0068b8bc01007387 */ /* 0x0007de0000100800 */
[----:B------:R-:W-:-:S03]  /*94dc0*/  NOP ;  /* 0x0000000000007918 */ /* 0x000fc60000000000 */
[----:B--2---:R-:W-:Y:S01]  /*94dd0*/  IMAD.MOV.U32 R189, RZ, RZ, R50 ;  /* 0x000000ffffbd7224 */ /* 0x004fe200078e0032 */
[----:B------:R2:W-:Y:S01]  /*94de0*/  STL.64 [R1+0x900], R48 ;  /* 0x0009003001007387 */ /* 0x0005e20000100a00 */
[----:B---3--:R-:W-:Y:S02]  /*94df0*/  MOV R188, R51 ;  /* 0x0000003300bc7202 */ /* 0x008fe40000000f00 */
[----:B--2---:R-:W-:-:S15]  /*94e00*/  HMMA.1688.F32.TF32 R48, R132, R24, R156 ;  /* 0x000000188430723c */ /* 0x004fde000008109c */
[----:B------:R-:W-:-:S04]  /*94e10*/  NOP ;  /* 0x0000000000007918 */ /* 0x000fc80000000000 */
[----:B------:R-:W-:Y:S01]  /*94e20*/  IMAD.MOV.U32 R187, RZ, RZ, R48 ;  /* 0x000000ffffbb7224 */ /* 0x000fe200078e0030 */
[----:B------:R2:W-:Y:S01]  /*94e30*/  STL.64 [R1+0x8f8], R50 ;  /* 0x0008f83201007387 */ /* 0x0005e20000100a00 */
[----:B------:R-:W-:Y:S02]  /*94e40*/  IMAD.MOV.U32 R191, RZ, RZ, R49 ;  /* 0x000000ffffbf7224 */ /* 0x000fe400078e0031 */
[C---:B--2---:R-:W-:Y:S03]  /*94e50*/  HMMA.1688.F32.TF32 R48, R132.reuse, R12, R160 ;  /* 0x0000000c8430723c */ /* 0x044fe600000810a0 */
[----:B------:R-:W-:Y:S04]  /*94e60*/  STL.64 [R1+0x68d8], R190 ;  /* 0x0068d8be01007387 */ /* 0x000fe80000100a00 */
[----:B------:R-:W-:Y:S01]  /*94e70*/  STL.64 [R1+0x68d0], R188 ;  /* 0x0068d0bc01007387 */ /* 0x000fe20000100a00 */
[C---:B------:R-:W-:Y:S03]  /*94e80*/  HMMA.1688.F32.TF32 R152, R132.reuse, R40, R200 ;  /* 0x000000288498723c */ /* 0x040fe600000810c8 */
[----:B------:R-:W-:Y:S04]  /*94e90*/  STL.64 [R1+0x68c8], R186 ;  /* 0x0068c8ba01007387 */ /* 0x000fe80000100a00 */
[----:B------:R-:W-:Y:S01]  /*94ea0*/  STL.64 [R1+0x68c0], R184 ;  /* 0x0068c0b801007387 */ /* 0x000fe20000100a00 */
[C---:B------:R-:W-:Y:S03]  /*94eb0*/  HMMA.1688.F32.TF32 R148, R132.reuse, R56, R140 ;  /* 0x000000388494723c */ /* 0x040fe6000008108c */
[----:B------:R-:W-:Y:S04]  /*94ec0*/  STL.64 [R1+0x8e0], R48 ;  /* 0x0008e03001007387 */ /* 0x000fe80000100a00 */
[----:B------:R2:W-:Y:S02]  /*94ed0*/  STL.64 [R1+0x8e8], R50 ;  /* 0x0008e83201007387 */ /* 0x0005e40000100a00 */
[C---:B--2---:R-:W-:Y:S02]  /*94ee0*/  HMMA.1688.F32.TF32 R48, R132.reuse, R52, R144 ;  /* 0x000000348430723c */ /* 0x044fe40000081090 */
[----:B------:R2:W-:Y:S04]  /*94ef0*/  STL.64 [R1+0x8d0], R152 ;  /* 0x0008d09801007387 */ /* 0x0005e80000100a00 */
[----:B------:R3:W-:Y:S04]  /*94f00*/  STL.64 [R1+0x8d8], R154 ;  /* 0x0008d89a01007387 */ /* 0x0007e80000100a00 */
[----:B------:R-:W4:Y:S04]  /*94f10*/  LDL.LU R140, [R1+0x740] ;  /* 0x00074000018c7983 */ /* 0x000f280000300800 */
[----:B------:R-:W-:Y:S04]  /*94f20*/  STL.64 [R1+0x8c0], R148 ;  /* 0x0008c09401007387 */ /* 0x000fe80000100a00 */
[----:B------:R-:W-:Y:S04]  /*94f30*/  STL.64 [R1+0x8c8], R150 ;  /* 0x0008c89601007387 */ /* 0x000fe80000100a00 */
        /* <DEDUP_REMOVED lines=111> */
[----:B------:R-:W-:Y:S04]  /*95630*/  STL.64 [R1+0x8a0], R48 ;  /* 0x0008a03001007387 */ /* 0x000fe80000100a00 */
[----:B------:R1:W-:Y:S04]  /*95640*/  STL.64 [R1+0x8a8], R50 ;  /* 0x0008a83201007387 */ /* 0x0003e80000100a00 */
[----:B-1----:R-:W2:Y:S04]  /*95650*/  LDL.LU.64 R50, [R1+0x6ba8] ;  /* 0x006ba80001327983 */ /* 0x002ea80000300a00 */
[----:B------:R-:W2:Y:S01]  /*95660*/  LDL.LU.64 R48, [R1+0x6ba0] ;  /* 0x006ba00001307983 */ /* 0x000ea20000300a00 */
[C---:B------:R-:W-:Y:S08]  /*95670*/  HMMA.1688.F32.TF32 R164, R136.reuse, R128, R164 ;  /* 0x0000008088a4723c */ /* 0x040ff000000810a4 */
[----:B---3--:R-:W-:Y:S08]  /*95680*/  HMMA.1688.F32.TF32 R144, R136, R28, R144 ;  /* 0x0000001c8890723c */ /* 0x008ff00000081090 */
[----:B--2---:R-:W-:-:S15]  /*95690*/  HMMA.1688.F32.TF32 R184, R132, R48, R184 ;  /* 0x0000003084b8723c */ /* 0x004fde00000810b8 */
[----:B------:R-:W-:-:S04]  /*956a0*/  NOP ;  /* 0x0000000000007918 */ /* 0x000fc80000000000 */
[----:B------:R-:W-:Y:S04]  /*956b0*/  STL.64 [R1+0x890], R184 ;  /* 0x000890b801007387 */ /* 0x000fe80000100a00 */
[----:B------:R1:W-:Y:S02]  /*956c0*/  STL.64 [R1+0x898], R186 ;  /* 0x000898ba01007387 */ /* 0x0003e40000100a00 */
[C---:B-1----:R-:W-:Y:S08]  /*956d0*/  HMMA.1688.F32.TF32 R184, R132.reuse, R68, R188 ;  /* 0x0000004484b8723c */ /* 0x042ff000000810bc */
[C---:B------:R-:W-:Y:S11]  /*956e0*/  HMMA.1688.F32.TF32 R188, R132.reuse, R64, R244 ;  /* 0x0000004084bc723c */ /* 0x040ff600000810f4 */
[----:B------:R-:W-:Y:S04]  /*956f0*/  STL.64 [R1+0x880], R184 ;  /* 0x000880b801007387 */ /* 0x000fe80000100a00 */
[----:B------:R1:W-:Y:S02]  /*95700*/  STL.64 [R1+0x888], R186 ;  /* 0x000888ba01007387 */ /* 0x0003e40000100a00 */
[----:B-1----:R-:W-:Y:S02]  /*95710*/  HMMA.1688.F32.TF32 R184, R132, R60, R248 ;  /* 0x0000003c84b8723c */ /* 0x002fe400000810f8 */
[----:B------:R-:W-:Y:S04]  /*95720*/  STL.64 [R1+0x1c0], R188 ;  /* 0x0001c0bc01007387 */ /* 0x000fe80000100a00 */
[----:B------:R1:W-:Y:S04]  /*95730*/  STL.64 [R1+0x1c8], R190 ;  /* 0x0001c8be01007387 */ /* 0x0003e80000100a00 */
[----:B------:R-:W-:Y:S04]  /*95740*/  LDS R132, [R0+UR10+0x46100] ;  /* 0x0461000a00847984 */ /* 0x000fe80008000800 */
[----:B------:R-:W-:Y:S01]  /*95750*/  LDS R134, [R0+UR10+0x46900] ;  /* 0x0469000a00867984 */ /* 0x000fe20008000800 */
[C---:B-1----:R-:W-:Y:S03]  /*95760*/  HMMA.1688.F32.TF32 R188, R136.reuse, R124, R232 ;  /* 0x0000007c88bc723c */ /* 0x042fe600000810e8 */
[----:B------:R-:W-:Y:S04]  /*95770*/  LDS R133, [R3+UR10+0x46100] ;  /* 0x0461000a03857984 */ /* 0x000fe80008000800 */
[----:B------:R-:W-:Y:S04]  /*95780*/  STL.64 [R1+0x1b0], R184 ;  /* 0x0001b0b801007387 */ /* 0x000fe80000100a00 */
[----:B------:R1:W-:Y:S04]  /*95790*/  STL.64 [R1+0x1b8], R186 ;  /* 0x0001b8ba01007387 */ /* 0x0003e80000100a00 */
[----:B------:R-:W-:Y:S04]  /*957a0*/  STL.64 [R1+0x170], R164 ;  /* 0x000170a401007387 */ /* 0x000fe80000100a00 */
[----:B------:R2:W-:Y:S01]  /*957b0*/  STL.64 [R1+0x178], R166 ;  /* 0x000178a601007387 */ /* 0x0005e20000100a00 */
[C---:B-1----:R-:W-:Y:S03]  /*957c0*/  HMMA.1688.F32.TF32 R184, R136.reuse, R120, R168 ;  /* 0x0000007888b8723c */ /* 0x042fe600000810a8 */
[----:B------:R-:W1:Y:S05]  /*957d0*/  LDS R135, [R3+UR10+0x46900] ;  /* 0x0469000a03877984 */ /* 0x000e6a0008000800 */
[C---:B--2---:R-:W-:Y:S08]  /*957e0*/  HMMA.1688.F32.TF32 R164, R136.reuse, R116, R228 ;  /* 0x0000007488a4723c */ /* 0x044ff000000810e4 */
[C---:B------:R-:W-:Y:S01]  /*957f0*/  HMMA.1688.F32.TF32 R168, R136.reuse, R112, R172 ;  /* 0x0000007088a8723c */ /* 0x040fe200000810ac */
[----:B------:R-:W-:Y:S04]  /*95800*/  STL.64 [R1+0x870], R188 ;  /* 0x000870bc01007387 */ /* 0x000fe80000100a00 */
[----:B------:R-:W-:Y:S04]  /*95810*/  STL.64 [R1+0x878], R190 ;  /* 0x000878be01007387 */ /* 0x000fe80000100a00 */
[----:B------:R-:W-:Y:S01]  /*95820*/  STL.64 [R1+0x860], R184 ;  /* 0x000860b801007387 */ /* 0x000fe20000100a00 */
[C---:B------:R-:W-:Y:S03]  /*95830*/  HMMA.1688.F32.TF32 R172, R136.reuse, R108, R224 ;  /* 0x0000006c88ac723c */ /* 0x040fe600000810e0 */
[----:B------:R-:W-:Y:S04]  /*95840*/  STL.64 [R1+0x868], R186 ;  /* 0x000868ba01007387 */ /* 0x000fe80000100a00 */
        /* <DEDUP_REMOVED lines=27> */
[----:B------:R-:W-:Y:S01]  /*95a00*/  STL.64 [R1+0x7c0], R164 ;  /* 0x0007c0a401007387 */ /* 0x000fe20000100a00 */
[C---:B----4-:R-:W-:Y:S03]  /*95a10*/  HMMA.1688.F32.TF32 R152, R136.reuse, R4, R204 ;  /* 0x000000048898723c */ /* 0x050fe600000810cc */
[----:B------:R2:W-:Y:S04]  /*95a20*/  STL.64 [R1+0x7c8], R166 ;  /* 0x0007c8a601007387 */ /* 0x0005e80000100a00 */
[----:B------:R-:W-:Y:S04]  /*95a30*/  STL.64 [R1+0x7b0], R168 ;  /* 0x0007b0a801007387 */ /* 0x000fe80000100a00 */
[----:B------:R-:W-:Y:S01]  /*95a40*/  STL.64 [R1+0x7b8], R170 ;  /* 0x0007b8aa01007387 */ /* 0x000fe20000100a00 */
[C---:B--2---:R-:W-:Y:S03]  /*95a50*/  HMMA.1688.F32.TF32 R164, R136.reuse, R32, R192 ;  /* 0x0000002088a4723c */ /* 0x044fe600000810c0 */
[----:B------:R-:W-:Y:S04]  /*95a60*/  STL.64 [R1+0x7a0], R148 ;  /* 0x0007a09401007387 */ /* 0x000fe80000100a00 */
[----:B------:R2:W-:Y:S02]  /*95a70*/  STL.64 [R1+0x7a8], R150 ;  /* 0x0007a89601007387 */ /* 0x0005e40000100a00 */
[C---:B--2---:R-:W-:Y:S10]  /*95a80*/  HMMA.1688.F32.TF32 R148, R136.reuse, R16, R156 ;  /* 0x000000108894723c */ /* 0x044ff4000008109c */
        /* <DEDUP_REMOVED lines=11> */
[----:B------:R2:W-:Y:S04]  /*95b40*/  STL.64 [R1+0x750], R152 ;  /* 0x0007509801007387 */ /* 0x0005e80000100a00 */
[----:B------:R3:W-:Y:S04]  /*95b50*/  STL.64 [R1+0x758], R154 ;  /* 0x0007589a01007387 */ /* 0x0007e80000100a00 */
[----:B------:R-:W4:Y:S04]  /*95b60*/  LDL.LU R140, [R1+0x1040] ;  /* 0x00104000018c7983 */ /* 0x000f280000300800 */
[----:B------:R1:W-:Y:S04]  /*95b70*/  STL.64 [R1+0x740], R148 ;  /* 0x0007409401007387 */ /* 0x0003e80000100a00 */
[----:B------:R1:W-:Y:S01]  /*95b80*/  STL.64 [R1+0x748], R150 ;  /* 0x0007489601007387 */ /* 0x0003e20000100a00 */
[----:B------:R-:W-:-:S03]  /*95b90*/  IMAD.MOV.U32 R143, RZ, RZ, R196 ;  /* 0x000000ffff8f7224 */ /* 0x000fc600078e00c4 */
[----:B------:R1:W-:Y:S04]  /*95ba0*/  STL.64 [R1+0x730], R144 ;  /* 0x0007309001007387 */ /* 0x0003e80000100a00 */
[----:B------:R1:W-:Y:S04]  /*95bb0*/  STL.64 [R1+0x738], R146 ;  /* 0x0007389201007387 */ /* 0x0003e80000100a00 */
[----:B------:R-:W4:Y:S04]  /*95bc0*/  LDL.LU R141, [R1+0x1044] ;  /* 0x00104400018d7983 */ /* 0x000f280000300800 */
[----:B------:R-:W4:Y:S04]  /*95bd0*/  LDL.LU R142, [R1+0x1048] ;  /* 0x00104800018e7983 */ /* 0x000f280000300800 */
[----:B------:R-:W2:Y:S04]  /*95be0*/  LDL.LU R196, [R1+0x6b9c] ;  /* 0x006b9c0001c47983 */ /* 0x000ea80000300800 */
[----:B------:R-:W3:Y:S04]  /*95bf0*/  LDL.LU R200, [R1+0x1050] ;  /* 0x0010500001c87983 */ /* 0x000ee80000300800 */
[----:B------:R-:W3:Y:S04]  /*95c00*/  LDL.LU R201, [R1+0x1054] ;  /* 0x0010540001c97983 */ /* 0x000ee80000300800 */
[----:B------:R-:W3:Y:S04]  /*95c10*/  LDL.LU R202, [R1+0x1058] ;  /* 0x0010580001ca7983 */ /* 0x000ee80000300800 */
[----:B------:R-:W3:Y:S04]  /*95c20*/  LDL.LU R203, [R1+0x105c] ;  /* 0x00105c0001cb7983 */ /* 0x000ee80000300800 */
[----:B------:R-:W3:Y:S01]  /*95c30*/  LDL.LU R160, [R1+0x1060] ;  /* 0x0010600001a07983 */ /* 0x000ee20000300800 */
[----:B--2---:R-:W-:-:S03]  /*95c40*/  MOV R161, R196 ;  /* 0x000000c400a17202 */ /* 0x004fc60000000f00 */
[----:B------:R-:W2:Y:S04]  /*95c50*/  LDL.LU R196, [R1+0x6b98] ;  /* 0x006b980001c47983 */ /* 0x000ea80000300800 */
[----:B------:R-:W3:Y:S04]  /*95c60*/  LDL.LU R162, [R1+0x1068] ;  /* 0x0010680001a27983 */ /* 0x000ee80000300800 */
[----:B------:R-:W3:Y:S04]  /*95c70*/  LDL.LU R163, [R1+0x106c] ;  /* 0x00106c0001a37983 */ /* 0x000ee80000300800 */
[----:B------:R-:W3:Y:S04]  /*95c80*/  LDL.LU R204, [R1+0x1070] ;  /* 0x0010700001cc7983 */ /* 0x000ee80000300800 */
[----:B------:R-:W4:Y:S04]  /*95c90*/  LDL.LU R205, [R1+0x1074] ;  /* 0x0010740001cd7983 */ /* 0x000f280000300800 */
[----:B------:R-:W4:Y:S01]  /*95ca0*/  LDL.LU R206, [R1+0x1078] ;  /* 0x0010780001ce7983 */ /* 0x000f220000300800 */
[----:B--2---:R-:W-:-:S03]  /*95cb0*/  IMAD.MOV.U32 R207, RZ, RZ, R196 ;  /* 0x000000ffffcf7224 */ /* 0x004fc600078e00c4 */
[----:B------:R-:W2:Y:S04]  /*95cc0*/  LDL.LU R196, [R1+0x6b94] ;  /* 0x006b940001c47983 */ /* 0x000ea80000300800 */
[----:B------:R-:W4:Y:S04]  /*95cd0*/  LDL.LU R152, [R1+0x1080] ;  /* 0x0010800001987983 */ /* 0x000f280000300800 */
[----:B------:R-:W4:Y:S04]  /*95ce0*/  LDL.LU R153, [R1+0x1084] ;  /* 0x0010840001997983 */ /* 0x000f280000300800 */
[----:B---3--:R-:W4:Y:S04]  /*95cf0*/  LDL.LU R154, [R1+0x1088] ;  /* 0x00108800019a7983 */ /* 0x008f280000300800 */
[----:B------:R-:W4:Y:S04]  /*95d00*/  LDL.LU R155, [R1+0x108c] ;  /* 0x00108c00019b7983 */ /* 0x000f280000300800 */
[----:B-1----:R-:W3:Y:S01]  /*95d10*/  LDL.LU R148, [R1+0x610] ;  /* 0x0006100001947983 */ /* 0x002ee20000300800 */
[----:B--2---:R-:W-:-:S03]  /*95d20*/  IMAD.MOV.U32 R149, RZ, RZ, R196 ;  /* 0x000000ffff957224 */ /* 0x004fc600078e00c4 */
[----:B------:R-:W2:Y:S04]  /*95d30*/  LDL.LU R196, [R1+0x6b90] ;  /* 0x006b900001c47983 */ /* 0x000ea80000300800 */
[----:B------:R-:W3:Y:S04]  /*95d40*/  LDL.LU R150, [R1+0x618] ;  /* 0x0006180001967983 */ /* 0x000ee80000300800 */
[----:B------:R-:W3:Y:S04]  /*95d50*/  LDL.LU R151, [R1+0x61c] ;  /* 0x00061c0001977983 */ /* 0x000ee80000300800 */
[----:B------:R-:W3:Y:S04]  /*95d60*/  LDL.LU R236, [R1+0x10a0] ;  /* 0x0010a00001ec7983 */ /* 0x000ee80000300800 */
[----:B------:R-:W3:Y:S04]  /*95d70*/  LDL.LU R237, [R1+0x10a4] ;  /* 0x0010a40001ed7983 */ /* 0x000ee80000300800 */
[----:B------:R-:W3:Y:S01]  /*95d80*/  LDL.LU R238, [R1+0x10a8] ;  /* 0x0010a80001ee7983 */ /* 0x000ee20000300800 */
[----:B--2---:R-:W-:-:S03]  /*95d90*/  IMAD.MOV.U32 R239, RZ, RZ, R196 ;  /* 0x000000ffffef7224 */ /* 0x004fc600078e00c4 */
[----:B------:R-:W2:Y:S04]  /*95da0*/  LDL.LU R196, [R1+0x6b8c] ;  /* 0x006b8c0001c47983 */ /* 0x000ea80000300800 */
        /* <DEDUP_REMOVED lines=41> */
[----:B------:R-:W3:Y:S04]  /*96040*/  LDL.LU R164, [R1+0x6f0] ;  /* 0x0006f00001a47983 */ /* 0x000ee80000300800 */
[----:B------:R-:W3:Y:S01]  /*96050*/  LDL.LU R165, [R1+0x6f4] ;  /* 0x0006f40001a57983 */ /* 0x000ee20000300800 */
[----:B--2---:R-:W-:-:S03]  /*96060*/  IMAD.MOV.U32 R166, RZ, RZ, R196 ;  /* 0x000000ffffa67224 */ /* 0x004fc600078e00c4 */
        /* <DEDUP_REMOVED lines=37> */
[C---:B---3--:R-:W-:Y:S03]  /*962c0*/  HMMA.1688.F32.TF32 R168, R136.reuse, R52, R168 ;  /* 0x0000003488a8723c */ /* 0x048fe600000810a8 */
[----:B------:R-:W3:Y:S04]  /*962d0*/  LDL.LU R144, [R1+0x1030] ;  /* 0x0010300001907983 */ /* 0x000ee80000300800 */
[----:B------:R-:W3:Y:S01]  /*962e0*/  LDL.LU R145, [R1+0x1034] ;  /* 0x0010340001917983 */ /* 0x000ee20000300800 */
[C---:B------:R-:W-:Y:S03]  /*962f0*/  HMMA.1688.F32.TF32 R192, R136.reuse, R44, R192 ;  /* 0x0000002c88c0723c */ /* 0x040fe600000810c0 */
[----:B------:R-:W3:Y:S04]  /*96300*/  LDL.LU R146, [R1+0x1038] ;  /* 0x0010380001927983 */ /* 0x000ee80000300800 */
[----:B------:R-:W3:Y:S01]  /*96310*/  LDL.LU R147, [R1+0x103c] ;  /* 0x00103c0001937983 */ /* 0x000ee20000300800 */
[C---:B--2---:R-:W-:Y:S08]  /*96320*/  HMMA.1688.F32.TF32 R164, R136.reuse, R56, R164 ;  /* 0x0000003888a4723c */ /* 0x044ff000000810a4 */
[C---:B----4-:R-:W-:Y:S08]  /*96330*/  HMMA.1688.F32.TF32 R244, R136.reuse, R12, R244 ;  /* 0x0000000c88f4723c */ /* 0x050ff000000810f4 */
[C---:B------:R-:W-:Y:S08]  /*96340*/  HMMA.1688.F32.TF32 R196, R136.reuse, R24, R196 ;  /* 0x0000001888c4723c */ /* 0x040ff000000810c4 */
[----:B------:R-:W-:Y:S11]  /*96350*/  HMMA.1688.F32.TF32 R248, R136, R40, R248 ;  /* 0x0000002888f8723c */ /* 0x000ff600000810f8 */
[----:B------:R1:W-:Y:S04]  /*96360*/  STL.64 [R1+0x720], R196 ;  /* 0x000720c401007387 */ /* 0x0003e80000100a00 */
[----:B------:R-:W-:Y:S01]  /*96370*/  STL.64 [R1+0x728], R198 ;  /* 0x000728c601007387 */ /* 0x000fe20000100a00 */
[----:B------:R-:W-:Y:S03]  /*96380*/  HMMA.1688.F32.TF32 R176, R132, R120, R176 ;  /* 0x0000007884b0723c */ /* 0x000fe600000810b0 */
[----:B------:R-:W-:Y:S04]  /*96390*/  LDS R199, [R243+UR10+0x46900] ;  /* 0x0469000af3c77984 */ /* 0x000fe80008000800 */
[----:B-1----:R-:W2:Y:S04]  /*963a0*/  LDL.LU R197, [R1+0x6b70] ;  /* 0x006b700001c57983 */ /* 0x002ea80000300800 */
[----:B------:R-:W-:Y:S04]  /*963b0*/  STL.64 [R1+0x710], R244 ;  /* 0x000710f401007387 */ /* 0x000fe80000100a00 */
[----:B------:R1:W-:Y:S04]  /*963c0*/  STL.64 [R1+0x718], R246 ;  /* 0x000718f601007387 */ /* 0x0003e80000100a00 */
[----:B-1----:R-:W4:Y:S04]  /*963d0*/  LDL.LU.64 R246, [R1+0x6b68] ;  /* 0x006b680001f67983 */ /* 0x002f280000300a00 */
[----:B------:R-:W4:Y:S04]  /*963e0*/  LDL.LU.64 R244, [R1+0x6b60] ;  /* 0x006b600001f47983 */ /* 0x000f280000300a00 */
[----:B------:R-:W-:Y:S04]  /*963f0*/  STL.64 [R1+0x700], R248 ;  /* 0x000700f801007387 */ /* 0x000fe80000100a00 */
[----:B------:R1:W-:Y:S04]  /*96400*/  STL.64 [R1+0x708], R250 ;  /* 0x000708fa01007387 */ /* 0x0003e80000100a00 */
[----:B-1----:R-:W3:Y:S04]  /*96410*/  LDL.LU.64 R250, [R1+0x6b58] ;  /* 0x006b580001fa7983 */ /* 0x002ee80000300a00 */
[----:B------:R-:W3:Y:S04]  /*96420*/  LDL.LU.64 R248, [R1+0x6b50] ;  /* 0x006b500001f87983 */ /* 0x000ee80000300a00 */
[----:B------:R1:W-:Y:S04]  /*96430*/  STL.64 [R1+0x6f0], R164 ;  /* 0x0006f0a401007387 */ /* 0x0003e80000100a00 */
[----:B------:R-:W-:Y:S04]  /*96440*/  STL.64 [R1+0x6f8], R166 ;  /* 0x0006f8a601007387 */ /* 0x000fe80000100a00 */
[----:B-1----:R-:W3:Y:S04]  /*96450*/  LDL.LU.64 R164, [R1+0x6b48] ;  /* 0x006b480001a47983 */ /* 0x002ee80000300a00 */
[----:B------:R1:W-:Y:S04]  /*96460*/  STL.64 [R1+0x6e0], R168 ;  /* 0x0006e0a801007387 */ /* 0x0003e80000100a00 */
[----:B------:R-:W-:Y:S04]  /*96470*/  STL.64 [R1+0x6e8], R170 ;  /* 0x0006e8aa01007387 */ /* 0x000fe80000100a00 */
[----:B-1----:R-:W3:Y:S04]  /*96480*/  LDL.LU.64 R168, [R1+0x6b40] ;  /* 0x006b400001a87983 */ /* 0x002ee80000300a00 */
[----:B------:R1:W-:Y:S04]  /*96490*/  STL.64 [R1+0x6d0], R192 ;  /* 0x0006d0c001007387 */ /* 0x0003e80000100a00 */
[----:B------:R-:W-:Y:S04]  /*964a0*/  STL.64 [R1+0x6d8], R194 ;  /* 0x0006d8c201007387 */ /* 0x000fe80000100a00 */
[----:B-1----:R-:W4:Y:S01]  /*964b0*/  LDL.LU.64 R192, [R1+0x6b38] ;  /* 0x006b380001c07983 */ /* 0x002f220000300a00 */
[----:B------:R-:W-:-:S15]  /*964c0*/  HMMA.1688.F32.TF32 R184, R136, R48, R184 ;  /* 0x0000003088b8723c */ /* 0x000fde00000810b8 */
[----:B------:R-:W-:-:S04]  /*964d0*/  NOP ;  /* 0x0000000000007918 */ /* 0x000fc80000000000 */
[----:B------:R-:W-:Y:S04]  /*964e0*/  STL.64 [R1+0x6c0], R184 ;  /* 0x0006c0b801007387 */ /* 0x000fe80000100a00 */
[----:B------:R1:W-:Y:S02]  /*964f0*/  STL.64 [R1+0x6c8], R186 ;  /* 0x0006c8ba01007387 */ /* 0x0003e40000100a00 */
[C---:B-1----:R-:W-:Y:S08]  /*96500*/  HMMA.1688.F32.TF32 R184, R136.reuse, R68, R188 ;  /* 0x0000004488b8723c */ /* 0x042ff000000810bc */
[C---:B------:R-:W-:Y:S11]  /*96510*/  HMMA.1688.F32.TF32 R188, R136.reuse, R64, R232 ;  /* 0x0000004088bc723c */ /* 0x040ff600000810e8 */
[----:B------:R-:W-:Y:S04]  /*96520*/  STL.64 [R1+0x6b0], R184 ;  /* 0x0006b0b801007387 */ /* 0x000fe80000100a00 */
[----:B------:R1:W-:Y:S02]  /*96530*/  STL.64 [R1+0x6b8], R186 ;  /* 0x0006b8ba01007387 */ /* 0x0003e40000100a00 */
[----:B-1----:R-:W-:Y:S08]  /*96540*/  HMMA.1688.F32.TF32 R184, R136, R60, R228 ;  /* 0x0000003c88b8723c */ /* 0x002ff000000810e4 */
[C---:B------:R-:W-:Y:S01]  /*96550*/  HMMA.1688.F32.TF32 R136, R132.reuse, R128, R172 ;  /* 0x000000808488723c */ /* 0x040fe200000810ac */
[----:B------:R-:W-:Y:S04]  /*96560*/  STL.64 [R1+0x6a0], R188 ;  /* 0x0006a0bc01007387 */ /* 0x000fe80000100a00 */
[----:B------:R-:W-:Y:S06]  /*96570*/  STL.64 [R1+0x6a8], R190 ;  /* 0x0006a8be01007387 */ /* 0x000fec0000100a00 */
[----:B------:R-:W-:Y:S04]  /*96580*/  STL.64 [R1+0x1a0], R184 ;  /* 0x0001a0b801007387 */ /* 0x000fe80000100a00 */
[----:B------:R-:W-:Y:S04]  /*96590*/  STL.64 [R1+0x1a8], R186 ;  /* 0x0001a8ba01007387 */ /* 0x000fe80000100a00 */
[----:B------:R-:W-:Y:S04]  /*965a0*/  STL.64 [R1+0x190], R136 ;  /* 0x0001908801007387 */ /* 0x000fe80000100a00 */
[----:B------:R1:W-:Y:S02]  /*965b0*/  STL.64 [R1+0x198], R138 ;  /* 0x0001988a01007387 */ /* 0x0003e40000100a00 */
[C---:B-1----:R-:W-:Y:S08]  /*965c0*/  HMMA.1688.F32.TF32 R136, R132.reuse, R124, R224 ;  /* 0x0000007c8488723c */ /* 0x042ff000000810e0 */
[C---:B------:R-:W-:Y:S11]  /*965d0*/  HMMA.1688.F32.TF32 R172, R132.reuse, R116, R220 ;  /* 0x0000007484ac723c */ /* 0x040ff600000810dc */
        /* <DEDUP_REMOVED lines=22> */
[C---:B-1----:R-:W-:Y:S03]  /*96740*/  HMMA.1688.F32.TF32 R136, R132.reuse, R88, R152 ;  /* 0x000000588488723c */ /* 0x042fe60000081098 */
[----:B------:R-:W-:Y:S04]  /*96750*/  STL.64 [R1+0x620], R176 ;  /* 0x000620b001007387 */ /* 0x000fe80000100a00 */
[----:B------:R-:W-:Y:S01]  /*96760*/  STL.64 [R1+0x628], R178 ;  /* 0x000628b201007387 */ /* 0x000fe20000100a00 */
[C---:B------:R-:W-:Y:S03]  /*96770*/  HMMA.1688.F32.TF32 R148, R132.reuse, R84, R204 ;  /* 0x000000548494723c */ /* 0x040fe600000810cc */
[----:B------:R-:W-:Y:S04]  /*96780*/  STL.64 [R1+0x610], R172 ;  /* 0x000610ac01007387 */ /* 0x000fe80000100a00 */
[----:B------:R-:W-:Y:S01]  /*96790*/  STL.64 [R1+0x618], R174 ;  /* 0x000618ae01007387 */ /* 0x000fe20000100a00 */
[C---:B------:R-:W-:Y:S03]  /*967a0*/  HMMA.1688.F32.TF32 R152, R132.reuse, R80, R156 ;  /* 0x000000508498723c */ /* 0x040fe6000008109c */
[----:B------:R-:W1:Y:S04]  /*967b0*/  LDS R197, [R243+UR10+0x46100] ;  /* 0x0461000af3c57984 */ /* 0x000e680008000800 */
[----:B------:R-:W-:Y:S04]  /*967c0*/  STL.64 [R1+0x600], R136 ;  /* 0x0006008801007387 */ /* 0x000fe80000100a00 */
[----:B------:R2:W-:Y:S01]  /*967d0*/  STL.64 [R1+0x608], R138 ;  /* 0x0006088a01007387 */ /* 0x0005e20000100a00 */
[C---:B------:R-:W-:Y:S03]  /*967e0*/  HMMA.1688.F32.TF32 R140, R132.reuse, R32, R140 ;  /* 0x00000020848c723c */ /* 0x040fe6000008108c */
[----:B------:R-:W-:Y:S05]  /*967f0*/  LDS R243, [R243+UR10+0x46980] ;  /* 0x0469800af3f37984 */ /* 0x000fea0008000800 */
[C---:B--2---:R-:W-:Y:S01]  /*96800*/  HMMA.1688.F32.TF32 R136, R132.reuse, R76, R160 ;  /* 0x0000004c8488723c */ /* 0x044fe200000810a0 */
[----:B------:R-:W-:Y:S04]  /*96810*/  STL.64 [R1+0x5f0], R148 ;  /* 0x0005f09401007387 */ /* 0x000fe80000100a00 */
[----:B------:R2:W-:Y:S04]  /*96820*/  STL.64 [R1+0x5f8], R150 ;  /* 0x0005f89601007387 */ /* 0x0005e80000100a00 */
[----:B------:R-:W-:Y:S04]  /*96830*/  STL.64 [R1+0x5e0], R152 ;  /* 0x0005e09801007387 */ /* 0x000fe80000100a00 */
[----:B------:R-:W-:Y:S01]  /*96840*/  STL.64 [R1+0x5e8], R154 ;  /* 0x0005e89a01007387 */ /* 0x000fe20000100a00 */
[C---:B--2---:R-:W-:Y:S05]  /*96850*/  HMMA.1688.F32.TF32 R148, R132.reuse, R72, R200 ;  /* 0x000000488494723c */ /* 0x044fea00000810c8 */
[----:B------:R-:W-:Y:S04]  /*96860*/  STL.64 [R1+0x5d0], R136 ;  /* 0x0005d08801007387 */ /* 0x000fe80000100a00 */
[----:B------:R3:W-:Y:S02]  /*96870*/  STL.64 [R1+0x5d8], R138 ;  /* 0x0005d88a01007387 */ /* 0x0007e40000100a00 */
[----:B---3--:R-:W-:Y:S08]  /*96880*/  HMMA.1688.F32.TF32 R136, R132, R4, R144 ;  /* 0x000000048488723c */ /* 0x008ff00000081090 */
[----:B------:R-:W-:Y:S04]  /*96890*/  STL.64 [R1+0x5c0], R148 ;  /* 0x0005c09401007387 */ /* 0x000fe80000100a00 */
[----:B------:R-:W-:Y:S04]  /*968a0*/  STL.64 [R1+0x5c8], R150 ;  /* 0x0005c89601007387 */ /* 0x000fe80000100a00 */
[----:B------:R-:W2:Y:S04]  /*968b0*/  LDL.LU R200, [R1+0x460] ;  /* 0x0004600001c87983 */ /* 0x000ea80000300800 */
[----:B------:R-:W-:Y:S01]  /*968c0*/  STL.64 [R1+0x5b0], R140 ;  /* 0x0005b08c01007387 */ /* 0x000fe20000100a00 */
[----:B----4-:R-:W-:-:S03]  /*968d0*/  IMAD.MOV.U32 R202, RZ, RZ, R192 ;  /* 0x000000ffffca7224 */ /* 0x010fc600078e00c0 */
        /* <DEDUP_REMOVED lines=13> */
[----:B--2---:R-:W-:Y:S01]  /*969b0*/  IMAD.MOV.U32 R207, RZ, RZ, R192 ;  /* 0x000000ffffcf7224 */ /* 0x004fe200078e00c0 */
[----:B---3--:R-:W-:-:S02]  /*969c0*/  MOV R206, R193 ;  /* 0x000000c100ce7202 */ /* 0x008fc40000000f00 */
        /* <DEDUP_REMOVED lines=81> */
[C---:B----4-:R-:W-:Y:S08]  /*96ee0*/  HMMA.1688.F32.TF32 R148, R132.reuse, R24, R148 ;  /* 0x000000188494723c */ /* 0x050ff00000081094 */
[C---:B---3--:R-:W-:Y:S08]  /*96ef0*/  HMMA.1688.F32.TF32 R152, R132.reuse, R28, R152 ;  /* 0x0000001c8498723c */ /* 0x048ff00000081098 */
[C---:B------:R-:W-:Y:S08]  /*96f00*/  HMMA.1688.F32.TF32 R236, R132.reuse, R20, R236 ;  /* 0x0000001484ec723c */ /* 0x040ff000000810ec */
[C---:B------:R-:W-:Y:S08]  /*96f10*/  HMMA.1688.F32.TF32 R176, R132.reuse, R36, R176 ;  /* 0x0000002484b0723c */ /* 0x040ff000000810b0 */
[C---:B------:R-:W-:Y:S08]  /*96f20*/  HMMA.1688.F32.TF32 R172, R132.reuse, R16, R172 ;  /* 0x0000001084ac723c */ /* 0x040ff000000810ac */
[C---:B------:R-:W-:Y:S11]  /*96f30*/  HMMA.1688.F32.TF32 R180, R132.reuse, R8, R180 ;  /* 0x0000000884b4723c */ /* 0x040ff600000810b4 */
[----:B------:R2:W-:Y:S04]  /*96f40*/  STL.64 [R1+0x590], R172 ;  /* 0x000590ac01007387 */ /* 0x0005e80000100a00 */
[----:B------:R-:W-:Y:S04]  /*96f50*/  STL.64 [R1+0x598], R174 ;  /* 0x000598ae01007387 */ /* 0x000fe80000100a00 */
[----:B--2---:R-:W2:Y:S01]  /*96f60*/  LDL.LU.64 R172, [R1+0x6b20] ;  /* 0x006b200001ac7983 */ /* 0x004ea20000300a00 */
[C---:B------:R-:W-:Y:S03]  /*96f70*/  HMMA.1688.F32.TF32 R160, R132.reuse, R12, R160 ;  /* 0x0000000c84a0723c */ /* 0x040fe600000810a0 */
[----:B------:R3:W-:Y:S04]  /*96f80*/  STL.64 [R1+0x580], R176 ;  /* 0x000580b001007387 */ /* 0x0007e80000100a00 */
[----:B------:R-:W-:Y:S04]  /*96f90*/  STL.64 [R1+0x588], R178 ;  /* 0x000588b201007387 */ /* 0x000fe80000100a00 */
[----:B---3--:R-:W3:Y:S04]  /*96fa0*/  LDL.LU.64 R176, [R1+0x6b18] ;  /* 0x006b180001b07983 */ /* 0x008ee80000300a00 */
[----:B------:R4:W-:Y:S04]  /*96fb0*/  STL.64 [R1+0x570], R180 ;  /* 0x000570b401007387 */ /* 0x0009e80000100a00 */
[----:B------:R-:W-:Y:S04]  /*96fc0*/  STL.64 [R1+0x578], R182 ;  /* 0x000578b601007387 */ /* 0x000fe80000100a00 */
[----:B----4-:R-:W4:Y:S04]  /*96fd0*/  LDL.LU.64 R180, [R1+0x6b10] ;  /* 0x006b100001b47983 */ /* 0x010f280000300a00 */
        /* <DEDUP_REMOVED lines=29> */
[C---:B-1----:R-:W-:Y:S08]  /*971b0*/  HMMA.1688.F32.TF32 R136, R132.reuse, R64, R220 ;  /* 0x000000408488723c */ /* 0x042ff000000810dc */
[----:B------:R-:W-:Y:S08]  /*971c0*/  HMMA.1688.F32.TF32 R132, R132, R60, R192 ;  /* 0x0000003c8484723c */ /* 0x000ff000000810c0 */
[C---:B------:R-:W-:Y:S01]  /*971d0*/  HMMA.1688.F32.TF32 R192, R196.reuse, R128, R144 ;  /* 0x00000080c4c0723c */ /* 0x040fe20000081090 */
[----:B------:R-:W-:Y:S04]  /*971e0*/  STL.64 [R1+0x4e0], R188 ;  /* 0x0004e0bc01007387 */ /* 0x000fe80000100a00 */
[----:B------:R-:W-:Y:S04]  /*971f0*/  STL.64 [R1+0x4e8], R190 ;  /* 0x0004e8be01007387 */ /* 0x000fe80000100a00 */
[----:B------:R-:W-:Y:S04]  /*97200*/  STL.64 [R1+0x4d0], R184 ;  /* 0x0004d0b801007387 */ /* 0x000fe80000100a00 */
[----:B------:R-:W-:Y:S04]  /*97210*/  STL.64 [R1+0x4d8], R186 ;  /* 0x0004d8ba01007387 */ /* 0x000fe80000100a00 */
[----:B------:R-:W-:Y:S04]  /*97220*/  STL.64 [R1+0x4c0], R136 ;  /* 0x0004c08801007387 */ /* 0x000fe80000100a00 */
[----:B------:R-:W-:Y:S04]  /*97230*/  STL.64 [R1+0x4c8], R138 ;  /* 0x0004c88a01007387 */ /* 0x000fe80000100a00 */
[----:B------:R-:W-:Y:S04]  /*97240*/  STL [R1+0x6798], R192 ;  /* 0x006798c001007387 */ /* 0x000fe80000100800 */
[----:B------:R-:W-:Y:S04]  /*97250*/  STL.64 [R1+0x180], R132 ;  /* 0x0001808401007387 */ /* 0x000fe80000100a00 */
[----:B------:R1:W-:Y:S01]  /*97260*/  STL.64 [R1+0x188], R134 ;  /* 0x0001888601007387 */ /* 0x0003e20000100a00 */
[C---:B------:R-:W-:Y:S03]  /*97270*/  HMMA.1688.F32.TF32 R156, R196.reuse, R108, R156 ;  /* 0x0000006cc49c723c */ /* 0x040fe6000008109c */
[----:B------:R-:W-:Y:S04]  /*97280*/  LDS R144, [R0+UR10+0x46180] ;  /* 0x0461800a00907984 */ /* 0x000fe80008000800 */
[----:B------:R-:W-:Y:S01]  /*97290*/  LDS R146, [R0+UR10+0x46980] ;  /* 0x0469800a00927984 */ /* 0x000fe20008000800 */
[C---:B-1----:R-:W-:Y:S03]  /*972a0*/  HMMA.1688.F32.TF32 R132, R196.reuse, R124, R216 ;  /* 0x0000007cc484723c */ /* 0x042fe600000810d8 */
[----:B------:R-:W-:Y:S04]  /*972b0*/  STL [R1+0x6794], R193 ;  /* 0x006794c101007387 */ /* 0x000fe80000100800 */
[----:B------:R-:W-:Y:S01]  /*972c0*/  STL [R1+0x6790], R194 ;  /* 0x006790c201007387 */ /* 0x000fe20000100800 */
[C---:B------:R-:W-:Y:S03]  /*972d0*/  HMMA.1688.F32.TF32 R184, R196.reuse, R120, R212 ;  /* 0x00000078c4b8723c */ /* 0x040fe600000810d4 */
[----:B------:R-:W-:Y:S04]  /*972e0*/  STL [R1+0x678c], R195 ;  /* 0x00678cc301007387 */ /* 0x000fe80000100800 */
[----:B------:R-:W-:Y:S01]  /*972f0*/  LDS R145, [R3+UR10+0x46180] ;  /* 0x0461800a03917984 */ /* 0x000fe20008000800 */
[C---:B------:R-:W-:Y:S03]  /*97300*/  HMMA.1688.F32.TF32 R136, R196.reuse, R116, R208 ;  /* 0x00000074c488723c */ /* 0x040fe600000810d0 */
[----:B------:R-:W1:Y:S04]  /*97310*/  LDS R147, [R3+UR10+0x46980] ;  /* 0x0469800a03937984 */ /* 0x000e680008000800 */
[----:B------:R-:W-:Y:S04]  /*97320*/  STL.64 [R1+0x4b0], R132 ;  /* 0x0004b08401007387 */ /* 0x000fe80000100a00 */
[----:B------:R3:W-:Y:S02]  /*97330*/  STL.64 [R1+0x4b8], R134 ;  /* 0x0004b88601007387 */ /* 0x0007e40000100a00 */
[C---:B---3--:R-:W-:Y:S02]  /*97340*/  HMMA.1688.F32.TF32 R132, R196.reuse, R112, R204 ;  /* 0x00000070c484723c */ /* 0x048fe400000810cc */
[----:B------:R-:W-:Y:S04]  /*97350*/  STL.64 [R1+0x4a0], R184 ;  /* 0x0004a0b801007387 */ /* 0x000fe80000100a00 */
[----:B------:R-:W-:Y:S04]  /*97360*/  STL.64 [R1+0x4a8], R186 ;  /* 0x0004a8ba01007387 */ /* 0x000fe80000100a00 */
[----:B------:R-:W-:Y:S04]  /*97370*/  STL.64 [R1+0x490], R136 ;  /* 0x0004908801007387 */ /* 0x000fe80000100a00 */
[----:B------:R3:W-:Y:S05]  /*97380*/  STL.64 [R1+0x498], R138 ;  /* 0x0004988a01007387 */ /* 0x0007ea0000100a00 */
[----:B------:R-:W-:Y:S04]  /*97390*/  STL.64 [R1+0x480], R132 ;  /* 0x0004808401007387 */ /* 0x000fe80000100a00 */
[----:B------:R1:W-:Y:S01]  /*973a0*/  STL.64 [R1+0x488], R134 ;  /* 0x0004888601007387 */ /* 0x0003e20000100a00 */
[C---:B---3--:R-:W-:Y:S08]  /*973b0*/  HMMA.1688.F32.TF32 R136, R196.reuse, R104, R200 ;  /* 0x00000068c488723c */ /* 0x048ff000000810c8 */
[C---:B-1----:R-:W-:Y:S01]  /*973c0*/  HMMA.1688.F32.TF32 R132, R196.reuse, R100, R140 ;  /* 0x00000064c484723c */ /* 0x042fe2000008108c */
        /* <DEDUP_REMOVED lines=66> */
[----:B--2---:R-:W-:-:S15]  /*977f0*/  HMMA.1688.F32.TF32 R156, R196, R96, R156 ;  /* 0x00000060c49c723c */ /* 0x004fde000008109c */
[----:B------:R-:W-:-:S04]  /*97800*/  NOP ;  /* 0x0000000000007918 */ /* 0x000fc80000000000 */
[----:B------:R-:W-:Y:S01]  /*97810*/  MOV R194, R159 ;  /* 0x0000009f00c27202 */ /* 0x000fe20000000f00 */
[----:B------:R-:W-:Y:S01]  /*97820*/  IMAD.MOV.U32 R193, RZ, RZ, R158 ;  /* 0x000000ffffc17224 */ /* 0x000fe200078e009e */
[----:B------:R1:W-:Y:S01]  /*97830*/  STL [R1+0x440], R156 ;  /* 0x0004409c01007387 */ /* 0x0003e20000100800 */
[----:B------:R-:W-:-:S03]  /*97840*/  IMAD.MOV.U32 R192, RZ, RZ, R157 ;  /* 0x000000ffffc07224 */ /* 0x000fc600078e009d */
[----:B------:R-:W2:Y:S04]  /*97850*/  LDL.LU.64 R158, [R1+0x6ac8] ;  /* 0x006ac800019e7983 */ /* 0x000ea80000300a00 */
[----:B-1----:R-:W2:Y:S04]  /*97860*/  LDL.LU.64 R156, [R1+0x6ac0] ;  /* 0x006ac000019c7983 */ /* 0x002ea80000300a00 */
[----:B------:R-:W-:Y:S04]  /*97870*/  STL [R1+0x67a4], R194 ;  /* 0x0067a4c201007387 */ /* 0x000fe80000100800 */
[----:B------:R-:W-:Y:S04]  /*97880*/  STL [R1+0x67a0], R193 ;  /* 0x0067a0c101007387 */ /* 0x000fe80000100800 */
[----:B------:R3:W-:Y:S02]  /*97890*/  STL [R1+0x679c], R192 ;  /* 0x00679cc001007387 */ /* 0x0007e40000100800 */
[C---:B---3--:R-:W-:Y:S08]  /*978a0*/  HMMA.1688.F32.TF32 R192, R196.reuse, R92, R132 ;  /* 0x0000005cc4c0723c */ /* 0x048ff00000081084 */
[C---:B------:R-:W-:Y:S11]  /*978b0*/  HMMA.1688.F32.TF32 R132, R196.reuse, R88, R136 ;  /* 0x00000058c484723c */ /* 0x040ff60000081088 */
[----:B------:R1:W-:Y:S01]  /*978c0*/  STL.64 [R1+0x430], R192 ;  /* 0x000430c001007387 */ /* 0x0003e20000100a00 */
[----:B----4-:R-:W-:Y:S03]  /*978d0*/  HMMA.1688.F32.TF32 R136, R196, R84, R184 ;  /* 0x00000054c488723c */ /* 0x010fe600000810b8 */
[----:B------:R3:W-:Y:S04]  /*978e0*/  STL.64 [R1+0x438], R194 ;  /* 0x000438c201007387 */ /* 0x0007e80000100a00 */
[----:B------:R4:W-:Y:S01]  /*978f0*/  STL [R1+0x420], R132 ;  /* 0x0004208401007387 */ /* 0x0009e20000100800 */
[----:B-1----:R-:W-:-:S02]  /*97900*/  IMAD.MOV.U32 R193, RZ, RZ, R134 ;  /* 0x000000ffffc17224 */ /* 0x002fc400078e0086 */
[----:B------:R-:W-:Y:S02]  /*97910*/  IMAD.MOV.U32 R192, RZ, RZ, R135 ;  /* 0x000000ffffc07224 */ /* 0x000fe400078e0087 */
[----:B---3--:R-:W-:Y:S02]  /*97920*/  IMAD.MOV.U32 R194, RZ, RZ, R133 ;  /* 0x000000ffffc27224 */ /* 0x008fe400078e0085 */
[----:B----4-:R-:W-:Y:S01]  /*97930*/  HMMA.1688.F32.TF32 R132, R196, R80, R188 ;  /* 0x00000050c484723c */ /* 0x010fe200000810bc */
[----:B------:R-:W-:Y:S04]  /*97940*/  STL [R1+0x67b0], R192 ;  /* 0x0067b0c001007387 */ /* 0x000fe80000100800 */
[----:B------:R-:W-:Y:S04]  /*97950*/  STL [R1+0x67ac], R193 ;  /* 0x0067acc101007387 */ /* 0x000fe80000100800 */
[----:B------:R-:W-:Y:S10]  /*97960*/  STL [R1+0x67a8], R194 ;  /* 0x0067a8c201007387 */ /* 0x000ff40000100800 */
[----:B------:R-:W-:Y:S01]  /*97970*/  STL [R1+0x404], R133 ;  /* 0x0004048501007387 */ /* 0x000fe20000100800 */
[----:B------:R-:W-:-:S03]  /*97980*/  MOV R195, R132 ;  /* 0x0000008400c37202 */ /* 0x000fc60000000f00 */
[----:B------:R-:W-:Y:S04]  /*97990*/  STL.64 [R1+0x410], R136 ;  /* 0x0004108801007387 */ /* 0x000fe80000100a00 */
[----:B------:R-:W-:Y:S04]  /*979a0*/  STL.64 [R1+0x418], R138 ;  /* 0x0004188a01007387 */ /* 0x000fe80000100a00 */
[----:B------:R1:W-:Y:S02]  /*979b0*/  STL.64 [R1+0x408], R134 ;  /* 0x0004088601007387 */ /* 0x0003e40000100a00 */
[C---:B-1----:R-:W-:Y:S08]  /*979c0*/  HMMA.1688.F32.TF32 R132, R196.reuse, R76, R232 ;  /* 0x0000004cc484723c */ /* 0x042ff000000810e8 */
[C---:B------:R-:W-:Y:S08]  /*979d0*/  HMMA.1688.F32.TF32 R184, R196.reuse, R72, R228 ;  /* 0x00000048c4b8723c */ /* 0x040ff000000810e4 */
[----:B------:R-:W-:Y:S03]  /*979e0*/  HMMA.1688.F32.TF32 R136, R196, R32, R224 ;  /* 0x00000020c488723c */ /* 0x000fe600000810e0 */
[----:B------:R-:W-:Y:S01]  /*979f0*/  IMAD.MOV.U32 R192, RZ, RZ, R133 ;  /* 0x000000ffffc07224 */ /* 0x000fe200078e0085 */
[----:B------:R1:W-:Y:S01]  /*97a00*/  STL [R1+0x3f0], R132 ;  /* 0x0003f08401007387 */ /* 0x0003e20000100800 */
[----:B------:R-:W-:-:S02]  /*97a10*/  IMAD.MOV.U32 R193, RZ, RZ, R134 ;  /* 0x000000ffffc17224 */ /* 0x000fc400078e0086 */
[----:B------:R-:W-:Y:S02]  /*97a20*/  IMAD.MOV.U32 R194, RZ, RZ, R135 ;  /* 0x000000ffffc27224 */ /* 0x000fe400078e0087 */
[C---:B-1----:R-:W-:Y:S03]  /*97a30*/  HMMA.1688.F32.TF32 R132, R196.reuse, R4, R220 ;  /* 0x00000004c484723c */ /* 0x042fe600000810dc */
        /* <DEDUP_REMOVED lines=20> */
[----:B------:R1:W-:Y:S04]  /*97b80*/  STL.64 [R1+0x380], R184 ;  /* 0x000380b801007387 */ /* 0x0003e80000100a00 */
[----:B------:R3:W-:Y:S04]  /*97b90*/  STL.64 [R1+0x388], R186 ;  /* 0x000388ba01007387 */ /* 0x0007e80000100a00 */
[----:B------:R-:W4:Y:S04]  /*97ba0*/  LDL.LU R200, [R1+0xe90] ;  /* 0x000e900001c87983 */ /* 0x000f280000300800 */
[----:B------:R1:W-:Y:S04]  /*97bb0*/  STL.64 [R1+0x370], R136 ;  /* 0x0003708801007387 */ /* 0x0003e80000100a00 */
[----:B------:R1:W-:Y:S04]  /*97bc0*/  STL.64 [R1+0x378], R138 ;  /* 0x0003788a01007387 */ /* 0x0003e80000100a00 */
[----:B------:R1:W-:Y:S04]  /*97bd0*/  STL.64 [R1+0x360], R132 ;  /* 0x0003608401007387 */ /* 0x0003e80000100a00 */
[----:B------:R1:W-:Y:S04]  /*97be0*/  STL.64 [R1+0x368], R134 ;  /* 0x0003688601007387 */ /* 0x0003e80000100a00 */
        /* <DEDUP_REMOVED lines=61> */
[----:B------:R-:W-:Y:S04]  /*97fc0*/  STL.64 [R1+0x350], R140 ;  /* 0x0003508c01007387 */ /* 0x000fe80000100a00 */
[----:B------:R1:W-:Y:S04]  /*97fd0*/  STL.64 [R1+0x358], R142 ;  /* 0x0003588e01007387 */ /* 0x0003e80000100a00 */
[----:B-1----:R-:W2:Y:S04]  /*97fe0*/  LDL.LU.64 R142, [R1+0x6ab8] ;  /* 0x006ab800018e7983 */ /* 0x002ea80000300a00 */
[----:B------:R-:W2:Y:S01]  /*97ff0*/  LDL.LU.64 R140, [R1+0x6ab0] ;  /* 0x006ab000018c7983 */ /* 0x000ea20000300a00 */
[C---:B------:R-:W-:Y:S08]  /*98000*/  HMMA.1688.F32.TF32 R192, R196.reuse, R40, R192 ;  /* 0x00000028c4c0723c */ /* 0x040ff000000810c0 */
[C---:B---3--:R-:W-:Y:S11]  /*98010*/  HMMA.1688.F32.TF32 R136, R196.reuse, R52, R136 ;  /* 0x00000034c488723c */ /* 0x048ff60000081088 */
        /* <DEDUP_REMOVED lines=13> */
[----:B----4-:R-:W-:Y:S01]  /*980f0*/  HMMA.1688.F32.TF32 R196, R196, R60, R200 ;  /* 0x0000003cc4c4723c */ /* 0x010fe200000810c8 */
[----:B------:R-:W-:Y:S04]  /*98100*/  STL.64 [R1+0x300], R184 ;  /* 0x000300b801007387 */ /* 0x000fe80000100a00 */
[----:B------:R-:W-:Y:S04]  /*98110*/  STL.64 [R1+0x308], R186 ;  /* 0x000308ba01007387 */ /* 0x000fe80000100a00 */
[----:B------:R-:W-:Y:S04]  /*98120*/  STL.64 [R1+0x2f0], R136 ;  /* 0x0002f08801007387 */ /* 0x000fe80000100a00 */
[----:B------:R-:W-:Y:S06]  /*98130*/  STL.64 [R1+0x2f8], R138 ;  /* 0x0002f88a01007387 */ /* 0x000fec0000100a00 */
[----:B------:R-:W-:Y:S04]  /*98140*/  STL.64 [R1+0x6740], R198 ;  /* 0x006740c601007387 */ /* 0x000fe80000100a00 */
[----:B------:R-:W-:Y:S04]  /*98150*/  STL.64 [R1+0x2e0], R132 ;  /* 0x0002e08401007387 */ /* 0x000fe80000100a00 */
[----:B------:R1:W-:Y:S02]  /*98160*/  STL.64 [R1+0x2e8], R134 ;  /* 0x0002e88601007387 */ /* 0x0003e40000100a00 */
[C---:B-1----:R-:W-:Y:S02]  /*98170*/  HMMA.1688.F32.TF32 R132, R144.reuse, R124, R224 ;  /* 0x0000007c9084723c */ /* 0x042fe400000810e0 */
[----:B------:R-:W-:Y:S06]  /*98180*/  STL.64 [R1+0x6738], R196 ;  /* 0x006738c401007387 */ /* 0x000fec0000100a00 */
[C---:B------:R-:W-:Y:S08]  /*98190*/  HMMA.1688.F32.TF32 R136, R144.reuse, R116, R216 ;  /* 0x000000749088723c */ /* 0x040ff000000810d8 */
[C---:B--2---:R-:W-:Y:S08]  /*981a0*/  HMMA.1688.F32.TF32 R200, R144.reuse, R128, R140 ;  /* 0x0000008090c8723c */ /* 0x044ff0000008108c */
[C---:B------:R-:W-:Y:S11]  /*981b0*/  HMMA.1688.F32.TF32 R140, R144.reuse, R120, R220 ;  /* 0x00000078908c723c */ /* 0x040ff600000810dc */
[----:B------:R-:W-:Y:S04]  /*981c0*/  STL [R1+0x6748], R200 ;  /* 0x006748c801007387 */ /* 0x000fe80000100800 */
[----:B------:R-:W-:Y:S04]  /*981d0*/  STL [R1+0x6730], R201 ;  /* 0x006730c901007387 */ /* 0x000fe80000100800 */
[----:B------:R-:W-:Y:S04]  /*981e0*/  STL [R1+0x672c], R202 ;  /* 0x00672cca01007387 */ /* 0x000fe80000100800 */
[----:B------:R-:W-:Y:S04]  /*981f0*/  STL [R1+0x6728], R203 ;  /* 0x006728cb01007387 */ /* 0x000fe80000100800 */
[----:B------:R-:W-:Y:S04]  /*98200*/  STL.64 [R1+0x2d0], R132 ;  /* 0x0002d08401007387 */ /* 0x000fe80000100a00 */
[----:B------:R1:W-:Y:S02]  /*98210*/  STL.64 [R1+0x2d8], R134 ;  /* 0x0002d88601007387 */ /* 0x0003e40000100a00 */
[C---:B-1----:R-:W-:Y:S02]  /*98220*/  HMMA.1688.F32.TF32 R132, R144.reuse, R112, R212 ;  /* 0x000000709084723c */ /* 0x042fe400000810d4 */
[----:B------:R-:W-:Y:S04]  /*98230*/  STL.64 [R1+0x2c0], R140 ;  /* 0x0002c08c01007387 */ /* 0x000fe80000100a00 */
[----:B------:R-:W-:Y:S04]  /*98240*/  STL.64 [R1+0x2c8], R142 ;  /* 0x0002c88e01007387 */ /* 0x000fe80000100a00 */
[----:B------:R-:W2:Y:S04]  /*98250*/  LDL.LU R232, [R1+0x270] ;  /* 0x0002700001e87983 */ /* 0x000ea80000300800 */
[----:B------:R-:W-:Y:S04]  /*98260*/  STL.64 [R1+0x2b0], R136 ;  /* 0x0002b08801007387 */ /* 0x000fe80000100a00 */
        /* <DEDUP_REMOVED lines=43> */
[----:B------:R-:W-:Y:S02]  /*98520*/  IMAD.MOV.U32 R198, RZ, RZ, R133 ;  /* 0x000000ffffc67224 */ /* 0x000fe400078e0085 */
[----:B------:R-:W-:Y:S02]  /*98530*/  IMAD.MOV.U32 R197, RZ, RZ, R134 ;  /* 0x000000ffffc57224 */ /* 0x000fe400078e0086 */
[----:B------:R-:W-:Y:S02]  /*98540*/  IMAD.MOV.U32 R196, RZ, RZ, R135 ;  /* 0x000000ffffc47224 */ /* 0x000fe400078e0087 */
[C---:B---3--:R-:W-:Y:S03]  /*98550*/  HMMA.1688.F32.TF32 R132, R144.reuse, R96, R208 ;  /* 0x000000609084723c */ /* 0x048fe600000810d0 */
[----:B------:R-:W-:Y:S04]  /*98560*/  STL [R1+0x6758], R196 ;  /* 0x006758c401007387 */ /* 0x000fe80000100800 */
[----:B------:R-:W-:Y:S04]  /*98570*/  STL [R1+0x6754], R198 ;  /* 0x006754c601007387 */ /* 0x000fe80000100800 */
[----:B------:R-:W-:Y:S04]  /*98580*/  STL [R1+0x6750], R199 ;  /* 0x006750c701007387 */ /* 0x000fe80000100800 */
[----:B------:R-:W-:Y:S04]  /*98590*/  STL [R1+0x674c], R197 ;  /* 0x00674cc501007387 */ /* 0x000fe80000100800 */
[----:B------:R-:W2:Y:S04]  /*985a0*/  LDL.LU R208, [R1+0x1f0] ;  /* 0x0001f00001d07983 */ /* 0x000ea80000300800 */
[----:B------:R-:W-:Y:S04]  /*985b0*/  STL.64 [R1+0x260], R132 ;  /* 0x0002608401007387 */ /* 0x000fe80000100a00 */
[----:B------:R4:W-:Y:S04]  /*985c0*/  STL.64 [R1+0x268], R134 ;  /* 0x0002688601007387 */ /* 0x0009e80000100a00 */
[----:B------:R-:W2:Y:S04]  /*985d0*/  LDL.LU R209, [R1+0x1f4] ;  /* 0x0001f40001d17983 */ /* 0x000ea80000300800 */
[----:B------:R-:W2:Y:S01]  /*985e0*/  LDL.LU R210, [R1+0x1f8] ;  /* 0x0001f80001d27983 */ /* 0x000ea20000300800 */
[----:B----4-:R-:W-:Y:S03]  /*985f0*/  HMMA.1688.F32.TF32 R132, R144, R92, R204 ;  /* 0x0000005c9084723c */ /* 0x010fe600000810cc */
[----:B------:R-:W2:Y:S04]  /*98600*/  LDL.LU R211, [R1+0x1fc] ;  /* 0x0001fc0001d37983 */ /* 0x000ea80000300800 */
[----:B------:R-:W3:-:S12]  /*98610*/  LDL.LU R204, [R1+0x1e0] ;  /* 0x0001e00001cc7983 */ /* 0x000ed80000300800 */
[----:B------:R-:W-:Y:S04]  /*98620*/  STL.64 [R1+0x250], R132 ;  /* 0x0002508401007387 */ /* 0x000fe80000100a00 */
[----:B------:R1:W-:Y:S04]  /*98630*/  STL.64 [R1+0x258], R134 ;  /* 0x0002588601007387 */ /* 0x0003e80000100a00 */
[----:B------:R-:W3:Y:S04]  /*98640*/  LDL.LU R205, [R1+0x1e4] ;  /* 0x0001e40001cd7983 */ /* 0x000ee80000300800 */
[----:B------:R-:W3:Y:S01]  /*98650*/  LDL.LU R206, [R1+0x1e8] ;  /* 0x0001e80001ce7983 */ /* 0x000ee20000300800 */
[C---:B-1----:R-:W-:Y:S03]  /*98660*/  HMMA.1688.F32.TF32 R132, R144.reuse, R88, R228 ;  /* 0x000000589084723c */ /* 0x042fe600000810e4 */
[----:B------:R-:W3:Y:S05]  /*98670*/  LDL.LU R207, [R1+0x1ec] ;  /* 0x0001ec0001cf7983 */ /* 0x000eea0000300800 */
[----:B------:R-:W-:Y:S11]  /*98680*/  HMMA.1688.F32.TF32 R136, R144, R84, R224 ;  /* 0x000000549088723c */ /* 0x000ff600000810e0 */
[----:B------:R-:W-:Y:S01]  /*98690*/  MOV R196, R132 ;  /* 0x0000008400c47202 */ /* 0x000fe20000000f00 */
[----:B------:R-:W-:-:S02]  /*986a0*/  IMAD.MOV.U32 R198, RZ, RZ, R133 ;  /* 0x000000ffffc67224 */ /* 0x000fc400078e0085 */
[----:B------:R-:W-:Y:S02]  /*986b0*/  IMAD.MOV.U32 R199, RZ, RZ, R134 ;  /* 0x000000ffffc77224 */ /* 0x000fe400078e0086 */
[----:B------:R-:W-:Y:S02]  /*986c0*/  IMAD.MOV.U32 R197, RZ, RZ, R135 ;  /* 0x000000ffffc57224 */ /* 0x000fe400078e0087 */
[----:B------:R-:W-:Y:S03]  /*986d0*/  HMMA.1688.F32.TF32 R132, R144, R80, R220 ;  /* 0x000000509084723c */ /* 0x000fe600000810dc */
[----:B------:R-:W-:Y:S04]  /*986e0*/  STL [R1+0x6768], R197 ;  /* 0x006768c501007387 */ /* 0x000fe80000100800 */
[----:B------:R-:W-:Y:S04]  /*986f0*/  STL [R1+0x6764], R199 ;  /* 0x006764c701007387 */ /* 0x000fe80000100800 */
[----:B------:R-:W-:Y:S04]  /*98700*/  STL [R1+0x6760], R198 ;  /* 0x006760c601007387 */ /* 0x000fe80000100800 */
[----:B------:R-:W-:Y:S04]  /*98710*/  STL [R1+0x675c], R196 ;  /* 0x00675cc401007387 */ /* 0x000fe80000100800 */
[----:B------:R-:W-:Y:S01]  /*98720*/  STL.64 [R1+0x220], R132 ;  /* 0x0002208401007387 */ /* 0x000fe20000100a00 */
[----:B------:R-:W-:-:S03]  /*98730*/  MOV R200, R135 ;  /* 0x0000008700c87202 */ /* 0x000fc60000000f00 */
[----:B------:R-:W-:Y:S04]  /*98740*/  STL.64 [R1+0x230], R136 ;  /* 0x0002308801007387 */ /* 0x000fe80000100a00 */
[----:B------:R1:W-:Y:S04]  /*98750*/  STL.64 [R1+0x238], R138 ;  /* 0x0002388a01007387 */ /* 0x0003e80000100a00 */
[----:B------:R4:W-:Y:S01]  /*98760*/  STL [R1+0x228], R134 ;  /* 0x0002288601007387 */ /* 0x0009e20000100800 */
[C---:B-1----:R-:W-:Y:S08]  /*98770*/  HMMA.1688.F32.TF32 R136, R144.reuse, R76, R216 ;  /* 0x0000004c9088723c */ /* 0x042ff000000810d8 */
[----:B----4-:R-:W-:Y:S01]  /*98780*/  HMMA.1688.F32.TF32 R132, R144, R72, R212 ;  /* 0x000000489084723c */ /* 0x010fe200000810d4 */
[----:B------:R-:W-:Y:S10]  /*98790*/  STL [R1+0x676c], R200 ;  /* 0x00676cc801007387 */ /* 0x000ff40000100800 */
[----:B------:R-:W-:Y:S04]  /*987a0*/  STL.64 [R1+0x210], R136 ;  /* 0x0002108801007387 */ /* 0x000fe80000100a00 */
[----:B------:R-:W-:Y:S04]  /*987b0*/  STL.64 [R1+0x218], R138 ;  /* 0x0002188a01007387 */ /* 0x000fe80000100a00 */
[----:B------:R2:W-:Y:S04]  /*987c0*/  STL [R1+0x20c], R135 ;  /* 0x00020c8701007387 */ /* 0x0005e80000100800 */
[----:B------:R-:W4:Y:S04]  /*987d0*/  LDL.LU R216, [R1+0x1d0] ;  /* 0x0001d00001d87983 */ /* 0x000f280000300800 */
[----:B------:R-:W4:Y:S04]  /*987e0*/  LDL.LU R217, [R1+0x1d4] ;  /* 0x0001d40001d97983 */ /* 0x000f280000300800 */
[----:B------:R-:W4:Y:S04]  /*987f0*/  LDL.LU R218, [R1+0x1d8] ;  /* 0x0001d80001da7983 */ /* 0x000f280000300800 */
[----:B------:R-:W4:Y:S01]  /*98800*/  LDL.LU R219, [R1+0x1dc] ;  /* 0x0001dc0001db7983 */ /* 0x000f220000300800 */
[----:B------:R-:W-:-:S02]  /*98810*/  IMAD.MOV.U32 R201, RZ, RZ, R132 ;  /* 0x000000ffffc97224 */ /* 0x000fc400078e0084 */
[----:B------:R-:W-:Y:S02]  /*98820*/  IMAD.MOV.U32 R202, RZ, RZ, R133 ;  /* 0x000000ffffca7224 */ /* 0x000fe400078e0085 */
[----:B------:R-:W-:-:S05]  /*98830*/  IMAD.MOV.U32 R203, RZ, RZ, R134 ;  /* 0x000000ffffcb7224 */ /* 0x000fca00078e0086 */
[----:B------:R-:W-:Y:S04]  /*98840*/  STL [R1+0x6778], R203 ;  /* 0x006778cb01007387 */ /* 0x000fe80000100800 */
[----:B------:R-:W-:Y:S04]  /*98850*/  STL [R1+0x6774], R202 ;  /* 0x006774ca01007387 */ /* 0x000fe80000100800 */
[----:B------:R-:W-:Y:S04]  /*98860*/  STL [R1+0x6770], R201 ;  /* 0x006770c901007387 */ /* 0x000fe80000100800 */
[----:B------:R-:W4:Y:S01]  /*98870*/  LDL.LU R224, [R1+0xfb0] ;  /* 0x000fb00001e07983 */ /* 0x000f220000300800 */
[----:B--2---:R-:W-:-:S15]  /*98880*/  HMMA.1688.F32.TF32 R132, R144, R32, R208 ;  /* 0x000000209084723c */ /* 0x004fde00000810d0 */
[----:B------:R-:W-:-:S04]  /*98890*/  NOP ;  /* 0x0000000000007918 */ /* 0x000fc80000000000 */
[----:B------:R-:W-:Y:S04]  /*988a0*/  STL.64 [R1+0x1f0], R132 ;  /* 0x0001f08401007387 */ /* 0x000fe80000100a00 */
[----:B------:R3:W-:Y:S04]  /*988b0*/  STL.64 [R1+0x1f8], R134 ;  /* 0x0001f88601007387 */ /* 0x0007e80000100a00 */
        /* <DEDUP_REMOVED lines=12> */
[----:B------:R-:W-:-:S03]  /*98980*/  MOV R203, R132 ;  /* 0x0000008400cb7202 */ /* 0x000fc60000000f00 */
[----:B------:R-:W3:Y:S01]  /*98990*/  LDL.LU R204, [R1+0xf90] ;  /* 0x000f900001cc7983 */ /* 0x000ee20000300800 */
[----:B------:R-:W-:-:S03]  /*989a0*/  IMAD.MOV.U32 R202, RZ, RZ, R133 ;  /* 0x000000ffffca7224 */ /* 0x000fc600078e0085 */
[----:B------:R-:W3:Y:S01]  /*989b0*/  LDL.LU R205, [R1+0xf94] ;  /* 0x000f940001cd7983 */ /* 0x000ee20000300800 */
[----:B------:R-:W-:Y:S02]  /*989c0*/  IMAD.MOV.U32 R201, RZ, RZ, R134 ;  /* 0x000000ffffc97224 */ /* 0x000fe400078e0086 */
[----:B------:R-:W-:Y:S01]  /*989d0*/  IMAD.MOV.U32 R200, RZ, RZ, R135 ;  /* 0x000000ffffc87224 */ /* 0x000fe200078e0087 */
[----:B------:R-:W3:Y:S04]  /*989e0*/  LDL.LU R206, [R1+0xf98] ;  /* 0x000f980001ce7983 */ /* 0x000ee80000300800 */
[----:B------:R-:W3:Y:S04]  /*989f0*/  LDL.LU R207, [R1+0xf9c] ;  /* 0x000f9c0001cf7983 */ /* 0x000ee80000300800 */
[----:B------:R-:W3:Y:S04]  /*98a00*/  LDL.LU R208, [R1+0xf80] ;  /* 0x000f800001d07983 */ /* 0x000ee80000300800 */
[----:B------:R-:W3:Y:S04]  /*98a10*/  LDL.LU R209, [R1+0xf84] ;  /* 0x000f840001d17983 */ /* 0x000ee80000300800 */
[----:B------:R-:W3:Y:S04]  /*98a20*/  LDL.LU R210, [R1+0xf88] ;  /* 0x000f880001d27983 */ /* 0x000ee80000300800 */
[----:B------:R-:W3:Y:S04]  /*98a30*/  LDL.LU R211, [R1+0xf8c] ;  /* 0x000f8c0001d37983 */ /* 0x000ee80000300800 */
[----:B------:R-:W-:Y:S04]  /*98a40*/  STL [R1+0x6788], R200 ;  /* 0x006788c801007387 */ /* 0x000fe80000100800 */
[----:B------:R-:W-:Y:S04]  /*98a50*/  STL [R1+0x6784], R201 ;  /* 0x006784c901007387 */ /* 0x000fe80000100800 */
[----:B------:R-:W-:Y:S04]  /*98a60*/  STL [R1+0x6780], R203 ;  /* 0x006780cb01007387 */ /* 0x000fe80000100800 */
[----:B------:R-:W-:Y:S01]  /*98a70*/  STL [R1+0x677c], R202 ;  /* 0x00677cca01007387 */ /* 0x000fe20000100800 */
[----:B----4-:R-:W-:Y:S03]  /*98a80*/  HMMA.1688.F32.TF32 R132, R144, R16, R216 ;  /* 0x000000109084723c */ /* 0x010fe600000810d8 */
[----:B------:R-:W4:-:S15]  /*98a90*/  LDL.LU R216, [R1+0xf60] ;  /* 0x000f600001d87983 */ /* 0x000f1e0000300800 */
[----:B------:R-:W-:Y:S01]  /*98aa0*/  NOP ;  /* 0x0000000000007918 */ /* 0x000fe20000000000 */
[----:B------:R-:W-:Y:S04]  /*98ab0*/  STL.64 [R1+0x1d0], R132 ;  /* 0x0001d08401007387 */ /* 0x000fe80000100a00 */
[----:B------:R2:W-:Y:S04]  /*98ac0*/  STL.64 [R1+0x1d8], R134 ;  /* 0x0001d88601007387 */ /* 0x0005e80000100a00 */
        /* <DEDUP_REMOVED lines=10> */
[----:B------:R-:W-:Y:S05]  /*98b70*/  STL.64 [R1+0x67d0], R202 ;  /* 0x0067d0ca01007387 */ /* 0x000fea0000100a00 */
[C---:B------:R-:W-:Y:S01]  /*98b80*/  HMMA.1688.F32.TF32 R212, R144.reuse, R24, R212 ;  /* 0x0000001890d4723c */ /* 0x040fe200000810d4 */
[----:B------:R-:W-:Y:S04]  /*98b90*/  STL.64 [R1+0x67c8], R200 ;  /* 0x0067c8c801007387 */ /* 0x000fe80000100a00 */
[----:B------:R-:W2:Y:S04]  /*98ba0*/  LDL.LU R220, [R1+0xf50] ;  /* 0x000f500001dc7983 */ /* 0x000ea80000300800 */
[----:B------:R-:W2:Y:S01]  /*98bb0*/  LDL.LU R221, [R1+0xf54] ;  /* 0x000f540001dd7983 */ /* 0x000ea20000300800 */
[----:B------:R-:W-:Y:S01]  /*98bc0*/  HMMA.1688.F32.TF32 R204, R144, R20, R204 ;  /* 0x0000001490cc723c */ /* 0x000fe200000810cc */
[----:B------:R-:W-:Y:S01]  /*98bd0*/  IMAD.MOV.U32 R199, RZ, RZ, R133 ;  /* 0x000000ffffc77224 */ /* 0x000fe200078e0085 */
[----:B------:R-:W-:Y:S01]  /*98be0*/  MOV R197, R132 ;  /* 0x0000008400c57202 */ /* 0x000fe20000000f00 */
[----:B------:R-:W-:Y:S01]  /*98bf0*/  IMAD.MOV.U32 R198, RZ, RZ, R134 ;  /* 0x000000ffffc67224 */ /* 0x000fe200078e0086 */
[----:B------:R-:W2:Y:S01]  /*98c00*/  LDL.LU R222, [R1+0xf58] ;  /* 0x000f580001de7983 */ /* 0x000ea20000300800 */
[----:B------:R-:W-:-:S03]  /*98c10*/  IMAD.MOV.U32 R196, RZ, RZ, R135 ;  /* 0x000000ffffc47224 */ /* 0x000fc600078e0087 */
[----:B------:R-:W2:Y:S01]  /*98c20*/  LDL.LU R223, [R1+0xf5c] ;  /* 0x000f5c0001df7983 */ /* 0x000ea20000300800 */
[C---:B------:R-:W-:Y:S03]  /*98c30*/  HMMA.1688.F32.TF32 R208, R144.reuse, R28, R208 ;  /* 0x0000001c90d0723c */ /* 0x040fe600000810d0 */
        /* <DEDUP_REMOVED lines=25> */
[----:B------:R-:W-:Y:S04]  /*98dd0*/  STL.64 [R1+0x66a0], R218 ;  /* 0x0066a0da01007387 */ /* 0x000fe80000100a00 */
[----:B------:R-:W-:Y:S04]  /*98de0*/  STL.64 [R1+0x6698], R216 ;  /* 0x006698d801007387 */ /* 0x000fe80000100a00 */
        /* <DEDUP_REMOVED lines=11> */
[----:B------:R-:W-:Y:S01]  /*98ea0*/  IMAD.MOV.U32 R175, RZ, RZ, R163 ;  /* 0x000000ffffaf7224 */ /* 0x000fe200078e00a3 */
[----:B--2---:R-:W-:-:S15]  /*98eb0*/  HMMA.1688.F32.TF32 R220, R144, R40, R220 ;  /* 0x0000002890dc723c */ /* 0x004fde00000810dc */
[----:B------:R-:W-:-:S04]  /*98ec0*/  NOP ;  /* 0x0000000000007918 */ /* 0x000fc80000000000 */
[----:B------:R-:W-:Y:S04]  /*98ed0*/  STL.64 [R1+0x66b0], R222 ;  /* 0x0066b0de01007387 */ /* 0x000fe80000100a00 */
[----:B------:R-:W-:Y:S01]  /*98ee0*/  STL.64 [R1+0x66a8], R220 ;  /* 0x0066a8dc01007387 */ /* 0x000fe20000100a00 */
[C---:B---3--:R-:W-:Y:S08]  /*98ef0*/  HMMA.1688.F32.TF32 R224, R144.reuse, R56, R224 ;  /* 0x0000003890e0723c */ /* 0x048ff000000810e0 */
[C---:B------:R-:W-:Y:S11]  /*98f00*/  HMMA.1688.F32.TF32 R228, R144.reuse, R52, R228 ;  /* 0x0000003490e4723c */ /* 0x040ff600000810e4 */
[----:B------:R-:W-:Y:S01]  /*98f10*/  STL [R1+0x6640], R224 ;  /* 0x006640e001007387 */ /* 0x000fe20000100800 */
[C---:B----4-:R-:W-:Y:S03]  /*98f20*/  HMMA.1688.F32.TF32 R232, R144.reuse, R44, R232 ;  /* 0x0000002c90e8723c */ /* 0x050fe600000810e8 */
[----:B------:R-:W-:Y:S04]  /*98f30*/  STL [R1+0x663c], R225 ;  /* 0x00663ce101007387 */ /* 0x000fe80000100800 */
[----:B------:R-:W-:Y:S01]  /*98f40*/  STL [R1+0x6638], R226 ;  /* 0x006638e201007387 */ /* 0x000fe20000100800 */
[C---:B------:R-:W-:Y:S03]  /*98f50*/  HMMA.1688.F32.TF32 R136, R144.reuse, R48, R136 ;  /* 0x000000309088723c */ /* 0x040fe60000081088 */
[----:B------:R-:W-:Y:S04]  /*98f60*/  STL [R1+0x6634], R227 ;  /* 0x006634e301007387 */ /* 0x000fe80000100800 */
[----:B------:R-:W-:Y:S04]  /*98f70*/  STL [R1+0x6650], R228 ;  /* 0x006650e401007387 */ /* 0x000fe80000100800 */
[----:B------:R-:W-:Y:S01]  /*98f80*/  STL [R1+0x664c], R229 ;  /* 0x00664ce501007387 */ /* 0x000fe20000100800 */
[C---:B------:R-:W-:Y:S03]  /*98f90*/  HMMA.1688.F32.TF32 R180, R144.reuse, R68, R180 ;  /* 0x0000004490b4723c */ /* 0x040fe600000810b4 */
[----:B------:R-:W-:Y:S04]  /*98fa0*/  STL [R1+0x6648], R230 ;  /* 0x006648e601007387 */ /* 0x000fe80000100800 */
[----:B------:R-:W-:Y:S01]  /*98fb0*/  STL [R1+0x6644], R231 ;  /* 0x006644e701007387 */ /* 0x000fe20000100800 */
[----:B------:R-:W-:Y:S03]  /*98fc0*/  HMMA.1688.F32.TF32 R140, R144, R64, R184 ;  /* 0x00000040908c723c */ /* 0x000fe600000810b8 */
[----:B------:R-:W-:Y:S04]  /*98fd0*/  STL [R1+0x665c], R232 ;  /* 0x00665ce801007387 */ /* 0x000fe80000100800 */
[----:B------:R-:W-:Y:S04]  /*98fe0*/  STL [R1+0x6658], R233 ;  /* 0x006658e901007387 */ /* 0x000fe80000100800 */
[----:B------:R-:W-:Y:S04]  /*98ff0*/  STL [R1+0x6654], R234 ;  /* 0x006654ea01007387 */ /* 0x000fe80000100800 */
[----:B------:R-:W-:Y:S04]  /*99000*/  STL [R1+0x6630], R235 ;  /* 0x006630eb01007387 */ /* 0x000fe80000100800 */
[----:B------:R-:W2:Y:S04]  /*99010*/  LDL.LU R166, [R1+0xe78] ;  /* 0x000e780001a67983 */ /* 0x000ea80000300800 */
[----:B------:R-:W2:Y:S04]  /*99020*/  LDL.LU R167, [R1+0xe7c] ;  /* 0x000e7c0001a77983 */ /* 0x000ea80000300800 */
[----:B------:R-:W-:Y:S04]  /*99030*/  STL [R1+0x6664], R137 ;  /* 0x0066648901007387 */ /* 0x000fe80000100800 */
[----:B------:R-:W-:Y:S04]  /*99040*/  STL [R1+0x6660], R138 ;  /* 0x0066608a01007387 */ /* 0x000fe80000100800 */
[----:B------:R-:W-:Y:S01]  /*99050*/  STL [R1+0x662c], R139 ;  /* 0x00662c8b01007387 */ /* 0x000fe20000100800 */
[----:B------:R-:W-:-:S03]  /*99060*/  MOV R184, R149 ;  /* 0x0000009500b87202 */ /* 0x000fc60000000f00 */
[----:B------:R-:W-:Y:S01]  /*99070*/  STL.64 [R1+0x66c0], R182 ;  /* 0x0066c0b601007387 */ /* 0x000fe20000100a00 */
[----:B------:R-:W-:-:S03]  /*99080*/  IMAD.MOV.U32 R185, RZ, RZ, R150 ;  /* 0x000000ffffb97224 */ /* 0x000fc600078e0096 */
[----:B------:R-:W-:Y:S01]  /*99090*/  STL.64 [R1+0x66b8], R180 ;  /* 0x0066b8b401007387 */ /* 0x000fe20000100a00 */
[----:B------:R-:W-:-:S03]  /*990a0*/  IMAD.MOV.U32 R186, RZ, RZ, R151 ;  /* 0x000000ffffba7224 */ /* 0x000fc600078e0097 */
[----:B------:R-:W-:Y:S04]  /*990b0*/  STL.64 [R1+0x66d0], R142 ;  /* 0x0066d08e01007387 */ /* 0x000fe80000100a00 */
[----:B------:R-:W-:Y:S01]  /*990c0*/  STL.64 [R1+0x66c8], R140 ;  /* 0x0066c88c01007387 */ /* 0x000fe20000100a00 */
[----:B------:R-:W-:-:S03]  /*990d0*/  IMAD.MOV.U32 R187, RZ, RZ, R155 ;  /* 0x000000ffffbb7224 */ /* 0x000fc600078e009b */
[----:B------:R-:W3:Y:S04]  /*990e0*/  LDL.LU R149, [R1+0x6aa8] ;  /* 0x006aa80001957983 */ /* 0x000ee80000300800 */
[----:B------:R-:W3:Y:S04]  /*990f0*/  LDL.LU R150, [R1+0x6aa4] ;  /* 0x006aa40001967983 */ /* 0x000ee80000300800 */
[----:B------:R-:W3:Y:S04]  /*99100*/  LDL.LU R151, [R1+0x6aa0] ;  /* 0x006aa00001977983 */ /* 0x000ee80000300800 */
[----:B------:R-:W4:Y:S04]  /*99110*/  LDL.LU R155, [R1+0x6a9c] ;  /* 0x006a9c00019b7983 */ /* 0x000f280000300800 */
[----:B------:R-:W2:Y:S04]  /*99120*/  LDL.LU R159, [R1+0x6a98] ;  /* 0x006a9800019f7983 */ /* 0x000ea80000300800 */
[----:B------:R-:W2:Y:S01]  /*99130*/  LDL.LU R163, [R1+0x6a94] ;  /* 0x006a940001a37983 */ /* 0x000ea20000300800 */
[----:B------:R-:W-:-:S05]  /*99140*/  LOP3.LUT R195, R0, 0x40, RZ, 0x3c, !PT ;  /* 0x0000004000c37812 */ /* 0x000fca00078e3cff */
[----:B------:R-:W-:Y:S04]  /*99150*/  LDS R240, [R195+UR10+0x46180] ;  /* 0x0461800ac3f07984 */ /* 0x000fe80008000800 */
[----:B------:R-:W3:Y:S01]  /*99160*/  LDS R242, [R195+UR10+0x46980] ;  /* 0x0469800ac3f27984 */ /* 0x000ee20008000800 */
[----:B------:R-:W-:Y:S01]  /*99170*/  HMMA.1688.F32.TF32 R144, R144, R60, R188 ;  /* 0x0000003c9090723c */ /* 0x000fe200000810bc */
[----:B------:R-:W-:-:S15]  /*99180*/  IMAD.MOV.U32 R178, RZ, RZ, R239 ;  /* 0x000000ffffb27224 */ /* 0x000fde00078e00ef */
[----:B------:R-:W-:-:S03]  /*99190*/  NOP ;  /* 0x0000000000007918 */ /* 0x000fc60000000000 */
[----:B------:R-:W-:Y:S04]  /*991a0*/  STL.64 [R1+0x66e0], R146 ;  /* 0x0066e09201007387 */ /* 0x000fe80000100a00 */
[----:B------:R-:W-:Y:S01]  /*991b0*/  STL.64 [R1+0x66d8], R144 ;  /* 0x0066d89001007387 */ /* 0x000fe20000100a00 */
[C---:B---3--:R-:W-:Y:S08]  /*991c0*/  HMMA.1688.F32.TF32 R148, R240.reuse, R128, R148 ;  /* 0x00000080f094723c */ /* 0x048ff00000081094 */
[C---:B----4-:R-:W-:Y:S08]  /*991d0*/  HMMA.1688.F32.TF32 R152, R240.reuse, R124, R152 ;  /* 0x0000007cf098723c */ /* 0x050ff00000081098 */
[C---:B--2---:R-:W-:Y:S08]  /*991e0*/  HMMA.1688.F32.TF32 R156, R240.reuse, R120, R156 ;  /* 0x00000078f09c723c */ /* 0x044ff0000008109c */
        /* <DEDUP_REMOVED lines=10> */
[----:B------:R-:W3:Y:S04]  /*99290*/  LDL.LU R179, [R1+0xe4c] ;  /* 0x000e4c0001b37983 */ /* 0x000ee80000300800 */
[----:B------:R-:W4:Y:S04]  /*992a0*/  LDL.LU R188, [R1+0xca0] ;  /* 0x000ca00001bc7983 */ /* 0x000f280000300800 */
[----:B------:R-:W4:Y:S01]  /*992b0*/  LDL.LU R189, [R1+0xca4] ;  /* 0x000ca40001bd7983 */ /* 0x000f220000300800 */
[----:B------:R-:W-:Y:S01]  /*992c0*/  HMMA.1688.F32.TF32 R164, R240, R112, R164 ;  /* 0x00000070f0a4723c */ /* 0x000fe200000810a4 */
[----:B------:R-:W-:Y:S01]  /*992d0*/  IMAD.MOV.U32 R190, RZ, RZ, R169 ;  /* 0x000000ffffbe7224 */ /* 0x000fe200078e00a9 */
[----:B------:R-:W-:-:S15]  /*992e0*/  MOV R191, R168 ;  /* 0x000000a800bf7202 */ /* 0x000fde0000000f00 */
[----:B------:R-:W-:Y:S02]  /*992f0*/  NOP ;  /* 0x0000000000007918 */ /* 0x000fe40000000000 */
[----:B------:R-:W-:Y:S04]  /*99300*/  STL.64 [R1+0x67f0], R166 ;  /* 0x0067f0a601007387 */ /* 0x000fe80000100a00 */
[----:B------:R-:W-:Y:S01]  /*99310*/  STL.64 [R1+0x67e8], R164 ;  /* 0x0067e8a401007387 */ /* 0x000fe20000100a00 */
[C---:B------:R-:W-:Y:S08]  /*99320*/  HMMA.1688.F32.TF32 R172, R240.reuse, R104, R172 ;  /* 0x00000068f0ac723c */ /* 0x040ff000000810ac */
[C---:B------:R-:W-:Y:S08]  /*99330*/  HMMA.1688.F32.TF32 R132, R240.reuse, R100, R184 ;  /* 0x00000064f084723c */ /* 0x040ff000000810b8 */
[C---:B--2---:R-:W-:Y:S01]  /*99340*/  HMMA.1688.F32.TF32 R168, R240.reuse, R108, R236 ;  /* 0x0000006cf0a8723c */ /* 0x044fe200000810ec */
[----:B------:R-:W-:Y:S04]  /*99350*/  LDS R237, [R3+UR10+0x47000] ;  /* 0x0470000a03ed7984 */ /* 0x000fe80008000800 */
[----:B------:R-:W-:Y:S03]  /*99360*/  LDS R239, [R3+UR10+0x47800] ;  /* 0x0478000a03ef7984 */ /* 0x000fe60008000800 */
[C---:B---3--:R-:W-:Y:S01]  /*99370*/  HMMA.1688.F32.TF32 R176, R240.reuse, R96, R176 ;  /* 0x00000060f0b0723c */ /* 0x048fe200000810b0 */
[----:B------:R-:W-:Y:S04]  /*99380*/  LDS R236, [R0+UR10+0x47000] ;  /* 0x0470000a00ec7984 */ /* 0x000fe80008000800 */
[----:B------:R-:W1:Y:S06]  /*99390*/  LDS R238, [R0+UR10+0x47800] ;  /* 0x0478000a00ee7984 */ /* 0x000e6c0008000800 */
[----:B------:R-:W-:Y:S04]  /*993a0*/  STL.64 [R1+0x6800], R170 ;  /* 0x006800aa01007387 */ /* 0x000fe80000100a00 */
[----:B------:R-:W-:Y:S04]  /*993b0*/  STL.64 [R1+0x67f8], R168 ;  /* 0x0067f8a801007387 */ /* 0x000fe80000100a00 */
        /* <DEDUP_REMOVED lines=14> */
[----:B------:R-:W-:Y:S04]  /*994a0*/  STL.64 [R1+0x6820], R134 ;  /* 0x0068208601007387 */ /* 0x000fe80000100a00 */
[----:B------:R4:W-:Y:S04]  /*994b0*/  STL.64 [R1+0x6818], R132 ;  /* 0x0068188401007387 */ /* 0x0009e80000100a00 */
[----:B------:R-:W3:Y:S04]  /*994c0*/  LDL.LU R200, [R1+0xd30] ;  /* 0x000d300001c87983 */ /* 0x000ee80000300800 */
[----:B------:R-:W3:Y:S01]  /*994d0*/  LDL.LU R201, [R1+0xd34] ;  /* 0x000d340001c97983 */ /* 0x000ee20000300800 */
[----:B----4-:R-:W-:Y:S03]  /*994e0*/  HMMA.1688.F32.TF32 R132, R240, R92, R188 ;  /* 0x0000005cf084723c */ /* 0x010fe600000810bc */
[----:B------:R-:W4:Y:S04]  /*994f0*/  LDL.LU R202, [R1+0xd38] ;  /* 0x000d380001ca7983 */ /* 0x000f280000300800 */
[----:B------:R-:W4:Y:S04]  /*99500*/  LDL.LU R203, [R1+0xd3c] ;  /* 0x000d3c0001cb7983 */ /* 0x000f280000300800 */
[----:B------:R-:W-:Y:S04]  /*99510*/  STL.64 [R1+0x6830], R178 ;  /* 0x006830b201007387 */ /* 0x000fe80000100a00 */
[----:B------:R-:W-:Y:S04]  /*99520*/  STL.64 [R1+0x6828], R176 ;  /* 0x006828b001007387 */ /* 0x000fe80000100a00 */
[----:B------:R-:W4:Y:S04]  /*99530*/  LDL.LU R184, [R1+0xd50] ;  /* 0x000d500001b87983 */ /* 0x000f280000300800 */
[----:B------:R-:W-:Y:S04]  /*99540*/  STL.64 [R1+0xca0], R132 ;  /* 0x000ca08401007387 */ /* 0x000fe80000100a00 */
[----:B------:R2:W-:Y:S04]  /*99550*/  STL.64 [R1+0xca8], R134 ;  /* 0x000ca88601007387 */ /* 0x0005e80000100a00 */
[----:B------:R-:W4:Y:S04]  /*99560*/  LDL.LU R185, [R1+0xd54] ;  /* 0x000d540001b97983 */ /* 0x000f280000300800 */
[----:B------:R-:W4:Y:S04]  /*99570*/  LDL.LU R186, [R1+0xd58] ;  /* 0x000d580001ba7983 */ /* 0x000f280000300800 */
[----:B------:R-:W4:Y:S04]  /*99580*/  LDL.LU R187, [R1+0xd5c] ;  /* 0x000d5c0001bb7983 */ /* 0x000f280000300800 */
[----:B------:R-:W4:Y:S04]  /*99590*/  LDL.LU R188, [R1+0xdd0] ;  /* 0x000dd00001bc7983 */ /* 0x000f280000300800 */
[----:B------:R-:W4:Y:S01]  /*995a0*/  LDL.LU R189, [R1+0xdd4] ;  /* 0x000dd40001bd7983 */ /* 0x000f220000300800 */
[----:B------:R-:W-:-:S02]  /*995b0*/  IMAD.MOV.U32 R191, RZ, RZ, R2 ;  /* 0x000000ffffbf7224 */ /* 0x000fc400078e0002 */
        /* <DEDUP_REMOVED lines=19> */
[----:B----4-:R-:W-:Y:S01]  /*996f0*/  HMMA.1688.F32.TF32 R132, R240, R76, R200 ;  /* 0x0000004cf084723c */ /* 0x010fe200000810c8 */
[----:B------:R-:W-:-:S15]  /*99700*/  STL.64 [R1+0x6840], R226 ;  /* 0x006840e201007387 */ /* 0x000fde0000100a00 */
[----:B------:R-:W-:-:S03]  /*99710*/  NOP ;  /* 0x0000000000007918 */ /* 0x000fc60000000000 */
[----:B------:R-:W-:Y:S01]  /*99720*/  IMAD.MOV.U32 R137, RZ, RZ, R132 ;  /* 0x000000ffff897224 */ /* 0x000fe200078e0084 */
[----:B------:R-:W-:Y:S01]  /*99730*/  MOV R138, R133 ;  /* 0x00000085008a7202 */ /* 0x000fe20000000f00 */
[----:B------:R-:W-:Y:S02]  /*99740*/  IMAD.MOV.U32 R232, RZ, RZ, R134 ;  /* 0x000000ffffe87224 */ /* 0x000fe400078e0086 */
[----:B------:R-:W-:Y:S02]  /*99750*/  IMAD.MOV.U32 R233, RZ, RZ, R135 ;  /* 0x000000ffffe97224 */ /* 0x000fe400078e0087 */
[----:B------:R-:W-:Y:S01]  /*99760*/  HMMA.1688.F32.TF32 R132, R240, R72, R184 ;  /* 0x00000048f084723c */ /* 0x000fe200000810b8 */
[----:B------:R-:W-:Y:S04]  /*99770*/  STL.64 [R1+0x6838], R224 ;  /* 0x006838e001007387 */ /* 0x000fe80000100a00 */
[----:B------:R-:W-:Y:S04]  /*99780*/  STL.64 [R1+0x6850], R230 ;  /* 0x006850e601007387 */ /* 0x000fe80000100a00 */
[----:B------:R-:W-:Y:S04]  /*99790*/  STL.64 [R1+0x6848], R228 ;  /* 0x006848e401007387 */ /* 0x000fe80000100a00 */
[----:B------:R-:W-:Y:S04]  /*997a0*/  STL.64 [R1+0x6870], R234 ;  /* 0x006870ea01007387 */ /* 0x000fe80000100a00 */
[----:B------:R-:W-:Y:S02]  /*997b0*/  STL.64 [R1+0x6868], R232 ;  /* 0x006868e801007387 */ /* 0x000fe40000100a00 */
[----:B------:R-:W-:Y:S01]  /*997c0*/  IMAD.MOV.U32 R252, RZ, RZ, R132 ;  /* 0x000000fffffc7224 */ /* 0x000fe200078e0084 */
[----:B------:R-:W-:Y:S01]  /*997d0*/  MOV R85, R133 ;  /* 0x0000008500557202 */ /* 0x000fe20000000f00 */
[----:B------:R-:W-:Y:S01]  /*997e0*/  STL.64 [R1+0x6860], R138 ;  /* 0x0068608a01007387 */ /* 0x000fe20000100a00 */
[----:B------:R-:W-:-:S02]  /*997f0*/  IMAD.MOV.U32 R84, RZ, RZ, R134 ;  /* 0x000000ffff547224 */ /* 0x000fc400078e0086 */
[----:B------:R-:W-:Y:S01]  /*99800*/  IMAD.MOV.U32 R81, RZ, RZ, R135 ;  /* 0x000000ffff517224 */ /* 0x000fe200078e0087 */
[----:B------:R2:W-:Y:S01]  /*99810*/  STL.64 [R1+0x6858], R136 ;  /* 0x0068588801007387 */ /* 0x0005e20000100a00 */
[----:B------:R-:W-:Y:S03]  /*99820*/  HMMA.1688.F32.TF32 R132, R240, R32, R188 ;  /* 0x00000020f084723c */ /* 0x000fe600000810bc */
        /* <DEDUP_REMOVED lines=68> */
[----:B--2---:R-:W-:Y:S01]  /*99c70*/  HMMA.1688.F32.TF32 R132, R240, R4, R200 ;  /* 0x00000004f084723c */ /* 0x004fe200000810c8 */
[----:B------:R-:W1:Y:S04]  /*99c80*/  LDL.LU R200, [R1+0xcd0] ;  /* 0x000cd00001c87983 */ /* 0x000e680000300800 */
[----:B------:R-:W1:Y:S04]  /*99c90*/  LDL.LU R201, [R1+0xcd4] ;  /* 0x000cd40001c97983 */ /* 0x000e680000300800 */
[----:B------:R-:W1:Y:S04]  /*99ca0*/  LDL.LU R202, [R1+0xcd8] ;  /* 0x000cd80001ca7983 */ /* 0x000e680000300800 */
[----:B------:R-:W1:Y:S06]  /*99cb0*/  LDL.LU R203, [R1+0xcdc] ;  /* 0x000cdc0001cb7983 */ /* 0x000e6c0000300800 */
[----:B------:R-:W-:Y:S01]  /*99cc0*/  IMAD.MOV.U32 R72, RZ, RZ, R132 ;  /* 0x000000ffff487224 */ /* 0x000fe200078e0084 */
[----:B------:R-:W-:Y:S01]  /*99cd0*/  MOV R33, R133 ;  /* 0x0000008500217202 */ /* 0x000fe20000000f00 */
[----:B------:R-:W-:-:S02]  /*99ce0*/  IMAD.MOV.U32 R32, RZ, RZ, R134 ;  /* 0x000000ffff207224 */ /* 0x000fc400078e0086 */
[----:B------:R-:W-:Y:S01]  /*99cf0*/  IMAD.MOV.U32 R3, RZ, RZ, R135 ;  /* 0x000000ffff037224 */ /* 0x000fe200078e0087 */
        /* <DEDUP_REMOVED lines=10> */
[----:B------:R-:W-:Y:S04]  /*99da0*/  STL.64 [R1+0xe08], R154 ;  /* 0x000e089a01007387 */ /* 0x000fe80000100a00 */
[----:B------:R-:W2:Y:S04]  /*99db0*/  LDL.LU R184, [R1+0xcc0] ;  /* 0x000cc00001b87983 */ /* 0x000ea80000300800 */
[----:B------:R-:W-:Y:S04]  /*99dc0*/  STL.64 [R1+0xdf0], R136 ;  /* 0x000df08801007387 */ /* 0x000fe80000100a00 */
[----:B------:R-:W-:Y:S04]  /*99dd0*/  STL.64 [R1+0xdf8], R138 ;  /* 0x000df88a01007387 */ /* 0x000fe80000100a00 */
[----:B------:R-:W-:Y:S04]  /*99de0*/  STL.64 [R1+0xde0], R132 ;  /* 0x000de08401007387 */ /* 0x000fe80000100a00 */
[----:B------:R3:W-:Y:S01]  /*99df0*/  STL.64 [R1+0xde8], R134 ;  /* 0x000de88601007387 */ /* 0x0007e20000100a00 */
[----:B------:R-:W-:Y:S01]  /*99e00*/  IMAD.MOV.U32 R186, RZ, RZ, R130 ;  /* 0x000000ffffba7224 */ /* 0x000fe200078e0082 */
[C---:B------:R-:W-:Y:S01]  /*99e10*/  HMMA.1688.F32.TF32 R140, R240.reuse, R12, R140 ;  /* 0x0000000cf08c723c */ /* 0x040fe2000008108c */
[----:B------:R-:W-:Y:S01]  /*99e20*/  MOV R187, R131 ;  /* 0x0000008300bb7202 */ /* 0x000fe20000000f00 */
[----:B------:R-:W2:Y:S04]  /*99e30*/  LDL.LU R185, [R1+0xcc4] ;  /* 0x000cc40001b97983 */ /* 0x000ea80000300800 */
[----:B------:R-:W1:Y:S02]  /*99e40*/  LDL.LU R130, [R1+0x6a8c] ;  /* 0x006a8c0001827983 */ /* 0x000e640000300800 */
[C---:B---3--:R-:W-:Y:S02]  /*99e50*/  HMMA.1688.F32.TF32 R132, R240.reuse, R24, R144 ;  /* 0x00000018f084723c */ /* 0x048fe40000081090 */
[----:B------:R-:W1:Y:S06]  /*99e60*/  LDL.LU R131, [R1+0x6a88] ;  /* 0x006a880001837983 */ /* 0x000e6c0000300800 */
[C---:B------:R-:W-:Y:S11]  /*99e70*/  HMMA.1688.F32.TF32 R136, R240.reuse, R40, R180 ;  /* 0x00000028f088723c */ /* 0x040ff600000810b4 */
        /* <DEDUP_REMOVED lines=10> */
[C---:B----4-:R-:W-:Y:S08]  /*99f20*/  HMMA.1688.F32.TF32 R136, R240.reuse, R44, R212 ;  /* 0x0000002cf088723c */ /* 0x050ff000000810d4 */
[C---:B---3--:R-:W-:Y:S02]  /*99f30*/  HMMA.1688.F32.TF32 R132, R240.reuse, R48, R208 ;  /* 0x00000030f084723c */ /* 0x048fe400000810d0 */
[----:B------:R-:W-:Y:S04]  /*99f40*/  STL.64 [R1+0xd80], R140 ;  /* 0x000d808c01007387 */ /* 0x000fe80000100a00 */
[----:B------:R-:W-:Y:S05]  /*99f50*/  STL.64 [R1+0xd88], R142 ;  /* 0x000d888e01007387 */ /* 0x000fea0000100a00 */
[----:B------:R-:W-:Y:S04]  /*99f60*/  STL.64 [R1+0xd70], R136 ;  /* 0x000d708801007387 */ /* 0x000fe80000100a00 */
[----:B------:R3:W-:Y:S04]  /*99f70*/  STL.64 [R1+0xd78], R138 ;  /* 0x000d788a01007387 */ /* 0x0007e80000100a00 */
[----:B------:R-:W-:Y:S01]  /*99f80*/  IMAD.MOV.U32 R5, RZ, RZ, R134 ;  /* 0x000000ffff057224 */ /* 0x000fe200078e0086 */
[----:B------:R4:W-:Y:S01]  /*99f90*/  STL.64 [R1+0xd60], R132 ;  /* 0x000d608401007387 */ /* 0x0009e20000100a00 */
[----:B------:R-:W-:Y:S01]  /*99fa0*/  IMAD.MOV.U32 R4, RZ, RZ, R135 ;  /* 0x000000ffff047224 */ /* 0x000fe200078e0087 */
[C---:B---3--:R-:W-:Y:S08]  /*99fb0*/  HMMA.1688.F32.TF32 R136, R240.reuse, R68, R204 ;  /* 0x00000044f088723c */ /* 0x048ff000000810cc */
[----:B----4-:R-:W-:Y:S01]  /*99fc0*/  HMMA.1688.F32.TF32 R132, R240, R64, R196 ;  /* 0x00000040f084723c */ /* 0x010fe200000810c4 */
[----:B------:R3:W-:Y:S04]  /*99fd0*/  STL [R1+0x6624], R4 ;  /* 0x0066240401007387 */ /* 0x0007e80000100800 */
[----:B------:R4:W-:Y:S06]  /*99fe0*/  STL [R1+0x6620], R5 ;  /* 0x0066200501007387 */ /* 0x0009ec0000100800 */
[----:B------:R-:W-:Y:S04]  /*99ff0*/  STL.64 [R1+0xd40], R136 ;  /* 0x000d408801007387 */ /* 0x000fe80000100a00 */
[----:B------:R-:W-:Y:S04]  /*9a000*/  STL.64 [R1+0xd48], R138 ;  /* 0x000d488a01007387 */ /* 0x000fe80000100a00 */
[----:B---3--:R-:W-:Y:S01]  /*9a010*/  IMAD.MOV.U32 R4, RZ, RZ, R134 ;  /* 0x000000ffff047224 */ /* 0x008fe200078e0086 */
[----:B------:R3:W-:Y:S01]  /*9a020*/  STL.64 [R1+0xd20], R132 ;  /* 0x000d208401007387 */ /* 0x0007e20000100a00 */
[----:B----4-:R-:W-:-:S02]  /*9a030*/  MOV R5, R135 ;  /* 0x0000008700057202 */ /* 0x010fc40000000f00 */
[----:B---3--:R-:W-:Y:S01]  /*9a040*/  HMMA.1688.F32.TF32 R132, R240, R60, R188 ;  /* 0x0000003cf084723c */ /* 0x008fe200000810bc */
[----:B------:R-:W3:Y:S01]  /*9a050*/  LDL.LU R188, [R1+0xcb0] ;  /* 0x000cb00001bc7983 */ /* 0x000ee20000300800 */
[----:B------:R-:W-:Y:S02]  /*9a060*/  IMAD.MOV.U32 R190, RZ, RZ, R126 ;  /* 0x000000ffffbe7224 */ /* 0x000fe400078e007e */
[----:B------:R-:W-:Y:S01]  /*9a070*/  IMAD.MOV.U32 R191, RZ, RZ, R127 ;  /* 0x000000ffffbf7224 */ /* 0x000fe200078e007f */
[----:B------:R-:W-:Y:S01]  /*9a080*/  LDS R240, [R195+UR10+0x47000] ;  /* 0x0470000ac3f07984 */ /* 0x000fe20008000800 */
[----:B------:R-:W-:Y:S02]  /*9a090*/  IMAD.MOV.U32 R197, RZ, RZ, R122 ;  /* 0x000000ffffc57224 */ /* 0x000fe400078e007a */
[----:B------:R-:W-:Y:S01]  /*9a0a0*/  IMAD.MOV.U32 R198, RZ, RZ, R123 ;  /* 0x000000ffffc67224 */ /* 0x000fe200078e007b */
[----:B------:R-:W-:Y:S10]  /*9a0b0*/  LDS R242, [R195+UR10+0x47800] ;  /* 0x0478000ac3f27984 */ /* 0x000ff40008000800 */
[----:B------:R-:W-:Y:S04]  /*9a0c0*/  STL.64 [R1+0xce0], R132 ;  /* 0x000ce08401007387 */ /* 0x000fe80000100a00 */
[----:B------:R1:W-:Y:S04]  /*9a0d0*/  STL.64 [R1+0xce8], R134 ;  /* 0x000ce88601007387 */ /* 0x0003e80000100a00 */
[----:B------:R-:W3:Y:S04]  /*9a0e0*/  LDL.LU R189, [R1+0xcb4] ;  /* 0x000cb40001bd7983 */ /* 0x000ee80000300800 */
[----:B------:R-:W2:Y:S04]  /*9a0f0*/  LDL.LU R126, [R1+0x6a84] ;  /* 0x006a8400017e7983 */ /* 0x000ea80000300800 */
[----:B------:R-:W2:Y:S01]  /*9a100*/  LDL.LU R127, [R1+0x6a80] ;  /* 0x006a8000017f7983 */ /* 0x000ea20000300800 */
[----:B-1----:R-:W-:-:S15]  /*9a110*/  HMMA.1688.F32.TF32 R132, R236, R130, R200 ;  /* 0x00000082ec84723c */ /* 0x002fde00000810c8 */
[----:B------:R-:W-:-:S04]  /*9a120*/  NOP ;  /* 0x0000000000007918 */ /* 0x000fc80000000000 */
[----:B------:R-:W-:Y:S01]  /*9a130*/  IMAD.MOV.U32 R121, RZ, RZ, R132 ;  /* 0x000000ffff797224 */ /* 0x000fe200078e0084 */
[----:B------:R-:W-:Y:S01]  /*9a140*/  MOV R120, R133 ;  /* 0x0000008500787202 */ /* 0x000fe20000000f00 */
[----:B------:R-:W-:Y:S02]  /*9a150*/  IMAD.MOV.U32 R117, RZ, RZ, R134 ;  /* 0x000000ffff757224 */ /* 0x000fe400078e0086 */
[----:B------:R-:W-:Y:S02]  /*9a160*/  IMAD.MOV.U32 R116, RZ, RZ, R135 ;  /* 0x000000ffff747224 */ /* 0x000fe400078e0087 */
[----:B--2---:R-:W-:-:S15]  /*9a170*/  HMMA.1688.F32.TF32 R132, R236, R126, R184 ;  /* 0x0000007eec84723c */ /* 0x004fde00000810b8 */
[----:B------:R-:W-:-:S04]  /*9a180*/  NOP ;  /* 0x0000000000007918 */ /* 0x000fc80000000000 */
[----:B------:R3:W-:Y:S04]  /*9a190*/  STL [R1+0xcc0], R132 ;  /* 0x000cc08401007387 */ /* 0x0007e80000100800 */
        /* <DEDUP_REMOVED lines=9> */
[----:B------:R-:W3:Y:S04]  /*9a230*/  LDL.LU R122, [R1+0x6a7c] ;  /* 0x006a7c00017a7983 */ /* 0x000ee80000300800 */
[----:B------:R-:W3:Y:S01]  /*9a240*/  LDL.LU R123, [R1+0x6a78] ;  /* 0x006a7800017b7983 */ /* 0x000ee20000300800 */
[----:B------:R-:W-:-:S03]  /*9a250*/  MOV R202, R94 ;  /* 0x0000005e00ca7202 */ /* 0x000fc60000000f00 */
        /* <DEDUP_REMOVED lines=15> */
[----:B------:R-:W-:Y:S01]  /*9a350*/  IMAD.MOV.U32 R128, RZ, RZ, R133 ;  /* 0x000000ffff807224 */ /* 0x000fe200078e0085 */
[----:B------:R-:W-:Y:S02]  /*9a360*/  MOV R125, R134 ;  /* 0x00000086007d7202 */ /* 0x000fe40000000f00 */
[----:B------:R-:W2:Y:S01]  /*9a370*/  LDL.LU R103, [R1+0x6a60] ;  /* 0x006a600001677983 */ /* 0x000ea20000300800 */
[----:B------:R-:W-:Y:S01]  /*9a380*/  IMAD.MOV.U32 R124, RZ, RZ, R135 ;  /* 0x000000ffff7c7224 */ /* 0x000fe200078e0087 */
[----:B------:R-:W-:Y:S02]  /*9a390*/  MOV R186, R118 ;  /* 0x0000007600ba7202 */ /* 0x000fe40000000f00 */
[----:B------:R-:W2:Y:S01]  /*9a3a0*/  LDL.LU R106, [R1+0x6a5c] ;  /* 0x006a5c00016a7983 */ /* 0x000ea20000300800 */
[----:B------:R-:W-:-:S03]  /*9a3b0*/  IMAD.MOV.U32 R187, RZ, RZ, R119 ;  /* 0x000000ffffbb7224 */ /* 0x000fc600078e0077 */
[----:B------:R-:W2:Y:S04]  /*9a3c0*/  LDL.LU R107, [R1+0x6a58] ;  /* 0x006a5800016b7983 */ /* 0x000ea80000300800 */
[----:B------:R-:W2:Y:S04]  /*9a3d0*/  LDL.LU R118, [R1+0x6a54] ;  /* 0x006a540001767983 */ /* 0x000ea80000300800 */
[----:B------:R-:W2:Y:S01]  /*9a3e0*/  LDL.LU R119, [R1+0x6a50] ;  /* 0x006a500001777983 */ /* 0x000ea20000300800 */
[----:B---3--:R-:W-:Y:S01]  /*9a3f0*/  HMMA.1688.F32.TF32 R132, R236, R122, R188 ;  /* 0x0000007aec84723c */ /* 0x008fe200000810bc */
[----:B------:R-:W-:-:S02]  /*9a400*/  IMAD.MOV.U32 R188, RZ, RZ, R114 ;  /* 0x000000ffffbc7224 */ /* 0x000fc400078e0072 */
[----:B------:R-:W4:Y:S01]  /*9a410*/  LDL.LU R114, [R1+0x6a4c] ;  /* 0x006a4c0001727983 */ /* 0x000f220000300800 */
[----:B------:R-:W-:-:S03]  /*9a420*/  IMAD.MOV.U32 R189, RZ, RZ, R115 ;  /* 0x000000ffffbd7224 */ /* 0x000fc600078e0073 */
[----:B------:R-:W4:Y:S01]  /*9a430*/  LDL.LU R115, [R1+0x6a48] ;  /* 0x006a480001737983 */ /* 0x000f220000300800 */
[----:B------:R-:W-:Y:S01]  /*9a440*/  MOV R190, R110 ;  /* 0x0000006e00be7202 */ /* 0x000fe20000000f00 */
[----:B------:R-:W-:Y:S02]  /*9a450*/  IMAD.MOV.U32 R191, RZ, RZ, R111 ;  /* 0x000000ffffbf7224 */ /* 0x000fe400078e006f */
[----:B------:R-:W2:Y:S04]  /*9a460*/  LDL.LU R110, [R1+0x6a44] ;  /* 0x006a4400016e7983 */ /* 0x000ea80000300800 */
[----:B------:R-:W2:Y:S04]  /*9a470*/  LDL.LU R111, [R1+0x6a40] ;  /* 0x006a4000016f7983 */ /* 0x000ea80000300800 */
[----:B------:R-:W-:Y:S04]  /*9a480*/  STL.64 [R1+0x68e8], R122 ;  /* 0x0068e87a01007387 */ /* 0x000fe80000100a00 */
[----:B------:R4:W-:Y:S02]  /*9a490*/  STL.64 [R1+0x68e0], R120 ;  /* 0x0068e07801007387 */ /* 0x0009e40000100a00 */
[----:B----4-:R-:W-:-:S15]  /*9a4a0*/  HMMA.1688.F32.TF32 R120, R236, R114, R204 ;  /* 0x00000072ec78723c */ /* 0x010fde00000810cc */
        /* <DEDUP_REMOVED lines=27> */
[----:B------:R-:W-:-:S14]  /*9a660*/  IMAD.MOV.U32 R187, RZ, RZ, R55 ;  /* 0x000000ffffbb7224 */ /* 0x000fdc00078e0037 */
        /* <DEDUP_REMOVED lines=86> */
[----:B------:R-:W-:Y:S01]  /*9abd0*/  IMAD.MOV.U32 R148, RZ, RZ, R62 ;  /* 0x000000ffff947224 */ /* 0x000fe200078e003e */
[----:B------:R-:W-:Y:S01]  /*9abe0*/  MOV R150, R66 ;  /* 0x0000004200967202 */ /* 0x000fe20000000f00 */
[----:B------:R-:W4:Y:S01]  /*9abf0*/  LDL.LU R62, [R1+0x699c] ;  /* 0x00699c00013e7983 */ /* 0x000f220000300800 */
[----:B------:R-:W-:Y:S02]  /*9ac00*/  IMAD.MOV.U32 R149, RZ, RZ, R63 ;  /* 0x000000ffff957224 */ /* 0x000fe400078e003f */
[----:B------:R-:W-:Y:S01]  /*9ac10*/  IMAD.MOV.U32 R151, RZ, RZ, R67 ;  /* 0x000000ffff977224 */ /* 0x000fe200078e0043 */
[----:B------:R-:W4:Y:S04]  /*9ac20*/  LDL.LU R63, [R1+0x6998] ;  /* 0x00699800013f7983 */ /* 0x000f280000300800 */
[----:B------:R-:W4:Y:S04]  /*9ac30*/  LDL.LU R66, [R1+0x6994] ;  /* 0x0069940001427983 */ /* 0x000f280000300800 */
[----:B------:R-:W4:Y:S01]  /*9ac40*/  LDL.LU R67, [R1+0x6990] ;  /* 0x0069900001437983 */ /* 0x000f220000300800 */
[----:B------:R-:W-:Y:S01]  /*9ac50*/  IMAD.MOV.U32 R159, RZ, RZ, R51 ;  /* 0x000000ffff9f7224 */ /* 0x000fe200078e0033 */
[----:B------:R-:W-:-:S02]  /*9ac60*/  MOV R158, R50 ;  /* 0x00000032009e7202 */ /* 0x000fc40000000f00 */
[----:B------:R-:W-:Y:S02]  /*9ac70*/  IMAD.MOV.U32 R105, RZ, RZ, R132 ;  /* 0x000000ffff697224 */ /* 0x000fe400078e0084 */
[----:B------:R-:W-:Y:S02]  /*9ac80*/  IMAD.MOV.U32 R157, RZ, RZ, R71 ;  /* 0x000000ffff9d7224 */ /* 0x000fe400078e0047 */
[----:B------:R-:W-:Y:S02]  /*9ac90*/  IMAD.MOV.U32 R156, RZ, RZ, R70 ;  /* 0x000000ffff9c7224 */ /* 0x000fe400078e0046 */
[----:B------:R-:W4:Y:S01]  /*9aca0*/  LDL.LU R70, [R1+0x698c] ;  /* 0x00698c0001467983 */ /* 0x000f220000300800 */
[----:B------:R-:W-:-:S03]  /*9acb0*/  IMAD.MOV.U32 R104, RZ, RZ, R133 ;  /* 0x000000ffff687224 */ /* 0x000fc600078e0085 */
[----:B------:R-:W4:Y:S01]  /*9acc0*/  LDL.LU R71, [R1+0x6988] ;  /* 0x0069880001477983 */ /* 0x000f220000300800 */
[----:B------:R-:W-:-:S03]  /*9acd0*/  MOV R101, R134 ;  /* 0x0000008600657202 */ /* 0x000fc60000000f00 */
[----:B------:R-:W4:Y:S01]  /*9ace0*/  LDL.LU R50, [R1+0x6984] ;  /* 0x0069840001327983 */ /* 0x000f220000300800 */
[----:B------:R-:W-:-:S03]  /*9acf0*/  IMAD.MOV.U32 R100, RZ, RZ, R135 ;  /* 0x000000ffff647224 */ /* 0x000fc600078e0087 */
[----:B------:R-:W4:Y:S01]  /*9ad00*/  LDL.LU R51, [R1+0x6980] ;  /* 0x0069800001337983 */ /* 0x000f220000300800 */
[----:B------:R-:W-:Y:S02]  /*9ad10*/  IMAD.MOV.U32 R161, RZ, RZ, R15 ;  /* 0x000000ffffa17224 */ /* 0x000fe400078e000f */
[----:B------:R-:W-:Y:S01]  /*9ad20*/  IMAD.MOV.U32 R160, RZ, RZ, R14 ;  /* 0x000000ffffa07224 */ /* 0x000fe200078e000e */
[----:B------:R-:W-:Y:S01]  /*9ad30*/  MOV R162, R26 ;  /* 0x0000001a00a27202 */ /* 0x000fe20000000f00 */
[----:B------:R-:W-:Y:S02]  /*9ad40*/  IMAD.MOV.U32 R163, RZ, RZ, R27 ;  /* 0x000000ffffa37224 */ /* 0x000fe400078e001b */
[----:B------:R-:W-:Y:S01]  /*9ad50*/  IMAD.MOV.U32 R167, RZ, RZ, R39 ;  /* 0x000000ffffa77224 */ /* 0x000fe200078e0027 */
[----:B------:R-:W-:Y:S01]  /*9ad60*/  MOV R166, R38 ;  /* 0x0000002600a67202 */ /* 0x000fe20000000f00 */
[----:B------:R-:W-:Y:S02]  /*9ad70*/  IMAD.MOV.U32 R152, RZ, RZ, R18 ;  /* 0x000000ffff987224 */ /* 0x000fe400078e0012 */
[----:B------:R-:W-:-:S02]  /*9ad80*/  IMAD.MOV.U32 R165, RZ, RZ, R11 ;  /* 0x000000ffffa57224 */ /* 0x000fc400078e000b */
        /* <DEDUP_REMOVED lines=20> */
[----:B--2---:R-:W-:Y:S01]  /*9aed0*/  IMAD.MOV.U32 R175, RZ, RZ, R43 ;  /* 0x000000ffffaf7224 */ /* 0x004fe200078e002b */
[----:B---3--:R-:W-:Y:S01]  /*9aee0*/  MOV R174, R42 ;  /* 0x0000002a00ae7202 */ /* 0x008fe20000000f00 */
[----:B----4-:R-:W-:Y:S02]  /*9aef0*/  IMAD.MOV.U32 R173, RZ, RZ, R59 ;  /* 0x000000ffffad7224 */ /* 0x010fe400078e003b */
[----:B------:R-:W-:-:S02]  /*9af00*/  IMAD.MOV.U32 R172, RZ, RZ, R58 ;  /* 0x000000ffffac7224 */ /* 0x000fc400078e003a */
[----:B------:R-:W-:Y:S01]  /*9af10*/  IMAD.MOV.U32 R135, RZ, RZ, R55 ;  /* 0x000000ffff877224 */ /* 0x000fe200078e0037 */
[----:B------:R-:W-:Y:S01]  /*9af20*/  MOV R134, R54 ;  /* 0x0000003600867202 */ /* 0x000fe20000000f00 */
[----:B------:R-:W-:Y:S02]  /*9af30*/  IMAD.MOV.U32 R133, RZ, RZ, R47 ;  /* 0x000000ffff857224 */ /* 0x000fe400078e002f */
[----:B------:R-:W-:Y:S02]  /*9af40*/  IMAD.MOV.U32 R132, RZ, RZ, R46 ;  /* 0x000000ffff847224 */ /* 0x000fe400078e002e */
        /* <DEDUP_REMOVED lines=35> */
[----:B------:R-:W3:Y:S01]  /*9b180*/  LDL.LU R83, [R1+0x68f0] ;  /* 0x0068f00001537983 */ /* 0x000ee20000300800 */
[----:B------:R-:W-:Y:S01]  /*9b190*/  IMAD.MOV.U32 R49, RZ, RZ, R120 ;  /* 0x000000ffff317224 */ /* 0x000fe200078e0078 */
[----:B------:R-:W-:Y:S01]  /*9b1a0*/  MOV R45, R122 ;  /* 0x0000007a002d7202 */ /* 0x000fe20000000f00 */
[----:B------:R-:W-:-:S02]  /*9b1b0*/  IMAD.MOV.U32 R48, RZ, RZ, R121 ;  /* 0x000000ffff307224 */ /* 0x000fc400078e0079 */
[----:B------:R-:W-:Y:S01]  /*9b1c0*/  IMAD.MOV.U32 R44, RZ, RZ, R123 ;  /* 0x000000ffff2c7224 */ /* 0x000fe200078e007b */
[----:B------:R-:W-:-:S05]  /*9b1d0*/  LOP3.LUT R129, R0, 0x60, RZ, 0x3c, !PT ;  /* 0x0000006000817812 */ /* 0x000fca00078e3cff */
[----:B------:R-:W-:Y:S04]  /*9b1e0*/  LDS R241, [R129+UR10+0x47000] ;  /* 0x0470000a81f17984 */ /* 0x000fe80008000800 */
[----:B------:R-:W1:Y:S01]  /*9b1f0*/  LDS R243, [R129+UR10+0x47800] ;  /* 0x0478000a81f37984 */ /* 0x000e620008000800 */
        /* <DEDUP_REMOVED lines=51> */
[C---:B----4-:R-:W-:Y:S03]  /*9b530*/  HMMA.1688.F32.TF32 R132, R236.reuse, R58, R204 ;  /* 0x0000003aec84723c */ /* 0x050fe600000810cc */
[----:B------:R-:W-:Y:S04]  /*9b540*/  STL.64 [R1+0x1840], R120 ;  /* 0x0018407801007387 */ /* 0x000fe80000100a00 */
[----:B------:R3:W-:Y:S01]  /*9b550*/  STL.64 [R1+0x1848], R122 ;  /* 0x0018487a01007387 */ /* 0x0007e20000100a00 */
[C---:B--2---:R-:W-:Y:S08]  /*9b560*/  HMMA.1688.F32.TF32 R136, R236.reuse, R54, R196 ;  /* 0x00000036ec88723c */ /* 0x044ff000000810c4 */
[C---:B---3--:R-:W-:Y:S03]  /*9b570*/  HMMA.1688.F32.TF32 R120, R236.reuse, R46, R200 ;  /* 0x0000002eec78723c */ /* 0x048fe600000810c8 */
        /* <DEDUP_REMOVED lines=13> */
[----:B--2---:R-:W-:Y:S03]  /*9b650*/  HMMA.1688.F32.TF32 R132, R236, R62, R248 ;  /* 0x0000003eec84723c */ /* 0x004fe600000810f8 */
[----:B------:R-:W-:Y:S04]  /*9b660*/  STL.64 [R1+0x17e0], R120 ;  /* 0x0017e07801007387 */ /* 0x000fe80000100a00 */
[----:B------:R1:W-:Y:S04]  /*9b670*/  STL.64 [R1+0x17e8], R122 ;  /* 0x0017e87a01007387 */ /* 0x0003e80000100a00 */
[----:B------:R-:W-:Y:S04]  /*9b680*/  LDS R236, [R0+UR10+0x47080] ;  /* 0x0470800a00ec7984 */ /* 0x000fe80008000800 */
[----:B------:R-:W-:Y:S01]  /*9b690*/  LDS R238, [R0+UR10+0x47880] ;  /* 0x0478800a00ee7984 */ /* 0x000fe20008000800 */
[C---:B-1----:R-:W-:Y:S03]  /*9b6a0*/  HMMA.1688.F32.TF32 R120, R240.reuse, R130, R244 ;  /* 0x00000082f078723c */ /* 0x042fe600000810f4 */
[----:B------:R-:W-:Y:S04]  /*9b6b0*/  LDS R249, [R129+UR10+0x47180] ;  /* 0x0471800a81f97984 */ /* 0x000fe80008000800 */
[----:B------:R1:W-:Y:S04]  /*9b6c0*/  STL.64 [R1+0xb20], R132 ;  /* 0x000b208401007387 */ /* 0x0003e80000100a00 */
[----:B------:R2:W-:Y:S04]  /*9b6d0*/  STL.64 [R1+0xb28], R134 ;  /* 0x000b288601007387 */ /* 0x0005e80000100a00 */
[----:B------:R-:W3:Y:S04]  /*9b6e0*/  LDL.LU R192, [R1+0x20] ;  /* 0x0000200001c07983 */ /* 0x000ee80000300800 */
[----:B------:R4:W-:Y:S04]  /*9b6f0*/  STL.64 [R1+0xb00], R120 ;  /* 0x000b007801007387 */ /* 0x0009e80000100a00 */
        /* <DEDUP_REMOVED lines=114> */
[----:B------:R-:W-:Y:S04]  /*9be20*/  STL.64 [R1+0x17d0], R120 ;  /* 0x0017d07801007387 */ /* 0x000fe80000100a00 */
[----:B------:R1:W-:Y:S04]  /*9be30*/  STL.64 [R1+0x17d8], R122 ;  /* 0x0017d87a01007387 */ /* 0x0003e80000100a00 */
[----:B-1----:R-:W4:Y:S04]  /*9be40*/  LDL.LU.64 R122, [R1+0x68e8] ;  /* 0x0068e800017a7983 */ /* 0x002f280000300a00 */
[----:B------:R-:W4:Y:S01]  /*9be50*/  LDL.LU.64 R120, [R1+0x68e0] ;  /* 0x0068e00001787983 */ /* 0x000f220000300a00 */
[C---:B--2---:R-:W-:Y:S08]  /*9be60*/  HMMA.1688.F32.TF32 R184, R240.reuse, R118, R184 ;  /* 0x00000076f0b8723c */ /* 0x044ff000000810b8 */
[C---:B------:R-:W-:Y:S08]  /*9be70*/  HMMA.1688.F32.TF32 R244, R240.reuse, R114, R244 ;  /* 0x00000072f0f4723c */ /* 0x040ff000000810f4 */
[C---:B------:R-:W-:Y:S08]  /*9be80*/  HMMA.1688.F32.TF32 R228, R240.reuse, R102, R228 ;  /* 0x00000066f0e4723c */ /* 0x040ff000000810e4 */
[C---:B------:R-:W-:Y:S08]  /*9be90*/  HMMA.1688.F32.TF32 R224, R240.reuse, R98, R224 ;  /* 0x00000062f0e0723c */ /* 0x040ff000000810e0 */
[C---:B---3--:R-:W-:Y:S08]  /*9bea0*/  HMMA.1688.F32.TF32 R132, R240.reuse, R90, R132 ;  /* 0x0000005af084723c */ /* 0x048ff00000081084 */
[C---:B------:R-:W-:Y:S08]  /*9beb0*/  HMMA.1688.F32.TF32 R172, R240.reuse, R86, R172 ;  /* 0x00000056f0ac723c */ /* 0x040ff000000810ac */
[C---:B------:R-:W-:Y:S08]  /*9bec0*/  HMMA.1688.F32.TF32 R160, R240.reuse, R74, R160 ;  /* 0x0000004af0a0723c */ /* 0x040ff000000810a0 */
[C---:B------:R-:W-:Y:S08]  /*9bed0*/  HMMA.1688.F32.TF32 R148, R240.reuse, R18, R148 ;  /* 0x00000012f094723c */ /* 0x040ff00000081094 */
[----:B----4-:R-:W-:-:S15]  /*9bee0*/  HMMA.1688.F32.TF32 R188, R240, R122, R188 ;  /* 0x0000007af0bc723c */ /* 0x010fde00000810bc */
[----:B------:R-:W-:-:S04]  /*9bef0*/  NOP ;  /* 0x0000000000007918 */ /* 0x000fc80000000000 */
        /* <DEDUP_REMOVED lines=8> */
[----:B------:R-:W-:Y:S04]  /*9bf80*/  STL.64 [R1+0x17a0], R244 ;  /* 0x0017a0f401007387 */ /* 0x000fe80000100a00 */
[----:B------:R1:W-:Y:S02]  /*9bf90*/  STL.64 [R1+0x17a8], R246 ;  /* 0x0017a8f601007387 */ /* 0x0003e40000100a00 */
[C---:B-1----:R-:W-:Y:S08]  /*9bfa0*/  HMMA.1688.F32.TF32 R244, R240.reuse, R110, R136 ;  /* 0x0000006ef0f4723c */ /* 0x042ff00000081088 */
[C---:B------:R-:W-:Y:S11]  /*9bfb0*/  HMMA.1688.F32.TF32 R136, R240.reuse, R106, R232 ;  /* 0x0000006af088723c */ /* 0x040ff600000810e8 */
        /* <DEDUP_REMOVED lines=10> */
[----:B------:R1:W-:Y:S04]  /*9c060*/  STL.64 [R1+0x1758], R138 ;  /* 0x0017588a01007387 */ /* 0x0003e80000100a00 */
[----:B------:R-:W-:Y:S04]  /*9c070*/  STL.64 [R1+0x1740], R132 ;  /* 0x0017408401007387 */ /* 0x000fe80000100a00 */
[----:B------:R1:W-:Y:S02]  /*9c080*/  STL.64 [R1+0x1748], R134 ;  /* 0x0017488601007387 */ /* 0x0003e40000100a00 */
[C---:B-1----:R-:W-:Y:S08]  /*9c090*/  HMMA.1688.F32.TF32 R136, R240.reuse, R82, R168 ;  /* 0x00000052f088723c */ /* 0x042ff000000810a8 */
[C---:B------:R-:W-:Y:S01]  /*9c0a0*/  HMMA.1688.F32.TF32 R132, R240.reuse, R78, R164 ;  /* 0x0000004ef084723c */ /* 0x040fe200000810a4 */
[----:B------:R-:W-:Y:S04]  /*9c0b0*/  STL.64 [R1+0x1730], R172 ;  /* 0x001730ac01007387 */ /* 0x000fe80000100a00 */
[----:B------:R-:W-:Y:S06]  /*9c0c0*/  STL.64 [R1+0x1738], R174 ;  /* 0x001738ae01007387 */ /* 0x000fec0000100a00 */
        /* <DEDUP_REMOVED lines=15> */
[----:B------:R-:W-:Y:S03]  /*9c1c0*/  STL.64 [R1+0x16d8], R150 ;  /* 0x0016d89601007387 */ /* 0x000fe60000100a00 */
        /* <DEDUP_REMOVED lines=24> */
[----:B-1----:R-:W-:Y:S03]  /*9c350*/  HMMA.1688.F32.TF32 R132, R240, R50, R192 ;  /* 0x00000032f084723c */ /* 0x002fe600000810c0 */
[----:B------:R1:W-:Y:S04]  /*9c360*/  STL.64 [R1+0xe0], R140 ;  /* 0x0000e08c01007387 */ /* 0x0003e80000100a00 */
[----:B------:R3:W-:Y:S04]  /*9c370*/  STL.64 [R1+0xe8], R142 ;  /* 0x0000e88e01007387 */ /* 0x0007e80000100a00 */
[----:B------:R-:W3:Y:S04]  /*9c380*/  LDL.LU R200, [R1+0x900] ;  /* 0x0009000001c87983 */ /* 0x000ee80000300800 */
[----:B------:R-:W-:Y:S01]  /*9c390*/  STL.64 [R1+0xd0], R136 ;  /* 0x0000d08801007387 */ /* 0x000fe20000100a00 */
[----:B------:R-:W-:-:S03]  /*9c3a0*/  IMAD.MOV.U32 R202, RZ, RZ, R189 ;  /* 0x000000ffffca7224 */ /* 0x000fc600078e00bd */
[----:B------:R-:W-:Y:S01]  /*9c3b0*/  STL.64 [R1+0xd8], R138 ;  /* 0x0000d88a01007387 */ /* 0x000fe20000100a00 */
[----:B------:R-:W-:-:S03]  /*9c3c0*/  IMAD.MOV.U32 R203, RZ, RZ, R188 ;  /* 0x000000ffffcb7224 */ /* 0x000fc600078e00bc */
[----:B------:R1:W-:Y:S04]  /*9c3d0*/  STL.64 [R1+0xc0], R132 ;  /* 0x0000c08401007387 */ /* 0x0003e80000100a00 */
[----:B------:R1:W-:Y:S04]  /*9c3e0*/  STL.64 [R1+0xc8], R134 ;  /* 0x0000c88601007387 */ /* 0x0003e80000100a00 */
[----:B------:R-:W3:Y:S04]  /*9c3f0*/  LDL.LU R201, [R1+0x904] ;  /* 0x0009040001c97983 */ /* 0x000ee80000300800 */
[----:B------:R-:W3:Y:S04]  /*9c400*/  LDL.LU R189, [R1+0x68bc] ;  /* 0x0068bc0001bd7983 */ /* 0x000ee80000300800 */
[----:B------:R-:W3:Y:S01]  /*9c410*/  LDL.LU R188, [R1+0x68b8] ;  /* 0x0068b80001bc7983 */ /* 0x000ee20000300800 */
[----:B----4-:R-:W-:Y:S01]  /*9c420*/  MOV R196, R186 ;  /* 0x000000ba00c47202 */ /* 0x010fe20000000f00 */
[----:B--2---:R-:W-:-:S02]  /*9c430*/  IMAD.MOV.U32 R197, RZ, RZ, R185 ;  /* 0x000000ffffc57224 */ /* 0x004fc400078e00b9 */
[----:B------:R-:W2:Y:S01]  /*9c440*/  LDL.LU R186, [R1+0x68b4] ;  /* 0x0068b40001ba7983 */ /* 0x000ea20000300800 */
[----:B------:R-:W-:Y:S02]  /*9c450*/  IMAD.MOV.U32 R198, RZ, RZ, R184 ;  /* 0x000000ffffc67224 */ /* 0x000fe400078e00b8 */
[----:B------:R-:W-:Y:S01]  /*9c460*/  IMAD.MOV.U32 R199, RZ, RZ, R190 ;  /* 0x000000ffffc77224 */ /* 0x000fe200078e00be */
[----:B------:R-:W4:Y:S04]  /*9c470*/  LDL.LU R185, [R1+0x68b0] ;  /* 0x0068b00001b97983 */ /* 0x000f280000300800 */
[----:B------:R-:W2:Y:S04]  /*9c480*/  LDL.LU R184, [R1+0x68ac] ;  /* 0x0068ac0001b87983 */ /* 0x000ea80000300800 */
[----:B------:R-:W2:Y:S04]  /*9c490*/  LDL.LU R190, [R1+0x68a8] ;  /* 0x0068a80001be7983 */ /* 0x000ea80000300800 */
[----:B------:R-:W2:Y:S04]  /*9c4a0*/  LDL.LU R204, [R1+0x920] ;  /* 0x0009200001cc7983 */ /* 0x000ea80000300800 */
[----:B------:R-:W2:Y:S01]  /*9c4b0*/  LDL.LU R205, [R1+0x924] ;  /* 0x0009240001cd7983 */ /* 0x000ea20000300800 */
[----:B---3--:R-:W-:Y:S01]  /*9c4c0*/  IMAD.MOV.U32 R207, RZ, RZ, R189 ;  /* 0x000000ffffcf7224 */ /* 0x008fe200078e00bd */
[----:B------:R-:W-:-:S02]  /*9c4d0*/  MOV R206, R188 ;  /* 0x000000bc00ce7202 */ /* 0x000fc40000000f00 */
[----:B------:R-:W3:Y:S04]  /*9c4e0*/  LDL.LU R188, [R1+0x68a4] ;  /* 0x0068a40001bc7983 */ /* 0x000ee80000300800 */
[----:B------:R-:W2:Y:S04]  /*9c4f0*/  LDL.LU R189, [R1+0x68a0] ;  /* 0x0068a00001bd7983 */ /* 0x000ea80000300800 */
[----:B------:R-:W4:Y:S04]  /*9c500*/  LDL.LU R212, [R1+0x940] ;  /* 0x0009400001d47983 */ /* 0x000f280000300800 */
[----:B------:R-:W4:Y:S04]  /*9c510*/  LDL.LU R213, [R1+0x944] ;  /* 0x0009440001d57983 */ /* 0x000f280000300800 */
[----:B------:R-:W4:Y:S04]  /*9c520*/  LDL.LU R214, [R1+0x948] ;  /* 0x0009480001d67983 */ /* 0x000f280000300800 */
[----:B------:R-:W4:Y:S04]  /*9c530*/  LDL.LU R215, [R1+0x94c] ;  /* 0x00094c0001d77983 */ /* 0x000f280000300800 */
[----:B------:R-:W4:Y:S04]  /*9c540*/  LDL.LU R216, [R1+0x950] ;  /* 0x0009500001d87983 */ /* 0x000f280000300800 */
[----:B------:R-:W4:Y:S01]  /*9c550*/  LDL.LU R217, [R1+0x954] ;  /* 0x0009540001d97983 */ /* 0x000f220000300800 */
[----:B---3--:R-:W-:-:S02]  /*9c560*/  IMAD.MOV.U32 R219, RZ, RZ, R188 ;  /* 0x000000ffffdb7224 */ /* 0x008fc400078e00bc */
[----:B--2---:R-:W-:Y:S02]  /*9c570*/  IMAD.MOV.U32 R218, RZ, RZ, R189 ;  /* 0x000000ffffda7224 */ /* 0x004fe400078e00bd */
[----:B------:R-:W2:Y:S04]  /*9c580*/  LDL.LU R189, [R1+0x689c] ;  /* 0x00689c0001bd7983 */ /* 0x000ea80000300800 */
[----:B------:R-:W3:Y:S04]  /*9c590*/  LDL.LU R188, [R1+0x6898] ;  /* 0x0068980001bc7983 */ /* 0x000ee80000300800 */
[----:B------:R-:W3:Y:S04]  /*9c5a0*/  LDL.LU R220, [R1+0x960] ;  /* 0x0009600001dc7983 */ /* 0x000ee80000300800 */
[----:B------:R-:W3:Y:S04]  /*9c5b0*/  LDL.LU R221, [R1+0x964] ;  /* 0x0009640001dd7983 */ /* 0x000ee80000300800 */
[----:B------:R-:W3:Y:S04]  /*9c5c0*/  LDL.LU R222, [R1+0x968] ;  /* 0x0009680001de7983 */ /* 0x000ee80000300800 */
[----:B------:R-:W3:Y:S04]  /*9c5d0*/  LDL.LU R223, [R1+0x96c] ;  /* 0x00096c0001df7983 */ /* 0x000ee80000300800 */
[----:B-1----:R-:W3:Y:S04]  /*9c5e0*/  LDL.LU R140, [R1+0x980] ;  /* 0x00098000018c7983 */ /* 0x002ee80000300800 */
        /* <DEDUP_REMOVED lines=39> */
[----:B------:R-:W3:Y:S04]  /*9c860*/  LDL.LU R232, [R1] ;  /* 0x0000000001e87983 */ /* 0x000ee80000300800 */
        /* <DEDUP_REMOVED lines=23> */
[----:B----4-:R-:W-:Y:S01]  /*9c9e0*/  MOV R210, R185 ;  /* 0x000000b900d27202 */ /* 0x010fe20000000f00 */
[----:B------:R-:W-:Y:S02]  /*9c9f0*/  IMAD.MOV.U32 R211, RZ, RZ, R186 ;  /* 0x000000ffffd37224 */ /* 0x000fe400078e00ba */
[----:B------:R-:W-:Y:S02]  /*9ca00*/  IMAD.MOV.U32 R192, RZ, RZ, R187 ;  /* 0x000000ffffc07224 */ /* 0x000fe400078e00bb */
[----:B------:R-:W-:Y:S02]  /*9ca10*/  IMAD.MOV.U32 R193, RZ, RZ, R191 ;  /* 0x000000ffffc17224 */ /* 0x000fe400078e00bf */
[----:B--2---:R-:W-:Y:S01]  /*9ca20*/  IMAD.MOV.U32 R183, RZ, RZ, R189 ;  /* 0x000000ffffb77224 */ /* 0x004fe200078e00bd */
[----:B---3--:R-:W-:Y:S02]  /*9ca30*/  MOV R182, R188 ;  /* 0x000000bc00b67202 */ /* 0x008fe40000000f00 */
        /* <DEDUP_REMOVED lines=9> */
[----:B------:R-:W4:Y:S01]  /*9cad0*/  LDL.LU R195, [R1+0x8fc] ;  /* 0x0008fc0001c37983 */ /* 0x000f220000300800 */
[----:B------:R-:W-:-:S05]  /*9cae0*/  LOP3.LUT R250, R0, 0x20, RZ, 0x3c, !PT ;  /* 0x0000002000fa7812 */ /* 0x000fca00078e3cff */
[----:B------:R-:W-:Y:S04]  /*9caf0*/  LDS R237, [R250+UR10+0x47080] ;  /* 0x0470800afaed7984 */ /* 0x000fe80008000800 */
[----:B------:R-:W1:Y:S01]  /*9cb00*/  LDS R239, [R250+UR10+0x47880] ;  /* 0x0478800afaef7984 */ /* 0x000e620008000800 */
[C---:B------:R-:W-:Y:S08]  /*9cb10*/  HMMA.1688.F32.TF32 R136, R240.reuse, R70, R136 ;  /* 0x00000046f088723c */ /* 0x040ff00000081088 */
[----:B------:R-:W-:Y:S11]  /*9cb20*/  HMMA.1688.F32.TF32 R244, R240, R66, R232 ;  /* 0x00000042f0f4723c */ /* 0x000ff600000810e8 */
[----:B------:R-:W-:Y:S04]  /*9cb30*/  STL.64 [R1+0xb0], R136 ;  /* 0x0000b08801007387 */ /* 0x000fe80000100a00 */
[----:B------:R2:W-:Y:S01]  /*9cb40*/  STL.64 [R1+0xb8], R138 ;  /* 0x0000b88a01007387 */ /* 0x0005e20000100a00 */
[C---:B-1----:R-:W-:Y:S08]  /*9cb50*/  HMMA.1688.F32.TF32 R132, R236.reuse, R114, R132 ;  /* 0x00000072ec84723c */ /* 0x042ff00000081084 */
[C---:B------:R-:W-:Y:S01]  /*9cb60*/  HMMA.1688.F32.TF32 R228, R236.reuse, R126, R228 ;  /* 0x0000007eece4723c */ /* 0x040fe200000810e4 */
[----:B------:R-:W-:Y:S04]  /*9cb70*/  STL.64 [R1+0xa0], R244 ;  /* 0x0000a0f401007387 */ /* 0x000fe80000100a00 */
[----:B------:R-:W-:Y:S03]  /*9cb80*/  STL.64 [R1+0xa8], R246 ;  /* 0x0000a8f601007387 */ /* 0x000fe60000100a00 */
[C---:B------:R-:W-:Y:S08]  /*9cb90*/  HMMA.1688.F32.TF32 R172, R236.reuse, R110, R172 ;  /* 0x0000006eecac723c */ /* 0x040ff000000810ac */
[C---:B------:R-:W-:Y:S08]  /*9cba0*/  HMMA.1688.F32.TF32 R160, R236.reuse, R98, R160 ;  /* 0x00000062eca0723c */ /* 0x040ff000000810a0 */
[----:B------:R-:W-:Y:S08]  /*9cbb0*/  HMMA.1688.F32.TF32 R148, R236, R86, R148 ;  /* 0x00000056ec94723c */ /* 0x000ff00000081094 */
[----:B---3--:R-:W-:Y:S01]  /*9cbc0*/  HMMA.1688.F32.TF32 R232, R240, R62, R184 ;  /* 0x0000003ef0e8723c */ /* 0x008fe200000810b8 */
[----:B------:R-:W-:Y:S01]  /*9cbd0*/  LOP3.LUT R251, R0, 0x40, RZ, 0x3c, !PT ;  /* 0x0000004000fb7812 */ /* 0x000fe200078e3cff */
[----:B------:R-:W-:Y:S04]  /*9cbe0*/  LDS R185, [R129+UR10+0x47080] ;  /* 0x0470800a81b97984 */ /* 0x000fe80008000800 */
[----:B------:R-:W-:Y:S02]  /*9cbf0*/  LDS R184, [R251+UR10+0x47080] ;  /* 0x0470800afbb87984 */ /* 0x000fe40008000800 */
[C---:B--2---:R-:W-:Y:S02]  /*9cc00*/  HMMA.1688.F32.TF32 R136, R236.reuse, R130, R188 ;  /* 0x00000082ec88723c */ /* 0x044fe400000810bc */
[----:B------:R-:W-:Y:S04]  /*9cc10*/  LDS R186, [R251+UR10+0x47880] ;  /* 0x0478800afbba7984 */ /* 0x000fe80008000800 */
[----:B------:R-:W1:Y:S02]  /*9cc20*/  LDS R187, [R129+UR10+0x47880] ;  /* 0x0478800a81bb7984 */ /* 0x000e640008000800 */
[C---:B------:R-:W-:Y:S02]  /*9cc30*/  HMMA.1688.F32.TF32 R188, R236.reuse, R122, R224 ;  /* 0x0000007aecbc723c */ /* 0x040fe400000810e0 */
[----:B------:R-:W-:Y:S04]  /*9cc40*/  LDS R248, [R251+UR10+0x47180] ;  /* 0x0471800afbf87984 */ /* 0x000fe80008000800 */
[----:B------:R-:W-:Y:S04]  /*9cc50*/  STL.64 [R1+0x90], R232 ;  /* 0x000090e801007387 */ /* 0x000fe80000100a00 */
[----:B------:R-:W-:Y:S04]  /*9cc60*/  STL.64 [R1+0x98], R234 ;  /* 0x000098ea01007387 */ /* 0x000fe80000100a00 */
[----:B------:R-:W-:Y:S04]  /*9cc70*/  STL.64 [R1+0x80], R136 ;  /* 0x0000808801007387 */ /* 0x000fe80000100a00 */
[----:B------:R2:W-:Y:S02]  /*9cc80*/  STL.64 [R1+0x88], R138 ;  /* 0x0000888a01007387 */ /* 0x0005e40000100a00 */
[C---:B--2---:R-:W-:Y:S02]  /*9cc90*/  HMMA.1688.F32.TF32 R136, R236.reuse, R118, R176 ;  /* 0x00000076ec88723c */ /* 0x044fe400000810b0 */
[----:B------:R-:W-:Y:S04]  /*9cca0*/  STL.64 [R1+0x16a0], R228 ;  /* 0x0016a0e401007387 */ /* 0x000fe80000100a00 */
[----:B------:R-:W-:Y:S04]  /*9ccb0*/  STL.64 [R1+0x16a8], R230 ;  /* 0x0016a8e601007387 */ /* 0x000fe80000100a00 */
[----:B------:R-:W-:Y:S04]  /*9ccc0*/  STL.64 [R1+0x1690], R188 ;  /* 0x001690bc01007387 */ /* 0x000fe80000100a00 */
[----:B------:R-:W-:Y:S05]  /*9ccd0*/  STL.64 [R1+0x1698], R190 ;  /* 0x001698be01007387 */ /* 0x000fea0000100a00 */
        /* <DEDUP_REMOVED lines=23> */
[----:B------:R-:W-:Y:S03]  /*9ce50*/  STL.64 [R1+0x1608], R150 ;  /* 0x0016089601007387 */ /* 0x000fe60000100a00 */
        /* <DEDUP_REMOVED lines=8> */
[----:B------:R2:W-:Y:S03]  /*9cee0*/  STL.64 [R1+0x15d8], R142 ;  /* 0x0015d88e01007387 */ /* 0x0005e60000100a00 */
[C---:B--2---:R-:W-:Y:S03]  /*9cef0*/  HMMA.1688.F32.TF32 R140, R236.reuse, R18, R212 ;  /* 0x00000012ec8c723c */ /* 0x044fe600000810d4 */
        /* <DEDUP_REMOVED lines=14> */
[C---:B----4-:R-:W-:Y:S01]  /*9cfe0*/  HMMA.1688.F32.TF32 R132, R236.reuse, R26, R192 ;  /* 0x0000001aec84723c */ /* 0x050fe200000810c0 */
        /* <DEDUP_REMOVED lines=118> */
[C---:B------:R-:W-:Y:S01]  /*9d750*/  HMMA.1688.F32.TF32 R188, R236.reuse, R46, R188 ;  /* 0x0000002eecbc723c */ /* 0x040fe200000810bc */
        /* <DEDUP_REMOVED lines=22> */
[C---:B-1----:R-:W-:Y:S08]  /*9d8c0*/  HMMA.1688.F32.TF32 R188, R236.reuse, R66, R176 ;  /* 0x00000042ecbc723c */ /* 0x042ff000000810b0 */
[----:B------:R-:W-:Y:S08]  /*9d8d0*/  HMMA.1688.F32.TF32 R176, R236, R62, R132 ;  /* 0x0000003eecb0723c */ /* 0x000ff00000081084 */
        /* <DEDUP_REMOVED lines=9> */
[----:B------:R1:W-:Y:S01]  /*9d970*/  STL.64 [R1+0xa18], R134 ;  /* 0x000a188601007387 */ /* 0x0003e20000100a00 */
[C---:B------:R-:W-:Y:S08]  /*9d980*/  HMMA.1688.F32.TF32 R160, R184.reuse, R118, R160 ;  /* 0x00000076b8a0723c */ /* 0x040ff000000810a0 */
[C---:B------:R-:W-:Y:S01]  /*9d990*/  HMMA.1688.F32.TF32 R156, R184.reuse, R114, R156 ;  /* 0x00000072b89c723c */ /* 0x040fe2000008109c */
[----:B------:R-:W-:Y:S04]  /*9d9a0*/  LDS R188, [R0+UR10+0x47100] ;  /* 0x0471000a00bc7984 */ /* 0x000fe80008000800 */
[----:B------:R-:W-:Y:S04]  /*9d9b0*/  LDS R190, [R0+UR10+0x47900] ;  /* 0x0479000a00be7984 */ /* 0x000fe80008000800 */
[----:B------:R-:W-:Y:S04]  /*9d9c0*/  LDS R189, [R250+UR10+0x47100] ;  /* 0x0471000afabd7984 */ /* 0x000fe80008000800 */
[----:B------:R-:W2:Y:S01]  /*9d9d0*/  LDS R191, [R250+UR10+0x47900] ;  /* 0x0479000afabf7984 */ /* 0x000ea20008000800 */
[----:B-1----:R-:W-:Y:S03]  /*9d9e0*/  HMMA.1688.F32.TF32 R132, R184, R122, R164 ;  /* 0x0000007ab884723c */ /* 0x002fe600000810a4 */
[----:B------:R-:W-:Y:S04]  /*9d9f0*/  STL.64 [R1+0x14c0], R168 ;  /* 0x0014c0a801007387 */ /* 0x000fe80000100a00 */
[----:B------:R-:W-:-:S12]  /*9da00*/  STL.64 [R1+0x14c8], R170 ;  /* 0x0014c8aa01007387 */ /* 0x000fd80000100a00 */
[----:B------:R-:W-:Y:S04]  /*9da10*/  STL.64 [R1+0x14b0], R132 ;  /* 0x0014b08401007387 */ /* 0x000fe80000100a00 */
[----:B------:R1:W-:Y:S02]  /*9da20*/  STL.64 [R1+0x14b8], R134 ;  /* 0x0014b88601007387 */ /* 0x0003e40000100a00 */
[C---:B-1----:R-:W-:Y:S02]  /*9da30*/  HMMA.1688.F32.TF32 R132, R184.reuse, R110, R152 ;  /* 0x0000006eb884723c */ /* 0x042fe40000081098 */
[----:B------:R-:W-:Y:S04]  /*9da40*/  STL.64 [R1+0x14a0], R160 ;  /* 0x0014a0a001007387 */ /* 0x000fe80000100a00 */
[----:B------:R-:W-:Y:S02]  /*9da50*/  STL.64 [R1+0x14a8], R162 ;  /* 0x0014a8a201007387 */ /* 0x000fe40000100a00 */
[C---:B------:R-:W-:Y:S02]  /*9da60*/  HMMA.1688.F32.TF32 R152, R184.reuse, R106, R148 ;  /* 0x0000006ab898723c */ /* 0x040fe40000081094 */
[----:B------:R-:W-:Y:S04]  /*9da70*/  STL.64 [R1+0x1490], R156 ;  /* 0x0014909c01007387 */ /* 0x000fe80000100a00 */
[----:B------:R-:W-:Y:S02]  /*9da80*/  STL.64 [R1+0x1498], R158 ;  /* 0x0014989e01007387 */ /* 0x000fe40000100a00 */
[C---:B------:R-:W-:Y:S03]  /*9da90*/  HMMA.1688.F32.TF32 R148, R184.reuse, R102, R144 ;  /* 0x00000066b894723c */ /* 0x040fe60000081090 */
        /* <DEDUP_REMOVED lines=17> */
[C---:B---3--:R-:W-:Y:S01]  /*9dbb0*/  HMMA.1688.F32.TF32 R140, R184.reuse, R78, R208 ;  /* 0x0000004eb88c723c */ /* 0x048fe200000810d0 */
[----:B------:R-:W-:Y:S04]  /*9dbc0*/  STL.64 [R1+0x1420], R132 ;  /* 0x0014208401007387 */ /* 0x000fe80000100a00 */
[----:B------:R1:W-:Y:S03]  /*9dbd0*/  STL.64 [R1+0x1428], R134 ;  /* 0x0014288601007387 */ /* 0x0003e60000100a00 */
[C---:B-1----:R-:W-:Y:S03]  /*9dbe0*/  HMMA.1688.F32.TF32 R132, R184.reuse, R74, R204 ;  /* 0x0000004ab884723c */ /* 0x042fe600000810cc */
        /* <DEDUP_REMOVED lines=108> */
[C---:B------:R-:W-:Y:S08]  /*9e2b0*/  HMMA.1688.F32.TF32 R240, R184.reuse, R10, R240 ;  /* 0x0000000ab8f0723c */ /* 0x040ff000000810f0 */
[C---:B------:R-:W-:Y:S08]  /*9e2c0*/  HMMA.1688.F32.TF32 R176, R184.reuse, R30, R176 ;  /* 0x0000001eb8b0723c */ /* 0x040ff000000810b0 */
[C---:B------:R-:W-:Y:S01]  /*9e2d0*/  HMMA.1688.F32.TF32 R132, R184.reuse, R26, R132 ;  /* 0x0000001ab884723c */ /* 0x040fe20000081084 */
[----:B------:R-:W-:Y:S04]  /*9e2e0*/  STL.64 [R1+0x13b0], R236 ;  /* 0x0013b0ec01007387 */ /* 0x000fe80000100a00 */
[----:B------:R3:W-:Y:S03]  /*9e2f0*/  STL.64 [R1+0x13b8], R238 ;  /* 0x0013b8ee01007387 */ /* 0x0007e60000100a00 */
[C---:B---3--:R-:W-:Y:S01]  /*9e300*/  HMMA.1688.F32.TF32 R236, R184.reuse, R22, R244 ;  /* 0x00000016b8ec723c */ /* 0x048fe200000810f4 */
[----:B------:R-:W-:Y:S04]  /*9e310*/  STL.64 [R1+0x13a0], R240 ;  /* 0x0013a0f001007387 */ /* 0x000fe80000100a00 */
[----:B------:R-:W-:Y:S03]  /*9e320*/  STL.64 [R1+0x13a8], R242 ;  /* 0x0013a8f201007387 */ /* 0x000fe60000100a00 */
        /* <DEDUP_REMOVED lines=17> */
[C---:B----4-:R-:W-:Y:S02]  /*9e440*/  HMMA.1688.F32.TF32 R132, R184.reuse, R50, R152 ;  /* 0x00000032b884723c */ /* 0x050fe40000081098 */
[----:B------:R-:W-:Y:S04]  /*9e450*/  STL.64 [R1+0x1330], R160 ;  /* 0x001330a001007387 */ /* 0x000fe80000100a00 */
[----:B------:R-:W-:Y:S02]  /*9e460*/  STL.64 [R1+0x1338], R162 ;  /* 0x001338a201007387 */ /* 0x000fe40000100a00 */
[C---:B------:R-:W-:Y:S02]  /*9e470*/  HMMA.1688.F32.TF32 R148, R184.reuse, R70, R148 ;  /* 0x00000046b894723c */ /* 0x040fe40000081094 */
[----:B------:R-:W-:Y:S04]  /*9e480*/  STL.64 [R1+0x1320], R156 ;  /* 0x0013209c01007387 */ /* 0x000fe80000100a00 */
[----:B------:R-:W-:Y:S02]  /*9e490*/  STL.64 [R1+0x1328], R158 ;  /* 0x0013289e01007387 */ /* 0x000fe40000100a00 */
[----:B------:R-:W-:Y:S08]  /*9e4a0*/  HMMA.1688.F32.TF32 R144, R184, R66, R144 ;  /* 0x00000042b890723c */ /* 0x000ff00000081090 */
[----:B------:R-:W-:Y:S01]  /*9e4b0*/  HMMA.1688.F32.TF32 R240, R188, R130, R180 ;  /* 0x00000082bcf0723c */ /* 0x000fe200000810b4 */
[----:B------:R-:W-:Y:S04]  /*9e4c0*/  STL.64 [R1+0x1310], R132 ;  /* 0x0013108401007387 */ /* 0x000fe80000100a00 */
[----:B------:R1:W-:Y:S03]  /*9e4d0*/  STL.64 [R1+0x1318], R134 ;  /* 0x0013188601007387 */ /* 0x0003e60000100a00 */
[----:B-1----:R-:W-:Y:S01]  /*9e4e0*/  HMMA.1688.F32.TF32 R132, R184, R62, R140 ;  /* 0x0000003eb884723c */ /* 0x002fe2000008108c */
[----:B------:R-:W-:Y:S04]  /*9e4f0*/  STL.64 [R1+0x1300], R148 ;  /* 0x0013009401007387 */ /* 0x000fe80000100a00 */
[----:B------:R-:W-:Y:S04]  /*9e500*/  STL.64 [R1+0x1308], R150 ;  /* 0x0013089601007387 */ /* 0x000fe80000100a00 */
[----:B------:R-:W-:Y:S04]  /*9e510*/  STL.64 [R1+0x12f0], R144 ;  /* 0x0012f09001007387 */ /* 0x000fe80000100a00 */
[----:B------:R-:W-:Y:S04]  /*9e520*/  STL.64 [R1+0x12f8], R146 ;  /* 0x0012f89201007387 */ /* 0x000fe80000100a00 */
[----:B------:R-:W-:Y:S01]  /*9e530*/  STL [R1+0x65a8], R240 ;  /* 0x0065a8f001007387 */ /* 0x000fe20000100800 */
[C---:B------:R-:W-:Y:S03]  /*9e540*/  HMMA.1688.F32.TF32 R140, R188.reuse, R126, R220 ;  /* 0x0000007ebc8c723c */ /* 0x040fe600000810dc */
[----:B------:R-:W-:Y:S04]  /*9e550*/  LDS R184, [R251+UR10+0x47100] ;  /* 0x0471000afbb87984 */ /* 0x000fe80008000800 */
[----:B------:R-:W-:Y:S04]  /*9e560*/  LDS R186, [R251+UR10+0x47900] ;  /* 0x0479000afbba7984 */ /* 0x000fe80008000800 */
[----:B------:R-:W-:Y:S04]  /*9e570*/  LDS R185, [R129+UR10+0x47100] ;  /* 0x0471000a81b97984 */ /* 0x000fe80008000800 */
[----:B------:R-:W1:Y:S04]  /*9e580*/  LDS R187, [R129+UR10+0x47900] ;  /* 0x0479000a81bb7984 */ /* 0x000e680008000800 */
[----:B------:R-:W-:Y:S04]  /*9e590*/  STL.64 [R1+0x9e0], R132 ;  /* 0x0009e08401007387 */ /* 0x000fe80000100a00 */
[----:B------:R2:W-:Y:S02]  /*9e5a0*/  STL.64 [R1+0x9e8], R134 ;  /* 0x0009e88601007387 */ /* 0x0005e40000100a00 */
[C---:B--2---:R-:W-:Y:S02]  /*9e5b0*/  HMMA.1688.F32.TF32 R132, R188.reuse, R122, R216 ;  /* 0x0000007abc84723c */ /* 0x044fe400000810d8 */
[----:B------:R-:W-:Y:S04]  /*9e5c0*/  STL [R1+0x65a4], R241 ;  /* 0x0065a4f101007387 */ /* 0x000fe80000100800 */
[----:B------:R-:W-:Y:S04]  /*9e5d0*/  STL [R1+0x65a0], R242 ;  /* 0x0065a0f201007387 */ /* 0x000fe80000100800 */
[----:B------:R-:W-:Y:S01]  /*9e5e0*/  STL [R1+0x659c], R243 ;  /* 0x00659cf301007387 */ /* 0x000fe20000100800 */
[C---:B------:R-:W-:Y:S03]  /*9e5f0*/  HMMA.1688.F32.TF32 R144, R188.reuse, R118, R212 ;  /* 0x00000076bc90723c */ /* 0x040fe600000810d4 */
[----:B------:R-:W-:Y:S04]  /*9e600*/  STL.64 [R1+0x12e0], R140 ;  /* 0x0012e08c01007387 */ /* 0x000fe80000100a00 */
[----:B------:R2:W-:Y:S02]  /*9e610*/  STL.64 [R1+0x12e8], R142 ;  /* 0x0012e88e01007387 */ /* 0x0005e40000100a00 */
[C---:B--2---:R-:W-:Y:S02]  /*9e620*/  HMMA.1688.F32.TF32 R140, R188.reuse, R114, R208 ;  /* 0x00000072bc8c723c */ /* 0x044fe400000810d0 */
[----:B------:R-:W-:Y:S04]  /*9e630*/  STL.64 [R1+0x12d0], R132 ;  /* 0x0012d08401007387 */ /* 0x000fe80000100a00 */
[----:B------:R2:W-:Y:S02]  /*9e640*/  STL.64 [R1+0x12d8], R134 ;  /* 0x0012d88601007387 */ /* 0x0005e40000100a00 */
[C---:B--2---:R-:W-:Y:S02]  /*9e650*/  HMMA.1688.F32.TF32 R132, R188.reuse, R110, R204 ;  /* 0x0000006ebc84723c */ /* 0x044fe400000810cc */
[----:B------:R-:W-:Y:S04]  /*9e660*/  STL.64 [R1+0x12c0], R144 ;  /* 0x0012c09001007387 */ /* 0x000fe80000100a00 */
[----:B------:R2:W-:Y:S05]  /*9e670*/  STL.64 [R1+0x12c8], R146 ;  /* 0x0012c89201007387 */ /* 0x0005ea0000100a00 */
        /* <DEDUP_REMOVED lines=112> */
[C---:B------:R-:W-:Y:S01]  /*9ed80*/  HMMA.1688.F32.TF32 R192, R188.reuse, R6, R192 ;  /* 0x00000006bcc0723c */ /* 0x040fe200000810c0 */
        /* <DEDUP_REMOVED lines=32> */
[C---:B------:R-:W-:Y:S08]  /*9ef90*/  HMMA.1688.F32.TF32 R240, R188.reuse, R18, R240 ;  /* 0x00000012bcf0723c */ /* 0x040ff000000810f0 */
[----:B------:R-:W-:Y:S11]  /*9efa0*/  HMMA.1688.F32.TF32 R160, R188, R22, R160 ;  /* 0x00000016bca0723c */ /* 0x000ff600000810a0 */
[----:B------:R1:W-:Y:S04]  /*9efb0*/  STL.64 [R1+0x11e0], R240 ;  /* 0x0011e0f001007387 */ /* 0x0003e80000100a00 */
[----:B------:R-:W-:Y:S01]  /*9efc0*/  STL [R1+0x11e8], R242 ;  /* 0x0011e8f201007387 */ /* 0x000fe20000100800 */
[----:B-1----:R-:W-:-:S05]  /*9efd0*/  MOV R240, R243 ;  /* 0x000000f300f07202 */ /* 0x002fca0000000f00 */
[----:B------:R1:W-:Y:S02]  /*9efe0*/  STL [R1+0x65ac], R240 ;  /* 0x0065acf001007387 */ /* 0x0003e40000100800 */
[C---:B-1----:R-:W-:Y:S08]  /*9eff0*/  HMMA.1688.F32.TF32 R240, R188.reuse, R38, R236 ;  /* 0x00000026bcf0723c */ /* 0x042ff000000810ec */
[----:B------:R-:W-:-:S15]  /*9f000*/  HMMA.1688.F32.TF32 R236, R188, R10, R244 ;  /* 0x0000000abcec723c */ /* 0x000fde00000810f4 */
[----:B------:R-:W-:-:S04]  /*9f010*/  NOP ;  /* 0x0000000000007918 */ /* 0x000fc80000000000 */
[----:B------:R-:W-:Y:S04]  /*9f020*/  STL.64 [R1+0x11c0], R236 ;  /* 0x0011c0ec01007387 */ /* 0x000fe80000100a00 */
[----:B------:R1:W-:Y:S04]  /*9f030*/  STL.64 [R1+0x11d0], R240 ;  /* 0x0011d0f001007387 */ /* 0x0003e80000100a00 */
[----:B------:R-:W-:Y:S04]  /*9f040*/  STL.64 [R1+0x11d8], R242 ;  /* 0x0011d8f201007387 */ /* 0x000fe80000100a00 */
[----:B------:R1:W-:Y:S04]  /*9f050*/  STL [R1+0x11c8], R238 ;  /* 0x0011c8ee01007387 */ /* 0x0003e80000100800 */
[----:B------:R1:W-:Y:S02]  /*9f060*/  STL [R1+0x11bc], R163 ;  /* 0x0011bca301007387 */ /* 0x0003e40000100800 */
[----:B-1----:R-:W-:-:S02]  /*9f070*/  IMAD.MOV.U32 R240, RZ, RZ, R239 ;  /* 0x000000fffff07224 */ /* 0x002fc400078e00ef */
[----:B------:R-:W-:Y:S01]  /*9f080*/  IMAD.MOV.U32 R241, RZ, RZ, R160 ;  /* 0x000000fffff17224 */ /* 0x000fe200078e00a0 */
[----:B------:R-:W-:Y:S01]  /*9f090*/  HMMA.1688.F32.TF32 R236, R188, R30, R156 ;  /* 0x0000001ebcec723c */ /* 0x000fe2000008109c */
[----:B------:R-:W-:Y:S01]  /*9f0a0*/  IMAD.MOV.U32 R242, RZ, RZ, R161 ;  /* 0x000000fffff27224 */ /* 0x000fe200078e00a1 */
[----:B------:R-:W-:-:S06]  /*9f0b0*/  MOV R243, R162 ;  /* 0x000000a200f37202 */ /* 0x000fcc0000000f00 */
[C---:B------:R-:W-:Y:S08]  /*9f0c0*/  HMMA.1688.F32.TF32 R160, R188.reuse, R26, R152 ;  /* 0x0000001abca0723c */ /* 0x040ff00000081098 */
[C---:B------:R-:W-:Y:S08]  /*9f0d0*/  HMMA.1688.F32.TF32 R156, R188.reuse, R14, R148 ;  /* 0x0000000ebc9c723c */ /* 0x040ff00000081094 */
[C---:B------:R-:W-:Y:S08]  /*9f0e0*/  HMMA.1688.F32.TF32 R152, R188.reuse, R42, R144 ;  /* 0x0000002abc98723c */ /* 0x040ff00000081090 */
        /* <DEDUP_REMOVED lines=16> */
[----:B------:R3:W-:Y:S04]  /*9f1f0*/  STL.64 [R1+0x1158], R146 ;  /* 0x0011589201007387 */ /* 0x0007e80000100a00 */
[----:B------:R-:W-:Y:S04]  /*9f200*/  STL.64 [R1+0x1140], R140 ;  /* 0x0011408c01007387 */ /* 0x000fe80000100a00 */
[----:B------:R4:W-:Y:S01]  /*9f210*/  STL.64 [R1+0x1148], R142 ;  /* 0x0011488e01007387 */ /* 0x0009e20000100a00 */
[C---:B-1----:R-:W-:Y:S08]  /*9f220*/  HMMA.1688.F32.TF32 R148, R188.reuse, R50, R216 ;  /* 0x00000032bc94723c */ /* 0x042ff000000810d8 */
[C---:B---3--:R-:W-:Y:S08]  /*9f230*/  HMMA.1688.F32.TF32 R144, R188.reuse, R70, R212 ;  /* 0x00000046bc90723c */ /* 0x048ff000000810d4 */
[C---:B----4-:R-:W-:Y:S08]  /*9f240*/  HMMA.1688.F32.TF32 R140, R188.reuse, R66, R208 ;  /* 0x00000042bc8c723c */ /* 0x050ff000000810d0 */
[----:B------:R-:W-:Y:S01]  /*9f250*/  HMMA.1688.F32.TF32 R236, R188, R62, R204 ;  /* 0x0000003ebcec723c */ /* 0x000fe200000810cc */
[----:B------:R-:W-:Y:S04]  /*9f260*/  LDS R188, [R0+UR10+0x47180] ;  /* 0x0471800a00bc7984 */ /* 0x000fe80008000800 */
[----:B------:R-:W-:Y:S04]  /*9f270*/  LDS R190, [R0+UR10+0x47980] ;  /* 0x0479800a00be7984 */ /* 0x000fe80008000800 */
[----:B------:R-:W-:Y:S04]  /*9f280*/  LDS R189, [R250+UR10+0x47180] ;  /* 0x0471800afabd7984 */ /* 0x000fe80008000800 */
[----:B------:R-:W1:Y:S04]  /*9f290*/  LDS R191, [R250+UR10+0x47980] ;  /* 0x0479800afabf7984 */ /* 0x000e680008000800 */
[----:B------:R-:W-:Y:S04]  /*9f2a0*/  LDS R250, [R251+UR10+0x47980] ;  /* 0x0479800afbfa7984 */ /* 0x000fe80008000800 */
[----:B------:R-:W3:Y:S04]  /*9f2b0*/  LDS R251, [R129+UR10+0x47980] ;  /* 0x0479800a81fb7984 */ /* 0x000ee80008000800 */
[----:B------:R-:W-:Y:S04]  /*9f2c0*/  STL.64 [R1+0x1130], R148 ;  /* 0x0011309401007387 */ /* 0x000fe80000100a00 */
[----:B------:R-:W-:Y:S04]  /*9f2d0*/  STL.64 [R1+0x1138], R150 ;  /* 0x0011389601007387 */ /* 0x000fe80000100a00 */
[----:B------:R-:W-:Y:S04]  /*9f2e0*/  STL.64 [R1+0x1120], R144 ;  /* 0x0011209001007387 */ /* 0x000fe80000100a00 */
[----:B------:R-:W-:Y:S04]  /*9f2f0*/  STL.64 [R1+0x1128], R146 ;  /* 0x0011289201007387 */ /* 0x000fe80000100a00 */
[----:B------:R-:W4:Y:S04]  /*9f300*/  LDL.LU R204, [R1+0x3f0] ;  /* 0x0003f00001cc7983 */ /* 0x000f280000300800 */
[----:B------:R1:W-:Y:S04]  /*9f310*/  STL.64 [R1+0x1110], R140 ;  /* 0x0011108c01007387 */ /* 0x0003e80000100a00 */
[----:B------:R1:W-:Y:S01]  /*9f320*/  STL.64 [R1+0x1118], R142 ;  /* 0x0011188e01007387 */ /* 0x0003e20000100a00 */
[----:B--2---:R-:W-:-:S02]  /*9f330*/  IMAD.MOV.U32 R205, RZ, RZ, R192 ;  /* 0x000000ffffcd7224 */ /* 0x004fc400078e00c0 */
[----:B------:R-:W-:Y:S01]  /*9f340*/  IMAD.MOV.U32 R206, RZ, RZ, R193 ;  /* 0x000000ffffce7224 */ /* 0x000fe200078e00c1 */
[----:B------:R-:W2:Y:S04]  /*9f350*/  LDL.LU R192, [R1+0x67b0] ;  /* 0x0067b00001c07983 */ /* 0x000ea80000300800 */
[----:B------:R-:W3:Y:S01]  /*9f360*/  LDL.LU R193, [R1+0x67ac] ;  /* 0x0067ac0001c17983 */ /* 0x000ee20000300800 */
[----:B------:R-:W-:-:S03]  /*9f370*/  IMAD.MOV.U32 R207, RZ, RZ, R194 ;  /* 0x000000ffffcf7224 */ /* 0x000fc600078e00c2 */
[----:B------:R-:W4:Y:S04]  /*9f380*/  LDL.LU R194, [R1+0x67a8] ;  /* 0x0067a80001c27983 */ /* 0x000f280000300800 */
[----:B------:R-:W4:Y:S04]  /*9f390*/  LDL.LU R212, [R1+0x410] ;  /* 0x0004100001d47983 */ /* 0x000f280000300800 */
[----:B------:R-:W4:Y:S04]  /*9f3a0*/  LDL.LU R213, [R1+0x414] ;  /* 0x0004140001d57983 */ /* 0x000f280000300800 */
[----:B------:R-:W4:Y:S04]  /*9f3b0*/  LDL.LU R214, [R1+0x418] ;  /* 0x0004180001d67983 */ /* 0x000f280000300800 */
[----:B------:R-:W4:Y:S04]  /*9f3c0*/  LDL.LU R215, [R1+0x41c] ;  /* 0x00041c0001d77983 */ /* 0x000f280000300800 */
[----:B------:R-:W4:Y:S01]  /*9f3d0*/  LDL.LU R216, [R1+0x420] ;  /* 0x0004200001d87983 */ /* 0x000f220000300800 */
[----:B--2---:R-:W-:-:S02]  /*9f3e0*/  IMAD.MOV.U32 R219, RZ, RZ, R192 ;  /* 0x000000ffffdb7224 */ /* 0x004fc400078e00c0 */
[----:B---3--:R-:W-:Y:S01]  /*9f3f0*/  IMAD.MOV.U32 R218, RZ, RZ, R193 ;  /* 0x000000ffffda7224 */ /* 0x008fe200078e00c1 */
[----:B----4-:R-:W-:Y:S02]  /*9f400*/  MOV R217, R194 ;  /* 0x000000c200d97202 */ /* 0x010fe40000000f00 */
[----:B------:R-:W2:Y:S04]  /*9f410*/  LDL.LU R194, [R1+0x67a4] ;  /* 0x0067a40001c27983 */ /* 0x000ea80000300800 */
[----:B------:R-:W3:Y:S04]  /*9f420*/  LDL.LU R193, [R1+0x67a0] ;  /* 0x0067a00001c17983 */ /* 0x000ee80000300800 */
        /* <DEDUP_REMOVED lines=34> */
[----:B------:R-:W-:-:S02]  /*9f650*/  IMAD.MOV.U32 R208, RZ, RZ, R195 ;  /* 0x000000ffffd07224 */ /* 0x000fc400078e00c3 */
[----:B--2---:R-:W-:Y:S01]  /*9f660*/  IMAD.MOV.U32 R183, RZ, RZ, R194 ;  /* 0x000000ffffb77224 */ /* 0x004fe200078e00c2 */
[----:B---3--:R-:W-:Y:S01]  /*9f670*/  MOV R182, R193 ;  /* 0x000000c100b67202 */ /* 0x008fe20000000f00 */
[----:B----4-:R-:W-:Y:S02]  /*9f680*/  IMAD.MOV.U32 R181, RZ, RZ, R192 ;  /* 0x000000ffffb57224 */ /* 0x010fe400078e00c0 */
[----:B------:R-:W2:Y:S04]  /*9f690*/  LDL.LU R192, [R1+0x6798] ;  /* 0x0067980001c07983 */ /* 0x000ea80000300800 */
[----:B------:R-:W2:Y:S04]  /*9f6a0*/  LDL.LU R193, [R1+0x6794] ;  /* 0x0067940001c17983 */ /* 0x000ea80000300800 */
[----:B------:R-:W2:Y:S04]  /*9f6b0*/  LDL.LU R194, [R1+0x6790] ;  /* 0x0067900001c27983 */ /* 0x000ea80000300800 */
[----:B------:R-:W2:Y:S04]  /*9f6c0*/  LDL.LU R195, [R1+0x678c] ;  /* 0x00678c0001c37983 */ /* 0x000ea80000300800 */
[----:B------:R-:W3:Y:S04]  /*9f6d0*/  LDL.LU R209, [R1+0x404] ;  /* 0x0004040001d17983 */ /* 0x000ee80000300800 */
[----:B------:R-:W3:Y:S04]  /*9f6e0*/  LDL.LU R210, [R1+0x408] ;  /* 0x0004080001d27983 */ /* 0x000ee80000300800 */
[----:B------:R-:W3:Y:S01]  /*9f6f0*/  LDL.LU R211, [R1+0x40c] ;  /* 0x00040c0001d37983 */ /* 0x000ee20000300800 */
[C---:B------:R-:W-:Y:S08]  /*9f700*/  HMMA.1688.F32.TF32 R160, R184.reuse, R122, R160 ;  /* 0x0000007ab8a0723c */ /* 0x040ff000000810a0 */
[C---:B------:R-:W-:Y:S01]  /*9f710*/  HMMA.1688.F32.TF32 R240, R184.reuse, R126, R244 ;  /* 0x0000007eb8f0723c */ /* 0x040fe200000810f4 */
[----:B------:R1:W-:Y:S04]  /*9f720*/  STL [R1+0x6598], R236 ;  /* 0x006598ec01007387 */ /* 0x0003e80000100800 */
[----:B------:R4:W-:Y:S03]  /*9f730*/  STL [R1+0x6594], R237 ;  /* 0x006594ed01007387 */ /* 0x0009e60000100800 */
[----:B------:R-:W-:Y:S01]  /*9f740*/  HMMA.1688.F32.TF32 R156, R184, R118, R156 ;  /* 0x00000076b89c723c */ /* 0x000fe2000008109c */
[----:B------:R4:W-:Y:S04]  /*9f750*/  STL [R1+0x6590], R238 ;  /* 0x006590ee01007387 */ /* 0x0009e80000100800 */
[----:B------:R4:W-:Y:S01]  /*9f760*/  STL [R1+0x658c], R239 ;  /* 0x00658cef01007387 */ /* 0x0009e20000100800 */
[----:B-1----:R-:W-:Y:S01]  /*9f770*/  IMAD.MOV.U32 R236, RZ, RZ, R160 ;  /* 0x000000ffffec7224 */ /* 0x002fe200078e00a0 */
[----:B----4-:R-:W-:Y:S01]  /*9f780*/  MOV R237, R161 ;  /* 0x000000a100ed7202 */ /* 0x010fe20000000f00 */
[----:B------:R-:W-:-:S02]  /*9f790*/  IMAD.MOV.U32 R238, RZ, RZ, R162 ;  /* 0x000000ffffee7224 */ /* 0x000fc400078e00a2 */
[----:B------:R-:W-:Y:S01]  /*9f7a0*/  IMAD.MOV.U32 R239, RZ, RZ, R163 ;  /* 0x000000ffffef7224 */ /* 0x000fe200078e00a3 */
[----:B--2---:R-:W-:-:S15]  /*9f7b0*/  HMMA.1688.F32.TF32 R192, R184, R130, R192 ;  /* 0x00000082b8c0723c */ /* 0x004fde00000810c0 */
[----:B------:R-:W-:-:S04]  /*9f7c0*/  NOP ;  /* 0x0000000000007918 */ /* 0x000fc80000000000 */
[----:B------:R1:W-:Y:S04]  /*9f7d0*/  STL [R1+0x6588], R195 ;  /* 0x006588c301007387 */ /* 0x0003e80000100800 */
[----:B------:R-:W-:Y:S04]  /*9f7e0*/  STL.64 [R1+0x1100], R240 ;  /* 0x001100f001007387 */ /* 0x000fe80000100a00 */
[----:B------:R-:W-:Y:S04]  /*9f7f0*/  STL.64 [R1+0x1108], R242 ;  /* 0x001108f201007387 */ /* 0x000fe80000100a00 */
[----:B------:R-:W-:Y:S04]  /*9f800*/  STL.64 [R1+0x65c8], R238 ;  /* 0x0065c8ee01007387 */ /* 0x000fe80000100a00 */
[----:B------:R-:W-:Y:S04]  /*9f810*/  STL.64 [R1+0x65c0], R236 ;  /* 0x0065c0ec01007387 */ /* 0x000fe80000100a00 */
[----:B------:R-:W-:Y:S04]  /*9f820*/  STL [R1+0x10e4], R157 ;  /* 0x0010e49d01007387 */ /* 0x000fe80000100800 */
[----:B------:R2:W-:Y:S01]  /*9f830*/  STL.64 [R1+0x10e8], R158 ;  /* 0x0010e89e01007387 */ /* 0x0005e20000100a00 */
[----:B-1----:R-:W-:-:S02]  /*9f840*/  IMAD.MOV.U32 R195, RZ, RZ, R156 ;  /* 0x000000ffffc37224 */ /* 0x002fc400078e009c */
[C---:B--2---:R-:W-:Y:S08]  /*9f850*/  HMMA.1688.F32.TF32 R156, R184.reuse, R114, R152 ;  /* 0x00000072b89c723c */ /* 0x044ff00000081098 */
[C---:B------:R-:W-:Y:S08]  /*9f860*/  HMMA.1688.F32.TF32 R152, R184.reuse, R110, R148 ;  /* 0x0000006eb898723c */ /* 0x040ff00000081094 */
[C---:B------:R-:W-:Y:S08]  /*9f870*/  HMMA.1688.F32.TF32 R148, R184.reuse, R106, R144 ;  /* 0x0000006ab894723c */ /* 0x040ff00000081090 */
        /* <DEDUP_REMOVED lines=13> */
[C---:B--2---:R-:W-:Y:S01]  /*9f950*/  HMMA.1688.F32.TF32 R144, R184.reuse, R90, R216 ;  /* 0x0000005ab890723c */ /* 0x044fe200000810d8 */
[----:B------:R-:W-:Y:S04]  /*9f960*/  STL.64 [R1+0x1090], R140 ;  /* 0x0010908c01007387 */ /* 0x000fe80000100a00 */
[----:B------:R1:W-:Y:S03]  /*9f970*/  STL.64 [R1+0x1098], R142 ;  /* 0x0010988e01007387 */ /* 0x0003e60000100a00 */
[C---:B-1----:R-:W-:Y:S03]  /*9f980*/  HMMA.1688.F32.TF32 R140, R184.reuse, R86, R212 ;  /* 0x00000056b88c723c */ /* 0x042fe600000810d4 */
[----:B------:R-:W-:Y:S04]  /*9f990*/  STL.64 [R1+0x1080], R148 ;  /* 0x0010809401007387 */ /* 0x000fe80000100a00 */
[----:B------:R3:W-:Y:S04]  /*9f9a0*/  STL.64 [R1+0x1088], R150 ;  /* 0x0010889601007387 */ /* 0x0007e80000100a00 */
[----:B------:R-:W-:Y:S04]  /*9f9b0*/  STL.64 [R1+0x1070], R144 ;  /* 0x0010709001007387 */ /* 0x000fe80000100a00 */
[----:B------:R1:W-:Y:S01]  /*9f9c0*/  STL.64 [R1+0x1078], R146 ;  /* 0x0010789201007387 */ /* 0x0003e20000100a00 */
[C---:B---3--:R-:W-:Y:S08]  /*9f9d0*/  HMMA.1688.F32.TF32 R148, R184.reuse, R82, R208 ;  /* 0x00000052b894723c */ /* 0x048ff000000810d0 */
[C---:B-1----:R-:W-:Y:S01]  /*9f9e0*/  HMMA.1688.F32.TF32 R144, R184.reuse, R78, R204 ;  /* 0x0000004eb890723c */ /* 0x042fe200000810cc */
[----:B------:R1:W-:Y:S04]  /*9f9f0*/  STL.64 [R1+0x1060], R140 ;  /* 0x0010608c01007387 */ /* 0x0003e80000100a00 */
[----:B------:R2:W-:Y:S04]  /*9fa00*/  STL.64 [R1+0x1068], R142 ;  /* 0x0010688e01007387 */ /* 0x0005e80000100a00 */
[----:B-1----:R-:W3:Y:S04]  /*9fa10*/  LDL.LU R140, [R1+0x350] ;  /* 0x00035000018c7983 */ /* 0x002ee80000300800 */
[----:B------:R-:W-:Y:S04]  /*9fa20*/  STL.64 [R1+0x1050], R148 ;  /* 0x0010509401007387 */ /* 0x000fe80000100a00 */
[----:B------:R-:W-:Y:S04]  /*9fa30*/  STL.64 [R1+0x1058], R150 ;  /* 0x0010589601007387 */ /* 0x000fe80000100a00 */
[----:B------:R1:W-:Y:S04]  /*9fa40*/  STL.64 [R1+0x1040], R144 ;  /* 0x0010409001007387 */ /* 0x0003e80000100a00 */
[----:B------:R4:W-:Y:S04]  /*9fa50*/  STL.64 [R1+0x1048], R146 ;  /* 0x0010489201007387 */ /* 0x0009e80000100a00 */
[----:B------:R-:W3:Y:S04]  /*9fa60*/  LDL.LU R141, [R1+0x354] ;  /* 0x00035400018d7983 */ /* 0x000ee80000300800 */
[----:B--2---:R-:W3:Y:S04]  /*9fa70*/  LDL.LU R142, [R1+0x358] ;  /* 0x00035800018e7983 */ /* 0x004ee80000300800 */
[----:B------:R-:W3:Y:S04]  /*9fa80*/  LDL.LU R143, [R1+0x35c] ;  /* 0x00035c00018f7983 */ /* 0x000ee80000300800 */
        /* <DEDUP_REMOVED lines=56> */
[C---:B--2---:R-:W-:Y:S03]  /*9fe10*/  HMMA.1688.F32.TF32 R192, R184.reuse, R34, R236 ;  /* 0x00000022b8c0723c */ /* 0x044fe600000810ec */
[----:B------:R-:W2:Y:S04]  /*9fe20*/  LDL.LU R220, [R1+0x330] ;  /* 0x0003300001dc7983 */ /* 0x000ea80000300800 */
[----:B------:R-:W2:Y:S04]  /*9fe30*/  LDL.LU R221, [R1+0x334] ;  /* 0x0003340001dd7983 */ /* 0x000ea80000300800 */
[----:B------:R-:W2:Y:S04]  /*9fe40*/  LDL.LU R222, [R1+0x338] ;  /* 0x0003380001de7983 */ /* 0x000ea80000300800 */
[----:B------:R-:W2:Y:S04]  /*9fe50*/  LDL.LU R223, [R1+0x33c] ;  /* 0x00033c0001df7983 */ /* 0x000ea80000300800 */
[----:B------:R-:W2:Y:S04]  /*9fe60*/  LDL.LU R204, [R1+0x2f0] ;  /* 0x0002f00001cc7983 */ /* 0x000ea80000300800 */
[----:B------:R-:W2:Y:S04]  /*9fe70*/  LDL.LU R205, [R1+0x2f4] ;  /* 0x0002f40001cd7983 */ /* 0x000ea80000300800 */
[----:B------:R-:W2:Y:S01]  /*9fe80*/  LDL.LU R206, [R1+0x2f8] ;  /* 0x0002f80001ce7983 */ /* 0x000ea20000300800 */
[C---:B---3--:R-:W-:Y:S03]  /*9fe90*/  HMMA.1688.F32.TF32 R240, R184.reuse, R6, R240 ;  /* 0x00000006b8f0723c */ /* 0x048fe600000810f0 */
[----:B------:R-:W3:Y:S05]  /*9fea0*/  LDL.LU R207, [R1+0x2fc] ;  /* 0x0002fc0001cf7983 */ /* 0x000eea0000300800 */
[C---:B------:R-:W-:Y:S01]  /*9feb0*/  HMMA.1688.F32.TF32 R236, R184.reuse, R18, R244 ;  /* 0x00000012b8ec723c */ /* 0x040fe200000810f4 */
[----:B------:R-:W-:Y:S04]  /*9fec0*/  STL.64 [R1+0xab0], R192 ;  /* 0x000ab0c001007387 */ /* 0x000fe80000100a00 */
[----:B------:R1:W-:Y:S03]  /*9fed0*/  STL.64 [R1+0xab8], R194 ;  /* 0x000ab8c201007387 */ /* 0x0003e60000100a00 */
[C---:B-1----:R-:W-:Y:S08]  /*9fee0*/  HMMA.1688.F32.TF32 R192, R184.reuse, R38, R160 ;  /* 0x00000026b8c0723c */ /* 0x042ff000000810a0 */
[C---:B------:R-:W-:Y:S08]  /*9fef0*/  HMMA.1688.F32.TF32 R160, R184.reuse, R10, R156 ;  /* 0x0000000ab8a0723c */ /* 0x040ff0000008109c */
[C---:B------:R-:W-:Y:S08]  /*9ff00*/  HMMA.1688.F32.TF32 R156, R184.reuse, R22, R152 ;  /* 0x00000016b89c723c */ /* 0x040ff00000081098 */
[C---:B------:R-:W-:Y:S08]  /*9ff10*/  HMMA.1688.F32.TF32 R152, R184.reuse, R30, R148 ;  /* 0x0000001eb898723c */ /* 0x040ff00000081094 */
[C---:B------:R-:W-:Y:S08]  /*9ff20*/  HMMA.1688.F32.TF32 R148, R184.reuse, R26, R144 ;  /* 0x0000001ab894723c */ /* 0x040ff00000081090 */
[C---:B------:R-:W-:Y:S08]  /*9ff30*/  HMMA.1688.F32.TF32 R144, R184.reuse, R14, R140 ;  /* 0x0000000eb890723c */ /* 0x040ff0000008108c */
[----:B------:R-:W-:Y:S01]  /*9ff40*/  HMMA.1688.F32.TF32 R140, R184, R42, R180 ;  /* 0x0000002ab88c723c */ /* 0x000fe200000810b4 */
[----:B------:R1:W-:Y:S04]  /*9ff50*/  STL.64 [R1+0xad0], R240 ;  /* 0x000ad0f001007387 */ /* 0x0003e80000100a00 */
[----:B------:R1:W-:Y:S04]  /*9ff60*/  STL.64 [R1+0xad8], R242 ;  /* 0x000ad8f201007387 */ /* 0x0003e80000100a00 */
[----:B------:R1:W-:Y:S04]  /*9ff70*/  STL.64 [R1+0x1020], R236 ;  /* 0x001020ec01007387 */ /* 0x0003e80000100a00 */
        /* <DEDUP_REMOVED lines=12> */
[----:B-1----:R-:W-:-:S03]  /*a0040*/  MOV R240, R200 ;  /* 0x000000c800f07202 */ /* 0x002fc60000000f00 */
[----:B------:R2:W-:Y:S04]  /*a0050*/  STL.64 [R1+0xbb8], R146 ;  /* 0x000bb89201007387 */ /* 0x0005e80000100a00 */
[----:B------:R-:W2:Y:S04]  /*a0060*/  LDL.LU R200, [R1+0x6788] ;  /* 0x0067880001c87983 */ /* 0x000ea80000300800 */
[----:B------:R-:W-:Y:S04]  /*a0070*/  STL.64 [R1+0xc50], R140 ;  /* 0x000c508c01007387 */ /* 0x000fe80000100a00 */
[----:B------:R4:W-:Y:S01]  /*a0080*/  STL.64 [R1+0xc58], R142 ;  /* 0x000c588e01007387 */ /* 0x0009e20000100a00 */
[----:B------:R-:W-:-:S02]  /*a0090*/  IMAD.MOV.U32 R241, RZ, RZ, R201 ;  /* 0x000000fffff17224 */ /* 0x000fc400078e00c9 */
[----:B------:R-:W-:Y:S01]  /*a00a0*/  IMAD.MOV.U32 R242, RZ, RZ, R203 ;  /* 0x000000fffff27224 */ /* 0x000fe200078e00cb */
[----:B------:R-:W3:Y:S04]  /*a00b0*/  LDL.LU R201, [R1+0x6784] ;  /* 0x0067840001c97983 */ /* 0x000ee80000300800 */
[----:B------:R-:W3:Y:S01]  /*a00c0*/  LDL.LU R203, [R1+0x6780] ;  /* 0x0067800001cb7983 */ /* 0x000ee20000300800 */
[----:B------:R-:W-:-:S03]  /*a00d0*/  IMAD.MOV.U32 R243, RZ, RZ, R202 ;  /* 0x000000fffff37224 */ /* 0x000fc600078e00ca */
[----:B------:R-:W4:Y:S04]  /*a00e0*/  LDL.LU R202, [R1+0x677c] ;  /* 0x00677c0001ca7983 */ /* 0x000f280000300800 */
[----:B------:R-:W4:Y:S04]  /*a00f0*/  LDL.LU R236, [R1+0x1d0] ;  /* 0x0001d00001ec7983 */ /* 0x000f280000300800 */
[----:B------:R-:W4:Y:S04]  /*a0100*/  LDL.LU R237, [R1+0x1d4] ;  /* 0x0001d40001ed7983 */ /* 0x000f280000300800 */
[----:B------:R-:W4:Y:S04]  /*a0110*/  LDL.LU R238, [R1+0x1d8] ;  /* 0x0001d80001ee7983 */ /* 0x000f280000300800 */
[----:B------:R-:W4:Y:S01]  /*a0120*/  LDL.LU R239, [R1+0x1dc] ;  /* 0x0001dc0001ef7983 */ /* 0x000f220000300800 */
[----:B------:R-:W-:Y:S01]  /*a0130*/  MOV R244, R197 ;  /* 0x000000c500f47202 */ /* 0x000fe20000000f00 */
[----:B------:R-:W-:-:S02]  /*a0140*/  IMAD.MOV.U32 R245, RZ, RZ, R199 ;  /* 0x000000fffff57224 */ /* 0x000fc400078e00c7 */
[----:B------:R-:W-:Y:S02]  /*a0150*/  IMAD.MOV.U32 R246, RZ, RZ, R198 ;  /* 0x000000fffff67224 */ /* 0x000fe400078e00c6 */
[----:B------:R-:W-:Y:S02]  /*a0160*/  IMAD.MOV.U32 R247, RZ, RZ, R196 ;  /* 0x000000fffff77224 */ /* 0x000fe400078e00c4 */
[----:B--2---:R-:W-:Y:S01]  /*a0170*/  IMAD.MOV.U32 R195, RZ, RZ, R200 ;  /* 0x000000ffffc37224 */ /* 0x004fe200078e00c8 */
[----:B---3--:R-:W-:Y:S01]  /*a0180*/  MOV R192, R203 ;  /* 0x000000cb00c07202 */ /* 0x008fe20000000f00 */
[----:B------:R-:W-:Y:S01]  /*a0190*/  IMAD.MOV.U32 R194, RZ, RZ, R201 ;  /* 0x000000ffffc27224 */ /* 0x000fe200078e00c9 */
[----:B------:R-:W2:Y:S01]  /*a01a0*/  LDL.LU R203, [R1+0x6778] ;  /* 0x0067780001cb7983 */ /* 0x000ea20000300800 */
[----:B----4-:R-:W-:-:S03]  /*a01b0*/  IMAD.MOV.U32 R193, RZ, RZ, R202 ;  /* 0x000000ffffc17224 */ /* 0x010fc600078e00ca */
[----:B------:R-:W3:Y:S04]  /*a01c0*/  LDL.LU R202, [R1+0x6774] ;  /* 0x0067740001ca7983 */ /* 0x000ee80000300800 */
[----:B------:R-:W4:Y:S04]  /*a01d0*/  LDL.LU R201, [R1+0x6770] ;  /* 0x0067700001c97983 */ /* 0x000f280000300800 */
[----:B------:R-:W2:Y:S04]  /*a01e0*/  LDL.LU R200, [R1+0x676c] ;  /* 0x00676c0001c87983 */ /* 0x000ea80000300800 */
[----:B------:R-:W2:Y:S04]  /*a01f0*/  LDL.LU R197, [R1+0x6768] ;  /* 0x0067680001c57983 */ /* 0x000ea80000300800 */
[----:B------:R-:W3:Y:S04]  /*a0200*/  LDL.LU R199, [R1+0x6764] ;  /* 0x0067640001c77983 */ /* 0x000ee80000300800 */
[----:B------:R-:W4:Y:S04]  /*a0210*/  LDL.LU R198, [R1+0x6760] ;  /* 0x0067600001c67983 */ /* 0x000f280000300800 */
[----:B------:R-:W4:Y:S01]  /*a0220*/  LDL.LU R196, [R1+0x675c] ;  /* 0x00675c0001c47983 */ /* 0x000f220000300800 */
[C---:B------:R-:W-:Y:S08]  /*a0230*/  HMMA.1688.F32.TF32 R144, R184.reuse, R58, R220 ;  /* 0x0000003ab890723c */ /* 0x040ff000000810dc */
[C---:B------:R-:W-:Y:S08]  /*a0240*/  HMMA.1688.F32.TF32 R140, R184.reuse, R54, R216 ;  /* 0x00000036b88c723c */ /* 0x040ff000000810d8 */
[C---:B------:R-:W-:Y:S03]  /*a0250*/  HMMA.1688.F32.TF32 R148, R184.reuse, R46, R212 ;  /* 0x0000002eb894723c */ /* 0x040fe600000810d4 */
[----:B------:R-:W-:Y:S04]  /*a0260*/  STL.64 [R1+0xc60], R144 ;  /* 0x000c609001007387 */ /* 0x000fe80000100a00 */
[----:B------:R1:W-:Y:S04]  /*a0270*/  STL.64 [R1+0xc68], R146 ;  /* 0x000c689201007387 */ /* 0x0003e80000100a00 */
[----:B------:R-:W-:Y:S04]  /*a0280*/  STL.64 [R1+0x1000], R140 ;  /* 0x0010008c01007387 */ /* 0x000fe80000100a00 */
[----:B------:R1:W-:Y:S02]  /*a0290*/  STL.64 [R1+0x1008], R142 ;  /* 0x0010088e01007387 */ /* 0x0003e40000100a00 */
[C---:B-1----:R-:W-:Y:S08]  /*a02a0*/  HMMA.1688.F32.TF32 R144, R184.reuse, R50, R208 ;  /* 0x00000032b890723c */ /* 0x042ff000000810d0 */
[----:B------:R-:W-:Y:S01]  /*a02b0*/  HMMA.1688.F32.TF32 R140, R184, R70, R204 ;  /* 0x00000046b88c723c */ /* 0x000fe200000810cc */
[----:B------:R-:W-:Y:S04]  /*a02c0*/  STL.64 [R1+0xff0], R148 ;  /* 0x000ff09401007387 */ /* 0x000fe80000100a00 */
[----:B------:R-:W-:Y:S04]  /*a02d0*/  STL.64 [R1+0xff8], R150 ;  /* 0x000ff89601007387 */ /* 0x000fe80000100a00 */
[----:B------:R-:W4:Y:S04]  /*a02e0*/  LDL.LU R208, [R1+0x230] ;  /* 0x0002300001d07983 */ /* 0x000f280000300800 */
[----:B------:R-:W-:Y:S04]  /*a02f0*/  STL.64 [R1+0xfe0], R144 ;  /* 0x000fe09001007387 */ /* 0x000fe80000100a00 */
[----:B------:R-:W-:Y:S04]  /*a0300*/  STL.64 [R1+0xfe8], R146 ;  /* 0x000fe89201007387 */ /* 0x000fe80000100a00 */
[----:B------:R1:W-:Y:S04]  /*a0310*/  STL.64 [R1+0xfd0], R140 ;  /* 0x000fd08c01007387 */ /* 0x0003e80000100a00 */
[----:B------:R1:W-:Y:S04]  /*a0320*/  STL.64 [R1+0xfd8], R142 ;  /* 0x000fd88e01007387 */ /* 0x0003e80000100a00 */
[----:B------:R-:W4:Y:S04]  /*a0330*/  LDL.LU R209, [R1+0x234] ;  /* 0x0002340001d17983 */ /* 0x000f280000300800 */
[----:B------:R-:W4:Y:S04]  /*a0340*/  LDL.LU R210, [R1+0x238] ;  /* 0x0002380001d27983 */ /* 0x000f280000300800 */
[----:B------:R-:W4:Y:S01]  /*a0350*/  LDL.LU R211, [R1+0x23c] ;  /* 0x00023c0001d37983 */ /* 0x000f220000300800 */
[----:B--2---:R-:W-:-:S02]  /*a0360*/  IMAD.MOV.U32 R215, RZ, RZ, R197 ;  /* 0x000000ffffd77224 */ /* 0x004fc400078e00c5 */
[----:B---3--:R-:W-:Y:S02]  /*a0370*/  IMAD.MOV.U32 R214, RZ, RZ, R199 ;  /* 0x000000ffffd67224 */ /* 0x008fe400078e00c7 */
[----:B----4-:R-:W-:Y:S01]  /*a0380*/  IMAD.MOV.U32 R213, RZ, RZ, R198 ;  /* 0x000000ffffd57224 */ /* 0x010fe200078e00c6 */
[----:B------:R-:W-:Y:S02]  /*a0390*/  MOV R212, R196 ;  /* 0x000000c400d47202 */ /* 0x000fe40000000f00 */
        /* <DEDUP_REMOVED lines=10> */
[----:B------:R-:W2:Y:S01]  /*a0440*/  LDL.LU R196, [R1+0x2e0] ;  /* 0x0002e00001c47983 */ /* 0x000ea20000300800 */
[----:B----4-:R-:W-:-:S03]  /*a0450*/  IMAD.MOV.U32 R182, RZ, RZ, R197 ;  /* 0x000000ffffb67224 */ /* 0x010fc600078e00c5 */
[----:B------:R-:W2:Y:S01]  /*a0460*/  LDL.LU R197, [R1+0x2e4] ;  /* 0x0002e40001c57983 */ /* 0x000ea20000300800 */
[----:B------:R-:W-:-:S03]  /*a0470*/  MOV R180, R199 ;  /* 0x000000c700b47202 */ /* 0x000fc60000000f00 */
        /* <DEDUP_REMOVED lines=35> */
[----:B--2---:R-:W-:-:S15]  /*a06b0*/  HMMA.1688.F32.TF32 R196, R184, R66, R196 ;  /* 0x00000042b8c4723c */ /* 0x004fde00000810c4 */
[----:B------:R-:W-:-:S04]  /*a06c0*/  NOP ;  /* 0x0000000000007918 */ /* 0x000fc80000000000 */
[----:B------:R-:W-:Y:S04]  /*a06d0*/  STL.64 [R1+0xfc0], R196 ;  /* 0x000fc0c401007387 */ /* 0x000fe80000100a00 */
[----:B------:R1:W-:Y:S04]  /*a06e0*/  STL.64 [R1+0xfc8], R198 ;  /* 0x000fc8c601007387 */ /* 0x0003e80000100a00 */
[----:B-1----:R-:W2:Y:S04]  /*a06f0*/  LDL.LU.64 R198, [R1+0x6740] ;  /* 0x0067400001c67983 */ /* 0x002ea80000300a00 */
[----:B------:R-:W2:Y:S02]  /*a0700*/  LDL.LU.64 R196, [R1+0x6738] ;  /* 0x0067380001c47983 */ /* 0x000ea40000300a00 */
[----:B--2---:R-:W-:Y:S01]  /*a0710*/  HMMA.1688.F32.TF32 R196, R184, R62, R196 ;  /* 0x0000003eb8c4723c */ /* 0x004fe200000810c4 */
[----:B------:R-:W-:-:S02]  /*a0720*/  IMAD.MOV.U32 R184, RZ, RZ, R201 ;  /* 0x000000ffffb87224 */ /* 0x000fc400078e00c9 */
[----:B------:R-:W2:Y:S01]  /*a0730*/  LDL.LU R201, [R1+0x6730] ;  /* 0x0067300001c97983 */ /* 0x000ea20000300800 */
[----:B------:R-:W-:Y:S02]  /*a0740*/  IMAD.MOV.U32 R185, RZ, RZ, R202 ;  /* 0x000000ffffb97224 */ /* 0x000fe400078e00ca */
[----:B------:R-:W-:-:S13]  /*a0750*/  IMAD.MOV.U32 R186, RZ, RZ, R203 ;  /* 0x000000ffffba7224 */ /* 0x000fda00078e00cb */
[----:B------:R1:W-:Y:S04]  /*a0760*/  STL.64 [R1+0xfa0], R196 ;  /* 0x000fa0c401007387 */ /* 0x0003e80000100a00 */
[----:B------:R1:W-:Y:S04]  /*a0770*/  STL.64 [R1+0xfa8], R198 ;  /* 0x000fa8c601007387 */ /* 0x0003e80000100a00 */
[----:B------:R-:W2:Y:S04]  /*a0780*/  LDL.LU R202, [R1+0x672c] ;  /* 0x00672c0001ca7983 */ /* 0x000ea80000300800 */
[----:B------:R-:W2:Y:S04]  /*a0790*/  LDL.LU R203, [R1+0x6728] ;  /* 0x0067280001cb7983 */ /* 0x000ea80000300800 */
[----:B------:R-:W2:Y:S01]  /*a07a0*/  LDL.LU R187, [R1+0x20c] ;  /* 0x00020c0001bb7983 */ /* 0x000ea20000300800 */
[C---:B---3--:R-:W-:Y:S03]  /*a07b0*/  HMMA.1688.F32.TF32 R160, R188.reuse, R126, R160 ;  /* 0x0000007ebca0723c */ /* 0x048fe600000810a0 */
[----:B-1----:R-:W3:Y:S04]  /*a07c0*/  LDL.LU R196, [R1+0x1f0] ;  /* 0x0001f00001c47983 */ /* 0x002ee80000300800 */
[----:B------:R-:W3:Y:S04]  /*a07d0*/  LDL.LU R197, [R1+0x1f4] ;  /* 0x0001f40001c57983 */ /* 0x000ee80000300800 */
[----:B------:R-:W3:Y:S04]  /*a07e0*/  LDL.LU R198, [R1+0x1f8] ;  /* 0x0001f80001c67983 */ /* 0x000ee80000300800 */
[----:B------:R-:W3:Y:S01]  /*a07f0*/  LDL.LU R199, [R1+0x1fc] ;  /* 0x0001fc0001c77983 */ /* 0x000ee20000300800 */
[C---:B------:R-:W-:Y:S08]  /*a0800*/  HMMA.1688.F32.TF32 R156, R188.reuse, R122, R156 ;  /* 0x0000007abc9c723c */ /* 0x040ff0000008109c */
[C---:B------:R-:W-:Y:S08]  /*a0810*/  HMMA.1688.F32.TF32 R152, R188.reuse, R118, R152 ;  /* 0x00000076bc98723c */ /* 0x040ff00000081098 */
[C---:B------:R-:W-:Y:S08]  /*a0820*/  HMMA.1688.F32.TF32 R148, R188.reuse, R114, R148 ;  /* 0x00000072bc94723c */ /* 0x040ff00000081094 */
        /* <DEDUP_REMOVED lines=10> */
[----:B------:R1:W-:Y:S04]  /*a08d0*/  STL.64 [R1+0xf90], R200 ;  /* 0x000f90c801007387 */ /* 0x0003e80000100a00 */
[----:B------:R2:W-:Y:S04]  /*a08e0*/  STL.64 [R1+0xf98], R202 ;  /* 0x000f98ca01007387 */ /* 0x0005e80000100a00 */
[----:B-1----:R-:W4:Y:S04]  /*a08f0*/  LDL.LU R200, [R1+0x210] ;  /* 0x0002100001c87983 */ /* 0x002f280000300800 */
[----:B------:R-:W4:Y:S04]  /*a0900*/  LDL.LU R201, [R1+0x214] ;  /* 0x0002140001c97983 */ /* 0x000f280000300800 */
[----:B--2---:R-:W4:Y:S04]  /*a0910*/  LDL.LU R202, [R1+0x218] ;  /* 0x0002180001ca7983 */ /* 0x004f280000300800 */
[----:B------:R-:W4:Y:S04]  /*a0920*/  LDL.LU R203, [R1+0x21c] ;  /* 0x00021c0001cb7983 */ /* 0x000f280000300800 */
        /* <DEDUP_REMOVED lines=49> */
[----:B----4-:R-:W-:-:S15]  /*a0c40*/  HMMA.1688.F32.TF32 R200, R188, R78, R200 ;  /* 0x0000004ebcc8723c */ /* 0x010fde00000810c8 */
[----:B------:R-:W-:-:S04]  /*a0c50*/  NOP ;  /* 0x0000000000007918 */ /* 0x000fc80000000000 */
[----:B------:R-:W-:Y:S04]  /*a0c60*/  STL.64 [R1+0xed0], R200 ;  /* 0x000ed0c801007387 */ /* 0x000fe80000100a00 */
[----:B------:R1:W-:Y:S02]  /*a0c70*/  STL.64 [R1+0xed8], R202 ;  /* 0x000ed8ca01007387 */ /* 0x0003e40000100a00 */
[C---:B-1----:R-:W-:Y:S08]  /*a0c80*/  HMMA.1688.F32.TF32 R200, R188.reuse, R74, R184 ;  /* 0x0000004abcc8723c */ /* 0x042ff000000810b8 */
[C---:B---3--:R-:W-:Y:S08]  /*a0c90*/  HMMA.1688.F32.TF32 R184, R188.reuse, R34, R196 ;  /* 0x00000022bcb8723c */ /* 0x048ff000000810c4 */
        /* <DEDUP_REMOVED lines=9> */
[----:B------:R-:W-:Y:S01]  /*a0d30*/  STL.64 [R1+0xe98], R198 ;  /* 0x000e98c601007387 */ /* 0x000fe20000100a00 */
[----:B-1----:R-:W-:Y:S04]  /*a0d40*/  HMMA.1688.F32.TF32 R192, R188, R10, R244 ;  /* 0x0000000abcc0723c */ /* 0x002fe800000810f4 */
[----:B------:R-:W-:Y:S04]  /*a0d50*/  STL.64 [R1+0xe80], R184 ;  /* 0x000e80b801007387 */ /* 0x000fe80000100a00 */
[----:B------:R2:W-:Y:S11]  /*a0d60*/  STL.64 [R1+0xe88], R186 ;  /* 0x000e88ba01007387 */ /* 0x0005f60000100a00 */
[----:B------:R-:W-:Y:S04]  /*a0d70*/  STL.64 [R1+0xe70], R192 ;  /* 0x000e70c001007387 */ /* 0x000fe80000100a00 */
[----:B------:R1:W-:Y:S01]  /*a0d80*/  STL.64 [R1+0xe78], R194 ;  /* 0x000e78c201007387 */ /* 0x0003e20000100a00 */
[----:B------:R-:W-:Y:S01]  /*a0d90*/  MOV R200, R231 ;  /* 0x000000e700c87202 */ /* 0x000fe20000000f00 */
[----:B------:R-:W-:-:S02]  /*a0da0*/  IMAD.MOV.U32 R201, RZ, RZ, R224 ;  /* 0x000000ffffc97224 */ /* 0x000fc400078e00e0 */
[----:B------:R-:W-:Y:S02]  /*a0db0*/  IMAD.MOV.U32 R202, RZ, RZ, R225 ;  /* 0x000000ffffca7224 */ /* 0x000fe400078e00e1 */
[----:B------:R-:W-:Y:S01]  /*a0dc0*/  IMAD.MOV.U32 R203, RZ, RZ, R226 ;  /* 0x000000ffffcb7224 */ /* 0x000fe200078e00e2 */
[C---:B--2---:R-:W-:Y:S08]  /*a0dd0*/  HMMA.1688.F32.TF32 R184, R188.reuse, R30, R208 ;  /* 0x0000001ebcb8723c */ /* 0x044ff000000810d0 */
[C---:B------:R-:W-:Y:S08]  /*a0de0*/  HMMA.1688.F32.TF32 R196, R188.reuse, R22, R204 ;  /* 0x00000016bcc4723c */ /* 0x040ff000000810cc */
[C---:B-1----:R-:W-:Y:S11]  /*a0df0*/  HMMA.1688.F32.TF32 R192, R188.reuse, R26, R212 ;  /* 0x0000001abcc0723c */ /* 0x042ff600000810d4 */
[----:B------:R-:W-:Y:S04]  /*a0e00*/  STL.64 [R1+0xe60], R196 ;  /* 0x000e60c401007387 */ /* 0x000fe80000100a00 */
[----:B------:R1:W-:Y:S04]  /*a0e10*/  STL.64 [R1+0xe68], R198 ;  /* 0x000e68c601007387 */ /* 0x0003e80000100a00 */
[----:B------:R-:W-:Y:S04]  /*a0e20*/  STL.64 [R1+0xe50], R184 ;  /* 0x000e50b801007387 */ /* 0x000fe80000100a00 */
[----:B------:R2:W-:Y:S01]  /*a0e30*/  STL.64 [R1+0xe58], R186 ;  /* 0x000e58ba01007387 */ /* 0x0005e20000100a00 */
[C---:B-1----:R-:W-:Y:S08]  /*a0e40*/  HMMA.1688.F32.TF32 R196, R188.reuse, R14, R216 ;  /* 0x0000000ebcc4723c */ /* 0x042ff000000810d8 */
[----:B--2---:R-:W-:Y:S01]  /*a0e50*/  HMMA.1688.F32.TF32 R184, R188, R42, R220 ;  /* 0x0000002abcb8723c */ /* 0x004fe200000810dc */
[----:B------:R1:W-:Y:S04]  /*a0e60*/  STL.64 [R1+0xe40], R192 ;  /* 0x000e40c001007387 */ /* 0x0003e80000100a00 */
[----:B------:R2:W-:Y:S01]  /*a0e70*/  STL.64 [R1+0xe48], R194 ;  /* 0x000e48c201007387 */ /* 0x0005e20000100a00 */
[----:B-1----:R-:W-:Y:S01]  /*a0e80*/  MOV R192, R137 ;  /* 0x0000008900c07202 */ /* 0x002fe20000000f00 */
[----:B------:R-:W-:-:S04]  /*a0e90*/  IMAD.MOV.U32 R193, RZ, RZ, R138 ;  /* 0x000000ffffc17224 */ /* 0x000fc800078e008a */
[----:B------:R1:W-:Y:S04]  /*a0ea0*/  STL.64 [R1+0xc40], R196 ;  /* 0x000c40c401007387 */ /* 0x0003e80000100a00 */
[----:B------:R3:W-:Y:S04]  /*a0eb0*/  STL.64 [R1+0xc48], R198 ;  /* 0x000c48c601007387 */ /* 0x0007e80000100a00 */
[----:B------:R-:W4:Y:S04]  /*a0ec0*/  LDL.LU R137, [R1+0x6664] ;  /* 0x0066640001897983 */ /* 0x000f280000300800 */
[----:B------:R1:W-:Y:S04]  /*a0ed0*/  STL.64 [R1+0xc30], R184 ;  /* 0x000c30b801007387 */ /* 0x0003e80000100a00 */
[----:B------:R1:W-:Y:S04]  /*a0ee0*/  STL.64 [R1+0xc38], R186 ;  /* 0x000c38ba01007387 */ /* 0x0003e80000100a00 */
[----:B------:R-:W4:Y:S01]  /*a0ef0*/  LDL.LU R138, [R1+0x6660] ;  /* 0x00666000018a7983 */ /* 0x000f220000300800 */
[----:B--2---:R-:W-:-:S02]  /*a0f00*/  IMAD.MOV.U32 R194, RZ, RZ, R232 ;  /* 0x000000ffffc27224 */ /* 0x004fc400078e00e8 */
[----:B------:R-:W-:Y:S01]  /*a0f10*/  IMAD.MOV.U32 R195, RZ, RZ, R233 ;  /* 0x000000ffffc37224 */ /* 0x000fe200078e00e9 */
[----:B------:R-:W2:Y:S04]  /*a0f20*/  LDL.LU R232, [R1+0x665c] ;  /* 0x00665c0001e87983 */ /* 0x000ea80000300800 */
[----:B------:R-:W2:Y:S01]  /*a0f30*/  LDL.LU R233, [R1+0x6658] ;  /* 0x0066580001e97983 */ /* 0x000ea20000300800 */
[----:B-1----:R-:W-:Y:S01]  /*a0f40*/  IMAD.MOV.U32 R197, RZ, RZ, R228 ;  /* 0x000000ffffc57224 */ /* 0x002fe200078e00e4 */
[----:B------:R-:W-:Y:S01]  /*a0f50*/  MOV R196, R234 ;  /* 0x000000ea00c47202 */ /* 0x000fe20000000f00 */
[----:B---3--:R-:W-:Y:S01]  /*a0f60*/  IMAD.MOV.U32 R198, RZ, RZ, R229 ;  /* 0x000000ffffc67224 */ /* 0x008fe200078e00e5 */
[----:B------:R-:W2:Y:S04]  /*a0f70*/  LDL.LU R234, [R1+0x6654] ;  /* 0x0066540001ea7983 */ /* 0x000ea80000300800 */
[----:B------:R-:W3:Y:S04]  /*a0f80*/  LDL.LU R228, [R1+0x6650] ;  /* 0x0066500001e47983 */ /* 0x000ee80000300800 */
[----:B------:R-:W3:Y:S01]  /*a0f90*/  LDL.LU R229, [R1+0x664c] ;  /* 0x00664c0001e57983 */ /* 0x000ee20000300800 */
[----:B------:R-:W-:-:S03]  /*a0fa0*/  IMAD.MOV.U32 R199, RZ, RZ, R230 ;  /* 0x000000ffffc77224 */ /* 0x000fc600078e00e6 */
        /* <DEDUP_REMOVED lines=9> */
[----:B------:R-:W-:-:S03]  /*a1040*/  MOV R184, R227 ;  /* 0x000000e300b87202 */ /* 0x000fc60000000f00 */
[----:B------:R-:W2:Y:S01]  /*a1050*/  LDL.LU R227, [R1+0x6634] ;  /* 0x0066340001e37983 */ /* 0x000ea20000300800 */
[----:B------:R-:W-:Y:S02]  /*a1060*/  IMAD.MOV.U32 R185, RZ, RZ, R235 ;  /* 0x000000ffffb97224 */ /* 0x000fe400078e00eb */
[----:B------:R-:W-:Y:S01]  /*a1070*/  IMAD.MOV.U32 R186, RZ, RZ, R139 ;  /* 0x000000ffffba7224 */ /* 0x000fe200078e008b */
[----:B------:R-:W3:Y:S04]  /*a1080*/  LDL.LU R235, [R1+0x6630] ;  /* 0x0066300001eb7983 */ /* 0x000ee80000300800 */
[----:B------:R-:W4:Y:S01]  /*a1090*/  LDL.LU R139, [R1+0x662c] ;  /* 0x00662c00018b7983 */ /* 0x000f220000300800 */
[----:B------:R-:W-:-:S03]  /*a10a0*/  IMAD.MOV.U32 R187, RZ, RZ, R2 ;  /* 0x000000ffffbb7224 */ /* 0x000fc600078e0002 */
[----:B------:R-:W4:Y:S01]  /*a10b0*/  LDL.LU R2, [R1+0x6628] ;  /* 0x0066280001027983 */ /* 0x000f220000300800 */
[----:B------:R-:W-:Y:S01]  /*a10c0*/  HMMA.1688.F32.TF32 R132, R248, R102, R132 ;  /* 0x00000066f884723c */ /* 0x000fe20000081084 */
[----:B------:R-:W-:Y:S02]  /*a10d0*/  IMAD.MOV.U32 R237, RZ, RZ, R85 ;  /* 0x000000ffffed7224 */ /* 0x000fe400078e0055 */
[----:B------:R-:W-:Y:S01]  /*a10e0*/  IMAD.MOV.U32 R238, RZ, RZ, R84 ;  /* 0x000000ffffee7224 */ /* 0x000fe200078e0054 */
[----:B------:R-:W-:Y:S01]  /*a10f0*/  MOV R236, R252 ;  /* 0x000000fc00ec7202 */ /* 0x000fe20000000f00 */
[----:B------:R-:W-:-:S03]  /*a1100*/  IMAD.MOV.U32 R239, RZ, RZ, R81 ;  /* 0x000000ffffef7224 */ /* 0x000fc600078e0051 */
[----:B------:R-:W-:Y:S01]  /*a1110*/  HMMA.1688.F32.TF32 R84, R248, R86, R184 ;  /* 0x00000056f854723c */ /* 0x000fe200000810b8 */
[----:B------:R-:W-:-:S07]  /*a1120*/  MOV R240, R80 ;  /* 0x0000005000f07202 */ /* 0x000fce0000000f00 */
[----:B------:R-:W-:Y:S01]  /*a1130*/  HMMA.1688.F32.TF32 R80, R248, R82, R196 ;  /* 0x00000052f850723c */ /* 0x000fe200000810c4 */
[----:B------:R-:W-:Y:S02]  /*a1140*/  IMAD.MOV.U32 R241, RZ, RZ, R77 ;  /* 0x000000fffff17224 */ /* 0x000fe400078e004d */
[----:B------:R-:W-:-:S05]  /*a1150*/  IMAD.MOV.U32 R242, RZ, RZ, R76 ;  /* 0x000000fffff27224 */ /* 0x000fca00078e004c */
[----:B------:R-:W-:Y:S01]  /*a1160*/  HMMA.1688.F32.TF32 R76, R248, R78, R192 ;  /* 0x0000004ef84c723c */ /* 0x000fe200000810c0 */
[----:B------:R-:W-:Y:S01]  /*a1170*/  IMAD.MOV.U32 R243, RZ, RZ, R73 ;  /* 0x000000fffff37224 */ /* 0x000fe200078e0049 */
[----:B------:R-:W-:-:S06]  /*a1180*/  MOV R244, R72 ;  /* 0x0000004800f47202 */ /* 0x000fcc0000000f00 */
[----:B------:R-:W-:Y:S01]  /*a1190*/  HMMA.1688.F32.TF32 R72, R248, R74, R236 ;  /* 0x0000004af848723c */ /* 0x000fe200000810ec */
[----:B------:R-:W-:Y:S02]  /*a11a0*/  IMAD.MOV.U32 R247, RZ, RZ, R3 ;  /* 0x000000fffff77224 */ /* 0x000fe400078e0003 */
[----:B------:R-:W-:Y:S02]  /*a11b0*/  IMAD.MOV.U32 R245, RZ, RZ, R33 ;  /* 0x000000fffff57224 */ /* 0x000fe400078e0021 */
[----:B------:R-:W-:-:S14]  /*a11c0*/  IMAD.MOV.U32 R246, RZ, RZ, R32 ;  /* 0x000000fffff67224 */ /* 0x000fdc00078e0020 */
[----:B------:R-:W-:Y:S01]  /*a11d0*/  MOV R252, R74 ;  /* 0x0000004a00fc7202 */ /* 0x000fe20000000f00 */
[----:B------:R-:W-:Y:S02]  /*a11e0*/  IMAD.MOV.U32 R3, RZ, RZ, R75 ;  /* 0x000000ffff037224 */ /* 0x000fe400078e004b */
[----:B------:R-:W-:Y:S02]  /*a11f0*/  IMAD.MOV.U32 R186, RZ, RZ, R4 ;  /* 0x000000ffffba7224 */ /* 0x000fe400078e0004 */
[----:B------:R-:W-:Y:S01]  /*a1200*/  IMAD.MOV.U32 R187, RZ, RZ, R5 ;  /* 0x000000ffffbb7224 */ /* 0x000fe200078e0005 */
[C---:B--2---:R-:W-:Y:S08]  /*a1210*/  HMMA.1688.F32.TF32 R208, R188.reuse, R58, R224 ;  /* 0x0000003abcd0723c */ /* 0x044ff000000810e0 */
[C---:B---3--:R-:W-:Y:S08]  /*a1220*/  HMMA.1688.F32.TF32 R216, R188.reuse, R54, R228 ;  /* 0x00000036bcd8723c */ /* 0x048ff000000810e4 */
[C---:B------:R-:W-:Y:S03]  /*a1230*/  HMMA.1688.F32.TF32 R212, R188.reuse, R46, R232 ;  /* 0x0000002ebcd4723c */ /* 0x040fe600000810e8 */
[----:B------:R-:W-:Y:S04]  /*a1240*/  STL.64 [R1+0xc20], R208 ;  /* 0x000c20d001007387 */ /* 0x000fe80000100a00 */
[----:B------:R4:W-:Y:S02]  /*a1250*/  STL.64 [R1+0xc28], R210 ;  /* 0x000c28d201007387 */ /* 0x0009e40000100a00 */
[C---:B----4-:R-:W-:Y:S08]  /*a1260*/  HMMA.1688.F32.TF32 R208, R188.reuse, R50, R136 ;  /* 0x00000032bcd0723c */ /* 0x050ff00000081088 */
[C---:B------:R-:W-:Y:S01]  /*a1270*/  HMMA.1688.F32.TF32 R136, R188.reuse, R70, R180 ;  /* 0x00000046bc88723c */ /* 0x040fe200000810b4 */
[----:B------:R-:W-:Y:S04]  /*a1280*/  STL.64 [R1+0xc10], R216 ;  /* 0x000c10d801007387 */ /* 0x000fe80000100a00 */
[----:B------:R-:W-:Y:S04]  /*a1290*/  STL.64 [R1+0xc18], R218 ;  /* 0x000c18da01007387 */ /* 0x000fe80000100a00 */
[----:B------:R-:W-:Y:S04]  /*a12a0*/  STL.64 [R1+0xc00], R212 ;  /* 0x000c00d401007387 */ /* 0x000fe80000100a00 */
[----:B------:R-:W-:Y:S01]  /*a12b0*/  STL.64 [R1+0xc08], R214 ;  /* 0x000c08d601007387 */ /* 0x000fe20000100a00 */
[C---:B------:R-:W-:Y:S08]  /*a12c0*/  HMMA.1688.F32.TF32 R180, R188.reuse, R66, R140 ;  /* 0x00000042bcb4723c */ /* 0x040ff0000008108c */
[----:B------:R-:W-:Y:S01]  /*a12d0*/  HMMA.1688.F32.TF32 R140, R188, R62, R144 ;  /* 0x0000003ebc8c723c */ /* 0x000fe20000081090 */
        /* <DEDUP_REMOVED lines=9> */
[----:B------:R1:W-:Y:S02]  /*a1370*/  STL.64 [R1+0xbc8], R142 ;  /* 0x000bc88e01007387 */ /* 0x0003e40000100a00 */
[C---:B-1----:R-:W-:Y:S03]  /*a1380*/  HMMA.1688.F32.TF32 R140, R248.reuse, R122, R156 ;  /* 0x0000007af88c723c */ /* 0x042fe6000008109c */
        /* <DEDUP_REMOVED lines=24> */
[----:B------:R-:W-:Y:S06]  /*a1510*/  STL.64 [R1+0xaa8], R142 ;  /* 0x000aa88e01007387 */ /* 0x000fec0000100a00 */
[----:B------:R-:W-:Y:S04]  /*a1520*/  STL.64 [R1+0xa90], R136 ;  /* 0x000a908801007387 */ /* 0x000fe80000100a00 */
[----:B------:R-:W-:Y:S04]  /*a1530*/  STL.64 [R1+0xa98], R138 ;  /* 0x000a988a01007387 */ /* 0x000fe80000100a00 */
[----:B------:R-:W-:Y:S04]  /*a1540*/  STL.64 [R1+0xa80], R132 ;  /* 0x000a808401007387 */ /* 0x000fe80000100a00 */
[----:B------:R1:W-:Y:S04]  /*a1550*/  STL.64 [R1+0xa88], R134 ;  /* 0x000a888601007387 */ /* 0x0003e80000100a00 */
[----:B------:R-:W-:Y:S04]  /*a1560*/  STL.64 [R1+0xa70], R84 ;  /* 0x000a705401007387 */ /* 0x000fe80000100a00 */
[----:B------:R-:W-:Y:S04]  /*a1570*/  STL.64 [R1+0xa78], R86 ;  /* 0x000a785601007387 */ /* 0x000fe80000100a00 */
[----:B------:R-:W-:Y:S04]  /*a1580*/  STL.64 [R1+0xa60], R80 ;  /* 0x000a605001007387 */ /* 0x000fe80000100a00 */
[----:B------:R-:W2:Y:S04]  /*a1590*/  LDSM.16.M88.4 R84, [R2+UR14+0x100] ;  /* 0x0001000e0254783b */ /* 0x000ea80008000200 */
[----:B------:R-:W-:Y:S04]  /*a15a0*/  STL.64 [R1+0xa68], R82 ;  /* 0x000a685201007387 */ /* 0x000fe80000100a00 */
[----:B------:R-:W-:Y:S04]  /*a15b0*/  STL.64 [R1+0xa50], R76 ;  /* 0x000a504c01007387 */ /* 0x000fe80000100a00 */
[----:B------:R-:W3:Y:S04]  /*a15c0*/  LDSM.16.M88.4 R80, [R2+UR14+0x1100] ;  /* 0x0011000e0250783b */ /* 0x000ee80008000200 */
[----:B------:R-:W-:Y:S04]  /*a15d0*/  STL.64 [R1+0xa58], R78 ;  /* 0x000a584e01007387 */ /* 0x000fe80000100a00 */
[----:B------:R-:W4:Y:S04]  /*a15e0*/  LDSM.16.M88.4 R76, [R2+UR14+0x2100] ;  /* 0x0021000e024c783b */ /* 0x000f280008000200 */
[----:B------:R-:W-:Y:S04]  /*a15f0*/  STL.64 [R1+0xa40], R72 ;  /* 0x000a404801007387 */ /* 0x000fe80000100a00 */
[----:B------:R-:W4:Y:S01]  /*a1600*/  LDSM.16.M88.4 R72, [R2+UR14+0x3100] ;  /* 0x0031000e0248783b */ /* 0x000f220008000200 */
[----:B-1----:R-:W-:Y:S03]  /*a1610*/  HMMA.1688.F32.TF32 R132, R248, R34, R240 ;  /* 0x00000022f884723c */ /* 0x002fe600000810f0 */
[----:B------:R-:W1:Y:S01]  /*a1620*/  LDSM.16.M88.4 R32, [R2+UR14+0x4100] ;  /* 0x0041000e0220783b */ /* 0x000e620008000200 */
[----:B------:R-:W-:-:S02]  /*a1630*/  IMAD.MOV.U32 R192, RZ, RZ, R113 ;  /* 0x000000ffffc07224 */ /* 0x000fc400078e0071 */
[----:B------:R-:W-:Y:S02]  /*a1640*/  IMAD.MOV.U32 R193, RZ, RZ, R112 ;  /* 0x000000ffffc17224 */ /* 0x000fe400078e0070 */
[----:B------:R-:W-:Y:S01]  /*a1650*/  IMAD.MOV.U32 R194, RZ, RZ, R109 ;  /* 0x000000ffffc27224 */ /* 0x000fe200078e006d */
[----:B------:R-:W-:Y:S02]  /*a1660*/  MOV R195, R108 ;  /* 0x0000006c00c37202 */ /* 0x000fe40000000f00 */
[----:B------:R-:W-:Y:S01]  /*a1670*/  LOP3.LUT R211, R0, 0x20, RZ, 0x3c, !PT ;  /* 0x0000002000d37812 */ /* 0x000fe200078e3cff */
[----:B------:R-:W-:Y:S04]  /*a1680*/  LDS R136, [R0+UR10+0x48000] ;  /* 0x0480000a00887984 */ /* 0x000fe80008000800 */
[----:B------:R-:W-:Y:S04]  /*a1690*/  LDS R138, [R0+UR10+0x48800] ;  /* 0x0488000a008a7984 */ /* 0x000fe80008000800 */
[----:B------:R-:W-:Y:S04]  /*a16a0*/  LDS R137, [R211+UR10+0x48000] ;  /* 0x0480000ad3897984 */ /* 0x000fe80008000800 */
[----:B------:R-:W-:Y:S04]  /*a16b0*/  LDS R139, [R211+UR10+0x48800] ;  /* 0x0488000ad38b7984 */ /* 0x000fe80008000800 */
[----:B--2---:R-:W-:Y:S04]  /*a16c0*/  STL [R1+0x655c], R86 ;  /* 0x00655c5601007387 */ /* 0x004fe80000100800 */
[----:B------:R-:W-:Y:S04]  /*a16d0*/  STL [R1+0x6558], R87 ;  /* 0x0065585701007387 */ /* 0x000fe80000100800 */
[----:B---3--:R-:W-:Y:S04]  /*a16e0*/  STL [R1+0x6550], R82 ;  /* 0x0065505201007387 */ /* 0x008fe80000100800 */
[----:B------:R-:W-:Y:S04]  /*a16f0*/  STL [R1+0x654c], R83 ;  /* 0x00654c5301007387 */ /* 0x000fe80000100800 */
[----:B----4-:R-:W-:Y:S04]  /*a1700*/  STL [R1+0x6554], R78 ;  /* 0x0065544e01007387 */ /* 0x010fe80000100800 */
[----:B------:R-:W-:Y:S04]  /*a1710*/  STL [R1+0x6548], R79 ;  /* 0x0065484f01007387 */ /* 0x000fe80000100800 */
[----:B------:R-:W-:Y:S04]  /*a1720*/  STL [R1+0x6564], R74 ;  /* 0x0065644a01007387 */ /* 0x000fe80000100800 */
[----:B------:R-:W-:Y:S04]  /*a1730*/  STL [R1+0x6560], R75 ;  /* 0x0065604b01007387 */ /* 0x000fe80000100800 */
[----:B-1----:R-:W-:Y:S04]  /*a1740*/  STL [R1+0x6544], R34 ;  /* 0x0065442201007387 */ /* 0x002fe80000100800 */
[----:B------:R-:W-:Y:S04]  /*a1750*/  STL.64 [R1+0xa30], R132 ;  /* 0x000a308401007387 */ /* 0x000fe80000100a00 */
[----:B------:R1:W-:Y:S02]  /*a1760*/  STL.64 [R1+0xa38], R134 ;  /* 0x000a388601007387 */ /* 0x0003e40000100a00 */
[----:B-1----:R-:W-:Y:S02]  /*a1770*/  HMMA.1688.F32.TF32 R132, R248, R6, R244 ;  /* 0x00000006f884723c */ /* 0x002fe400000810f4 */
[----:B------:R-:W-:Y:S04]  /*a1780*/  STL [R1+0x6540], R35 ;  /* 0x0065402301007387 */ /* 0x000fe80000100800 */
[----:B------:R-:W2:-:S13]  /*a1790*/  LDL.LU R236, [R1+0xce0] ;  /* 0x000ce00001ec7983 */ /* 0x000e9a0000300800 */
[----:B------:R-:W-:Y:S04]  /*a17a0*/  STL.64 [R1+0xa20], R132 ;  /* 0x000a208401007387 */ /* 0x000fe80000100a00 */
[----:B------:R-:W-:Y:S04]  /*a17b0*/  STL.64 [R1+0xa28], R134 ;  /* 0x000a288601007387 */ /* 0x000fe80000100a00 */
[----:B------:R-:W2:Y:S04]  /*a17c0*/  LDL.LU R237, [R1+0xce4] ;  /* 0x000ce40001ed7983 */ /* 0x000ea80000300800 */
[----:B------:R-:W2:Y:S04]  /*a17d0*/  LDL.LU R238, [R1+0xce8] ;  /* 0x000ce80001ee7983 */ /* 0x000ea80000300800 */
[----:B------:R-:W2:Y:S04]  /*a17e0*/  LDL.LU R239, [R1+0xcec] ;  /* 0x000cec0001ef7983 */ /* 0x000ea80000300800 */
[----:B------:R-:W3:Y:S04]  /*a17f0*/  LDL.LU R184, [R1+0xd20] ;  /* 0x000d200001b87983 */ /* 0x000ee80000300800 */
[----:B------:R-:W3:Y:S04]  /*a1800*/  LDL.LU R185, [R1+0xd24] ;  /* 0x000d240001b97983 */ /* 0x000ee80000300800 */
[----:B------:R-:W4:Y:S04]  /*a1810*/  LDL.LU R4, [R1+0x6624] ;  /* 0x0066240001047983 */ /* 0x000f280000300800 */
        /* <DEDUP_REMOVED lines=51> */
[----:B----4-:R-:W-:Y:S01]  /*a1b50*/  IMAD.MOV.U32 R207, RZ, RZ, R4 ;  /* 0x000000ffffcf7224 */ /* 0x010fe200078e0004 */
[----:B--2---:R-:W-:-:S02]  /*a1b60*/  MOV R206, R5 ;  /* 0x0000000500ce7202 */ /* 0x004fc40000000f00 */
[----:B------:R-:W1:Y:S04]  /*a1b70*/  LDSM.16.M88.4 R4, [R2+UR14+0x5100] ;  /* 0x0051000e0204783b */ /* 0x000e680008000200 */
[----:B-1----:R-:W-:Y:S04]  /*a1b80*/  STL [R1+0x6518], R6 ;  /* 0x0065180601007387 */ /* 0x002fe80000100800 */
[----:B------:R-:W-:Y:S04]  /*a1b90*/  STL [R1+0x6514], R7 ;  /* 0x0065140701007387 */ /* 0x000fe80000100800 */
[----:B------:R-:W2:Y:S01]  /*a1ba0*/  LDL.LU R196, [R1+0xcc0] ;  /* 0x000cc00001c47983 */ /* 0x000ea20000300800 */
[C---:B---3--:R-:W-:Y:S08]  /*a1bb0*/  HMMA.1688.F32.TF32 R132, R248.reuse, R18, R244 ;  /* 0x00000012f884723c */ /* 0x048ff000000810f4 */
[C---:B------:R-:W-:Y:S08]  /*a1bc0*/  HMMA.1688.F32.TF32 R112, R248.reuse, R38, R144 ;  /* 0x00000026f870723c */ /* 0x040ff00000081090 */
[----:B------:R-:W-:Y:S01]  /*a1bd0*/  HMMA.1688.F32.TF32 R108, R248, R10, R240 ;  /* 0x0000000af86c723c */ /* 0x000fe200000810f0 */
[----:B------:R-:W-:-:S02]  /*a1be0*/  IMAD.MOV.U32 R240, RZ, RZ, R105 ;  /* 0x000000fffff07224 */ /* 0x000fc400078e0069 */
[----:B------:R-:W-:-:S05]  /*a1bf0*/  IMAD.MOV.U32 R241, RZ, RZ, R104 ;  /* 0x000000fffff17224 */ /* 0x000fca00078e0068 */
[----:B------:R-:W-:Y:S01]  /*a1c00*/  HMMA.1688.F32.TF32 R104, R248, R22, R140 ;  /* 0x00000016f868723c */ /* 0x000fe2000008108c */
[----:B------:R-:W-:Y:S01]  /*a1c10*/  IMAD.MOV.U32 R242, RZ, RZ, R101 ;  /* 0x000000fffff27224 */ /* 0x000fe200078e0065 */
[----:B------:R-:W-:-:S06]  /*a1c20*/  MOV R243, R100 ;  /* 0x0000006400f37202 */ /* 0x000fcc0000000f00 */
[----:B------:R-:W-:Y:S01]  /*a1c30*/  HMMA.1688.F32.TF32 R100, R248, R30, R180 ;  /* 0x0000001ef864723c */ /* 0x000fe200000810b4 */
        /* <DEDUP_REMOVED lines=10> */
[----:B------:R-:W-:-:S03]  /*a1ce0*/  IMAD.MOV.U32 R197, RZ, RZ, R128 ;  /* 0x000000ffffc57224 */ /* 0x000fc600078e0080 */
[----:B------:R-:W-:Y:S04]  /*a1cf0*/  LDS R133, [R129+UR10+0x48000] ;  /* 0x0480000a81857984 */ /* 0x000fe80008000800 */
[----:B------:R-:W-:Y:S04]  /*a1d00*/  LDS R135, [R129+UR10+0x48800] ;  /* 0x0488000a81877984 */ /* 0x000fe80008000800 */
[----:B------:R-:W-:Y:S01]  /*a1d10*/  LDSM.16.M88.4 R128, [R2+UR14+0x8100] ;  /* 0x0081000e0280783b */ /* 0x000fe20008000200 */
[----:B------:R-:W-:Y:S01]  /*a1d20*/  IMAD.MOV.U32 R198, RZ, RZ, R125 ;  /* 0x000000ffffc67224 */ /* 0x000fe200078e007d */
[----:B------:R-:W-:Y:S01]  /*a1d30*/  MOV R199, R124 ;  /* 0x0000007c00c77202 */ /* 0x000fe20000000f00 */
[----:B------:R-:W-:Y:S01]  /*a1d40*/  IMAD.MOV.U32 R244, RZ, RZ, R121 ;  /* 0x000000fffff47224 */ /* 0x000fe200078e0079 */
[C---:B-1----:R-:W-:Y:S08]  /*a1d50*/  HMMA.1688.F32.TF32 R108, R248.reuse, R26, R232 ;  /* 0x0000001af86c723c */ /* 0x042ff000000810e8 */
[C---:B---3--:R-:W-:Y:S08]  /*a1d60*/  HMMA.1688.F32.TF32 R104, R248.reuse, R14, R228 ;  /* 0x0000000ef868723c */ /* 0x048ff000000810e4 */
[----:B----4-:R-:W-:Y:S01]  /*a1d70*/  HMMA.1688.F32.TF32 R100, R248, R42, R224 ;  /* 0x0000002af864723c */ /* 0x010fe200000810e0 */
[----:B------:R-:W-:Y:S01]  /*a1d80*/  LDSM.16.M88.4 R124, [R2+UR14+0x9100] ;  /* 0x0091000e027c783b */ /* 0x000fe20008000200 */
[----:B------:R-:W-:-:S02]  /*a1d90*/  IMAD.MOV.U32 R245, RZ, RZ, R120 ;  /* 0x000000fffff57224 */ /* 0x000fc400078e0078 */
[----:B------:R-:W-:Y:S01]  /*a1da0*/  IMAD.MOV.U32 R246, RZ, RZ, R117 ;  /* 0x000000fffff67224 */ /* 0x000fe200078e0075 */
[----:B------:R-:W-:Y:S01]  /*a1db0*/  MOV R247, R116 ;  /* 0x0000007400f77202 */ /* 0x000fe20000000f00 */
[----:B------:R-:W-:Y:S04]  /*a1dc0*/  LDSM.16.M88.4 R120, [R2+UR14+0xa100] ;  /* 0x00a1000e0278783b */ /* 0x000fe80008000200 */
[----:B------:R-:W-:Y:S04]  /*a1dd0*/  LDSM.16.M88.4 R116, [R2+UR14+0xb100] ;  /* 0x00b1000e0274783b */ /* 0x000fe80008000200 */
[----:B------:R-:W-:Y:S04]  /*a1de0*/  LDSM.16.M88.4 R112, [R2+UR14+0xc100] ;  /* 0x00c1000e0270783b */ /* 0x000fe80008000200 */
        /* <DEDUP_REMOVED lines=8> */
[C---:B----4-:R-:W-:Y:S03]  /*a1e70*/  HMMA.1688.F32.TF32 R100, R248.reuse, R46, R212 ;  /* 0x0000002ef864723c */ /* 0x050fe600000810d4 */
        /* <DEDUP_REMOVED lines=10> */
[----:B------:R-:W-:Y:S01]  /*a1f20*/  IMAD.MOV.U32 R238, RZ, RZ, R93 ;  /* 0x000000ffffee7224 */ /* 0x000fe200078e005d */
[----:B------:R-:W-:-:S06]  /*a1f30*/  MOV R239, R92 ;  /* 0x0000005c00ef7202 */ /* 0x000fcc0000000f00 */
[----:B------:R-:W-:Y:S01]  /*a1f40*/  HMMA.1688.F32.TF32 R92, R136, R76, R192 ;  /* 0x0000004c885c723c */ /* 0x000fe200000810c0 */
[----:B------:R-:W-:Y:S02]  /*a1f50*/  IMAD.MOV.U32 R236, RZ, RZ, R97 ;  /* 0x000000ffffec7224 */ /* 0x000fe400078e0061 */
[----:B------:R-:W-:-:S15]  /*a1f60*/  IMAD.MOV.U32 R237, RZ, RZ, R96 ;  /* 0x000000ffffed7224 */ /* 0x000fde00078e0060 */
[----:B------:R-:W-:Y:S01]  /*a1f70*/  NOP ;  /* 0x0000000000007918 */ /* 0x000fe20000000000 */
[----:B------:R-:W-:Y:S02]  /*a1f80*/  IMAD.MOV.U32 R74, RZ, RZ, R92 ;  /* 0x000000ffff4a7224 */ /* 0x000fe400078e005c */
[----:B------:R-:W-:Y:S02]  /*a1f90*/  IMAD.MOV.U32 R75, RZ, RZ, R93 ;  /* 0x000000ffff4b7224 */ /* 0x000fe400078e005d */
[----:B------:R-:W-:Y:S01]  /*a1fa0*/  IMAD.MOV.U32 R86, RZ, RZ, R94 ;  /* 0x000000ffff567224 */ /* 0x000fe200078e005e */
[----:B------:R-:W-:Y:S02]  /*a1fb0*/  MOV R87, R95 ;  /* 0x0000005f00577202 */ /* 0x000fe40000000f00 */
[----:B------:R-:W-:Y:S01]  /*a1fc0*/  HMMA.1688.F32.TF32 R92, R136, R72, R240 ;  /* 0x00000048885c723c */ /* 0x000fe200000810f0 */
[----:B------:R-:W-:Y:S02]  /*a1fd0*/  IMAD.MOV.U32 R240, RZ, RZ, R13 ;  /* 0x000000fffff07224 */ /* 0x000fe400078e000d */
[----:B------:R-:W-:-:S05]  /*a1fe0*/  IMAD.MOV.U32 R241, RZ, RZ, R12 ;  /* 0x000000fffff17224 */ /* 0x000fca00078e000c */
[----:B------:R-:W-:Y:S01]  /*a1ff0*/  HMMA.1688.F32.TF32 R12, R136, R32, R236 ;  /* 0x00000020880c723c */ /* 0x000fe200000810ec */
[----:B------:R-:W-:Y:S01]  /*a2000*/  IMAD.MOV.U32 R242, RZ, RZ, R9 ;  /* 0x000000fffff27224 */ /* 0x000fe200078e0009 */
[----:B------:R-:W-:Y:S02]  /*a2010*/  MOV R243, R8 ;  /* 0x0000000800f37202 */ /* 0x000fe40000000f00 */
[----:B------:R-:W1:Y:S04]  /*a2020*/  LDSM.16.M88.4 R8, [R2+UR14+0x6100] ;  /* 0x0061000e0208783b */ /* 0x000e680008000200 */
[----:B------:R-:W-:Y:S04]  /*a2030*/  STL.64 [R1+0x940], R108 ;  /* 0x0009406c01007387 */ /* 0x000fe80000100a00 */
[----:B------:R-:W-:Y:S04]  /*a2040*/  STL.64 [R1+0x948], R110 ;  /* 0x0009486e01007387 */ /* 0x000fe80000100a00 */
[----:B------:R-:W-:Y:S03]  /*a2050*/  LDSM.16.M88.4 R108, [R2+UR14+0xd100] ;  /* 0x00d1000e026c783b */ /* 0x000fe60008000200 */
[----:B------:R-:W-:-:S02]  /*a2060*/  IMAD.MOV.U32 R78, RZ, RZ, R12 ;  /* 0x000000ffff4e7224 */ /* 0x000fc400078e000c */
[----:B------:R-:W-:Y:S02]  /*a2070*/  IMAD.MOV.U32 R82, RZ, RZ, R13 ;  /* 0x000000ffff527224 */ /* 0x000fe400078e000d */
[----:B------:R-:W-:Y:S01]  /*a2080*/  IMAD.MOV.U32 R83, RZ, RZ, R14 ;  /* 0x000000ffff537224 */ /* 0x000fe200078e000e */
[----:B------:R-:W-:Y:S02]  /*a2090*/  MOV R79, R15 ;  /* 0x0000000f004f7202 */ /* 0x000fe40000000f00 */
[----:B------:R-:W3:Y:S01]  /*a20a0*/  LDSM.16.M88.4 R12, [R2+UR14+0x7100] ;  /* 0x0071000e020c783b */ /* 0x000ee20008000200 */
[----:B------:R-:W-:Y:S03]  /*a20b0*/  HMMA.1688.F32.TF32 R244, R136, R84, R244 ;  /* 0x0000005488f4723c */ /* 0x000fe600000810f4 */
[----:B------:R-:W-:Y:S04]  /*a20c0*/  STL.64 [R1+0x930], R104 ;  /* 0x0009306801007387 */ /* 0x000fe80000100a00 */
[----:B------:R-:W-:Y:S04]  /*a20d0*/  STL.64 [R1+0x938], R106 ;  /* 0x0009386a01007387 */ /* 0x000fe80000100a00 */
[----:B------:R-:W-:Y:S04]  /*a20e0*/  STL.64 [R1+0x920], R100 ;  /* 0x0009206401007387 */ /* 0x000fe80000100a00 */
[----:B------:R-:W-:Y:S04]  /*a20f0*/  STL.64 [R1+0x928], R102 ;  /* 0x0009286601007387 */ /* 0x000fe80000100a00 */
[----:B------:R4:W-:Y:S04]  /*a2100*/  STL [R1+0x6574], R248 ;  /* 0x006574f801007387 */ /* 0x0009e80000100800 */
[----:B------:R1:W-:Y:S04]  /*a2110*/  STL [R1+0x6570], R249 ;  /* 0x006570f901007387 */ /* 0x0003e80000100800 */
[----:B------:R1:W-:Y:S04]  /*a2120*/  STL [R1+0x656c], R250 ;  /* 0x00656cfa01007387 */ /* 0x0003e80000100800 */
[----:B------:R1:W-:Y:S04]  /*a2130*/  STL [R1+0x6568], R251 ;  /* 0x006568fb01007387 */ /* 0x0003e80000100800 */
[----:B------:R-:W2:Y:S04]  /*a2140*/  LDSM.16.M88.4 R104, [R2+UR14+0xe100] ;  /* 0x00e1000e0268783b */ /* 0x000ea80008000200 */
[----:B------:R-:W2:Y:S01]  /*a2150*/  LDSM.16.M88.4 R100, [R2+UR14+0xf100] ;  /* 0x00f1000e0264783b */ /* 0x000ea20008000200 */
[----:B----4-:R-:W-:-:S02]  /*a2160*/  IMAD.MOV.U32 R248, RZ, RZ, R92 ;  /* 0x000000fffff87224 */ /* 0x010fc400078e005c */
[----:B-1----:R-:W-:Y:S02]  /*a2170*/  IMAD.MOV.U32 R249, RZ, RZ, R93 ;  /* 0x000000fffff97224 */ /* 0x002fe400078e005d */
[----:B------:R-:W-:Y:S01]  /*a2180*/  IMAD.MOV.U32 R250, RZ, RZ, R94 ;  /* 0x000000fffffa7224 */ /* 0x000fe200078e005e */
[----:B------:R-:W-:Y:S01]  /*a2190*/  MOV R251, R95 ;  /* 0x0000005f00fb7202 */ /* 0x000fe20000000f00 */
[----:B------:R-:W-:Y:S04]  /*a21a0*/  STL.64 [R1+0x6580], R246 ;  /* 0x006580f601007387 */ /* 0x000fe80000100a00 */
[----:B------:R-:W-:Y:S01]  /*a21b0*/  STL.64 [R1+0x6578], R244 ;  /* 0x006578f401007387 */ /* 0x000fe20000100a00 */
[----:B------:R-:W-:Y:S01]  /*a21c0*/  HMMA.1688.F32.TF32 R92, R136, R4, R240 ;  /* 0x00000004885c723c */ /* 0x000fe200000810f0 */
[----:B------:R-:W-:Y:S01]  /*a21d0*/  IMAD.MOV.U32 R192, RZ, RZ, R89 ;  /* 0x000000ffffc07224 */ /* 0x000fe200078e0059 */
[----:B------:R-:W-:Y:S01]  /*a21e0*/  MOV R193, R88 ;  /* 0x0000005800c17202 */ /* 0x000fe20000000f00 */
[----:B------:R-:W-:Y:S01]  /*a21f0*/  IMAD.MOV.U32 R194, RZ, RZ, R69 ;  /* 0x000000ffffc27224 */ /* 0x000fe200078e0045 */
[----:B------:R-:W-:Y:S01]  /*a2200*/  LDSM.16.M88.4 R88, [R2+UR14+0x12100] ;  /* 0x0121000e0258783b */ /* 0x000fe20008000200 */
[----:B------:R-:W-:-:S03]  /*a2210*/  IMAD.MOV.U32 R195, RZ, RZ, R68 ;  /* 0x000000ffffc37224 */ /* 0x000fc600078e0044 */
[----:B------:R-:W-:Y:S01]  /*a2220*/  LDSM.16.M88.4 R68, [R2+UR14+0x13100] ;  /* 0x0131000e0244783b */ /* 0x000fe20008000200 */
[----:B------:R-:W-:Y:S01]  /*a2230*/  IMAD.MOV.U32 R184, RZ, RZ, R65 ;  /* 0x000000ffffb87224 */ /* 0x000fe200078e0041 */
[----:B------:R-:W-:Y:S01]  /*a2240*/  MOV R185, R64 ;  /* 0x0000004000b97202 */ /* 0x000fe20000000f00 */
[----:B------:R-:W-:Y:S01]  /*a2250*/  IMAD.MOV.U32 R186, RZ, RZ, R61 ;  /* 0x000000ffffba7224 */ /* 0x000fe200078e003d */
[----:B------:R-:W-:Y:S01]  /*a2260*/  LDSM.16.M88.4 R64, [R2+UR14+0x14100] ;  /* 0x0141000e0240783b */ /* 0x000fe20008000200 */
[----:B------:R-:W-:-:S03]  /*a2270*/  IMAD.MOV.U32 R187, RZ, RZ, R60 ;  /* 0x000000ffffbb7224 */ /* 0x000fc600078e003c */
[----:B------:R-:W-:Y:S03]  /*a2280*/  LDSM.16.M88.4 R60, [R2+UR14+0x15100] ;  /* 0x0151000e023c783b */ /* 0x000fe60008000200 */
[----:B------:R-:W-:Y:S02]  /*a2290*/  IMAD.MOV.U32 R34, RZ, RZ, R93 ;  /* 0x000000ffff227224 */ /* 0x000fe400078e005d */
[----:B------:R-:W-:Y:S02]  /*a22a0*/  IMAD.MOV.U32 R35, RZ, RZ, R94 ;  /* 0x000000ffff237224 */ /* 0x000fe400078e005e */
        /* <DEDUP_REMOVED lines=24> */
[----:B--2---:R-:W-:-:S15]  /*a2430*/  HMMA.1688.F32.TF32 R96, R136, R80, R196 ;  /* 0x000000508860723c */ /* 0x004fde00000810c4 */
[----:B------:R-:W-:-:S04]  /*a2440*/  NOP ;  /* 0x0000000000007918 */ /* 0x000fc80000000000 */
[----:B------:R-:W-:Y:S04]  /*a2450*/  STL.64 [R1+0x910], R96 ;  /* 0x0009106001007387 */ /* 0x000fe80000100a00 */
[----:B------:R-:W-:Y:S04]  /*a2460*/  STL.64 [R1+0x918], R98 ;  /* 0x0009186201007387 */ /* 0x000fe80000100a00 */
[----:B------:R-:W-:Y:S04]  /*a2470*/  STL.64 [R1+0x65e8], R250 ;  /* 0x0065e8fa01007387 */ /* 0x000fe80000100a00 */
[----:B------:R-:W-:Y:S04]  /*a2480*/  STL.64 [R1+0x65e0], R248 ;  /* 0x0065e0f801007387 */ /* 0x000fe80000100a00 */
[----:B------:R-:W-:Y:S04]  /*a2490*/  STL [R1+0x6510], R10 ;  /* 0x0065100a01007387 */ /* 0x000fe80000100800 */
[----:B------:R-:W-:Y:S04]  /*a24a0*/  STL [R1+0x650c], R11 ;  /* 0x00650c0b01007387 */ /* 0x000fe80000100800 */
[----:B---3--:R-:W-:Y:S04]  /*a24b0*/  STL [R1+0x6504], R14 ;  /* 0x0065040e01007387 */ /* 0x008fe80000100800 */
        /* <DEDUP_REMOVED lines=14> */
[----:B------:R-:W1:Y:S04]  /*a25a0*/  LDSM.16.M88.4 R96, [R2+UR14+0x10100] ;  /* 0x0101000e0260783b */ /* 0x000e680008000200 */
[----:B------:R-:W-:Y:S04]  /*a25b0*/  STL [R1+0x8dc], R95 ;  /* 0x0008dc5f01007387 */ /* 0x000fe80000100800 */
[----:B------:R-:W2:Y:S01]  /*a25c0*/  LDSM.16.M88.4 R92, [R2+UR14+0x11100] ;  /* 0x0111000e025c783b */ /* 0x000ea20008000200 */
[----:B------:R-:W-:Y:S01]  /*a25d0*/  IMAD.MOV.U32 R196, RZ, RZ, R49 ;  /* 0x000000ffffc47224 */ /* 0x000fe200078e0031 */
[----:B------:R-:W-:Y:S01]  /*a25e0*/  MOV R197, R48 ;  /* 0x0000003000c57202 */ /* 0x000fe20000000f00 */
[----:B------:R-:W-:Y:S01]  /*a25f0*/  IMAD.MOV.U32 R198, RZ, RZ, R45 ;  /* 0x000000ffffc67224 */ /* 0x000fe200078e002d */
[----:B------:R-:W3:Y:S01]  /*a2600*/  LDSM.16.M88.4 R48, [R2+UR14+0x18100] ;  /* 0x0181000e0230783b */ /* 0x000ee20008000200 */
[----:B------:R-:W-:-:S03]  /*a2610*/  IMAD.MOV.U32 R199, RZ, RZ, R44 ;  /* 0x000000ffffc77224 */ /* 0x000fc600078e002c */
[----:B------:R-:W4:Y:S04]  /*a2620*/  LDSM.16.M88.4 R44, [R2+UR14+0x19100] ;  /* 0x0191000e022c783b */ /* 0x000f280008000200 */
[----:B------:R-:W-:Y:S04]  /*a2630*/  STL [R1+0x6398], R106 ;  /* 0x0063986a01007387 */ /* 0x000fe80000100800 */
[----:B------:R-:W-:Y:S04]  /*a2640*/  STL [R1+0x6394], R107 ;  /* 0x0063946b01007387 */ /* 0x000fe80000100800 */
[----:B------:R-:W-:Y:S04]  /*a2650*/  STL [R1+0x639c], R102 ;  /* 0x00639c6601007387 */ /* 0x000fe80000100800 */
[----:B------:R-:W-:Y:S01]  /*a2660*/  STL [R1+0x6388], R103 ;  /* 0x0063886701007387 */ /* 0x000fe20000100800 */
[C---:B------:R-:W-:Y:S08]  /*a2670*/  HMMA.1688.F32.TF32 R148, R136.reuse, R8, R204 ;  /* 0x000000088894723c */ /* 0x040ff000000810cc */
[C---:B------:R-:W-:Y:S08]  /*a2680*/  HMMA.1688.F32.TF32 R144, R136.reuse, R12, R200 ;  /* 0x0000000c8890723c */ /* 0x040ff000000810c8 */
[C---:B------:R-:W-:Y:S01]  /*a2690*/  HMMA.1688.F32.TF32 R140, R136.reuse, R128, R240 ;  /* 0x00000080888c723c */ /* 0x040fe200000810f0 */
[----:B-1----:R-:W-:Y:S04]  /*a26a0*/  STL [R1+0x63a0], R98 ;  /* 0x0063a06201007387 */ /* 0x002fe80000100800 */
        /* <DEDUP_REMOVED lines=17> */
[----:B----4-:R-:W-:Y:S04]  /*a27c0*/  STL [R1+0x63dc], R46 ;  /* 0x0063dc2e01007387 */ /* 0x010fe80000100800 */
        /* <DEDUP_REMOVED lines=23> */
[----:B------:R-:W2:Y:S01]  /*a2940*/  LDL.LU R243, [R1+0x18fc] ;  /* 0x0018fc0001f37983 */ /* 0x000ea20000300800 */
[----:B-1----:R-:W-:Y:S03]  /*a2950*/  HMMA.1688.F32.TF32 R140, R136, R124, R196 ;  /* 0x0000007c888c723c */ /* 0x002fe600000810c4 */
        /* <DEDUP_REMOVED lines=8> */
[----:B------:R-:W-:Y:S01]  /*a29e0*/  HMMA.1688.F32.TF32 R140, R136, R120, R236 ;  /* 0x00000078888c723c */ /* 0x000fe200000810ec */
        /* <DEDUP_REMOVED lines=23> */
[----:B--2---:R-:W-:Y:S01]  /*a2b60*/  HMMA.1688.F32.TF32 R140, R136, R108, R240 ;  /* 0x0000006c888c723c */ /* 0x004fe200000810f0 */
[----:B------:R-:W2:Y:S04]  /*a2b70*/  LDL.LU R240, [R1+0x18b0] ;  /* 0x0018b00001f07983 */ /* 0x000ea80000300800 */
[----:B------:R-:W2:Y:S04]  /*a2b80*/  LDL.LU R241, [R1+0x18b4] ;  /* 0x0018b40001f17983 */ /* 0x000ea80000300800 */
[----:B------:R-:W2:Y:S04]  /*a2b90*/  LDL.LU R242, [R1+0x18b8] ;  /* 0x0018b80001f27983 */ /* 0x000ea80000300800 */
[----:B------:R-:W2:Y:S06]  /*a2ba0*/  LDL.LU R243, [R1+0x18bc] ;  /* 0x0018bc0001f37983 */ /* 0x000eac0000300800 */
[----:B------:R-:W-:Y:S01]  /*a2bb0*/  IMAD.MOV.U32 R22, RZ, RZ, R140 ;  /* 0x000000ffff167224 */ /* 0x000fe200078e008c */
[----:B------:R-:W-:Y:S01]  /*a2bc0*/  MOV R23, R141 ;  /* 0x0000008d00177202 */ /* 0x000fe20000000f00 */
[----:B------:R-:W-:-:S02]  /*a2bd0*/  IMAD.MOV.U32 R26, RZ, RZ, R142 ;  /* 0x000000ffff1a7224 */ /* 0x000fc400078e008e */
[----:B------:R-:W-:Y:S02]  /*a2be0*/  IMAD.MOV.U32 R27, RZ, RZ, R143 ;  /* 0x000000ffff1b7224 */ /* 0x000fe400078e008f */
[C---:B---3--:R-:W-:Y:S03]  /*a2bf0*/  HMMA.1688.F32.TF32 R140, R136.reuse, R104, R196 ;  /* 0x00000068888c723c */ /* 0x048fe600000810c4 */
[----:B------:R-:W-:Y:S04]  /*a2c00*/  STL [R1+0x641c], R27 ;  /* 0x00641c1b01007387 */ /* 0x000fe80000100800 */
[----:B------:R-:W-:Y:S04]  /*a2c10*/  STL [R1+0x6418], R26 ;  /* 0x0064181a01007387 */ /* 0x000fe80000100800 */
[----:B------:R-:W-:Y:S04]  /*a2c20*/  STL [R1+0x6414], R22 ;  /* 0x0064141601007387 */ /* 0x000fe80000100800 */
[----:B------:R-:W-:Y:S04]  /*a2c30*/  STL [R1+0x6410], R23 ;  /* 0x0064101701007387 */ /* 0x000fe80000100800 */
[----:B------:R-:W-:Y:S01]  /*a2c40*/  MOV R19, R143 ;  /* 0x0000008f00137202 */ /* 0x000fe20000000f00 */
[----:B------:R-:W-:Y:S01]  /*a2c50*/  IMAD.MOV.U32 R18, RZ, RZ, R142 ;  /* 0x000000ffff127224 */ /* 0x000fe200078e008e */
[----:B------:R4:W-:Y:S04]  /*a2c60*/  STL.64 [R1+0x840], R140 ;  /* 0x0008408c01007387 */ /* 0x0009e80000100a00 */
[----:B------:R-:W-:Y:S04]  /*a2c70*/  STL [R1+0x6424], R19 ;  /* 0x0064241301007387 */ /* 0x000fe80000100800 */
[----:B------:R-:W-:Y:S01]  /*a2c80*/  STL [R1+0x6420], R18 ;  /* 0x0064201201007387 */ /* 0x000fe20000100800 */
[----:B----4-:R-:W-:Y:S03]  /*a2c90*/  HMMA.1688.F32.TF32 R140, R136, R100, R236 ;  /* 0x00000064888c723c */ /* 0x010fe600000810ec */
        /* <DEDUP_REMOVED lines=12> */
[----:B------:R-:W-:Y:S03]  /*a2d60*/  HMMA.1688.F32.TF32 R140, R136, R96, R192 ;  /* 0x00000060888c723c */ /* 0x000fe600000810c0 */
        /* <DEDUP_REMOVED lines=17> */
[----:B-1----:R-:W-:-:S02]  /*a2e80*/  IMAD.MOV.U32 R31, RZ, RZ, R140 ;  /* 0x000000ffff1f7224 */ /* 0x002fc400078e008c */
[----:B----4-:R-:W-:Y:S02]  /*a2e90*/  IMAD.MOV.U32 R30, RZ, RZ, R141 ;  /* 0x000000ffff1e7224 */ /* 0x010fe400078e008d */
[----:B------:R-:W-:Y:S01]  /*a2ea0*/  IMAD.MOV.U32 R19, RZ, RZ, R142 ;  /* 0x000000ffff137224 */ /* 0x000fe200078e008e */
[----:B------:R-:W-:-:S05]  /*a2eb0*/  MOV R18, R143 ;  /* 0x0000008f00127202 */ /* 0x000fca0000000f00 */
        /* <DEDUP_REMOVED lines=37> */
[----:B-1----:R-:W-:Y:S02]  /*a3110*/  IMAD.MOV.U32 R31, RZ, RZ, R141 ;  /* 0x000000ffff1f7224 */ /* 0x002fe400078e008d */
[----:B------:R-:W-:Y:S01]  /*a3120*/  IMAD.MOV.U32 R30, RZ, RZ, R140 ;  /* 0x000000ffff1e7224 */ /* 0x000fe200078e008c */
[----:B------:R-:W-:Y:S04]  /*a3130*/  STL [R1+0x6484], R22 ;  /* 0x0064841601007387 */ /* 0x000fe80000100800 */
[----:B------:R-:W-:Y:S04]  /*a3140*/  STL [R1+0x6480], R23 ;  /* 0x0064801701007387 */ /* 0x000fe80000100800 */
[----:B------:R-:W-:Y:S04]  /*a3150*/  STL [R1+0x647c], R31 ;  /* 0x00647c1f01007387 */ /* 0x000fe80000100800 */
        /* <DEDUP_REMOVED lines=10> */
[----:B----4-:R-:W-:-:S02]  /*a3200*/  IMAD.MOV.U32 R27, RZ, RZ, R140 ;  /* 0x000000ffff1b7224 */ /* 0x010fc400078e008c */
[----:B------:R-:W-:Y:S02]  /*a3210*/  IMAD.MOV.U32 R26, RZ, RZ, R141 ;  /* 0x000000ffff1a7224 */ /* 0x000fe400078e008d */
[----:B------:R-:W-:Y:S01]  /*a3220*/  IMAD.MOV.U32 R18, RZ, RZ, R142 ;  /* 0x000000ffff127224 */ /* 0x000fe200078e008e */
[----:B------:R-:W-:Y:S02]  /*a3230*/  MOV R19, R143 ;  /* 0x0000008f00137202 */ /* 0x000fe40000000f00 */
[----:B------:R-:W-:Y:S03]  /*a3240*/  HMMA.1688.F32.TF32 R140, R136, R56, R196 ;  /* 0x00000038888c723c */ /* 0x000fe600000810c4 */
[----:B------:R-:W-:Y:S04]  /*a3250*/  STL [R1+0x6494], R19 ;  /* 0x0064941301007387 */ /* 0x000fe80000100800 */
[----:B------:R-:W-:Y:S04]  /*a3260*/  STL [R1+0x6490], R18 ;  /* 0x0064901201007387 */ /* 0x000fe80000100800 */
[----:B------:R-:W-:Y:S04]  /*a3270*/  STL [R1+0x648c], R26 ;  /* 0x00648c1a01007387 */ /* 0x000fe80000100800 */
[----:B------:R4:W-:Y:S04]  /*a3280*/  STL [R1+0x6488], R27 ;  /* 0x0064881b01007387 */ /* 0x0009e80000100800 */
        /* <DEDUP_REMOVED lines=8> */
[----:B--2---:R-:W-:Y:S03]  /*a3310*/  HMMA.1688.F32.TF32 R140, R136, R52, R240 ;  /* 0x00000034888c723c */ /* 0x004fe600000810f0 */
[----:B------:R-:W2:Y:S04]  /*a3320*/  LDL.LU R240, [R1+0x1820] ;  /* 0x0018200001f07983 */ /* 0x000ea80000300800 */
[----:B------:R-:W2:Y:S04]  /*a3330*/  LDL.LU R241, [R1+0x1824] ;  /* 0x0018240001f17983 */ /* 0x000ea80000300800 */
[----:B------:R-:W2:Y:S04]  /*a3340*/  LDL.LU R242, [R1+0x1828] ;  /* 0x0018280001f27983 */ /* 0x000ea80000300800 */
[----:B------:R-:W2:Y:S04]  /*a3350*/  LDL.LU R243, [R1+0x182c] ;  /* 0x00182c0001f37983 */ /* 0x000ea80000300800 */
[----:B------:R-:W-:-:S02]  /*a3360*/  IMAD.MOV.U32 R50, RZ, RZ, R140 ;  /* 0x000000ffff327224 */ /* 0x000fc400078e008c */
[----:B------:R-:W-:Y:S02]  /*a3370*/  IMAD.MOV.U32 R51, RZ, RZ, R141 ;  /* 0x000000ffff337224 */ /* 0x000fe400078e008d */
[----:B------:R-:W-:Y:S01]  /*a3380*/  IMAD.MOV.U32 R54, RZ, RZ, R142 ;  /* 0x000000ffff367224 */ /* 0x000fe200078e008e */
[----:B------:R-:W-:Y:S02]  /*a3390*/  MOV R55, R143 ;  /* 0x0000008f00377202 */ /* 0x000fe40000000f00 */
[----:B------:R-:W-:Y:S03]  /*a33a0*/  HMMA.1688.F32.TF32 R140, R136, R48, R192 ;  /* 0x00000030888c723c */ /* 0x000fe600000810c0 */
[----:B------:R-:W-:Y:S04]  /*a33b0*/  STL [R1+0x64b4], R55 ;  /* 0x0064b43701007387 */ /* 0x000fe80000100800 */
[----:B------:R-:W-:Y:S04]  /*a33c0*/  STL [R1+0x64b0], R54 ;  /* 0x0064b03601007387 */ /* 0x000fe80000100800 */
[----:B------:R1:W-:Y:S04]  /*a33d0*/  STL [R1+0x64ac], R51 ;  /* 0x0064ac3301007387 */ /* 0x0003e80000100800 */
[----:B------:R2:W-:Y:S04]  /*a33e0*/  STL [R1+0x64a8], R50 ;  /* 0x0064a83201007387 */ /* 0x0005e80000100800 */
        /* <DEDUP_REMOVED lines=17> */
[----:B------:R-:W-:Y:S01]  /*a3500*/  MOV R23, R143 ;  /* 0x0000008f00177202 */ /* 0x000fe20000000f00 */
[----:B------:R-:W-:-:S02]  /*a3510*/  IMAD.MOV.U32 R22, RZ, RZ, R142 ;  /* 0x000000ffff167224 */ /* 0x000fc400078e008e */
[----:B----4-:R-:W-:Y:S02]  /*a3520*/  IMAD.MOV.U32 R27, RZ, RZ, R141 ;  /* 0x000000ffff1b7224 */ /* 0x010fe400078e008d */
        /* <DEDUP_REMOVED lines=22> */
[----:B------:R-:W-:-:S02]  /*a3690*/  IMAD.MOV.U32 R42, RZ, RZ, R140 ;  /* 0x000000ffff2a7224 */ /* 0x000fc400078e008c */
[----:B------:R-:W-:Y:S02]  /*a36a0*/  IMAD.MOV.U32 R43, RZ, RZ, R141 ;  /* 0x000000ffff2b7224 */ /* 0x000fe400078e008d */
[----:B------:R-:W-:Y:S01]  /*a36b0*/  IMAD.MOV.U32 R19, RZ, RZ, R142 ;  /* 0x000000ffff137224 */ /* 0x000fe200078e008e */
[----:B------:R-:W-:Y:S02]  /*a36c0*/  MOV R18, R143 ;  /* 0x0000008f00127202 */ /* 0x000fe40000000f00 */
[----:B------:R-:W-:Y:S01]  /*a36d0*/  HMMA.1688.F32.TF32 R140, R136, R36, R200 ;  /* 0x00000024888c723c */ /* 0x000fe200000810c8 */
[----:B------:R-:W-:-:S05]  /*a36e0*/  LOP3.LUT R210, R0, 0x40, RZ, 0x3c, !PT ;  /* 0x0000004000d27812 */ /* 0x000fca00078e3cff */
[----:B------:R-:W-:Y:S04]  /*a36f0*/  LDS R132, [R210+UR10+0x48000] ;  /* 0x0480000ad2847984 */ /* 0x000fe80008000800 */
[----:B------:R-:W1:Y:S09]  /*a3700*/  LDS R134, [R210+UR10+0x48800] ;  /* 0x0488000ad2867984 */ /* 0x000e720008000800 */
[----:B------:R-:W-:-:S02]  /*a3710*/  IMAD.MOV.U32 R58, RZ, RZ, R140 ;  /* 0x000000ffff3a7224 */ /* 0x000fc400078e008c */
[----:B------:R-:W-:Y:S02]  /*a3720*/  IMAD.MOV.U32 R59, RZ, RZ, R141 ;  /* 0x000000ffff3b7224 */ /* 0x000fe400078e008d */
[----:B------:R-:W-:Y:S01]  /*a3730*/  IMAD.MOV.U32 R62, RZ, RZ, R142 ;  /* 0x000000ffff3e7224 */ /* 0x000fe200078e008e */
[----:B------:R-:W-:Y:S02]  /*a3740*/  MOV R63, R143 ;  /* 0x0000008f003f7202 */ /* 0x000fe40000000f00 */
[----:B---3--:R-:W-:-:S15]  /*a3750*/  HMMA.1688.F32.TF32 R140, R136, R28, R184 ;  /* 0x0000001c888c723c */ /* 0x008fde00000810b8 */
[----:B------:R-:W-:-:S04]  /*a3760*/  NOP ;  /* 0x0000000000007918 */ /* 0x000fc80000000000 */
[----:B------:R-:W-:Y:S02]  /*a3770*/  IMAD.MOV.U32 R51, RZ, RZ, R140 ;  /* 0x000000ffff337224 */ /* 0x000fe400078e008c */
[----:B------:R-:W-:Y:S02]  /*a3780*/  IMAD.MOV.U32 R50, RZ, RZ, R141 ;  /* 0x000000ffff327224 */ /* 0x000fe400078e008d */
[----:B------:R-:W-:Y:S01]  /*a3790*/  IMAD.MOV.U32 R39, RZ, RZ, R142 ;  /* 0x000000ffff277224 */ /* 0x000fe200078e008e */
[----:B------:R-:W-:Y:S02]  /*a37a0*/  MOV R38, R143 ;  /* 0x0000008f00267202 */ /* 0x000fe40000000f00 */
[----:B----4-:R-:W-:Y:S01]  /*a37b0*/  HMMA.1688.F32.TF32 R140, R136, R24, R196 ;  /* 0x00000018888c723c */ /* 0x010fe200000810c4 */
[----:B------:R-:W-:Y:S04]  /*a37c0*/  STL [R1+0x64e4], R18 ;  /* 0x0064e41201007387 */ /* 0x000fe80000100800 */
[----:B------:R-:W-:Y:S04]  /*a37d0*/  STL [R1+0x64e0], R19 ;  /* 0x0064e01301007387 */ /* 0x000fe80000100800 */
[----:B------:R-:W-:Y:S10]  /*a37e0*/  STL [R1+0x64dc], R43 ;  /* 0x0064dc2b01007387 */ /* 0x000ff40000100800 */
[----:B-1----:R-:W-:-:S02]  /*a37f0*/  IMAD.MOV.U32 R30, RZ, RZ, R140 ;  /* 0x000000ffff1e7224 */ /* 0x002fc400078e008c */
[----:B------:R-:W-:Y:S02]  /*a3800*/  IMAD.MOV.U32 R31, RZ, RZ, R141 ;  /* 0x000000ffff1f7224 */ /* 0x000fe400078e008d */
[----:B------:R-:W-:Y:S01]  /*a3810*/  IMAD.MOV.U32 R55, RZ, RZ, R142 ;  /* 0x000000ffff377224 */ /* 0x000fe200078e008e */
[----:B------:R-:W-:Y:S02]  /*a3820*/  MOV R54, R143 ;  /* 0x0000008f00367202 */ /* 0x000fe40000000f00 */
[C---:B------:R-:W-:Y:S01]  /*a3830*/  HMMA.1688.F32.TF32 R140, R136.reuse, R20, R192 ;  /* 0x00000014888c723c */ /* 0x040fe200000810c0 */
[----:B------:R-:W-:Y:S04]  /*a3840*/  STL [R1+0x64d8], R42 ;  /* 0x0064d82a01007387 */ /* 0x000fe80000100800 */
[----:B------:R-:W-:Y:S04]  /*a3850*/  STL [R1+0x64f4], R63 ;  /* 0x0064f43f01007387 */ /* 0x000fe80000100800 */
[----:B------:R-:W-:Y:S04]  /*a3860*/  STL [R1+0x64f0], R62 ;  /* 0x0064f03e01007387 */ /* 0x000fe80000100800 */
[----:B------:R1:W-:Y:S04]  /*a3870*/  STL [R1+0x64ec], R59 ;  /* 0x0064ec3b01007387 */ /* 0x0003e80000100800 */
[----:B------:R3:W-:Y:S04]  /*a3880*/  STL [R1+0x64e8], R58 ;  /* 0x0064e83a01007387 */ /* 0x0007e80000100800 */
[----:B------:R4:W-:Y:S04]  /*a3890*/  STL [R1+0x64fc], R50 ;  /* 0x0064fc3201007387 */ /* 0x0009e80000100800 */
[----:B------:R1:W-:Y:S01]  /*a38a0*/  STL [R1+0x64f8], R51 ;  /* 0x0064f83301007387 */ /* 0x0003e20000100800 */
[----:B--2---:R-:W-:-:S15]  /*a38b0*/  HMMA.1688.F32.TF32 R136, R136, R16, R236 ;  /* 0x000000108888723c */ /* 0x004fde00000810ec */
[----:B------:R-:W-:-:S04]  /*a38c0*/  NOP ;  /* 0x0000000000007918 */ /* 0x000fc80000000000 */
[----:B------:R-:W-:Y:S02]  /*a38d0*/  IMAD.MOV.U32 R66, RZ, RZ, R136 ;  /* 0x000000ffff427224 */ /* 0x000fe400078e0088 */
[----:B------:R-:W-:Y:S02]  /*a38e0*/  IMAD.MOV.U32 R67, RZ, RZ, R137 ;  /* 0x000000ffff437224 */ /* 0x000fe400078e0089 */
[----:B------:R-:W-:Y:S01]  /*a38f0*/  IMAD.MOV.U32 R70, RZ, RZ, R138 ;  /* 0x000000ffff467224 */ /* 0x000fe200078e008a */
[----:B------:R-:W-:Y:S02]  /*a3900*/  MOV R71, R139 ;  /* 0x0000008b00477202 */ /* 0x000fe40000000f00 */
[----:B------:R-:W-:Y:S01]  /*a3910*/  HMMA.1688.F32.TF32 R136, R132, R84, R240 ;  /* 0x000000548488723c */ /* 0x000fe200000810f0 */
        /* <DEDUP_REMOVED lines=45> */
[----:B------:R-:W-:Y:S02]  /*a3bf0*/  IMAD.MOV.U32 R26, RZ, RZ, R141 ;  /* 0x000000ffff1a7224 */ /* 0x000fe400078e008d */
[----:B------:R-:W-:Y:S01]  /*a3c00*/  IMAD.MOV.U32 R46, RZ, RZ, R142 ;  /* 0x000000ffff2e7224 */ /* 0x000fe200078e008e */
[----:B------:R-:W-:Y:S02]  /*a3c10*/  MOV R47, R143 ;  /* 0x0000008f002f7202 */ /* 0x000fe40000000f00 */
[----:B--2---:R-:W-:-:S15]  /*a3c20*/  HMMA.1688.F32.TF32 R140, R132, R80, R224 ;  /* 0x00000050848c723c */ /* 0x004fde00000810e0 */
[----:B------:R-:W-:-:S04]  /*a3c30*/  NOP ;  /* 0x0000000000007918 */ /* 0x000fc80000000000 */
[----:B------:R-:W-:Y:S02]  /*a3c40*/  IMAD.MOV.U32 R90, RZ, RZ, R140 ;  /* 0x000000ffff5a7224 */ /* 0x000fe400078e008c */
[----:B------:R-:W-:Y:S02]  /*a3c50*/  IMAD.MOV.U32 R98, RZ, RZ, R141 ;  /* 0x000000ffff627224 */ /* 0x000fe400078e008d */
[----:B------:R-:W-:Y:S01]  /*a3c60*/  IMAD.MOV.U32 R102, RZ, RZ, R142 ;  /* 0x000000ffff667224 */ /* 0x000fe200078e008e */
[----:B------:R-:W-:Y:S02]  /*a3c70*/  MOV R106, R143 ;  /* 0x0000008f006a7202 */ /* 0x000fe40000000f00 */
[----:B---3--:R-:W-:-:S15]  /*a3c80*/  HMMA.1688.F32.TF32 R140, R132, R76, R220 ;  /* 0x0000004c848c723c */ /* 0x008fde00000810dc */
[----:B------:R-:W-:-:S04]  /*a3c90*/  NOP ;  /* 0x0000000000007918 */ /* 0x000fc80000000000 */
[----:B-1----:R-:W-:Y:S02]  /*a3ca0*/  IMAD.MOV.U32 R59, RZ, RZ, R140 ;  /* 0x000000ffff3b7224 */ /* 0x002fe400078e008c */
[----:B------:R-:W-:Y:S02]  /*a3cb0*/  IMAD.MOV.U32 R58, RZ, RZ, R141 ;  /* 0x000000ffff3a7224 */ /* 0x000fe400078e008d */
[----:B------:R-:W-:Y:S01]  /*a3cc0*/  IMAD.MOV.U32 R18, RZ, RZ, R142 ;  /* 0x000000ffff127224 */ /* 0x000fe200078e008e */
[----:B------:R-:W-:Y:S02]  /*a3cd0*/  MOV R19, R143 ;  /* 0x0000008f00137202 */ /* 0x000fe40000000f00 */
[----:B----4-:R-:W-:-:S15]  /*a3ce0*/  HMMA.1688.F32.TF32 R140, R132, R72, R216 ;  /* 0x00000048848c723c */ /* 0x010fde00000810d8 */
[----:B------:R-:W-:-:S04]  /*a3cf0*/  NOP ;  /* 0x0000000000007918 */ /* 0x000fc80000000000 */
[----:B------:R-:W-:Y:S02]  /*a3d00*/  IMAD.MOV.U32 R107, RZ, RZ, R140 ;  /* 0x000000ffff6b7224 */ /* 0x000fe400078e008c */
[----:B------:R-:W-:Y:S02]  /*a3d10*/  IMAD.MOV.U32 R110, RZ, RZ, R141 ;  /* 0x000000ffff6e7224 */ /* 0x000fe400078e008d */
[----:B------:R-:W-:Y:S01]  /*a3d20*/  IMAD.MOV.U32 R111, RZ, RZ, R142 ;  /* 0x000000ffff6f7224 */ /* 0x000fe200078e008e */
[----:B------:R-:W-:Y:S02]  /*a3d30*/  MOV R103, R143 ;  /* 0x0000008f00677202 */ /* 0x000fe40000000f00 */
[C---:B------:R-:W-:Y:S08]  /*a3d40*/  HMMA.1688.F32.TF32 R140, R132.reuse, R32, R212 ;  /* 0x00000020848c723c */ /* 0x040ff000000810d4 */
[----:B------:R-:W-:Y:S11]  /*a3d50*/  HMMA.1688.F32.TF32 R148, R132, R8, R200 ;  /* 0x000000088494723c */ /* 0x000ff600000810c8 */
[----:B------:R-:W-:-:S02]  /*a3d60*/  IMAD.MOV.U32 R50, RZ, RZ, R140 ;  /* 0x000000ffff327224 */ /* 0x000fc400078e008c */
[----:B------:R-:W-:Y:S02]  /*a3d70*/  IMAD.MOV.U32 R51, RZ, RZ, R141 ;  /* 0x000000ffff337224 */ /* 0x000fe400078e008d */
[----:B------:R-:W-:Y:S01]  /*a3d80*/  IMAD.MOV.U32 R63, RZ, RZ, R142 ;  /* 0x000000ffff3f7224 */ /* 0x000fe200078e008e */
[----:B------:R-:W-:Y:S02]  /*a3d90*/  MOV R62, R143 ;  /* 0x0000008f003e7202 */ /* 0x000fe40000000f00 */
[C---:B------:R-:W-:Y:S08]  /*a3da0*/  HMMA.1688.F32.TF32 R140, R132.reuse, R4, R204 ;  /* 0x00000004848c723c */ /* 0x040ff000000810cc */
[----:B------:R-:W-:Y:S01]  /*a3db0*/  HMMA.1688.F32.TF32 R144, R132, R12, R184 ;  /* 0x0000000c8490723c */ /* 0x000fe200000810b8 */
[----:B------:R-:W-:Y:S04]  /*a3dc0*/  STL.64 [R1+0x740], R148 ;  /* 0x0007409401007387 */ /* 0x000fe80000100a00 */
[----:B------:R1:W-:Y:S06]  /*a3dd0*/  STL.64 [R1+0x748], R150 ;  /* 0x0007489601007387 */ /* 0x0003ec0000100a00 */
[----:B------:R-:W-:-:S02]  /*a3de0*/  IMAD.MOV.U32 R99, RZ, RZ, R140 ;  /* 0x000000ffff637224 */ /* 0x000fc400078e008c */
[----:B------:R-:W-:Y:S02]  /*a3df0*/  IMAD.MOV.U32 R94, RZ, RZ, R141 ;  /* 0x000000ffff5e7224 */ /* 0x000fe400078e008d */
[----:B------:R-:W-:Y:S01]  /*a3e00*/  IMAD.MOV.U32 R95, RZ, RZ, R142 ;  /* 0x000000ffff5f7224 */ /* 0x000fe200078e008e */
[----:B------:R-:W-:Y:S02]  /*a3e10*/  MOV R91, R143 ;  /* 0x0000008f005b7202 */ /* 0x000fe40000000f00 */
[C---:B------:R-:W-:Y:S08]  /*a3e20*/  HMMA.1688.F32.TF32 R140, R132.reuse, R128, R196 ;  /* 0x00000080848c723c */ /* 0x040ff000000810c4 */
[C---:B-1----:R-:W-:Y:S01]  /*a3e30*/  HMMA.1688.F32.TF32 R148, R132.reuse, R124, R192 ;  /* 0x0000007c8494723c */ /* 0x042fe200000810c0 */
[----:B------:R-:W-:Y:S04]  /*a3e40*/  STL.64 [R1+0x730], R144 ;  /* 0x0007309001007387 */ /* 0x000fe80000100a00 */
[----:B------:R1:W-:Y:S03]  /*a3e50*/  STL.64 [R1+0x738], R146 ;  /* 0x0007389201007387 */ /* 0x0003e60000100a00 */
[C---:B-1----:R-:W-:Y:S03]  /*a3e60*/  HMMA.1688.F32.TF32 R144, R132.reuse, R120, R236 ;  /* 0x000000788490723c */ /* 0x042fe600000810ec */
[----:B------:R-:W-:Y:S04]  /*a3e70*/  STL.64 [R1+0x720], R140 ;  /* 0x0007208c01007387 */ /* 0x000fe80000100a00 */
[----:B------:R1:W-:Y:S02]  /*a3e80*/  STL.64 [R1+0x728], R142 ;  /* 0x0007288e01007387 */ /* 0x0003e40000100a00 */
[----:B-1----:R-:W-:Y:S02]  /*a3e90*/  HMMA.1688.F32.TF32 R140, R132, R116, R240 ;  /* 0x00000074848c723c */ /* 0x002fe400000810f0 */
        /* <DEDUP_REMOVED lines=105> */
[----:B------:R-:W-:Y:S01]  /*a4530*/  MOV R22, R139 ;  /* 0x0000008b00167202 */ /* 0x000fe20000000f00 */
        /* <DEDUP_REMOVED lines=34> */
[C---:B--2---:R-:W-:Y:S08]  /*a4760*/  HMMA.1688.F32.TF32 R148, R132.reuse, R56, R180 ;  /* 0x000000388494723c */ /* 0x044ff000000810b4 */
        /* <DEDUP_REMOVED lines=19> */
[C---:B----4-:R-:W-:Y:S08]  /*a48a0*/  HMMA.1688.F32.TF32 R140, R132.reuse, R20, R200 ;  /* 0x00000014848c723c */ /* 0x050ff000000810c8 */
[----:B------:R-:W-:Y:S01]  /*a48b0*/  HMMA.1688.F32.TF32 R132, R132, R16, R184 ;  /* 0x000000108484723c */ /* 0x000fe200000810b8 */
[----:B------:R-:W-:Y:S04]  /*a48c0*/  STL.64 [R1+0xc0], R148 ;  /* 0x0000c09401007387 */ /* 0x000fe80000100a00 */
[----:B------:R-:W-:Y:S04]  /*a48d0*/  STL.64 [R1+0xc8], R150 ;  /* 0x0000c89601007387 */ /* 0x000fe80000100a00 */
[----:B------:R-:W-:Y:S04]  /*a48e0*/  STL.64 [R1+0xb0], R144 ;  /* 0x0000b09001007387 */ /* 0x000fe80000100a00 */
[----:B------:R-:W-:Y:S04]  /*a48f0*/  STL.64 [R1+0xb8], R146 ;  /* 0x0000b89201007387 */ /* 0x000fe80000100a00 */
[----:B------:R-:W-:Y:S04]  /*a4900*/  STL.64 [R1+0xa0], R140 ;  /* 0x0000a08c01007387 */ /* 0x000fe80000100a00 */
[----:B------:R1:W-:Y:S02]  /*a4910*/  STL.64 [R1+0xa8], R142 ;  /* 0x0000a88e01007387 */ /* 0x0003e40000100a00 */
[C---:B-1----:R-:W-:Y:S08]  /*a4920*/  HMMA.1688.F32.TF32 R140, R136.reuse, R84, R196 ;  /* 0x00000054888c723c */ /* 0x042ff000000810c4 */
[----:B------:R-:W-:Y:S01]  /*a4930*/  HMMA.1688.F32.TF32 R144, R136, R80, R192 ;  /* 0x000000508890723c */ /* 0x000fe200000810c0 */
[----:B------:R-:W-:Y:S04]  /*a4940*/  STL.64 [R1+0x90], R132 ;  /* 0x0000908401007387 */ /* 0x000fe80000100a00 */
[----:B------:R-:W-:Y:S01]  /*a4950*/  STL.64 [R1+0x98], R134 ;  /* 0x0000988601007387 */ /* 0x000fe20000100a00 */
[----:B------:R-:W-:-:S03]  /*a4960*/  LOP3.LUT R2, R0, 0x60, RZ, 0x3c, !PT ;  /* 0x0000006000027812 */ /* 0x000fc600078e3cff */
[----:B------:R-:W-:Y:S04]  /*a4970*/  LDS R132, [R210+UR10+0x48080] ;  /* 0x0480800ad2847984 */ /* 0x000fe80008000800 */
[----:B------:R-:W-:Y:S04]  /*a4980*/  LDS R134, [R210+UR10+0x48880] ;  /* 0x0488800ad2867984 */ /* 0x000fe80008000800 */
[----:B------:R-:W-:Y:S04]  /*a4990*/  LDS R133, [R2+UR10+0x48080] ;  /* 0x0480800a02857984 */ /* 0x000fe80008000800 */
[----:B------:R-:W1:Y:S04]  /*a49a0*/  LDS R135, [R2+UR10+0x48880] ;  /* 0x0488800a02877984 */ /* 0x000e680008000800 */
[----:B------:R-:W-:Y:S04]  /*a49b0*/  STL.64 [R1+0x80], R140 ;  /* 0x0000808c01007387 */ /* 0x000fe80000100a00 */
[----:B------:R2:W-:Y:S04]  /*a49c0*/  STL.64 [R1+0x88], R142 ;  /* 0x0000888e01007387 */ /* 0x0005e80000100a00 */
[----:B------:R-:W-:Y:S04]  /*a49d0*/  STL.64 [R1+0x6618], R78 ;  /* 0x0066184e01007387 */ /* 0x000fe80000100a00 */
[----:B------:R-:W-:Y:S04]  /*a49e0*/  STL.64 [R1+0x6b0], R144 ;  /* 0x0006b09001007387 */ /* 0x000fe80000100a00 */
[----:B------:R-:W-:Y:S04]  /*a49f0*/  STL.64 [R1+0x6b8], R146 ;  /* 0x0006b89201007387 */ /* 0x000fe80000100a00 */
[----:B------:R3:W-:Y:S01]  /*a4a00*/  STL.64 [R1+0x6610], R76 ;  /* 0x0066104c01007387 */ /* 0x0007e20000100a00 */
[C---:B--2---:R-:W-:Y:S08]  /*a4a10*/  HMMA.1688.F32.TF32 R140, R136.reuse, R76, R236 ;  /* 0x0000004c888c723c */ /* 0x044ff000000810ec */
[C---:B---3--:R-:W-:Y:S11]  /*a4a20*/  HMMA.1688.F32.TF32 R76, R136.reuse, R72, R240 ;  /* 0x00000048884c723c */ /* 0x048ff600000810f0 */
[----:B------:R-:W-:Y:S04]  /*a4a30*/  STL.64 [R1+0x6a0], R140 ;  /* 0x0006a08c01007387 */ /* 0x000fe80000100a00 */
[----:B------:R-:W-:Y:S04]  /*a4a40*/  STL.64 [R1+0x6a8], R142 ;  /* 0x0006a88e01007387 */ /* 0x000fe80000100a00 */
[----:B------:R-:W1:Y:S04]  /*a4a50*/  LDL.LU R240, [R1+0xa10] ;  /* 0x000a100001f07983 */ /* 0x000e680000300800 */
[----:B------:R2:W-:Y:S04]  /*a4a60*/  STL.64 [R1+0x690], R76 ;  /* 0x0006904c01007387 */ /* 0x0005e80000100a00 */
[----:B------:R3:W-:Y:S04]  /*a4a70*/  STL.64 [R1+0x698], R78 ;  /* 0x0006984e01007387 */ /* 0x0007e80000100a00 */
        /* <DEDUP_REMOVED lines=113> */
[----:B-1----:R-:W2:Y:S04]  /*a5190*/  LDL.LU R72, [R1+0x1670] ;  /* 0x0016700001487983 */ /* 0x002ea80000300800 */
[----:B------:R-:W2:Y:S04]  /*a51a0*/  LDL.LU R73, [R1+0x1674] ;  /* 0x0016740001497983 */ /* 0x000ea80000300800 */
[----:B------:R-:W2:Y:S04]  /*a51b0*/  LDL.LU R74, [R1+0x1678] ;  /* 0x00167800014a7983 */ /* 0x000ea80000300800 */
[----:B------:R-:W2:Y:S04]  /*a51c0*/  LDL.LU R75, [R1+0x167c] ;  /* 0x00167c00014b7983 */ /* 0x000ea80000300800 */
[----:B------:R-:W-:Y:S04]  /*a51d0*/  STL.64 [R1+0x65f8], R34 ;  /* 0x0065f82201007387 */ /* 0x000fe80000100a00 */
[----:B------:R1:W-:Y:S01]  /*a51e0*/  STL.64 [R1+0x65f0], R32 ;  /* 0x0065f02001007387 */ /* 0x0003e20000100a00 */
[C---:B--2---:R-:W-:Y:S08]  /*a51f0*/  HMMA.1688.F32.TF32 R72, R136.reuse, R32, R72 ;  /* 0x000000208848723c */ /* 0x044ff00000081048 */
[C---:B-1----:R-:W-:Y:S08]  /*a5200*/  HMMA.1688.F32.TF32 R32, R136.reuse, R4, R76 ;  /* 0x000000048820723c */ /* 0x042ff0000008104c */
[C---:B---3--:R-:W-:Y:S03]  /*a5210*/  HMMA.1688.F32.TF32 R76, R136.reuse, R8, R248 ;  /* 0x00000008884c723c */ /* 0x048fe600000810f8 */
[----:B------:R-:W-:Y:S04]  /*a5220*/  STL.64 [R1+0x680], R72 ;  /* 0x0006804801007387 */ /* 0x000fe80000100a00 */
[----:B------:R4:W-:Y:S04]  /*a5230*/  STL.64 [R1+0x688], R74 ;  /* 0x0006884a01007387 */ /* 0x0009e80000100a00 */
[----:B------:R-:W-:Y:S04]  /*a5240*/  STL.64 [R1+0x670], R32 ;  /* 0x0006702001007387 */ /* 0x000fe80000100a00 */
[----:B------:R1:W-:Y:S01]  /*a5250*/  STL.64 [R1+0x678], R34 ;  /* 0x0006782201007387 */ /* 0x0003e20000100a00 */
[C---:B----4-:R-:W-:Y:S08]  /*a5260*/  HMMA.1688.F32.TF32 R72, R136.reuse, R12, R244 ;  /* 0x0000000c8848723c */ /* 0x050ff000000810f4 */
[C---:B-1----:R-:W-:Y:S01]  /*a5270*/  HMMA.1688.F32.TF32 R32, R136.reuse, R128, R176 ;  /* 0x000000808820723c */ /* 0x042fe200000810b0 */
        /* <DEDUP_REMOVED lines=38> */
[----:B------:R-:W-:Y:S04]  /*a54e0*/  LDS R180, [R0+UR10+0x48100] ;  /* 0x0481000a00b47984 */ /* 0x000fe80008000800 */
[----:B------:R-:W-:Y:S04]  /*a54f0*/  LDS R182, [R0+UR10+0x48900] ;  /* 0x0489000a00b67984 */ /* 0x000fe80008000800 */
[----:B------:R-:W-:Y:S04]  /*a5500*/  LDS R181, [R211+UR10+0x48100] ;  /* 0x0481000ad3b57984 */ /* 0x000fe80008000800 */
[----:B------:R-:W2:Y:S01]  /*a5510*/  LDS R183, [R211+UR10+0x48900] ;  /* 0x0489000ad3b77984 */ /* 0x000ea20008000800 */
        /* <DEDUP_REMOVED lines=160> */
[----:B----4-:R-:W-:-:S15]  /*a5f20*/  HMMA.1688.F32.TF32 R76, R132, R80, R76 ;  /* 0x00000050844c723c */ /* 0x010fde000008104c */
[----:B------:R-:W-:-:S04]  /*a5f30*/  NOP ;  /* 0x0000000000007918 */ /* 0x000fc80000000000 */
[----:B------:R-:W-:Y:S04]  /*a5f40*/  STL.64 [R1+0x4d0], R76 ;  /* 0x0004d04c01007387 */ /* 0x000fe80000100a00 */
[----:B------:R1:W-:Y:S04]  /*a5f50*/  STL.64 [R1+0x4d8], R78 ;  /* 0x0004d84e01007387 */ /* 0x0003e80000100a00 */
[----:B-1----:R-:W4:Y:S04]  /*a5f60*/  LDL.LU.64 R78, [R1+0x6618] ;  /* 0x00661800014e7983 */ /* 0x002f280000300a00 */
[----:B------:R-:W2:Y:S02]  /*a5f70*/  LDL.LU.64 R76, [R1+0x6610] ;  /* 0x00661000014c7983 */ /* 0x000ea40000300a00 */
[----:B--2---:R-:W-:-:S15]  /*a5f80*/  HMMA.1688.F32.TF32 R72, R132, R76, R72 ;  /* 0x0000004c8448723c */ /* 0x004fde0000081048 */
[----:B------:R-:W-:-:S04]  /*a5f90*/  NOP ;  /* 0x0000000000007918 */ /* 0x000fc80000000000 */
[----:B------:R-:W-:Y:S04]  /*a5fa0*/  STL.64 [R1+0x4c0], R72 ;  /* 0x0004c04801007387 */ /* 0x000fe80000100a00 */
[----:B------:R1:W-:Y:S04]  /*a5fb0*/  STL.64 [R1+0x4c8], R74 ;  /* 0x0004c84a01007387 */ /* 0x0003e80000100a00 */
[----:B-1----:R-:W2:Y:S04]  /*a5fc0*/  LDL.LU.64 R74, [R1+0x6608] ;  /* 0x00660800014a7983 */ /* 0x002ea80000300a00 */
[----:B------:R-:W2:Y:S02]  /*a5fd0*/  LDL.LU.64 R72, [R1+0x6600] ;  /* 0x0066000001487983 */ /* 0x000ea40000300a00 */
[----:B--2---:R-:W-:-:S15]  /*a5fe0*/  HMMA.1688.F32.TF32 R32, R132, R72, R32 ;  /* 0x000000488420723c */ /* 0x004fde0000081020 */
[----:B------:R-:W-:-:S04]  /*a5ff0*/  NOP ;  /* 0x0000000000007918 */ /* 0x000fc80000000000 */
        /* <DEDUP_REMOVED lines=36> */
[----:B-1----:R-:W-:-:S15]  /*a6240*/  HMMA.1688.F32.TF32 R136, R132, R124, R244 ;  /* 0x0000007c8488723c */ /* 0x002fde00000810f4 */
[----:B------:R-:W-:-:S04]  /*a6250*/  NOP ;  /* 0x0000000000007918 */ /* 0x000fc80000000000 */
        /* <DEDUP_REMOVED lines=50> */
[----:B-1----:R-:W-:Y:S03]  /*a6580*/  HMMA.1688.F32.TF32 R136, R132, R20, R196 ;  /* 0x000000148488723c */ /* 0x002fe600000810c4 */
[----:B------:R-:W-:Y:S04]  /*a6590*/  STL.64 [R1+0x320], R144 ;  /* 0x0003209001007387 */ /* 0x000fe80000100a00 */
[----:B------:R-:W-:Y:S04]  /*a65a0*/  STL.64 [R1+0x328], R146 ;  /* 0x0003289201007387 */ /* 0x000fe80000100a00 */
[----:B------:R-:W3:Y:S04]  /*a65b0*/  LDL.LU R200, [R1+0x11c0] ;  /* 0x0011c00001c87983 */ /* 0x000ee80000300800 */
[----:B------:R1:W-:Y:S04]  /*a65c0*/  STL.64 [R1+0x310], R140 ;  /* 0x0003108c01007387 */ /* 0x0003e80000100a00 */
[----:B------:R1:W-:Y:S04]  /*a65d0*/  STL.64 [R1+0x318], R142 ;  /* 0x0003188e01007387 */ /* 0x0003e80000100a00 */
[----:B------:R-:W-:Y:S04]  /*a65e0*/  STL.64 [R1+0x300], R136 ;  /* 0x0003008801007387 */ /* 0x000fe80000100a00 */
[----:B------:R1:W-:Y:S04]  /*a65f0*/  STL.64 [R1+0x308], R138 ;  /* 0x0003088a01007387 */ /* 0x0003e80000100a00 */
[----:B------:R-:W3:Y:S04]  /*a6600*/  LDL.LU R201, [R1+0x11c4] ;  /* 0x0011c40001c97983 */ /* 0x000ee80000300800 */
[----:B------:R-:W3:Y:S01]  /*a6610*/  LDL.LU R202, [R1+0x11c8] ;  /* 0x0011c80001ca7983 */ /* 0x000ee20000300800 */
[----:B--2---:R-:W-:-:S03]  /*a6620*/  IMAD.MOV.U32 R203, RZ, RZ, R240 ;  /* 0x000000ffffcb7224 */ /* 0x004fc600078e00f0 */
        /* <DEDUP_REMOVED lines=79> */
[----:B--2---:R-:W-:Y:S02]  /*a6b20*/  IMAD.MOV.U32 R215, RZ, RZ, R240 ;  /* 0x000000ffffd77224 */ /* 0x004fe400078e00f0 */
        /* <DEDUP_REMOVED lines=11> */
[----:B------:R-:W-:Y:S04]  /*a6be0*/  STL.64 [R1+0x190], R136 ;  /* 0x0001908801007387 */ /* 0x000fe80000100a00 */
[----:B------:R1:W-:Y:S01]  /*a6bf0*/  STL.64 [R1+0x198], R138 ;  /* 0x0001988a01007387 */ /* 0x0003e20000100a00 */
[C---:B----4-:R-:W-:Y:S08]  /*a6c00*/  HMMA.1688.F32.TF32 R172, R180.reuse, R76, R172 ;  /* 0x0000004cb4ac723c */ /* 0x050ff000000810ac */
[C---:B-1----:R-:W-:Y:S08]  /*a6c10*/  HMMA.1688.F32.TF32 R136, R180.reuse, R72, R168 ;  /* 0x00000048b488723c */ /* 0x042ff000000810a8 */
[C---:B------:R-:W-:Y:S08]  /*a6c20*/  HMMA.1688.F32.TF32 R160, R180.reuse, R4, R160 ;  /* 0x00000004b4a0723c */ /* 0x040ff000000810a0 */
[C---:B------:R-:W-:Y:S08]  /*a6c30*/  HMMA.1688.F32.TF32 R148, R180.reuse, R128, R148 ;  /* 0x00000080b494723c */ /* 0x040ff00000081094 */
[C---:B------:R-:W-:Y:S08]  /*a6c40*/  HMMA.1688.F32.TF32 R140, R180.reuse, R116, R140 ;  /* 0x00000074b48c723c */ /* 0x040ff0000008108c */
[C---:B--2---:R-:W-:Y:S01]  /*a6c50*/  HMMA.1688.F32.TF32 R132, R180.reuse, R84, R240 ;  /* 0x00000054b484723c */ /* 0x044fe200000810f0 */
[----:B------:R-:W-:Y:S04]  /*a6c60*/  LDS R240, [R210+UR10+0x48100] ;  /* 0x0481000ad2f07984 */ /* 0x000fe80008000800 */
[----:B------:R-:W-:Y:S04]  /*a6c70*/  LDS R242, [R210+UR10+0x48900] ;  /* 0x0489000ad2f27984 */ /* 0x000fe80008000800 */
[----:B------:R-:W-:Y:S04]  /*a6c80*/  LDS R241, [R2+UR10+0x48100] ;  /* 0x0481000a02f17984 */ /* 0x000fe80008000800 */
[----:B------:R-:W1:Y:S06]  /*a6c90*/  LDS R243, [R2+UR10+0x48900] ;  /* 0x0489000a02f37984 */ /* 0x000e6c0008000800 */
        /* <DEDUP_REMOVED lines=8> */
[----:B------:R-:W-:Y:S04]  /*a6d20*/  STL.64 [R1+0x2e8], R174 ;  /* 0x0002e8ae01007387 */ /* 0x000fe80000100a00 */
[----:B------:R-:W-:Y:S04]  /*a6d30*/  STL.64 [R1+0x2d0], R136 ;  /* 0x0002d08801007387 */ /* 0x000fe80000100a00 */
[----:B------:R2:W-:Y:S02]  /*a6d40*/  STL.64 [R1+0x2d8], R138 ;  /* 0x0002d88a01007387 */ /* 0x0005e40000100a00 */
[C---:B--2---:R-:W-:Y:S03]  /*a6d50*/  HMMA.1688.F32.TF32 R136, R180.reuse, R8, R156 ;  /* 0x00000008b488723c */ /* 0x044fe6000008109c */
[----:B------:R-:W-:Y:S04]  /*a6d60*/  STL.64 [R1+0x2c0], R132 ;  /* 0x0002c08401007387 */ /* 0x000fe80000100a00 */
[----:B------:R2:W-:Y:S02]  /*a6d70*/  STL.64 [R1+0x2c8], R134 ;  /* 0x0002c88601007387 */ /* 0x0005e40000100a00 */
[C---:B--2---:R-:W-:Y:S02]  /*a6d80*/  HMMA.1688.F32.TF32 R132, R180.reuse, R12, R152 ;  /* 0x0000000cb484723c */ /* 0x044fe40000081098 */
[----:B------:R-:W-:Y:S04]  /*a6d90*/  STL.64 [R1+0x2b0], R160 ;  /* 0x0002b0a001007387 */ /* 0x000fe80000100a00 */
[----:B------:R-:W-:Y:S04]  /*a6da0*/  STL.64 [R1+0x2b8], R162 ;  /* 0x0002b8a201007387 */ /* 0x000fe80000100a00 */
[----:B------:R-:W-:Y:S04]  /*a6db0*/  STL.64 [R1+0x2a0], R136 ;  /* 0x0002a08801007387 */ /* 0x000fe80000100a00 */
[----:B------:R2:W-:Y:S02]  /*a6dc0*/  STL.64 [R1+0x2a8], R138 ;  /* 0x0002a88a01007387 */ /* 0x0005e40000100a00 */
[C---:B--2---:R-:W-:Y:S02]  /*a6dd0*/  HMMA.1688.F32.TF32 R136, R180.reuse, R124, R188 ;  /* 0x0000007cb488723c */ /* 0x044fe400000810bc */
[----:B------:R-:W-:Y:S04]  /*a6de0*/  LDS R189, [R211+UR10+0x48180] ;  /* 0x0481800ad3bd7984 */ /* 0x000fe80008000800 */
[----:B------:R-:W-:Y:S04]  /*a6df0*/  STL.64 [R1+0x290], R132 ;  /* 0x0002908401007387 */ /* 0x000fe80000100a00 */
[----:B------:R2:W-:Y:S04]  /*a6e00*/  STL.64 [R1+0x298], R134 ;  /* 0x0002988601007387 */ /* 0x0005e80000100a00 */
[----:B------:R-:W-:Y:S04]  /*a6e10*/  LDS R191, [R211+UR10+0x48980] ;  /* 0x0489800ad3bf7984 */ /* 0x000fe80008000800 */
[----:B------:R-:W-:Y:S04]  /*a6e20*/  LDS R188, [R0+UR10+0x48180] ;  /* 0x0481800a00bc7984 */ /* 0x000fe80008000800 */
[----:B------:R-:W3:Y:S01]  /*a6e30*/  LDS R190, [R0+UR10+0x48980] ;  /* 0x0489800a00be7984 */ /* 0x000ee20008000800 */
[C---:B--2---:R-:W-:Y:S03]  /*a6e40*/  HMMA.1688.F32.TF32 R132, R180.reuse, R120, R144 ;  /* 0x00000078b484723c */ /* 0x044fe60000081090 */
[----:B------:R-:W-:Y:S04]  /*a6e50*/  STL.64 [R1+0x280], R148 ;  /* 0x0002809401007387 */ /* 0x000fe80000100a00 */
[----:B------:R-:W-:Y:S04]  /*a6e60*/  STL.64 [R1+0x288], R150 ;  /* 0x0002889601007387 */ /* 0x000fe80000100a00 */
        /* <DEDUP_REMOVED lines=11> */
[C---:B----4-:R-:W-:Y:S01]  /*a6f20*/  HMMA.1688.F32.TF32 R136, R180.reuse, R100, R220 ;  /* 0x00000064b488723c */ /* 0x050fe200000810dc */
        /* <DEDUP_REMOVED lines=9> */
[----:B------:R-:W-:Y:S04]  /*a6fc0*/  STL.64 [R1+0x200], R132 ;  /* 0x0002008401007387 */ /* 0x000fe80000100a00 */
[----:B------:R2:W-:Y:S03]  /*a6fd0*/  STL.64 [R1+0x208], R134 ;  /* 0x0002088601007387 */ /* 0x0005e60000100a00 */
[----:B--2---:R-:W-:Y:S03]  /*a6fe0*/  HMMA.1688.F32.TF32 R132, R180, R68, R200 ;  /* 0x00000044b484723c */ /* 0x004fe600000810c8 */
[----:B------:R-:W-:Y:S04]  /*a6ff0*/  STL.64 [R1+0x1f0], R140 ;  /* 0x0001f08c01007387 */ /* 0x000fe80000100a00 */
[----:B------:R-:W-:-:S12]  /*a7000*/  STL.64 [R1+0x1f8], R142 ;  /* 0x0001f88e01007387 */ /* 0x000fd80000100a00 */
[----:B------:R-:W-:Y:S04]  /*a7010*/  STL.64 [R1+0x61d0], R134 ;  /* 0x0061d08601007387 */ /* 0x000fe80000100a00 */
[----:B------:R-:W-:Y:S04]  /*a7020*/  STL.64 [R1+0x1e0], R136 ;  /* 0x0001e08801007387 */ /* 0x000fe80000100a00 */
[----:B------:R2:W-:Y:S02]  /*a7030*/  STL.64 [R1+0x1e8], R138 ;  /* 0x0001e88a01007387 */ /* 0x0005e40000100a00 */
[----:B--2---:R-:W-:Y:S02]  /*a7040*/  HMMA.1688.F32.TF32 R136, R180, R64, R184 ;  /* 0x00000040b488723c */ /* 0x004fe400000810b8 */
[----:B------:R2:W-:-:S15]  /*a7050*/  STL.64 [R1+0x61c8], R132 ;  /* 0x0061c88401007387 */ /* 0x0005de0000100a00 */
[----:B------:R-:W-:Y:S02]  /*a7060*/  NOP ;  /* 0x0000000000007918 */ /* 0x000fe40000000000 */
[----:B------:R-:W-:Y:S04]  /*a7070*/  STL.64 [R1+0x61e0], R138 ;  /* 0x0061e08a01007387 */ /* 0x000fe80000100a00 */
[----:B------:R-:W-:Y:S04]  /*a7080*/  STL.64 [R1+0x61d8], R136 ;  /* 0x0061d88801007387 */ /* 0x000fe80000100a00 */
        /* <DEDUP_REMOVED lines=37> */
[----:B------:R-:W-:Y:S04]  /*a72e0*/  STL.64 [R1+0x61f0], R142 ;  /* 0x0061f08e01007387 */ /* 0x000fe80000100a00 */
[----:B------:R1:W-:Y:S01]  /*a72f0*/  STL.64 [R1+0x61e8], R140 ;  /* 0x0061e88c01007387 */ /* 0x0003e20000100a00 */
[C---:B----4-:R-:W-:Y:S08]  /*a7300*/  HMMA.1688.F32.TF32 R148, R180.reuse, R52, R224 ;  /* 0x00000034b494723c */ /* 0x050ff000000810e0 */
[C---:B--2---:R-:W-:Y:S08]  /*a7310*/  HMMA.1688.F32.TF32 R144, R180.reuse, R56, R228 ;  /* 0x00000038b490723c */ /* 0x044ff000000810e4 */
[C---:B---3--:R-:W-:Y:S08]  /*a7320*/  HMMA.1688.F32.TF32 R152, R180.reuse, R48, R220 ;  /* 0x00000030b498723c */ /* 0x048ff000000810dc */
[C---:B------:R-:W-:Y:S08]  /*a7330*/  HMMA.1688.F32.TF32 R156, R180.reuse, R44, R216 ;  /* 0x0000002cb49c723c */ /* 0x040ff000000810d8 */
[C---:B------:R-:W-:Y:S08]  /*a7340*/  HMMA.1688.F32.TF32 R160, R180.reuse, R40, R204 ;  /* 0x00000028b4a0723c */ /* 0x040ff000000810cc */
[C---:B------:R-:W-:Y:S01]  /*a7350*/  HMMA.1688.F32.TF32 R164, R180.reuse, R36, R212 ;  /* 0x00000024b4a4723c */ /* 0x040fe200000810d4 */
[----:B------:R-:W-:Y:S07]  /*a7360*/  STL.64 [R1+0x6200], R146 ;  /* 0x0062009201007387 */ /* 0x000fee0000100a00 */
[C---:B------:R-:W-:Y:S08]  /*a7370*/  HMMA.1688.F32.TF32 R168, R180.reuse, R28, R200 ;  /* 0x0000001cb4a8723c */ /* 0x040ff000000810c8 */
        /* <DEDUP_REMOVED lines=14> */
[----:B------:R-:W-:Y:S04]  /*a7460*/  STL.64 [R1+0x6250], R166 ;  /* 0x006250a601007387 */ /* 0x000fe80000100a00 */
[----:B------:R-:W-:Y:S01]  /*a7470*/  STL.64 [R1+0x6248], R164 ;  /* 0x006248a401007387 */ /* 0x000fe20000100a00 */
[----:B------:R-:W-:Y:S03]  /*a7480*/  HMMA.1688.F32.TF32 R176, R180, R20, R196 ;  /* 0x00000014b4b0723c */ /* 0x000fe600000810c4 */
[----:B------:R-:W-:Y:S04]  /*a7490*/  STL.64 [R1+0x6260], R170 ;  /* 0x006260aa01007387 */ /* 0x000fe80000100a00 */
[----:B------:R-:W-:Y:S04]  /*a74a0*/  STL.64 [R1+0x6258], R168 ;  /* 0x006258a801007387 */ /* 0x000fe80000100a00 */
[----:B------:R-:W-:Y:S04]  /*a74b0*/  STL.64 [R1+0x6270], R174 ;  /* 0x006270ae01007387 */ /* 0x000fe80000100a00 */
[----:B------:R-:W-:Y:S01]  /*a74c0*/  STL.64 [R1+0x6268], R172 ;  /* 0x006268ac01007387 */ /* 0x000fe20000100a00 */
[----:B------:R-:W-:-:S02]  /*a74d0*/  IMAD.MOV.U32 R196, RZ, RZ, R236 ;  /* 0x000000ffffc47224 */ /* 0x000fc400078e00ec */
[----:B------:R-:W-:Y:S01]  /*a74e0*/  IMAD.MOV.U32 R197, RZ, RZ, R237 ;  /* 0x000000ffffc57224 */ /* 0x000fe200078e00ed */
[----:B------:R-:W4:Y:S04]  /*a74f0*/  LDL.LU R236, [R1+0x6598] ;  /* 0x0065980001ec7983 */ /* 0x000f280000300800 */
[----:B------:R-:W4:Y:S01]  /*a7500*/  LDL.LU R237, [R1+0x6594] ;  /* 0x0065940001ed7983 */ /* 0x000f220000300800 */
[----:B------:R-:W-:Y:S01]  /*a7510*/  MOV R198, R238 ;  /* 0x000000ee00c67202 */ /* 0x000fe20000000f00 */
[----:B------:R-:W-:Y:S02]  /*a7520*/  IMAD.MOV.U32 R199, RZ, RZ, R239 ;  /* 0x000000ffffc77224 */ /* 0x000fe400078e00ef */
[----:B------:R-:W4:Y:S04]  /*a7530*/  LDL.LU R238, [R1+0x6590] ;  /* 0x0065900001ee7983 */ /* 0x000f280000300800 */
[----:B------:R-:W4:Y:S01]  /*a7540*/  LDL.LU R239, [R1+0x658c] ;  /* 0x00658c0001ef7983 */ /* 0x000f220000300800 */
[----:B------:R-:W-:-:S03]  /*a7550*/  IMAD.MOV.U32 R200, RZ, RZ, R195 ;  /* 0x000000ffffc87224 */ /* 0x000fc600078e00c3 */
[----:B------:R-:W1:Y:S04]  /*a7560*/  LDL.LU R195, [R1+0x6588] ;  /* 0x0065880001c37983 */ /* 0x000e680000300800 */
[----:B------:R-:W2:Y:S04]  /*a7570*/  LDL.LU R201, [R1+0x10e4] ;  /* 0x0010e40001c97983 */ /* 0x000ea80000300800 */
[----:B------:R-:W2:Y:S04]  /*a7580*/  LDL.LU R202, [R1+0x10e8] ;  /* 0x0010e80001ca7983 */ /* 0x000ea80000300800 */
[----:B------:R-:W2:Y:S04]  /*a7590*/  LDL.LU R203, [R1+0x10ec] ;  /* 0x0010ec0001cb7983 */ /* 0x000ea80000300800 */
[----:B------:R-:W-:Y:S04]  /*a75a0*/  STL.64 [R1+0x6280], R178 ;  /* 0x006280b201007387 */ /* 0x000fe80000100a00 */
[----:B------:R-:W-:Y:S01]  /*a75b0*/  STL.64 [R1+0x6278], R176 ;  /* 0x006278b001007387 */ /* 0x000fe20000100a00 */
[----:B----4-:R-:W-:Y:S08]  /*a75c0*/  HMMA.1688.F32.TF32 R180, R180, R16, R236 ;  /* 0x00000010b4b4723c */ /* 0x010ff000000810ec */
[C---:B-1----:R-:W-:Y:S08]  /*a75d0*/  HMMA.1688.F32.TF32 R184, R240.reuse, R84, R192 ;  /* 0x00000054f0b8723c */ /* 0x042ff000000810c0 */
[C---:B---3--:R-:W-:Y:S03]  /*a75e0*/  HMMA.1688.F32.TF32 R192, R240.reuse, R80, R204 ;  /* 0x00000050f0c0723c */ /* 0x048fe600000810cc */
        /* <DEDUP_REMOVED lines=24> */
[C---:B------:R-:W-:Y:S08]  /*a7770*/  HMMA.1688.F32.TF32 R196, R240.reuse, R76, R196 ;  /* 0x0000004cf0c4723c */ /* 0x040ff000000810c4 */
[C---:B--2---:R-:W-:Y:S11]  /*a7780*/  HMMA.1688.F32.TF32 R200, R240.reuse, R72, R200 ;  /* 0x00000048f0c8723c */ /* 0x044ff600000810c8 */
        /* <DEDUP_REMOVED lines=11> */
[----:B------:R1:W-:Y:S01]  /*a7840*/  STL [R1+0x60c8], R203 ;  /* 0x0060c8cb01007387 */ /* 0x0003e20000100800 */
[C---:B---3--:R-:W-:Y:S08]  /*a7850*/  HMMA.1688.F32.TF32 R204, R240.reuse, R32, R204 ;  /* 0x00000020f0cc723c */ /* 0x048ff000000810cc */
[C---:B----4-:R-:W-:Y:S08]  /*a7860*/  HMMA.1688.F32.TF32 R208, R240.reuse, R4, R208 ;  /* 0x00000004f0d0723c */ /* 0x050ff000000810d0 */
[C---:B------:R-:W-:Y:S08]  /*a7870*/  HMMA.1688.F32.TF32 R212, R240.reuse, R8, R212 ;  /* 0x00000008f0d4723c */ /* 0x040ff000000810d4 */
[C---:B------:R-:W-:Y:S01]  /*a7880*/  HMMA.1688.F32.TF32 R216, R240.reuse, R12, R216 ;  /* 0x0000000cf0d8723c */ /* 0x040fe200000810d8 */
[----:B------:R-:W-:Y:S04]  /*a7890*/  STL [R1+0x6104], R204 ;  /* 0x006104cc01007387 */ /* 0x000fe80000100800 */
[----:B------:R-:W-:Y:S04]  /*a78a0*/  STL [R1+0x6100], R205 ;  /* 0x006100cd01007387 */ /* 0x000fe80000100800 */
[----:B------:R-:W-:Y:S04]  /*a78b0*/  STL [R1+0x60fc], R206 ;  /* 0x0060fcce01007387 */ /* 0x000fe80000100800 */
[----:B------:R-:W-:Y:S04]  /*a78c0*/  STL [R1+0x60f8], R207 ;  /* 0x0060f8cf01007387 */ /* 0x000fe80000100800 */
        /* <DEDUP_REMOVED lines=8> */
[----:B------:R1:W-:Y:S04]  /*a7950*/  STL [R1+0x6124], R212 ;  /* 0x006124d401007387 */ /* 0x0003e80000100800 */
[----:B------:R1:W-:Y:S04]  /*a7960*/  STL [R1+0x6120], R213 ;  /* 0x006120d501007387 */ /* 0x0003e80000100800 */
[----:B------:R1:W-:Y:S04]  /*a7970*/  STL [R1+0x611c], R214 ;  /* 0x00611cd601007387 */ /* 0x0003e80000100800 */
[----:B------:R1:W-:Y:S04]  /*a7980*/  STL [R1+0x6118], R215 ;  /* 0x006118d701007387 */ /* 0x0003e80000100800 */
[----:B------:R-:W4:Y:S04]  /*a7990*/  LDL.LU R228, [R1+0x1070] ;  /* 0x0010700001e47983 */ /* 0x000f280000300800 */
[----:B------:R-:W4:Y:S04]  /*a79a0*/  LDL.LU R229, [R1+0x1074] ;  /* 0x0010740001e57983 */ /* 0x000f280000300800 */
[----:B------:R-:W4:Y:S04]  /*a79b0*/  LDL.LU R230, [R1+0x1078] ;  /* 0x0010780001e67983 */ /* 0x000f280000300800 */
[----:B------:R-:W4:Y:S04]  /*a79c0*/  LDL.LU R231, [R1+0x107c] ;  /* 0x00107c0001e77983 */ /* 0x000f280000300800 */
[----:B------:R-:W-:Y:S04]  /*a79d0*/  STL [R1+0x6134], R216 ;  /* 0x006134d801007387 */ /* 0x000fe80000100800 */
[----:B------:R-:W-:Y:S04]  /*a79e0*/  STL [R1+0x6130], R217 ;  /* 0x006130d901007387 */ /* 0x000fe80000100800 */
[----:B------:R-:W-:Y:S04]  /*a79f0*/  STL [R1+0x612c], R218 ;  /* 0x00612cda01007387 */ /* 0x000fe80000100800 */
[----:B------:R1:W-:Y:S04]  /*a7a00*/  STL [R1+0x6128], R219 ;  /* 0x006128db01007387 */ /* 0x0003e80000100800 */
        /* <DEDUP_REMOVED lines=18> */
[----:B------:R-:W-:Y:S04]  /*a7b30*/  STL [R1+0x6144], R220 ;  /* 0x006144dc01007387 */ /* 0x000fe80000100800 */
[----:B------:R-:W-:Y:S04]  /*a7b40*/  STL [R1+0x6140], R221 ;  /* 0x006140dd01007387 */ /* 0x000fe80000100800 */
[----:B------:R-:W-:Y:S04]  /*a7b50*/  STL [R1+0x613c], R222 ;  /* 0x00613cde01007387 */ /* 0x000fe80000100800 */
[----:B------:R-:W-:Y:S01]  /*a7b60*/  STL [R1+0x6138], R223 ;  /* 0x006138df01007387 */ /* 0x000fe20000100800 */
[C---:B---3--:R-:W-:Y:S08]  /*a7b70*/  HMMA.1688.F32.TF32 R224, R240.reuse, R124, R224 ;  /* 0x0000007cf0e0723c */ /* 0x048ff000000810e0 */
[C---:B----4-:R-:W-:Y:S08]  /*a7b80*/  HMMA.1688.F32.TF32 R228, R240.reuse, R120, R228 ;  /* 0x00000078f0e4723c */ /* 0x050ff000000810e4 */
[C---:B------:R-:W-:Y:S03]  /*a7b90*/  HMMA.1688.F32.TF32 R232, R240.reuse, R116, R232 ;  /* 0x00000074f0e8723c */ /* 0x040fe600000810e8 */
        /* <DEDUP_REMOVED lines=16> */
[----:B------:R-:W-:Y:S04]  /*a7ca0*/  STL [R1+0x6168], R235 ;  /* 0x006168eb01007387 */ /* 0x000fe80000100800 */
[----:B------:R-:W3:Y:S04]  /*a7cb0*/  LDL.LU R132, [R1+0xad0] ;  /* 0x000ad00001847983 */ /* 0x000ee80000300800 */
[----:B------:R-:W3:Y:S04]  /*a7cc0*/  LDL.LU R133, [R1+0xad4] ;  /* 0x000ad40001857983 */ /* 0x000ee80000300800 */
[----:B------:R-:W3:Y:S04]  /*a7cd0*/  LDL.LU R134, [R1+0xad8] ;  /* 0x000ad80001867983 */ /* 0x000ee80000300800 */
[----:B------:R-:W3:Y:S01]  /*a7ce0*/  LDL.LU R135, [R1+0xadc] ;  /* 0x000adc0001877983 */ /* 0x000ee20000300800 */
[C---:B------:R-:W-:Y:S08]  /*a7cf0*/  HMMA.1688.F32.TF32 R144, R240.reuse, R108, R140 ;  /* 0x0000006cf090723c */ /* 0x040ff0000008108c */
[----:B------:R-:W-:Y:S01]  /*a7d00*/  HMMA.1688.F32.TF32 R140, R240, R104, R244 ;  /* 0x00000068f08c723c */ /* 0x000fe200000810f4 */
[----:B------:R-:W-:Y:S04]  /*a7d10*/  STL [R1+0x6184], R236 ;  /* 0x006184ec01007387 */ /* 0x000fe80000100800 */
[----:B------:R-:W-:Y:S04]  /*a7d20*/  STL [R1+0x6180], R237 ;  /* 0x006180ed01007387 */ /* 0x000fe80000100800 */
[----:B------:R-:W-:Y:S04]  /*a7d30*/  STL [R1+0x617c], R238 ;  /* 0x00617cee01007387 */ /* 0x000fe80000100800 */
[----:B------:R-:W-:Y:S04]  /*a7d40*/  STL [R1+0x6178], R239 ;  /* 0x006178ef01007387 */ /* 0x000fe80000100800 */
[----:B------:R4:W-:Y:S04]  /*a7d50*/  STL.64 [R1+0x9e0], R144 ;  /* 0x0009e09001007387 */ /* 0x0009e80000100a00 */
[----:B------:R1:W-:Y:S04]  /*a7d60*/  STL.64 [R1+0x9e8], R146 ;  /* 0x0009e89201007387 */ /* 0x0003e80000100a00 */
[----:B------:R-:W4:Y:S04]  /*a7d70*/  LDL.LU R244, [R1+0x1020] ;  /* 0x0010200001f47983 */ /* 0x000f280000300800 */
[----:B------:R-:W4:Y:S04]  /*a7d80*/  LDL.LU R245, [R1+0x1024] ;  /* 0x0010240001f57983 */ /* 0x000f280000300800 */
[----:B------:R-:W4:Y:S04]  /*a7d90*/  LDL.LU R246, [R1+0x1028] ;  /* 0x0010280001f67983 */ /* 0x000f280000300800 */
[----:B------:R-:W4:Y:S01]  /*a7da0*/  LDL.LU R247, [R1+0x102c] ;  /* 0x00102c0001f77983 */ /* 0x000f220000300800 */
[----:B-1----:R-:W-:-:S02]  /*a7db0*/  IMAD.MOV.U32 R203, RZ, RZ, R143 ;  /* 0x000000ffffcb7224 */ /* 0x002fc400078e008f */
[----:B------:R-:W-:Y:S01]  /*a7dc0*/  IMAD.MOV.U32 R202, RZ, RZ, R142 ;  /* 0x000000ffffca7224 */ /* 0x000fe200078e008e */
[----:B------:R-:W-:Y:S01]  /*a7dd0*/  MOV R201, R141 ;  /* 0x0000008d00c97202 */ /* 0x000fe20000000f00 */
[----:B------:R-:W-:Y:S01]  /*a7de0*/  IMAD.MOV.U32 R200, RZ, RZ, R140 ;  /* 0x000000ffffc87224 */ /* 0x000fe200078e008c */
[----:B------:R1:W-:Y:S04]  /*a7df0*/  STL [R1+0x6194], R203 ;  /* 0x006194cb01007387 */ /* 0x0003e80000100800 */
[----:B------:R1:W-:Y:S04]  /*a7e00*/  STL [R1+0x6190], R202 ;  /* 0x006190ca01007387 */ /* 0x0003e80000100800 */
[----:B------:R1:W-:Y:S04]  /*a7e10*/  STL [R1+0x618c], R201 ;  /* 0x00618cc901007387 */ /* 0x0003e80000100800 */
[----:B------:R1:W-:Y:S01]  /*a7e20*/  STL [R1+0x6188], R200 ;  /* 0x006188c801007387 */ /* 0x0003e20000100800 */
[C---:B--2---:R-:W-:Y:S08]  /*a7e30*/  HMMA.1688.F32.TF32 R136, R240.reuse, R100, R136 ;  /* 0x00000064f088723c */ /* 0x044ff00000081088 */
[----:B---3--:R-:W-:Y:S11]  /*a7e40*/  HMMA.1688.F32.TF32 R132, R240, R96, R132 ;  /* 0x00000060f084723c */ /* 0x008ff60000081084 */
[----:B------:R-:W-:Y:S01]  /*a7e50*/  IMAD.MOV.U32 R208, RZ, RZ, R136 ;  /* 0x000000ffffd07224 */ /* 0x000fe200078e0088 */
[----:B------:R-:W-:Y:S01]  /*a7e60*/  MOV R209, R137 ;  /* 0x0000008900d17202 */ /* 0x000fe20000000f00 */
[----:B------:R-:W2:Y:S01]  /*a7e70*/  LDL.LU R136, [R1+0x1010] ;  /* 0x0010100001887983 */ /* 0x000ea20000300800 */
[----:B------:R-:W-:-:S02]  /*a7e80*/  IMAD.MOV.U32 R210, RZ, RZ, R138 ;  /* 0x000000ffffd27224 */ /* 0x000fc400078e008a */
[----:B------:R-:W-:Y:S01]  /*a7e90*/  IMAD.MOV.U32 R211, RZ, RZ, R139 ;  /* 0x000000ffffd37224 */ /* 0x000fe200078e008b */
[----:B------:R-:W2:Y:S04]  /*a7ea0*/  LDL.LU R137, [R1+0x1014] ;  /* 0x0010140001897983 */ /* 0x000ea80000300800 */
[----:B------:R-:W2:Y:S04]  /*a7eb0*/  LDL.LU R138, [R1+0x1018] ;  /* 0x00101800018a7983 */ /* 0x000ea80000300800 */
[----:B------:R-:W2:Y:S04]  /*a7ec0*/  LDL.LU R139, [R1+0x101c] ;  /* 0x00101c00018b7983 */ /* 0x000ea80000300800 */
[----:B------:R3:W-:Y:S04]  /*a7ed0*/  STL [R1+0x61a4], R211 ;  /* 0x0061a4d301007387 */ /* 0x0007e80000100800 */
[----:B------:R1:W-:Y:S04]  /*a7ee0*/  STL [R1+0x61a0], R210 ;  /* 0x0061a0d201007387 */ /* 0x0003e80000100800 */
[----:B------:R1:W-:Y:S04]  /*a7ef0*/  STL [R1+0x619c], R209 ;  /* 0x00619cd101007387 */ /* 0x0003e80000100800 */
[----:B------:R1:W-:Y:S01]  /*a7f00*/  STL [R1+0x6198], R208 ;  /* 0x006198d001007387 */ /* 0x0003e20000100800 */
[----:B------:R-:W-:Y:S01]  /*a7f10*/  IMAD.MOV.U32 R212, RZ, RZ, R132 ;  /* 0x000000ffffd47224 */ /* 0x000fe200078e0084 */
[----:B------:R-:W-:-:S02]  /*a7f20*/  MOV R213, R133 ;  /* 0x0000008500d57202 */ /* 0x000fc40000000f00 */
[----:B------:R-:W3:Y:S01]  /*a7f30*/  LDL.LU R132, [R1+0xb40] ;  /* 0x000b400001847983 */ /* 0x000ee20000300800 */
[----:B------:R-:W-:-:S03]  /*a7f40*/  IMAD.MOV.U32 R214, RZ, RZ, R134 ;  /* 0x000000ffffd67224 */ /* 0x000fc600078e0086 */
[----:B------:R-:W3:Y:S01]  /*a7f50*/  LDL.LU R133, [R1+0xb44] ;  /* 0x000b440001857983 */ /* 0x000ee20000300800 */
[----:B------:R-:W-:-:S03]  /*a7f60*/  IMAD.MOV.U32 R215, RZ, RZ, R135 ;  /* 0x000000ffffd77224 */ /* 0x000fc600078e0087 */
[----:B------:R-:W3:Y:S04]  /*a7f70*/  LDL.LU R134, [R1+0xb48] ;  /* 0x000b480001867983 */ /* 0x000ee80000300800 */
[----:B------:R-:W3:Y:S04]  /*a7f80*/  LDL.LU R135, [R1+0xb4c] ;  /* 0x000b4c0001877983 */ /* 0x000ee80000300800 */
        /* <DEDUP_REMOVED lines=26> */
[----:B---3--:R-:W-:Y:S11]  /*a8130*/  HMMA.1688.F32.TF32 R132, R240, R68, R132 ;  /* 0x00000044f084723c */ /* 0x008ff60000081084 */
[----:B------:R-:W-:-:S02]  /*a8140*/  IMAD.MOV.U32 R222, RZ, RZ, R138 ;  /* 0x000000ffffde7224 */ /* 0x000fc400078e008a */
[----:B------:R-:W-:Y:S02]  /*a8150*/  IMAD.MOV.U32 R223, RZ, RZ, R139 ;  /* 0x000000ffffdf7224 */ /* 0x000fe400078e008b */
[----:B------:R-:W-:Y:S01]  /*a8160*/  IMAD.MOV.U32 R220, RZ, RZ, R136 ;  /* 0x000000ffffdc7224 */ /* 0x000fe200078e0088 */
[----:B------:R-:W-:Y:S02]  /*a8170*/  MOV R221, R137 ;  /* 0x0000008900dd7202 */ /* 0x000fe40000000f00 */
[----:B------:R-:W-:Y:S04]  /*a8180*/  STL.64 [R1+0x62b0], R222 ;  /* 0x0062b0de01007387 */ /* 0x000fe80000100a00 */
[----:B------:R-:W-:Y:S04]  /*a8190*/  STL.64 [R1+0x62a8], R220 ;  /* 0x0062a8dc01007387 */ /* 0x000fe80000100a00 */
[----:B------:R-:W2:Y:S04]  /*a81a0*/  LDL.LU R136, [R1+0xbb0] ;  /* 0x000bb00001887983 */ /* 0x000ea80000300800 */
[----:B------:R-:W2:Y:S04]  /*a81b0*/  LDL.LU R137, [R1+0xbb4] ;  /* 0x000bb40001897983 */ /* 0x000ea80000300800 */
[----:B------:R-:W2:Y:S04]  /*a81c0*/  LDL.LU R138, [R1+0xbb8] ;  /* 0x000bb800018a7983 */ /* 0x000ea80000300800 */
[----:B------:R-:W2:Y:S01]  /*a81d0*/  LDL.LU R139, [R1+0xbbc] ;  /* 0x000bbc00018b7983 */ /* 0x000ea20000300800 */
[----:B------:R-:W-:Y:S01]  /*a81e0*/  IMAD.MOV.U32 R204, RZ, RZ, R132 ;  /* 0x000000ffffcc7224 */ /* 0x000fe200078e0084 */
[----:B------:R-:W-:-:S02]  /*a81f0*/  MOV R205, R133 ;  /* 0x0000008500cd7202 */ /* 0x000fc40000000f00 */
[----:B------:R-:W3:Y:S01]  /*a8200*/  LDL.LU R132, [R1+0xc50] ;  /* 0x000c500001847983 */ /* 0x000ee20000300800 */
[----:B------:R-:W-:-:S03]  /*a8210*/  IMAD.MOV.U32 R206, RZ, RZ, R134 ;  /* 0x000000ffffce7224 */ /* 0x000fc600078e0086 */
[----:B------:R-:W3:Y:S01]  /*a8220*/  LDL.LU R133, [R1+0xc54] ;  /* 0x000c540001857983 */ /* 0x000ee20000300800 */
[----:B------:R-:W-:-:S03]  /*a8230*/  IMAD.MOV.U32 R207, RZ, RZ, R135 ;  /* 0x000000ffffcf7224 */ /* 0x000fc600078e0087 */
[----:B------:R-:W3:Y:S04]  /*a8240*/  LDL.LU R134, [R1+0xc58] ;  /* 0x000c580001867983 */ /* 0x000ee80000300800 */
[----:B------:R-:W3:Y:S01]  /*a8250*/  LDL.LU R135, [R1+0xc5c] ;  /* 0x000c5c0001877983 */ /* 0x000ee20000300800 */
[C---:B----4-:R-:W-:Y:S03]  /*a8260*/  HMMA.1688.F32.TF32 R148, R240.reuse, R64, R244 ;  /* 0x00000040f094723c */ /* 0x050fe600000810f4 */
[----:B------:R-:W-:Y:S04]  /*a8270*/  STL.64 [R1+0x62c0], R206 ;  /* 0x0062c0ce01007387 */ /* 0x000fe80000100a00 */
[----:B------:R-:W-:Y:S04]  /*a8280*/  STL.64 [R1+0x62b8], R204 ;  /* 0x0062b8cc01007387 */ /* 0x000fe80000100a00 */
[----:B------:R-:W4:Y:S04]  /*a8290*/  LDL.LU R244, [R1+0xc60] ;  /* 0x000c600001f47983 */ /* 0x000f280000300800 */
[----:B------:R-:W4:Y:S04]  /*a82a0*/  LDL.LU R245, [R1+0xc64] ;  /* 0x000c640001f57983 */ /* 0x000f280000300800 */
[----:B------:R-:W4:Y:S04]  /*a82b0*/  LDL.LU R246, [R1+0xc68] ;  /* 0x000c680001f67983 */ /* 0x000f280000300800 */
[----:B------:R-:W4:Y:S01]  /*a82c0*/  LDL.LU R247, [R1+0xc6c] ;  /* 0x000c6c0001f77983 */ /* 0x000f220000300800 */
[C---:B------:R-:W-:Y:S08]  /*a82d0*/  HMMA.1688.F32.TF32 R144, R240.reuse, R60, R144 ;  /* 0x0000003cf090723c */ /* 0x040ff00000081090 */
[----:B------:R-:W-:Y:S01]  /*a82e0*/  HMMA.1688.F32.TF32 R140, R240, R56, R140 ;  /* 0x00000038f08c723c */ /* 0x000fe2000008108c */
[----:B------:R-:W-:-:S02]  /*a82f0*/  IMAD.MOV.U32 R226, RZ, RZ, R150 ;  /* 0x000000ffffe27224 */ /* 0x000fc400078e0096 */
[----:B------:R-:W-:Y:S02]  /*a8300*/  IMAD.MOV.U32 R227, RZ, RZ, R151 ;  /* 0x000000ffffe37224 */ /* 0x000fe400078e0097 */
[----:B------:R-:W-:Y:S01]  /*a8310*/  IMAD.MOV.U32 R224, RZ, RZ, R148 ;  /* 0x000000ffffe07224 */ /* 0x000fe200078e0094 */
[----:B------:R-:W-:Y:S02]  /*a8320*/  MOV R225, R149 ;  /* 0x0000009500e17202 */ /* 0x000fe40000000f00 */
[----:B------:R-:W-:Y:S04]  /*a8330*/  STL.64 [R1+0x62d0], R226 ;  /* 0x0062d0e201007387 */ /* 0x000fe80000100a00 */
[----:B------:R-:W-:Y:S01]  /*a8340*/  STL.64 [R1+0x62c8], R224 ;  /* 0x0062c8e001007387 */ /* 0x000fe20000100a00 */
        /* <DEDUP_REMOVED lines=8> */
[----:B------:R-:W-:Y:S04]  /*a83d0*/  STL.64 [R1+0x62e0], R230 ;  /* 0x0062e0e601007387 */ /* 0x000fe80000100a00 */
[----:B------:R-:W-:Y:S04]  /*a83e0*/  STL.64 [R1+0x62d8], R228 ;  /* 0x0062d8e401007387 */ /* 0x000fe80000100a00 */
        /* <DEDUP_REMOVED lines=11> */
[----:B--2---:R-:W-:Y:S11]  /*a84a0*/  HMMA.1688.F32.TF32 R136, R240, R52, R136 ;  /* 0x00000034f088723c */ /* 0x004ff60000081088 */
[----:B------:R-:W-:-:S02]  /*a84b0*/  IMAD.MOV.U32 R238, RZ, RZ, R134 ;  /* 0x000000ffffee7224 */ /* 0x000fc400078e0086 */
[----:B------:R-:W-:Y:S02]  /*a84c0*/  IMAD.MOV.U32 R239, RZ, RZ, R135 ;  /* 0x000000ffffef7224 */ /* 0x000fe400078e0087 */
[----:B------:R-:W-:Y:S01]  /*a84d0*/  IMAD.MOV.U32 R236, RZ, RZ, R132 ;  /* 0x000000ffffec7224 */ /* 0x000fe200078e0084 */
[----:B------:R-:W-:Y:S02]  /*a84e0*/  MOV R237, R133 ;  /* 0x0000008500ed7202 */ /* 0x000fe40000000f00 */
[----:B------:R-:W-:Y:S04]  /*a84f0*/  STL.64 [R1+0x6300], R238 ;  /* 0x006300ee01007387 */ /* 0x000fe80000100a00 */
[----:B------:R-:W-:Y:S01]  /*a8500*/  STL.64 [R1+0x62f8], R236 ;  /* 0x0062f8ec01007387 */ /* 0x000fe20000100a00 */
[----:B----4-:R-:W-:Y:S03]  /*a8510*/  HMMA.1688.F32.TF32 R132, R240, R44, R244 ;  /* 0x0000002cf084723c */ /* 0x010fe600000810f4 */
        /* <DEDUP_REMOVED lines=12> */
[----:B------:R-:W4:Y:S04]  /*a85e0*/  LDL.LU R244, [R1+0xfa0] ;  /* 0x000fa00001f47983 */ /* 0x000f280000300800 */
[----:B------:R-:W4:Y:S04]  /*a85f0*/  LDL.LU R245, [R1+0xfa4] ;  /* 0x000fa40001f57983 */ /* 0x000f280000300800 */
[----:B------:R-:W4:Y:S04]  /*a8600*/  LDL.LU R246, [R1+0xfa8] ;  /* 0x000fa80001f67983 */ /* 0x000f280000300800 */
[----:B------:R-:W4:Y:S01]  /*a8610*/  LDL.LU R247, [R1+0xfac] ;  /* 0x000fac0001f77983 */ /* 0x000f220000300800 */
[----:B-1----:R-:W-:Y:S01]  /*a8620*/  IMAD.MOV.U32 R203, RZ, RZ, R132 ;  /* 0x000000ffffcb7224 */ /* 0x002fe200078e0084 */
[----:B------:R-:W-:-:S02]  /*a8630*/  MOV R202, R133 ;  /* 0x0000008500ca7202 */ /* 0x000fc40000000f00 */
[----:B------:R-:W4:Y:S01]  /*a8640*/  LDL.LU R132, [R1+0xfc0] ;  /* 0x000fc00001847983 */ /* 0x000f220000300800 */
[----:B------:R-:W-:-:S03]  /*a8650*/  IMAD.MOV.U32 R201, RZ, RZ, R134 ;  /* 0x000000ffffc97224 */ /* 0x000fc600078e0086 */
[----:B------:R-:W4:Y:S01]  /*a8660*/  LDL.LU R133, [R1+0xfc4] ;  /* 0x000fc40001857983 */ /* 0x000f220000300800 */
[----:B------:R-:W-:-:S03]  /*a8670*/  IMAD.MOV.U32 R200, RZ, RZ, R135 ;  /* 0x000000ffffc87224 */ /* 0x000fc600078e0087 */
[----:B------:R-:W4:Y:S04]  /*a8680*/  LDL.LU R134, [R1+0xfc8] ;  /* 0x000fc80001867983 */ /* 0x000f280000300800 */
[----:B------:R-:W4:Y:S01]  /*a8690*/  LDL.LU R135, [R1+0xfcc] ;  /* 0x000fcc0001877983 */ /* 0x000f220000300800 */
[C---:B------:R-:W-:Y:S08]  /*a86a0*/  HMMA.1688.F32.TF32 R148, R240.reuse, R40, R148 ;  /* 0x00000028f094723c */ /* 0x040ff00000081094 */
[----:B------:R-:W-:Y:S01]  /*a86b0*/  HMMA.1688.F32.TF32 R144, R240, R36, R144 ;  /* 0x00000024f090723c */ /* 0x000fe20000081090 */
[----:B------:R-:W-:Y:S04]  /*a86c0*/  STL.64 [R1+0x6310], R202 ;  /* 0x006310ca01007387 */ /* 0x000fe80000100a00 */
[----:B------:R-:W-:Y:S06]  /*a86d0*/  STL.64 [R1+0x6308], R200 ;  /* 0x006308c801007387 */ /* 0x000fec0000100a00 */
[----:B------:R-:W-:Y:S01]  /*a86e0*/  IMAD.MOV.U32 R211, RZ, RZ, R148 ;  /* 0x000000ffffd37224 */ /* 0x000fe200078e0094 */
[----:B------:R-:W-:Y:S01]  /*a86f0*/  MOV R210, R149 ;  /* 0x0000009500d27202 */ /* 0x000fe20000000f00 */
[----:B------:R-:W-:-:S02]  /*a8700*/  IMAD.MOV.U32 R209, RZ, RZ, R150 ;  /* 0x000000ffffd17224 */ /* 0x000fc400078e0096 */
[----:B------:R-:W-:-:S04]  /*a8710*/  IMAD.MOV.U32 R208, RZ, RZ, R151 ;  /* 0x000000ffffd07224 */ /* 0x000fc800078e0097 */
[----:B------:R-:W-:Y:S02]  /*a8720*/  IMAD.MOV.U32 R198, RZ, RZ, R146 ;  /* 0x000000ffffc67224 */ /* 0x000fe400078e0092 */
[----:B------:R-:W-:Y:S01]  /*a8730*/  IMAD.MOV.U32 R199, RZ, RZ, R147 ;  /* 0x000000ffffc77224 */ /* 0x000fe200078e0093 */
[----:B------:R-:W-:Y:S01]  /*a8740*/  MOV R197, R145 ;  /* 0x0000009100c57202 */ /* 0x000fe20000000f00 */
[----:B------:R-:W-:Y:S01]  /*a8750*/  IMAD.MOV.U32 R195, RZ, RZ, R144 ;  /* 0x000000ffffc37224 */ /* 0x000fe200078e0090 */
[----:B------:R-:W-:Y:S04]  /*a8760*/  STL.64 [R1+0x6320], R210 ;  /* 0x006320d201007387 */ /* 0x000fe80000100a00 */
[----:B------:R-:W-:Y:S04]  /*a8770*/  STL.64 [R1+0x6318], R208 ;  /* 0x006318d001007387 */ /* 0x000fe80000100a00 */
[----:B------:R-:W-:Y:S04]  /*a8780*/  STL.64 [R1+0x6340], R198 ;  /* 0x006340c601007387 */ /* 0x000fe80000100a00 */
[----:B------:R-:W-:Y:S04]  /*a8790*/  STL.64 [R1+0x6338], R196 ;  /* 0x006338c401007387 */ /* 0x000fe80000100a00 */
[----:B------:R-:W-:Y:S04]  /*a87a0*/  STL.64 [R1+0x6330], R194 ;  /* 0x006330c201007387 */ /* 0x000fe80000100a00 */
[----:B------:R-:W-:Y:S01]  /*a87b0*/  STL.64 [R1+0x6328], R192 ;  /* 0x006328c001007387 */ /* 0x000fe20000100a00 */
[C---:B--2---:R-:W-:Y:S08]  /*a87c0*/  HMMA.1688.F32.TF32 R140, R240.reuse, R28, R140 ;  /* 0x0000001cf08c723c */ /* 0x044ff0000008108c */
[----:B---3--:R-:W-:Y:S11]  /*a87d0*/  HMMA.1688.F32.TF32 R136, R240, R24, R136 ;  /* 0x00000018f088723c */ /* 0x008ff60000081088 */
[----:B------:R-:W-:Y:S01]  /*a87e0*/  IMAD.MOV.U32 R215, RZ, RZ, R140 ;  /* 0x000000ffffd77224 */ /* 0x000fe200078e008c */
[----:B------:R-:W-:Y:S01]  /*a87f0*/  MOV R214, R141 ;  /* 0x0000008d00d67202 */ /* 0x000fe20000000f00 */
[----:B------:R-:W-:-:S02]  /*a8800*/  IMAD.MOV.U32 R213, RZ, RZ, R142 ;  /* 0x000000ffffd57224 */ /* 0x000fc400078e008e */
[----:B------:R-:W-:Y:S02]  /*a8810*/  IMAD.MOV.U32 R212, RZ, RZ, R143 ;  /* 0x000000ffffd47224 */ /* 0x000fe400078e008f */
[C---:B----4-:R-:W-:Y:S08]  /*a8820*/  HMMA.1688.F32.TF32 R140, R240.reuse, R20, R132 ;  /* 0x00000014f08c723c */ /* 0x050ff00000081084 */
[----:B------:R-:W-:Y:S01]  /*a8830*/  HMMA.1688.F32.TF32 R132, R240, R16, R244 ;  /* 0x00000010f084723c */ /* 0x000fe200000810f4 */
[----:B------:R-:W-:Y:S01]  /*a8840*/  IMAD.MOV.U32 R219, RZ, RZ, R136 ;  /* 0x000000ffffdb7224 */ /* 0x000fe200078e0088 */
[----:B------:R-:W-:Y:S01]  /*a8850*/  MOV R218, R137 ;  /* 0x0000008900da7202 */ /* 0x000fe20000000f00 */
[----:B------:R-:W-:-:S02]  /*a8860*/  IMAD.MOV.U32 R217, RZ, RZ, R138 ;  /* 0x000000ffffd97224 */ /* 0x000fc400078e008a */
[----:B------:R-:W-:Y:S01]  /*a8870*/  IMAD.MOV.U32 R216, RZ, RZ, R139 ;  /* 0x000000ffffd87224 */ /* 0x000fe200078e008b */
[----:B------:R-:W-:Y:S04]  /*a8880*/  STL.64 [R1+0x6350], R214 ;  /* 0x006350d601007387 */ /* 0x000fe80000100a00 */
[----:B------:R-:W-:Y:S04]  /*a8890*/  STL.64 [R1+0x6348], R212 ;  /* 0x006348d401007387 */ /* 0x000fe80000100a00 */
[----:B------:R-:W-:Y:S04]  /*a88a0*/  STL.64 [R1+0x6360], R218 ;  /* 0x006360da01007387 */ /* 0x000fe80000100a00 */
[----:B------:R-:W-:Y:S04]  /*a88b0*/  LDS R241, [R2+UR10+0x48180] ;  /* 0x0481800a02f17984 */ /* 0x000fe80008000800 */
        /* <DEDUP_REMOVED lines=112> */
[----:B------:R-:W4:Y:S01]  /*a8fc0*/  LDL.LU R135, [R1+0xc1c] ;  /* 0x000c1c0001877983 */ /* 0x000f220000300800 */
[C---:B--2---:R-:W-:Y:S08]  /*a8fd0*/  HMMA.1688.F32.TF32 R244, R188.reuse, R84, R244 ;  /* 0x00000054bcf4723c */ /* 0x044ff000000810f4 */
[C---:B---3--:R-:W-:Y:S08]  /*a8fe0*/  HMMA.1688.F32.TF32 R216, R188.reuse, R80, R216 ;  /* 0x00000050bcd8723c */ /* 0x048ff000000810d8 */
[C---:B------:R-:W-:Y:S03]  /*a8ff0*/  HMMA.1688.F32.TF32 R192, R188.reuse, R72, R192 ;  /* 0x00000048bcc0723c */ /* 0x040fe600000810c0 */
        /* <DEDUP_REMOVED lines=27> */
[C---:B------:R-:W-:Y:S08]  /*a91b0*/  HMMA.1688.F32.TF32 R184, R188.reuse, R108, R184 ;  /* 0x0000006cbcb8723c */ /* 0x040ff000000810b8 */
[C---:B------:R-:W-:Y:S08]  /*a91c0*/  HMMA.1688.F32.TF32 R180, R188.reuse, R104, R180 ;  /* 0x00000068bcb4723c */ /* 0x040ff000000810b4 */
[C---:B-1----:R-:W-:Y:S08]  /*a91d0*/  HMMA.1688.F32.TF32 R200, R188.reuse, R120, R224 ;  /* 0x00000078bcc8723c */ /* 0x042ff000000810e0 */
[C---:B---3--:R-:W-:Y:S01]  /*a91e0*/  HMMA.1688.F32.TF32 R196, R188.reuse, R116, R204 ;  /* 0x00000074bcc4723c */ /* 0x048fe200000810cc */
[----:B------:R-:W-:Y:S04]  /*a91f0*/  STL.64 [R1+0xe10], R192 ;  /* 0x000e10c001007387 */ /* 0x000fe80000100a00 */
[----:B------:R1:W-:Y:S03]  /*a9200*/  STL.64 [R1+0xe18], R194 ;  /* 0x000e18c201007387 */ /* 0x0003e60000100a00 */
[C---:B------:R-:W-:Y:S08]  /*a9210*/  HMMA.1688.F32.TF32 R176, R188.reuse, R100, R176 ;  /* 0x00000064bcb0723c */ /* 0x040ff000000810b0 */
[C---:B------:R-:W-:Y:S08]  /*a9220*/  HMMA.1688.F32.TF32 R172, R188.reuse, R96, R172 ;  /* 0x00000060bcac723c */ /* 0x040ff000000810ac */
[C---:B-1----:R-:W-:Y:S08]  /*a9230*/  HMMA.1688.F32.TF32 R192, R188.reuse, R112, R220 ;  /* 0x00000070bcc0723c */ /* 0x042ff000000810dc */
[C---:B------:R-:W-:Y:S08]  /*a9240*/  HMMA.1688.F32.TF32 R168, R188.reuse, R92, R168 ;  /* 0x0000005cbca8723c */ /* 0x040ff000000810a8 */
[C---:B------:R-:W-:Y:S08]  /*a9250*/  HMMA.1688.F32.TF32 R164, R188.reuse, R88, R164 ;  /* 0x00000058bca4723c */ /* 0x040ff000000810a4 */
[C---:B------:R-:W-:Y:S01]  /*a9260*/  HMMA.1688.F32.TF32 R160, R188.reuse, R68, R160 ;  /* 0x00000044bca0723c */ /* 0x040fe200000810a0 */
[----:B------:R-:W-:Y:S04]  /*a9270*/  STL.64 [R1+0xe00], R200 ;  /* 0x000e00c801007387 */ /* 0x000fe80000100a00 */
[----:B------:R-:W-:Y:S03]  /*a9280*/  STL.64 [R1+0xe08], R202 ;  /* 0x000e08ca01007387 */ /* 0x000fe60000100a00 */
[C---:B------:R-:W-:Y:S01]  /*a9290*/  HMMA.1688.F32.TF32 R156, R188.reuse, R64, R156 ;  /* 0x00000040bc9c723c */ /* 0x040fe2000008109c */
[----:B------:R-:W-:Y:S04]  /*a92a0*/  STL.64 [R1+0xdf0], R196 ;  /* 0x000df0c401007387 */ /* 0x000fe80000100a00 */
[----:B------:R-:W-:Y:S03]  /*a92b0*/  STL.64 [R1+0xdf8], R198 ;  /* 0x000df8c601007387 */ /* 0x000fe60000100a00 */
        /* <DEDUP_REMOVED lines=15> */
[----:B------:R-:W-:Y:S01]  /*a93b0*/  STL.64 [R1+0xd90], R168 ;  /* 0x000d90a801007387 */ /* 0x000fe20000100a00 */
[----:B----4-:R-:W-:Y:S03]  /*a93c0*/  HMMA.1688.F32.TF32 R132, R188, R40, R132 ;  /* 0x00000028bc84723c */ /* 0x010fe60000081084 */
        /* <DEDUP_REMOVED lines=15> */
[----:B-1----:R-:W4:Y:S04]  /*a94c0*/  LDL.LU R144, [R1+0xa70] ;  /* 0x000a700001907983 */ /* 0x002f280000300800 */
[----:B------:R1:W-:Y:S04]  /*a94d0*/  STL.64 [R1+0xd10], R136 ;  /* 0x000d108801007387 */ /* 0x0003e80000100a00 */
[----:B------:R1:W-:Y:S04]  /*a94e0*/  STL.64 [R1+0xd18], R138 ;  /* 0x000d188a01007387 */ /* 0x0003e80000100a00 */
[----:B------:R1:W-:Y:S04]  /*a94f0*/  STL.64 [R1+0xd00], R132 ;  /* 0x000d008401007387 */ /* 0x0003e80000100a00 */
[----:B------:R1:W-:Y:S04]  /*a9500*/  STL.64 [R1+0xd08], R134 ;  /* 0x000d088601007387 */ /* 0x0003e80000100a00 */
[----:B------:R-:W4:Y:S04]  /*a9510*/  LDL.LU R145, [R1+0xa74] ;  /* 0x000a740001917983 */ /* 0x000f280000300800 */
[----:B---3--:R-:W4:Y:S04]  /*a9520*/  LDL.LU R146, [R1+0xa78] ;  /* 0x000a780001927983 */ /* 0x008f280000300800 */
[----:B------:R-:W4:Y:S04]  /*a9530*/  LDL.LU R147, [R1+0xa7c] ;  /* 0x000a7c0001937983 */ /* 0x000f280000300800 */
        /* <DEDUP_REMOVED lines=74> */
[----:B------:R-:W-:-:S05]  /*a99e0*/  LOP3.LUT R243, R0, 0x40, RZ, 0x3c, !PT ;  /* 0x0000004000f37812 */ /* 0x000fca00078e3cff */
[----:B------:R-:W-:Y:S04]  /*a99f0*/  LDS R240, [R243+UR10+0x48180] ;  /* 0x0481800af3f07984 */ /* 0x000fe80008000800 */
[----:B------:R-:W-:Y:S04]  /*a9a00*/  LDS R242, [R243+UR10+0x48980] ;  /* 0x0489800af3f27984 */ /* 0x000fe80008000800 */
[----:B------:R-:W1:Y:S01]  /*a9a10*/  LDS R243, [R2+UR10+0x48980] ;  /* 0x0489800a02f37984 */ /* 0x000e620008000800 */
[----:B------:R-:W-:Y:S01]  /*a9a20*/  IMAD.MOV.U32 R134, RZ, RZ, R252 ;  /* 0x000000ffff867224 */ /* 0x000fe200078e00fc */
[----:B------:R-:W-:Y:S01]  /*a9a30*/  MOV R135, R3 ;  /* 0x0000000300877202 */ /* 0x000fe20000000f00 */
[C---:B--2---:R-:W-:Y:S08]  /*a9a40*/  HMMA.1688.F32.TF32 R192, R188.reuse, R28, R232 ;  /* 0x0000001cbcc0723c */ /* 0x044ff000000810e8 */
[C---:B---3--:R-:W-:Y:S08]  /*a9a50*/  HMMA.1688.F32.TF32 R196, R188.reuse, R36, R236 ;  /* 0x00000024bcc4723c */ /* 0x048ff000000810ec */
[----:B----4-:R-:W-:Y:S08]  /*a9a60*/  HMMA.1688.F32.TF32 R200, R188, R24, R228 ;  /* 0x00000018bcc8723c */ /* 0x010ff000000810e4 */
[C---:B-1----:R-:W-:Y:S08]  /*a9a70*/  HMMA.1688.F32.TF32 R180, R240.reuse, R76, R180 ;  /* 0x0000004cf0b4723c */ /* 0x042ff000000810b4 */
[C---:B------:R-:W-:Y:S08]  /*a9a80*/  HMMA.1688.F32.TF32 R176, R240.reuse, R72, R176 ;  /* 0x00000048f0b0723c */ /* 0x040ff000000810b0 */
[C---:B------:R-:W-:Y:S08]  /*a9a90*/  HMMA.1688.F32.TF32 R172, R240.reuse, R32, R172 ;  /* 0x00000020f0ac723c */ /* 0x040ff000000810ac */
[----:B------:R-:W-:Y:S01]  /*a9aa0*/  HMMA.1688.F32.TF32 R184, R240, R80, R184 ;  /* 0x00000050f0b8723c */ /* 0x000fe200000810b8 */
[----:B------:R-:W-:Y:S04]  /*a9ab0*/  STL.64 [R1+0xcf0], R196 ;  /* 0x000cf0c401007387 */ /* 0x000fe80000100a00 */
[----:B------:R1:W-:Y:S04]  /*a9ac0*/  STL.64 [R1+0xcf8], R198 ;  /* 0x000cf8c601007387 */ /* 0x0003e80000100a00 */
[----:B------:R-:W-:Y:S04]  /*a9ad0*/  STL.64 [R1+0xce0], R192 ;  /* 0x000ce0c001007387 */ /* 0x000fe80000100a00 */
[----:B------:R2:W-:Y:S01]  /*a9ae0*/  STL.64 [R1+0xce8], R194 ;  /* 0x000ce8c201007387 */ /* 0x0005e20000100a00 */
[C---:B-1----:R-:W-:Y:S08]  /*a9af0*/  HMMA.1688.F32.TF32 R196, R188.reuse, R20, R224 ;  /* 0x00000014bcc4723c */ /* 0x042ff000000810e0 */
[----:B--2---:R-:W-:Y:S08]  /*a9b00*/  HMMA.1688.F32.TF32 R192, R188, R16, R204 ;  /* 0x00000010bcc0723c */ /* 0x004ff000000810cc */
[C---:B------:R-:W-:Y:S08]  /*a9b10*/  HMMA.1688.F32.TF32 R188, R240.reuse, R84, R220 ;  /* 0x00000054f0bc723c */ /* 0x040ff000000810dc */
[C---:B------:R-:W-:Y:S08]  /*a9b20*/  HMMA.1688.F32.TF32 R168, R240.reuse, R4, R168 ;  /* 0x00000004f0a8723c */ /* 0x040ff000000810a8 */
[C---:B------:R-:W-:Y:S01]  /*a9b30*/  HMMA.1688.F32.TF32 R164, R240.reuse, R8, R164 ;  /* 0x00000008f0a4723c */ /* 0x040fe200000810a4 */
[----:B------:R-:W-:Y:S04]  /*a9b40*/  STL.64 [R1+0xcd0], R200 ;  /* 0x000cd0c801007387 */ /* 0x000fe80000100a00 */
[----:B------:R-:W-:Y:S03]  /*a9b50*/  STL.64 [R1+0xcd8], R202 ;  /* 0x000cd8ca01007387 */ /* 0x000fe60000100a00 */
        /* <DEDUP_REMOVED lines=28> */
[----:B------:R-:W-:Y:S03]  /*a9d20*/  HMMA.1688.F32.TF32 R132, R240, R104, R132 ;  /* 0x00000068f084723c */ /* 0x000fe60000081084 */
[----:B------:R-:W-:Y:S04]  /*a9d30*/  STL.64 [R1+0xbd8], R158 ;  /* 0x000bd89e01007387 */ /* 0x000fe80000100a00 */
[----:B------:R-:W-:Y:S01]  /*a9d40*/  STL.64 [R1+0xbc0], R152 ;  /* 0x000bc09801007387 */ /* 0x000fe20000100a00 */
[----:B------:R-:W-:-:S03]  /*a9d50*/  IMAD.MOV.U32 R252, RZ, RZ, R147 ;  /* 0x000000fffffc7224 */ /* 0x000fc600078e0093 */
[----:B------:R-:W-:Y:S01]  /*a9d60*/  STL.64 [R1+0xbc8], R154 ;  /* 0x000bc89a01007387 */ /* 0x000fe20000100a00 */
[----:B------:R-:W-:-:S03]  /*a9d70*/  IMAD.MOV.U32 R3, RZ, RZ, R146 ;  /* 0x000000ffff037224 */ /* 0x000fc600078e0092 */
[----:B------:R-:W-:Y:S04]  /*a9d80*/  STL.64 [R1+0xba0], R148 ;  /* 0x000ba09401007387 */ /* 0x000fe80000100a00 */
[----:B------:R-:W-:Y:S04]  /*a9d90*/  STL.64 [R1+0xba8], R150 ;  /* 0x000ba89601007387 */ /* 0x000fe80000100a00 */
[----:B------:R-:W-:Y:S04]  /*a9da0*/  STL.64 [R1+0xb90], R144 ;  /* 0x000b909001007387 */ /* 0x000fe80000100a00 */
[----:B------:R1:W-:Y:S04]  /*a9db0*/  STL [R1+0x60b0], R252 ;  /* 0x0060b0fc01007387 */ /* 0x0003e80000100800 */
[----:B------:R2:W-:Y:S04]  /*a9dc0*/  STL [R1+0x60ac], R3 ;  /* 0x0060ac0301007387 */ /* 0x0005e80000100800 */
[----:B------:R-:W-:Y:S04]  /*a9dd0*/  STL.64 [R1+0xb60], R140 ;  /* 0x000b608c01007387 */ /* 0x000fe80000100a00 */
[----:B------:R-:W-:Y:S04]  /*a9de0*/  STL.64 [R1+0xb68], R142 ;  /* 0x000b688e01007387 */ /* 0x000fe80000100a00 */
[----:B------:R3:W-:Y:S01]  /*a9df0*/  STL.64 [R1+0xb30], R136 ;  /* 0x000b308801007387 */ /* 0x0007e20000100a00 */
[----:B------:R-:W-:-:S03]  /*a9e00*/  LOP3.LUT R73, R0, 0x20, RZ, 0x3c, !PT ;  /* 0x0000002000497812 */ /* 0x000fc600078e3cff */
[----:B------:R-:W-:Y:S04]  /*a9e10*/  LDS R188, [R0+UR10+0x49000] ;  /* 0x0490000a00bc7984 */ /* 0x000fe80008000800 */
[----:B------:R-:W-:Y:S04]  /*a9e20*/  LDS R190, [R0+UR10+0x49800] ;  /* 0x0498000a00be7984 */ /* 0x000fe80008000800 */
[----:B------:R-:W-:Y:S04]  /*a9e30*/  LDS R189, [R73+UR10+0x49000] ;  /* 0x0490000a49bd7984 */ /* 0x000fe80008000800 */
[----:B------:R-:W4:Y:S01]  /*a9e40*/  LDS R191, [R73+UR10+0x49800] ;  /* 0x0498000a49bf7984 */ /* 0x000f220008000800 */
[----:B-1----:R-:W-:Y:S01]  /*a9e50*/  IMAD.MOV.U32 R252, RZ, RZ, R138 ;  /* 0x000000fffffc7224 */ /* 0x002fe200078e008a */
[----:B--2---:R-:W-:-:S02]  /*a9e60*/  MOV R3, R139 ;  /* 0x0000008b00037202 */ /* 0x004fc40000000f00 */
[----:B---3--:R-:W2:Y:S04]  /*a9e70*/  LDL.LU R136, [R1+0x980] ;  /* 0x0009800001887983 */ /* 0x008ea80000300800 */
[----:B------:R-:W2:Y:S04]  /*a9e80*/  LDL.LU R137, [R1+0x984] ;  /* 0x0009840001897983 */ /* 0x000ea80000300800 */
[----:B------:R-:W2:Y:S04]  /*a9e90*/  LDL.LU R138, [R1+0x988] ;  /* 0x00098800018a7983 */ /* 0x000ea80000300800 */
[----:B------:R-:W2:Y:S04]  /*a9ea0*/  LDL.LU R139, [R1+0x98c] ;  /* 0x00098c00018b7983 */ /* 0x000ea80000300800 */
[----:B------:R-:W3:Y:S04]  /*a9eb0*/  LDL.LU R152, [R1+0x990] ;  /* 0x0009900001987983 */ /* 0x000ee80000300800 */
[----:B------:R-:W3:Y:S04]  /*a9ec0*/  LDL.LU R153, [R1+0x994] ;  /* 0x0009940001997983 */ /* 0x000ee80000300800 */
[----:B------:R-:W3:Y:S01]  /*a9ed0*/  LDL.LU R154, [R1+0x998] ;  /* 0x00099800019a7983 */ /* 0x000ee20000300800 */
[----:B------:R-:W-:-:S03]  /*a9ee0*/  IMAD.MOV.U32 R109, RZ, RZ, R132 ;  /* 0x000000ffff6d7224 */ /* 0x000fc600078e0084 */
[----:B------:R-:W3:Y:S01]  /*a9ef0*/  LDL.LU R155, [R1+0x99c] ;  /* 0x00099c00019b7983 */ /* 0x000ee20000300800 */
[----:B------:R-:W-:-:S03]  /*a9f00*/  IMAD.MOV.U32 R108, RZ, RZ, R133 ;  /* 0x000000ffff6c7224 */ /* 0x000fc600078e0085 */
[----:B------:R-:W2:Y:S01]  /*a9f10*/  LDL.LU R132, [R1+0xa30] ;  /* 0x000a300001847983 */ /* 0x000ea20000300800 */
[----:B------:R-:W-:-:S03]  /*a9f20*/  IMAD.MOV.U32 R72, RZ, RZ, R134 ;  /* 0x000000ffff487224 */ /* 0x000fc600078e0086 */
[----:B------:R-:W2:Y:S01]  /*a9f30*/  LDL.LU R133, [R1+0xa34] ;  /* 0x000a340001857983 */ /* 0x000ea20000300800 */
[----:B------:R-:W-:-:S03]  /*a9f40*/  MOV R33, R135 ;  /* 0x0000008700217202 */ /* 0x000fc60000000f00 */
        /* <DEDUP_REMOVED lines=37> */
[----:B------:R-:W-:Y:S01]  /*aa1a0*/  IMAD.MOV.U32 R13, RZ, RZ, R133 ;  /* 0x000000ffff0d7224 */ /* 0x000fe200078e0085 */
[----:B------:R-:W2:Y:S01]  /*aa1b0*/  LDL.LU R132, [R1+0x950] ;  /* 0x0009500001847983 */ /* 0x000ea20000300800 */
[----:B------:R-:W-:-:S03]  /*aa1c0*/  IMAD.MOV.U32 R12, RZ, RZ, R134 ;  /* 0x000000ffff0c7224 */ /* 0x000fc600078e0086 */
[----:B------:R-:W2:Y:S01]  /*aa1d0*/  LDL.LU R133, [R1+0x954] ;  /* 0x0009540001857983 */ /* 0x000ea20000300800 */
[----:B------:R-:W-:-:S03]  /*aa1e0*/  MOV R9, R135 ;  /* 0x0000008700097202 */ /* 0x000fc60000000f00 */
[----:B------:R-:W2:Y:S04]  /*aa1f0*/  LDL.LU R134, [R1+0x958] ;  /* 0x0009580001867983 */ /* 0x000ea80000300800 */
[----:B------:R-:W2:Y:S04]  /*aa200*/  LDL.LU R135, [R1+0x95c] ;  /* 0x00095c0001877983 */ /* 0x000ea80000300800 */
[----:B------:R-:W3:Y:S04]  /*aa210*/  LDL.LU R144, [R1+0x960] ;  /* 0x0009600001907983 */ /* 0x000ee80000300800 */
[----:B------:R-:W3:Y:S01]  /*aa220*/  LDL.LU R145, [R1+0x964] ;  /* 0x0009640001917983 */ /* 0x000ee20000300800 */
[----:B------:R-:W-:-:S03]  /*aa230*/  IMAD.MOV.U32 R8, RZ, RZ, R176 ;  /* 0x000000ffff087224 */ /* 0x000fc600078e00b0 */
[----:B------:R-:W3:Y:S01]  /*aa240*/  LDL.LU R146, [R1+0x968] ;  /* 0x0009680001927983 */ /* 0x000ee20000300800 */
[----:B------:R-:W-:Y:S02]  /*aa250*/  IMAD.MOV.U32 R5, RZ, RZ, R177 ;  /* 0x000000ffff057224 */ /* 0x000fe400078e00b1 */
[----:B------:R-:W-:Y:S01]  /*aa260*/  IMAD.MOV.U32 R4, RZ, RZ, R178 ;  /* 0x000000ffff047224 */ /* 0x000fe200078e00b2 */
[----:B------:R-:W-:Y:S01]  /*aa270*/  MOV R2, R179 ;  /* 0x000000b300027202 */ /* 0x000fe20000000f00 */
[----:B------:R-:W3:Y:S01]  /*aa280*/  LDL.LU R147, [R1+0x96c] ;  /* 0x00096c0001937983 */ /* 0x000ee20000300800 */
[C---:B----4-:R-:W-:Y:S08]  /*aa290*/  HMMA.1688.F32.TF32 R176, R240.reuse, R92, R172 ;  /* 0x0000005cf0b0723c */ /* 0x050ff000000810ac */
        /* <DEDUP_REMOVED lines=18> */
[C---:B-1----:R-:W-:Y:S08]  /*aa3c0*/  HMMA.1688.F32.TF32 R160, R240.reuse, R56, R156 ;  /* 0x00000038f0a0723c */ /* 0x042ff0000008109c */
[C---:B------:R-:W-:Y:S08]  /*aa3d0*/  HMMA.1688.F32.TF32 R156, R240.reuse, R52, R152 ;  /* 0x00000034f09c723c */ /* 0x040ff00000081098 */
[C---:B------:R-:W-:Y:S03]  /*aa3e0*/  HMMA.1688.F32.TF32 R152, R240.reuse, R48, R136 ;  /* 0x00000030f098723c */ /* 0x040fe60000081088 */
[----:B------:R-:W-:Y:S04]  /*aa3f0*/  STL.64 [R1+0xfa0], R160 ;  /* 0x000fa0a001007387 */ /* 0x000fe80000100a00 */
[----:B------:R-:W-:Y:S04]  /*aa400*/  STL.64 [R1+0xfa8], R162 ;  /* 0x000fa8a201007387 */ /* 0x000fe80000100a00 */
[----:B------:R-:W4:Y:S04]  /*aa410*/  LDL.LU R136, [R1+0x930] ;  /* 0x0009300001887983 */ /* 0x000f280000300800 */
[----:B------:R-:W-:Y:S04]  /*aa420*/  STL.64 [R1+0xf30], R156 ;  /* 0x000f309c01007387 */ /* 0x000fe80000100a00 */
[----:B------:R-:W-:Y:S04]  /*aa430*/  STL.64 [R1+0xf38], R158 ;  /* 0x000f389e01007387 */ /* 0x000fe80000100a00 */
[----:B------:R-:W-:Y:S04]  /*aa440*/  STL.64 [R1+0xf20], R152 ;  /* 0x000f209801007387 */ /* 0x000fe80000100a00 */
[----:B------:R-:W-:Y:S04]  /*aa450*/  STL.64 [R1+0xf28], R154 ;  /* 0x000f289a01007387 */ /* 0x000fe80000100a00 */
[----:B------:R-:W4:Y:S04]  /*aa460*/  LDL.LU R137, [R1+0x934] ;  /* 0x0009340001897983 */ /* 0x000f280000300800 */
[----:B------:R-:W4:Y:S04]  /*aa470*/  LDL.LU R138, [R1+0x938] ;  /* 0x00093800018a7983 */ /* 0x000f280000300800 */
[----:B------:R-:W4:Y:S01]  /*aa480*/  LDL.LU R139, [R1+0x93c] ;  /* 0x00093c00018b7983 */ /* 0x000f220000300800 */
[----:B------:R-:W-:-:S15]  /*aa490*/  HMMA.1688.F32.TF32 R148, R240, R44, R148 ;  /* 0x0000002cf094723c */ /* 0x000fde0000081094 */
[----:B------:R-:W-:-:S04]  /*aa4a0*/  NOP ;  /* 0x0000000000007918 */ /* 0x000fc80000000000 */
[----:B------:R-:W-:Y:S01]  /*aa4b0*/  MOV R124, R151 ;  /* 0x00000097007c7202 */ /* 0x000fe20000000f00 */
[----:B------:R-:W-:Y:S02]  /*aa4c0*/  IMAD.MOV.U32 R125, RZ, RZ, R150 ;  /* 0x000000ffff7d7224 */ /* 0x000fe400078e0096 */
[----:B------:R-:W-:Y:S02]  /*aa4d0*/  IMAD.MOV.U32 R128, RZ, RZ, R149 ;  /* 0x000000ffff807224 */ /* 0x000fe400078e0095 */
[----:B------:R-:W-:Y:S01]  /*aa4e0*/  IMAD.MOV.U32 R129, RZ, RZ, R148 ;  /* 0x000000ffff817224 */ /* 0x000fe200078e0094 */
[----:B------:R1:W-:Y:S04]  /*aa4f0*/  STL [R1+0x607c], R124 ;  /* 0x00607c7c01007387 */ /* 0x0003e80000100800 */
[----:B------:R1:W-:Y:S04]  /*aa500*/  STL [R1+0x6078], R125 ;  /* 0x0060787d01007387 */ /* 0x0003e80000100800 */
[----:B------:R1:W-:Y:S04]  /*aa510*/  STL [R1+0x6074], R128 ;  /* 0x0060748001007387 */ /* 0x0003e80000100800 */
[----:B------:R1:W-:Y:S01]  /*aa520*/  STL [R1+0x6070], R129 ;  /* 0x0060708101007387 */ /* 0x0003e20000100800 */
[C---:B--2---:R-:W-:Y:S08]  /*aa530*/  HMMA.1688.F32.TF32 R132, R240.reuse, R36, R132 ;  /* 0x00000024f084723c */ /* 0x044ff00000081084 */
[----:B---3--:R-:W-:Y:S11]  /*aa540*/  HMMA.1688.F32.TF32 R144, R240, R40, R144 ;  /* 0x00000028f090723c */ /* 0x008ff60000081090 */
[----:B-1----:R-:W-:-:S02]  /*aa550*/  IMAD.MOV.U32 R124, RZ, RZ, R132 ;  /* 0x000000ffff7c7224 */ /* 0x002fc400078e0084 */
[----:B------:R-:W-:Y:S02]  /*aa560*/  IMAD.MOV.U32 R125, RZ, RZ, R133 ;  /* 0x000000ffff7d7224 */ /* 0x000fe400078e0085 */
[----:B------:R-:W-:Y:S01]  /*aa570*/  IMAD.MOV.U32 R128, RZ, RZ, R134 ;  /* 0x000000ffff807224 */ /* 0x000fe200078e0086 */
[----:B------:R-:W-:-:S03]  /*aa580*/  MOV R129, R135 ;  /* 0x0000008700817202 */ /* 0x000fc60000000f00 */
[----:B------:R1:W-:Y:S04]  /*aa590*/  STL.64 [R1+0xf00], R144 ;  /* 0x000f009001007387 */ /* 0x0003e80000100a00 */
[----:B------:R-:W-:Y:S04]  /*aa5a0*/  STL.64 [R1+0xf08], R146 ;  /* 0x000f089201007387 */ /* 0x000fe80000100a00 */
[----:B------:R-:W2:Y:S04]  /*aa5b0*/  LDL.LU R132, [R1+0x920] ;  /* 0x0009200001847983 */ /* 0x000ea80000300800 */
[----:B------:R-:W2:Y:S04]  /*aa5c0*/  LDL.LU R133, [R1+0x924] ;  /* 0x0009240001857983 */ /* 0x000ea80000300800 */
[----:B------:R-:W2:Y:S04]  /*aa5d0*/  LDL.LU R134, [R1+0x928] ;  /* 0x0009280001867983 */ /* 0x000ea80000300800 */
[----:B------:R-:W2:Y:S01]  /*aa5e0*/  LDL.LU R135, [R1+0x92c] ;  /* 0x00092c0001877983 */ /* 0x000ea20000300800 */
[----:B----4-:R-:W-:Y:S03]  /*aa5f0*/  HMMA.1688.F32.TF32 R140, R240, R28, R140 ;  /* 0x0000001cf08c723c */ /* 0x010fe6000008108c */
[----:B------:R-:W-:Y:S04]  /*aa600*/  STL [R1+0x608c], R124 ;  /* 0x00608c7c01007387 */ /* 0x000fe80000100800 */
[----:B------:R-:W-:Y:S04]  /*aa610*/  STL [R1+0x6088], R125 ;  /* 0x0060887d01007387 */ /* 0x000fe80000100800 */
[----:B------:R3:W-:Y:S04]  /*aa620*/  STL [R1+0x6084], R128 ;  /* 0x0060848001007387 */ /* 0x0007e80000100800 */
[----:B------:R4:W-:Y:S04]  /*aa630*/  STL [R1+0x6080], R129 ;  /* 0x0060808101007387 */ /* 0x0009e80000100800 */
[----:B------:R-:W-:Y:S01]  /*aa640*/  MOV R104, R143 ;  /* 0x0000008f00687202 */ /* 0x000fe20000000f00 */
[----:B------:R-:W-:-:S02]  /*aa650*/  IMAD.MOV.U32 R105, RZ, RZ, R142 ;  /* 0x000000ffff697224 */ /* 0x000fc400078e008e */
[----:B------:R-:W-:Y:S02]  /*aa660*/  IMAD.MOV.U32 R120, RZ, RZ, R141 ;  /* 0x000000ffff787224 */ /* 0x000fe400078e008d */
[----:B------:R-:W-:Y:S01]  /*aa670*/  IMAD.MOV.U32 R121, RZ, RZ, R140 ;  /* 0x000000ffff797224 */ /* 0x000fe200078e008c */
[----:B------:R-:W-:Y:S01]  /*aa680*/  HMMA.1688.F32.TF32 R136, R240, R24, R136 ;  /* 0x00000018f088723c */ /* 0x000fe20000081088 */
[----:B------:R-:W-:Y:S04]  /*aa690*/  STL [R1+0x609c], R104 ;  /* 0x00609c6801007387 */ /* 0x000fe80000100800 */
[----:B------:R-:W-:Y:S04]  /*aa6a0*/  STL [R1+0x6098], R105 ;  /* 0x0060986901007387 */ /* 0x000fe80000100800 */
[----:B------:R-:W-:Y:S04]  /*aa6b0*/  STL [R1+0x6094], R120 ;  /* 0x0060947801007387 */ /* 0x000fe80000100800 */
[----:B------:R-:W-:Y:S06]  /*aa6c0*/  STL [R1+0x6090], R121 ;  /* 0x0060907901007387 */ /* 0x000fec0000100800 */
[----:B------:R4:W-:Y:S04]  /*aa6d0*/  STL.64 [R1+0xed8], R138 ;  /* 0x000ed88a01007387 */ /* 0x0009e80000100a00 */
[----:B-1----:R-:W2:Y:S04]  /*aa6e0*/  LDL.LU R144, [R1+0x910] ;  /* 0x0009100001907983 */ /* 0x002ea80000300800 */
[----:B------:R-:W2:Y:S01]  /*aa6f0*/  LDL.LU R145, [R1+0x914] ;  /* 0x0009140001917983 */ /* 0x000ea20000300800 */
[----:B---3--:R-:W-:-:S03]  /*aa700*/  IMAD.MOV.U32 R128, RZ, RZ, R136 ;  /* 0x000000ffff807224 */ /* 0x008fc600078e0088 */
[----:B------:R-:W3:Y:S01]  /*aa710*/  LDL.LU R146, [R1+0x918] ;  /* 0x0009180001927983 */ /* 0x000ee20000300800 */
[----:B----4-:R-:W-:-:S03]  /*aa720*/  IMAD.MOV.U32 R129, RZ, RZ, R137 ;  /* 0x000000ffff817224 */ /* 0x010fc600078e0089 */
[----:B------:R-:W3:Y:S01]  /*aa730*/  LDL.LU R147, [R1+0x91c] ;  /* 0x00091c0001937983 */ /* 0x000ee20000300800 */
[----:B------:R-:W-:Y:S01]  /*aa740*/  IMAD.MOV.U32 R136, RZ, RZ, R248 ;  /* 0x000000ffff887224 */ /* 0x000fe200078e00f8 */
[----:B------:R-:W-:Y:S02]  /*aa750*/  MOV R137, R249 ;  /* 0x000000f900897202 */ /* 0x000fe40000000f00 */
[----:B------:R-:W4:Y:S04]  /*aa760*/  LDL.LU R248, [R1+0x6574] ;  /* 0x0065740001f87983 */ /* 0x000f280000300800 */
[----:B------:R-:W4:Y:S01]  /*aa770*/  LDL.LU R249, [R1+0x6570] ;  /* 0x0065700001f97983 */ /* 0x000f220000300800 */
[----:B------:R-:W-:Y:S02]  /*aa780*/  IMAD.MOV.U32 R138, RZ, RZ, R250 ;  /* 0x000000ffff8a7224 */ /* 0x000fe400078e00fa */
[----:B------:R-:W-:Y:S01]  /*aa790*/  IMAD.MOV.U32 R139, RZ, RZ, R251 ;  /* 0x000000ffff8b7224 */ /* 0x000fe200078e00fb */
[----:B------:R-:W4:Y:S04]  /*aa7a0*/  LDL.LU R250, [R1+0x656c] ;  /* 0x00656c0001fa7983 */ /* 0x000f280000300800 */
[----:B------:R-:W4:Y:S01]  /*aa7b0*/  LDL.LU R251, [R1+0x6568] ;  /* 0x0065680001fb7983 */ /* 0x000f220000300800 */
[----:B------:R-:W-:Y:S01]  /*aa7c0*/  IMAD.MOV.U32 R140, RZ, RZ, R74 ;  /* 0x000000ffff8c7224 */ /* 0x000fe200078e004a */
[----:B------:R-:W-:-:S02]  /*aa7d0*/  MOV R141, R75 ;  /* 0x0000004b008d7202 */ /* 0x000fc40000000f00 */
[----:B------:R-:W3:Y:S04]  /*aa7e0*/  LDL.LU R74, [R1+0x6564] ;  /* 0x00656400014a7983 */ /* 0x000ee80000300800 */
[----:B------:R-:W3:Y:S01]  /*aa7f0*/  LDL.LU R75, [R1+0x6560] ;  /* 0x00656000014b7983 */ /* 0x000ee20000300800 */
[----:B------:R-:W-:Y:S02]  /*aa800*/  IMAD.MOV.U32 R142, RZ, RZ, R86 ;  /* 0x000000ffff8e7224 */ /* 0x000fe400078e0056 */
[----:B------:R-:W-:Y:S01]  /*aa810*/  IMAD.MOV.U32 R143, RZ, RZ, R87 ;  /* 0x000000ffff8f7224 */ /* 0x000fe200078e0057 */
[----:B------:R-:W3:Y:S04]  /*aa820*/  LDL.LU R86, [R1+0x655c] ;  /* 0x00655c0001567983 */ /* 0x000ee80000300800 */
[----:B------:R-:W3:Y:S04]  /*aa830*/  LDL.LU R87, [R1+0x6558] ;  /* 0x0065580001577983 */ /* 0x000ee80000300800 */
[----:B------:R1:W-:Y:S04]  /*aa840*/  STL [R1+0x60a4], R129 ;  /* 0x0060a48101007387 */ /* 0x0003e80000100800 */
[----:B------:R1:W-:Y:S01]  /*aa850*/  STL [R1+0x60a0], R128 ;  /* 0x0060a08001007387 */ /* 0x0003e20000100800 */
[----:B------:R-:W-:Y:S01]  /*aa860*/  IMAD.MOV.U32 R161, RZ, RZ, R34 ;  /* 0x000000ffffa17224 */ /* 0x000fe200078e0022 */
[----:B------:R-:W-:Y:S01]  /*aa870*/  MOV R162, R35 ;  /* 0x0000002300a27202 */ /* 0x000fe20000000f00 */
[----:B--2---:R-:W-:-:S15]  /*aa880*/  HMMA.1688.F32.TF32 R132, R240, R20, R132 ;  /* 0x00000014f084723c */ /* 0x004fde0000081084 */
[----:B------:R-:W-:-:S04]  /*aa890*/  NOP ;  /* 0x0000000000007918 */ /* 0x000fc80000000000 */
[----:B------:R-:W-:Y:S01]  /*aa8a0*/  IMAD.MOV.U32 R120, RZ, RZ, R132 ;  /* 0x000000ffff787224 */ /* 0x000fe200078e0084 */
[----:B------:R-:W-:Y:S01]  /*aa8b0*/  MOV R121, R133 ;  /* 0x0000008500797202 */ /* 0x000fe20000000f00 */
[----:B------:R-:W-:Y:S02]  /*aa8c0*/  IMAD.MOV.U32 R124, RZ, RZ, R134 ;  /* 0x000000ffff7c7224 */ /* 0x000fe400078e0086 */
[----:B------:R-:W-:Y:S02]  /*aa8d0*/  IMAD.MOV.U32 R125, RZ, RZ, R135 ;  /* 0x000000ffff7d7224 */ /* 0x000fe400078e0087 */
[----:B----4-:R-:W-:Y:S08]  /*aa8e0*/  HMMA.1688.F32.TF32 R132, R240, R16, R248 ;  /* 0x00000010f084723c */ /* 0x010ff000000810f8 */
[----:B---3--:R-:W-:Y:S11]  /*aa8f0*/  HMMA.1688.F32.TF32 R244, R188, R86, R244 ;  /* 0x00000056bcf4723c */ /* 0x008ff600000810f4 */
[----:B------:R-:W-:Y:S01]  /*aa900*/  IMAD.MOV.U32 R101, RZ, RZ, R132 ;  /* 0x000000ffff657224 */ /* 0x000fe200078e0084 */
[----:B------:R-:W-:Y:S01]  /*aa910*/  MOV R100, R133 ;  /* 0x0000008500647202 */ /* 0x000fe20000000f00 */
[----:B------:R-:W-:-:S02]  /*aa920*/  IMAD.MOV.U32 R132, RZ, RZ, R78 ;  /* 0x000000ffff847224 */ /* 0x000fc400078e004e */
[----:B------:R-:W-:Y:S01]  /*aa930*/  IMAD.MOV.U32 R97, RZ, RZ, R134 ;  /* 0x000000ffff617224 */ /* 0x000fe200078e0086 */
[----:B------:R-:W2:Y:S01]  /*aa940*/  LDL.LU R78, [R1+0x6554] ;  /* 0x00655400014e7983 */ /* 0x000ea20000300800 */
[----:B------:R-:W-:-:S03]  /*aa950*/  MOV R133, R82 ;  /* 0x0000005200857202 */ /* 0x000fc60000000f00 */
[----:B------:R-:W3:Y:S01]  /*aa960*/  LDL.LU R82, [R1+0x6550] ;  /* 0x0065500001527983 */ /* 0x000ee20000300800 */
[----:B------:R-:W-:-:S03]  /*aa970*/  IMAD.MOV.U32 R134, RZ, RZ, R83 ;  /* 0x000000ffff867224 */ /* 0x000fc600078e0053 */
[----:B------:R-:W3:Y:S01]  /*aa980*/  LDL.LU R83, [R1+0x654c] ;  /* 0x00654c0001537983 */ /* 0x000ee20000300800 */
[----:B------:R-:W-:Y:S02]  /*aa990*/  IMAD.MOV.U32 R96, RZ, RZ, R135 ;  /* 0x000000ffff607224 */ /* 0x000fe400078e0087 */
[----:B------:R-:W-:Y:S02]  /*aa9a0*/  IMAD.MOV.U32 R135, RZ, RZ, R79 ;  /* 0x000000ffff877224 */ /* 0x000fe400078e004f */
[----:B------:R-:W2:Y:S04]  /*aa9b0*/  LDL.LU R79, [R1+0x6548] ;  /* 0x00654800014f7983 */ /* 0x000ea80000300800 */
        /* <DEDUP_REMOVED lines=18> */
[----:B------:R-:W-:-:S15]  /*aaae0*/  HMMA.1688.F32.TF32 R136, R188, R74, R136 ;  /* 0x0000004abc88723c */ /* 0x000fde0000081088 */
[----:B------:R-:W-:-:S04]  /*aaaf0*/  NOP ;  /* 0x0000000000007918 */ /* 0x000fc80000000000 */
[----:B-1----:R-:W-:Y:S01]  /*aab00*/  IMAD.MOV.U32 R129, RZ, RZ, R136 ;  /* 0x000000ffff817224 */ /* 0x002fe200078e0088 */
[----:B------:R-:W-:Y:S01]  /*aab10*/  MOV R128, R137 ;  /* 0x0000008900807202 */ /* 0x000fe20000000f00 */
[----:B------:R-:W-:Y:S02]  /*aab20*/  IMAD.MOV.U32 R136, RZ, RZ, R11 ;  /* 0x000000ffff887224 */ /* 0x000fe400078e000b */
[----:B------:R-:W-:Y:S02]  /*aab30*/  IMAD.MOV.U32 R104, RZ, RZ, R138 ;  /* 0x000000ffff687224 */ /* 0x000fe400078e008a */
[----:B------:R-:W-:Y:S02]  /*aab40*/  IMAD.MOV.U32 R137, RZ, RZ, R131 ;  /* 0x000000ffff897224 */ /* 0x000fe400078e0083 */
[----:B------:R-:W-:Y:S02]  /*aab50*/  IMAD.MOV.U32 R105, RZ, RZ, R139 ;  /* 0x000000ffff697224 */ /* 0x000fe400078e008b */
[----:B------:R-:W-:Y:S01]  /*aab60*/  IMAD.MOV.U32 R138, RZ, RZ, R14 ;  /* 0x000000ffff8a7224 */ /* 0x000fe200078e000e */
[----:B------:R-:W-:Y:S01]  /*aab70*/  MOV R139, R15 ;  /* 0x0000000f008b7202 */ /* 0x000fe20000000f00 */
[C---:B---3--:R-:W-:Y:S08]  /*aab80*/  HMMA.1688.F32.TF32 R144, R188.reuse, R82, R144 ;  /* 0x00000052bc90723c */ /* 0x048ff00000081090 */
[C---:B--2---:R-:W-:Y:S08]  /*aab90*/  HMMA.1688.F32.TF32 R140, R188.reuse, R78, R140 ;  /* 0x0000004ebc8c723c */ /* 0x044ff0000008108c */
[----:B----4-:R-:W-:Y:S03]  /*aaba0*/  HMMA.1688.F32.TF32 R132, R188, R34, R132 ;  /* 0x00000022bc84723c */ /* 0x010fe60000081084 */
[----:B------:R-:W-:Y:S01]  /*aabb0*/  IMAD.MOV.U32 R93, RZ, RZ, R144 ;  /* 0x000000ffff5d7224 */ /* 0x000fe200078e0090 */
[----:B------:R-:W-:Y:S01]  /*aabc0*/  MOV R92, R145 ;  /* 0x00000091005c7202 */ /* 0x000fe20000000f00 */
[----:B------:R-:W-:-:S02]  /*aabd0*/  IMAD.MOV.U32 R144, RZ, RZ, R114 ;  /* 0x000000ffff907224 */ /* 0x000fc400078e0072 */
[----:B------:R-:W-:Y:S01]  /*aabe0*/  IMAD.MOV.U32 R89, RZ, RZ, R146 ;  /* 0x000000ffff597224 */ /* 0x000fe200078e0092 */
[----:B------:R-:W2:Y:S01]  /*aabf0*/  LDL.LU R114, [R1+0x653c] ;  /* 0x00653c0001727983 */ /* 0x000ea20000300800 */
[----:B------:R-:W-:Y:S02]  /*aac00*/  IMAD.MOV.U32 R145, RZ, RZ, R115 ;  /* 0x000000ffff917224 */ /* 0x000fe400078e0073 */
[----:B------:R-:W-:Y:S01]  /*aac10*/  IMAD.MOV.U32 R88, RZ, RZ, R147 ;  /* 0x000000ffff587224 */ /* 0x000fe200078e0093 */
[----:B------:R-:W2:Y:S01]  /*aac20*/  LDL.LU R115, [R1+0x6538] ;  /* 0x0065380001737983 */ /* 0x000ea20000300800 */
[----:B------:R-:W-:Y:S02]  /*aac30*/  IMAD.MOV.U32 R146, RZ, RZ, R118 ;  /* 0x000000ffff927224 */ /* 0x000fe400078e0076 */
[----:B------:R-:W-:Y:S01]  /*aac40*/  IMAD.MOV.U32 R85, RZ, RZ, R140 ;  /* 0x000000ffff557224 */ /* 0x000fe200078e008c */
[----:B------:R-:W3:Y:S01]  /*aac50*/  LDL.LU R118, [R1+0x6534] ;  /* 0x0065340001767983 */ /* 0x000ee20000300800 */
[----:B------:R-:W-:-:S02]  /*aac60*/  MOV R147, R119 ;  /* 0x0000007700937202 */ /* 0x000fc40000000f00 */
[----:B------:R-:W-:Y:S01]  /*aac70*/  MOV R84, R141 ;  /* 0x0000008d00547202 */ /* 0x000fe20000000f00 */
[----:B------:R-:W3:Y:S01]  /*aac80*/  LDL.LU R119, [R1+0x6530] ;  /* 0x0065300001777983 */ /* 0x000ee20000300800 */
[----:B------:R-:W-:Y:S02]  /*aac90*/  IMAD.MOV.U32 R140, RZ, RZ, R122 ;  /* 0x000000ffff8c7224 */ /* 0x000fe400078e007a */
[----:B------:R-:W-:Y:S01]  /*aaca0*/  IMAD.MOV.U32 R141, RZ, RZ, R123 ;  /* 0x000000ffff8d7224 */ /* 0x000fe200078e007b */
[----:B------:R-:W4:Y:S04]  /*aacb0*/  LDL.LU R122, [R1+0x652c] ;  /* 0x00652c00017a7983 */ /* 0x000f280000300800 */
[----:B------:R-:W4:Y:S01]  /*aacc0*/  LDL.LU R123, [R1+0x6528] ;  /* 0x00652800017b7983 */ /* 0x000f220000300800 */
[----:B------:R-:W-:-:S02]  /*aacd0*/  IMAD.MOV.U32 R77, RZ, RZ, R142 ;  /* 0x000000ffff4d7224 */ /* 0x000fc400078e008e */
[----:B------:R-:W-:Y:S02]  /*aace0*/  IMAD.MOV.U32 R76, RZ, RZ, R143 ;  /* 0x000000ffff4c7224 */ /* 0x000fe400078e008f */
[----:B------:R-:W-:Y:S02]  /*aacf0*/  IMAD.MOV.U32 R142, RZ, RZ, R126 ;  /* 0x000000ffff8e7224 */ /* 0x000fe400078e007e */
[----:B------:R-:W-:Y:S01]  /*aad00*/  IMAD.MOV.U32 R81, RZ, RZ, R132 ;  /* 0x000000ffff517224 */ /* 0x000fe200078e0084 */
[----:B------:R-:W2:Y:S01]  /*aad10*/  LDL.LU R126, [R1+0x6524] ;  /* 0x00652400017e7983 */ /* 0x000ea20000300800 */
[----:B------:R-:W-:Y:S01]  /*aad20*/  MOV R143, R127 ;  /* 0x0000007f008f7202 */ /* 0x000fe20000000f00 */
[----:B------:R-:W-:Y:S02]  /*aad30*/  IMAD.MOV.U32 R80, RZ, RZ, R133 ;  /* 0x000000ffff507224 */ /* 0x000fe400078e0085 */
[----:B------:R-:W3:Y:S01]  /*aad40*/  LDL.LU R127, [R1+0x6520] ;  /* 0x00652000017f7983 */ /* 0x000ee20000300800 */
[----:B------:R-:W-:-:S02]  /*aad50*/  IMAD.MOV.U32 R132, RZ, RZ, R130 ;  /* 0x000000ffff847224 */ /* 0x000fc400078e0082 */
[----:B------:R-:W-:Y:S01]  /*aad60*/  IMAD.MOV.U32 R69, RZ, RZ, R134 ;  /* 0x000000ffff457224 */ /* 0x000fe200078e0086 */
[----:B------:R-:W3:Y:S01]  /*aad70*/  LDL.LU R130, [R1+0x651c] ;  /* 0x00651c0001827983 */ /* 0x000ee20000300800 */
[----:B------:R-:W-:Y:S01]  /*aad80*/  IMAD.MOV.U32 R133, RZ, RZ, R6 ;  /* 0x000000ffff857224 */ /* 0x000fe200078e0006 */
[----:B------:R-:W-:Y:S02]  /*aad90*/  MOV R68, R135 ;  /* 0x0000008700447202 */ /* 0x000fe40000000f00 */
        /* <DEDUP_REMOVED lines=8> */
[----:B------:R-:W3:Y:S01]  /*aae20*/  LDL.LU R15, [R1+0x6500] ;  /* 0x00650000010f7983 */ /* 0x000ee20000300800 */
[C---:B----4-:R-:W-:Y:S08]  /*aae30*/  HMMA.1688.F32.TF32 R140, R188.reuse, R122, R140 ;  /* 0x0000007abc8c723c */ /* 0x050ff0000008108c */
[C---:B--2---:R-:W-:Y:S08]  /*aae40*/  HMMA.1688.F32.TF32 R132, R188.reuse, R114, R132 ;  /* 0x00000072bc84723c */ /* 0x044ff00000081084 */
[----:B---3--:R-:W-:Y:S03]  /*aae50*/  HMMA.1688.F32.TF32 R144, R188, R126, R144 ;  /* 0x0000007ebc90723c */ /* 0x008fe60000081090 */
[----:B------:R-:W-:-:S02]  /*aae60*/  IMAD.MOV.U32 R57, RZ, RZ, R140 ;  /* 0x000000ffff397224 */ /* 0x000fc400078e008c */
[----:B------:R-:W-:Y:S02]  /*aae70*/  IMAD.MOV.U32 R56, RZ, RZ, R141 ;  /* 0x000000ffff387224 */ /* 0x000fe400078e008d */
[----:B------:R-:W-:Y:S01]  /*aae80*/  IMAD.MOV.U32 R53, RZ, RZ, R142 ;  /* 0x000000ffff357224 */ /* 0x000fe200078e008e */
[----:B------:R-:W-:Y:S02]  /*aae90*/  MOV R52, R143 ;  /* 0x0000008f00347202 */ /* 0x000fe40000000f00 */
[C---:B------:R-:W-:Y:S08]  /*aaea0*/  HMMA.1688.F32.TF32 R140, R188.reuse, R118, R136 ;  /* 0x00000076bc8c723c */ /* 0x040ff00000081088 */
[C---:B------:R-:W-:Y:S08]  /*aaeb0*/  HMMA.1688.F32.TF32 R152, R188.reuse, R14, R152 ;  /* 0x0000000ebc98723c */ /* 0x040ff00000081098 */
[----:B------:R-:W-:Y:S01]  /*aaec0*/  HMMA.1688.F32.TF32 R160, R188, R6, R160 ;  /* 0x00000006bca0723c */ /* 0x000fe200000810a0 */
        /* <DEDUP_REMOVED lines=9> */
[----:B------:R1:W-:Y:S04]  /*aaf60*/  STL.64 [R1+0x1640], R140 ;  /* 0x0016408c01007387 */ /* 0x0003e80000100a00 */
[----:B------:R2:W-:Y:S04]  /*aaf70*/  STL.64 [R1+0x1648], R142 ;  /* 0x0016488e01007387 */ /* 0x0005e80000100a00 */
[----:B------:R-:W3:Y:S04]  /*aaf80*/  LDL.LU R50, [R1+0x64fc] ;  /* 0x0064fc0001327983 */ /* 0x000ee80000300800 */
[----:B------:R4:W-:Y:S04]  /*aaf90*/  STL.64 [R1+0x1630], R132 ;  /* 0x0016308401007387 */ /* 0x0009e80000100a00 */
[----:B------:R1:W-:Y:S04]  /*aafa0*/  STL.64 [R1+0x1638], R134 ;  /* 0x0016388601007387 */ /* 0x0003e80000100a00 */
[----:B------:R-:W2:Y:S04]  /*aafb0*/  LDL.LU R51, [R1+0x64f8] ;  /* 0x0064f80001337983 */ /* 0x000ea80000300800 */
[----:B------:R-:W4:Y:S04]  /*aafc0*/  LDL.LU R63, [R1+0x64f4] ;  /* 0x0064f400013f7983 */ /* 0x000f280000300800 */
[----:B------:R-:W4:Y:S04]  /*aafd0*/  LDL.LU R62, [R1+0x64f0] ;  /* 0x0064f000013e7983 */ /* 0x000f280000300800 */
[----:B------:R-:W4:Y:S01]  /*aafe0*/  LDL.LU R59, [R1+0x64ec] ;  /* 0x0064ec00013b7983 */ /* 0x000f220000300800 */
[----:B------:R-:W-:-:S03]  /*aaff0*/  MOV R44, R147 ;  /* 0x00000093002c7202 */ /* 0x000fc60000000f00 */
[----:B------:R-:W4:Y:S01]  /*ab000*/  LDL.LU R58, [R1+0x64e8] ;  /* 0x0064e800013a7983 */ /* 0x000f220000300800 */
[----:B------:R-:W-:Y:S02]  /*ab010*/  IMAD.MOV.U32 R146, RZ, RZ, R18 ;  /* 0x000000ffff927224 */ /* 0x000fe400078e0012 */
[----:B------:R-:W-:Y:S01]  /*ab020*/  IMAD.MOV.U32 R29, RZ, RZ, R152 ;  /* 0x000000ffff1d7224 */ /* 0x000fe200078e0098 */
[----:B------:R-:W4:Y:S01]  /*ab030*/  LDL.LU R18, [R1+0x64e4] ;  /* 0x0064e40001127983 */ /* 0x000f220000300800 */
[----:B------:R-:W-:Y:S01]  /*ab040*/  MOV R147, R19 ;  /* 0x0000001300937202 */ /* 0x000fe20000000f00 */
[----:B------:R-:W-:Y:S02]  /*ab050*/  IMAD.MOV.U32 R28, RZ, RZ, R153 ;  /* 0x000000ffff1c7224 */ /* 0x000fe400078e0099 */
[----:B------:R-:W4:Y:S01]  /*ab060*/  LDL.LU R19, [R1+0x64e0] ;  /* 0x0064e00001137983 */ /* 0x000f220000300800 */
[----:B------:R-:W-:Y:S02]  /*ab070*/  IMAD.MOV.U32 R152, RZ, RZ, R43 ;  /* 0x000000ffff987224 */ /* 0x000fe400078e002b */
[----:B------:R-:W-:Y:S01]  /*ab080*/  IMAD.MOV.U32 R25, RZ, RZ, R154 ;  /* 0x000000ffff197224 */ /* 0x000fe200078e009a */
[----:B------:R-:W4:Y:S01]  /*ab090*/  LDL.LU R43, [R1+0x64dc] ;  /* 0x0064dc00012b7983 */ /* 0x000f220000300800 */
[----:B------:R-:W-:Y:S01]  /*ab0a0*/  IMAD.MOV.U32 R153, RZ, RZ, R42 ;  /* 0x000000ffff997224 */ /* 0x000fe200078e002a */
[----:B------:R-:W-:-:S02]  /*ab0b0*/  MOV R24, R155 ;  /* 0x0000009b00187202 */ /* 0x000fc40000000f00 */
        /* <DEDUP_REMOVED lines=9> */
[----:B------:R-:W4:Y:S04]  /*ab150*/  LDL.LU R27, [R1+0x64cc] ;  /* 0x0064cc00011b7983 */ /* 0x000f280000300800 */
[----:B------:R-:W4:Y:S01]  /*ab160*/  LDL.LU R26, [R1+0x64c8] ;  /* 0x0064c800011a7983 */ /* 0x000f220000300800 */
[----:B------:R-:W-:Y:S01]  /*ab170*/  IMAD.MOV.U32 R61, RZ, RZ, R162 ;  /* 0x000000ffff3d7224 */ /* 0x000fe200078e00a2 */
[----:B------:R-:W-:Y:S01]  /*ab180*/  MOV R60, R163 ;  /* 0x000000a3003c7202 */ /* 0x000fe20000000f00 */
[----:B------:R-:W-:Y:S01]  /*ab190*/  IMAD.MOV.U32 R162, RZ, RZ, R46 ;  /* 0x000000ffffa27224 */ /* 0x000fe200078e002e */
[----:B------:R-:W-:Y:S01]  /*ab1a0*/  MOV R163, R47 ;  /* 0x0000002f00a37202 */ /* 0x000fe20000000f00 */
[----:B------:R-:W4:Y:S04]  /*ab1b0*/  LDL.LU R46, [R1+0x64c4] ;  /* 0x0064c400012e7983 */ /* 0x000f280000300800 */
[----:B------:R-:W4:Y:S01]  /*ab1c0*/  LDL.LU R47, [R1+0x64c0] ;  /* 0x0064c000012f7983 */ /* 0x000f220000300800 */
[----:B------:R-:W-:-:S02]  /*ab1d0*/  IMAD.MOV.U32 R164, RZ, RZ, R30 ;  /* 0x000000ffffa47224 */ /* 0x000fc400078e001e */
[----:B------:R-:W-:Y:S01]  /*ab1e0*/  IMAD.MOV.U32 R165, RZ, RZ, R31 ;  /* 0x000000ffffa57224 */ /* 0x000fe200078e001f */
[----:B------:R-:W4:Y:S04]  /*ab1f0*/  LDL.LU R30, [R1+0x64bc] ;  /* 0x0064bc00011e7983 */ /* 0x000f280000300800 */
[----:B------:R-:W4:Y:S01]  /*ab200*/  LDL.LU R31, [R1+0x64b8] ;  /* 0x0064b800011f7983 */ /* 0x000f220000300800 */
[----:B------:R-:W-:Y:S01]  /*ab210*/  IMAD.MOV.U32 R166, RZ, RZ, R55 ;  /* 0x000000ffffa67224 */ /* 0x000fe200078e0037 */
[----:B------:R-:W-:Y:S02]  /*ab220*/  MOV R167, R54 ;  /* 0x0000003600a77202 */ /* 0x000fe40000000f00 */
[----:B------:R-:W4:Y:S04]  /*ab230*/  LDL.LU R55, [R1+0x64b4] ;  /* 0x0064b40001377983 */ /* 0x000f280000300800 */
[----:B------:R-:W4:Y:S01]  /*ab240*/  LDL.LU R54, [R1+0x64b0] ;  /* 0x0064b00001367983 */ /* 0x000f220000300800 */
[----:B------:R-:W-:Y:S01]  /*ab250*/  IMAD.MOV.U32 R170, RZ, RZ, R39 ;  /* 0x000000ffffaa7224 */ /* 0x000fe200078e0027 */
[----:B------:R-:W-:Y:S01]  /*ab260*/  MOV R171, R38 ;  /* 0x0000002600ab7202 */ /* 0x000fe20000000f00 */
[----:B---3--:R-:W-:-:S02]  /*ab270*/  IMAD.MOV.U32 R169, RZ, RZ, R50 ;  /* 0x000000ffffa97224 */ /* 0x008fc400078e0032 */
[----:B--2---:R-:W-:Y:S02]  /*ab280*/  IMAD.MOV.U32 R168, RZ, RZ, R51 ;  /* 0x000000ffffa87224 */ /* 0x004fe400078e0033 */
[----:B------:R-:W2:Y:S04]  /*ab290*/  LDL.LU R51, [R1+0x64ac] ;  /* 0x0064ac0001337983 */ /* 0x000ea80000300800 */
[----:B------:R-:W3:Y:S04]  /*ab2a0*/  LDL.LU R50, [R1+0x64a8] ;  /* 0x0064a80001327983 */ /* 0x000ee80000300800 */
[----:B------:R-:W2:Y:S04]  /*ab2b0*/  LDL.LU R39, [R1+0x64a4] ;  /* 0x0064a40001277983 */ /* 0x000ea80000300800 */
[----:B------:R-:W3:Y:S01]  /*ab2c0*/  LDL.LU R38, [R1+0x64a0] ;  /* 0x0064a00001267983 */ /* 0x000ee20000300800 */
[----:B----4-:R-:W-:Y:S01]  /*ab2d0*/  MOV R179, R18 ;  /* 0x0000001200b37202 */ /* 0x010fe20000000f00 */
[----:B------:R-:W-:-:S02]  /*ab2e0*/  IMAD.MOV.U32 R178, RZ, RZ, R19 ;  /* 0x000000ffffb27224 */ /* 0x000fc400078e0013 */
[----:B------:R-:W-:Y:S02]  /*ab2f0*/  IMAD.MOV.U32 R177, RZ, RZ, R43 ;  /* 0x000000ffffb17224 */ /* 0x000fe400078e002b */
[----:B------:R-:W-:Y:S02]  /*ab300*/  IMAD.MOV.U32 R176, RZ, RZ, R42 ;  /* 0x000000ffffb07224 */ /* 0x000fe400078e002a */
[----:B------:R-:W4:Y:S04]  /*ab310*/  LDL.LU R42, [R1+0x649c] ;  /* 0x00649c00012a7983 */ /* 0x000f280000300800 */
[----:B------:R-:W4:Y:S04]  /*ab320*/  LDL.LU R43, [R1+0x6498] ;  /* 0x00649800012b7983 */ /* 0x000f280000300800 */
[----:B------:R-:W4:Y:S04]  /*ab330*/  LDL.LU R19, [R1+0x6494] ;  /* 0x0064940001137983 */ /* 0x000f280000300800 */
[----:B------:R-:W4:Y:S01]  /*ab340*/  LDL.LU R18, [R1+0x6490] ;  /* 0x0064900001127983 */ /* 0x000f220000300800 */
[----:B------:R-:W-:-:S02]  /*ab350*/  IMAD.MOV.U32 R181, RZ, RZ, R27 ;  /* 0x000000ffffb57224 */ /* 0x000fc400078e001b */
[----:B------:R-:W-:Y:S02]  /*ab360*/  IMAD.MOV.U32 R180, RZ, RZ, R26 ;  /* 0x000000ffffb47224 */ /* 0x000fe400078e001a */
[----:B------:R-:W4:Y:S04]  /*ab370*/  LDL.LU R26, [R1+0x648c] ;  /* 0x00648c00011a7983 */ /* 0x000f280000300800 */
[----:B------:R-:W4:Y:S01]  /*ab380*/  LDL.LU R27, [R1+0x6488] ;  /* 0x00648800011b7983 */ /* 0x000f220000300800 */
[----:B------:R-:W-:Y:S01]  /*ab390*/  IMAD.MOV.U32 R182, RZ, RZ, R22 ;  /* 0x000000ffffb67224 */ /* 0x000fe200078e0016 */
[----:B------:R-:W-:Y:S02]  /*ab3a0*/  MOV R183, R23 ;  /* 0x0000001700b77202 */ /* 0x000fe40000000f00 */
        /* <DEDUP_REMOVED lines=10> */
[----:B--2---:R-:W-:Y:S01]  /*ab450*/  MOV R207, R39 ;  /* 0x0000002700cf7202 */ /* 0x004fe20000000f00 */
[----:B---3--:R-:W-:-:S02]  /*ab460*/  IMAD.MOV.U32 R206, RZ, RZ, R38 ;  /* 0x000000ffffce7224 */ /* 0x008fc400078e0026 */
[----:B----4-:R-:W-:Y:S02]  /*ab470*/  IMAD.MOV.U32 R205, RZ, RZ, R42 ;  /* 0x000000ffffcd7224 */ /* 0x010fe400078e002a */
[----:B------:R-:W-:Y:S02]  /*ab480*/  IMAD.MOV.U32 R204, RZ, RZ, R43 ;  /* 0x000000ffffcc7224 */ /* 0x000fe400078e002b */
[----:B------:R-:W2:Y:S04]  /*ab490*/  LDL.LU R43, [R1+0x646c] ;  /* 0x00646c00012b7983 */ /* 0x000ea80000300800 */
[----:B------:R-:W3:Y:S04]  /*ab4a0*/  LDL.LU R42, [R1+0x6468] ;  /* 0x00646800012a7983 */ /* 0x000ee80000300800 */
[----:B------:R-:W4:Y:S04]  /*ab4b0*/  LDL.LU R38, [R1+0x6464] ;  /* 0x0064640001267983 */ /* 0x000f280000300800 */
[----:B------:R-:W2:Y:S01]  /*ab4c0*/  LDL.LU R39, [R1+0x6460] ;  /* 0x0064600001277983 */ /* 0x000ea20000300800 */
[----:B------:R-:W-:-:S02]  /*ab4d0*/  IMAD.MOV.U32 R225, RZ, RZ, R26 ;  /* 0x000000ffffe17224 */ /* 0x000fc400078e001a */
[----:B------:R-:W-:Y:S02]  /*ab4e0*/  IMAD.MOV.U32 R224, RZ, RZ, R27 ;  /* 0x000000ffffe07224 */ /* 0x000fe400078e001b */
[----:B------:R-:W2:Y:S04]  /*ab4f0*/  LDL.LU R27, [R1+0x645c] ;  /* 0x00645c00011b7983 */ /* 0x000ea80000300800 */
[----:B------:R-:W3:Y:S01]  /*ab500*/  LDL.LU R26, [R1+0x6458] ;  /* 0x00645800011a7983 */ /* 0x000ee20000300800 */
        /* <DEDUP_REMOVED lines=12> */
[----:B--2---:R-:W-:-:S02]  /*ab5d0*/  IMAD.MOV.U32 R237, RZ, RZ, R27 ;  /* 0x000000ffffed7224 */ /* 0x004fc400078e001b */
[----:B---3--:R-:W-:Y:S02]  /*ab5e0*/  IMAD.MOV.U32 R236, RZ, RZ, R26 ;  /* 0x000000ffffec7224 */ /* 0x008fe400078e001a */
[----:B------:R-:W2:Y:S04]  /*ab5f0*/  LDL.LU R26, [R1+0x643c] ;  /* 0x00643c00011a7983 */ /* 0x000ea80000300800 */
[----:B------:R-:W3:Y:S01]  /*ab600*/  LDL.LU R27, [R1+0x6438] ;  /* 0x00643800011b7983 */ /* 0x000ee20000300800 */
[----:B------:R-:W-:Y:S01]  /*ab610*/  IMAD.MOV.U32 R238, RZ, RZ, R39 ;  /* 0x000000ffffee7224 */ /* 0x000fe200078e0027 */
[----:B----4-:R-:W-:Y:S02]  /*ab620*/  MOV R239, R38 ;  /* 0x0000002600ef7202 */ /* 0x010fe40000000f00 */
        /* <DEDUP_REMOVED lines=12> */
[----:B--2---:R-:W-:-:S02]  /*ab6f0*/  IMAD.MOV.U32 R209, RZ, RZ, R26 ;  /* 0x000000ffffd17224 */ /* 0x004fc400078e001a */
[----:B---3--:R-:W-:Y:S02]  /*ab700*/  IMAD.MOV.U32 R208, RZ, RZ, R27 ;  /* 0x000000ffffd07224 */ /* 0x008fe400078e001b */
[----:B------:R-:W2:Y:S04]  /*ab710*/  LDL.LU R27, [R1+0x641c] ;  /* 0x00641c00011b7983 */ /* 0x000ea80000300800 */
[----:B------:R-:W3:Y:S04]  /*ab720*/  LDL.LU R26, [R1+0x6418] ;  /* 0x00641800011a7983 */ /* 0x000ee80000300800 */
[----:B------:R-:W2:Y:S04]  /*ab730*/  LDL.LU R22, [R1+0x6414] ;  /* 0x0064140001167983 */ /* 0x000ea80000300800 */
[----:B------:R-:W3:Y:S04]  /*ab740*/  LDL.LU R23, [R1+0x6410] ;  /* 0x0064100001177983 */ /* 0x000ee80000300800 */
[----:B------:R-:W3:Y:S04]  /*ab750*/  LDL.LU R192, [R1+0x840] ;  /* 0x0008400001c07983 */ /* 0x000ee80000300800 */
[----:B------:R-:W3:Y:S01]  /*ab760*/  LDL.LU R193, [R1+0x844] ;  /* 0x0008440001c17983 */ /* 0x000ee20000300800 */
[----:B------:R-:W-:Y:S01]  /*ab770*/  HMMA.1688.F32.TF32 R156, R188, R10, R156 ;  /* 0x0000000abc9c723c */ /* 0x000fe2000008109c */
[----:B----4-:R-:W-:-:S02]  /*ab780*/  IMAD.MOV.U32 R195, RZ, RZ, R19 ;  /* 0x000000ffffc37224 */ /* 0x010fc400078e0013 */
[----:B------:R-:W-:Y:S02]  /*ab790*/  IMAD.MOV.U32 R194, RZ, RZ, R18 ;  /* 0x000000ffffc27224 */ /* 0x000fe400078e0012 */
[----:B------:R-:W4:Y:S04]  /*ab7a0*/  LDL.LU R18, [R1+0x640c] ;  /* 0x00640c0001127983 */ /* 0x000f280000300800 */
[----:B------:R-:W4:Y:S01]  /*ab7b0*/  LDL.LU R19, [R1+0x6408] ;  /* 0x0064080001137983 */ /* 0x000f220000300800 */
[----:B------:R-:W-:Y:S01]  /*ab7c0*/  HMMA.1688.F32.TF32 R148, R188, R130, R148 ;  /* 0x00000082bc94723c */ /* 0x000fe20000081094 */
        /* <DEDUP_REMOVED lines=17> */
[----:B------:R-:W-:-:S02]  /*ab8e0*/  IMAD.MOV.U32 R20, RZ, RZ, R157 ;  /* 0x000000ffff147224 */ /* 0x000fc400078e009d */
[----:B------:R-:W-:Y:S02]  /*ab8f0*/  IMAD.MOV.U32 R156, RZ, RZ, R66 ;  /* 0x000000ffff9c7224 */ /* 0x000fe400078e0042 */
[----:B------:R-:W-:Y:S01]  /*ab900*/  IMAD.MOV.U32 R17, RZ, RZ, R158 ;  /* 0x000000ffff117224 */ /* 0x000fe200078e009e */
[----:B------:R-:W-:Y:S02]  /*ab910*/  MOV R157, R67 ;  /* 0x00000043009d7202 */ /* 0x000fe40000000f00 */
[----:B------:R-:W-:Y:S01]  /*ab920*/  MOV R16, R159 ;  /* 0x0000009f00107202 */ /* 0x000fe20000000f00 */
[----:B------:R-:W-:Y:S02]  /*ab930*/  IMAD.MOV.U32 R158, RZ, RZ, R70 ;  /* 0x000000ffff9e7224 */ /* 0x000fe400078e0046 */
[----:B------:R-:W-:Y:S02]  /*ab940*/  IMAD.MOV.U32 R41, RZ, RZ, R148 ;  /* 0x000000ffff297224 */ /* 0x000fe400078e0094 */
[----:B------:R-:W-:-:S02]  /*ab950*/  IMAD.MOV.U32 R159, RZ, RZ, R71 ;  /* 0x000000ffff9f7224 */ /* 0x000fc400078e0047 */
[----:B------:R-:W-:Y:S02]  /*ab960*/  IMAD.MOV.U32 R40, RZ, RZ, R149 ;  /* 0x000000ffff287224 */ /* 0x000fe400078e0095 */
[----:B------:R-:W-:Y:S02]  /*ab970*/  IMAD.MOV.U32 R148, RZ, RZ, R90 ;  /* 0x000000ffff947224 */ /* 0x000fe400078e005a */
[----:B------:R-:W-:Y:S01]  /*ab980*/  IMAD.MOV.U32 R37, RZ, RZ, R150 ;  /* 0x000000ffff257224 */ /* 0x000fe200078e0096 */
[----:B------:R-:W-:Y:S02]  /*ab990*/  MOV R149, R98 ;  /* 0x0000006200957202 */ /* 0x000fe40000000f00 */
[----:B------:R-:W-:Y:S01]  /*ab9a0*/  MOV R36, R151 ;  /* 0x0000009700247202 */ /* 0x000fe20000000f00 */
[----:B------:R-:W-:Y:S02]  /*ab9b0*/  IMAD.MOV.U32 R150, RZ, RZ, R102 ;  /* 0x000000ffff967224 */ /* 0x000fe400078e0066 */
[----:B------:R-:W-:-:S02]  /*ab9c0*/  IMAD.MOV.U32 R151, RZ, RZ, R106 ;  /* 0x000000ffff977224 */ /* 0x000fc400078e006a */
[----:B-1----:R-:W-:Y:S01]  /*ab9d0*/  IMAD.MOV.U32 R140, RZ, RZ, R107 ;  /* 0x000000ffff8c7224 */ /* 0x002fe200078e006b */
[----:B------:R-:W-:Y:S01]  /*ab9e0*/  MOV R141, R110 ;  /* 0x0000006e008d7202 */ /* 0x000fe20000000f00 */
[----:B------:R-:W-:Y:S02]  /*ab9f0*/  IMAD.MOV.U32 R142, RZ, RZ, R111 ;  /* 0x000000ffff8e7224 */ /* 0x000fe400078e006f */
[----:B------:R-:W-:Y:S02]  /*aba00*/  IMAD.MOV.U32 R143, RZ, RZ, R103 ;  /* 0x000000ffff8f7224 */ /* 0x000fe400078e0067 */
[----:B------:R-:W-:Y:S01]  /*aba10*/  IMAD.MOV.U32 R132, RZ, RZ, R99 ;  /* 0x000000ffff847224 */ /* 0x000fe200078e0063 */
[----:B------:R-:W-:Y:S01]  /*aba20*/  MOV R133, R94 ;  /* 0x0000005e00857202 */ /* 0x000fe20000000f00 */
[----:B------:R-:W-:Y:S02]  /*aba30*/  IMAD.MOV.U32 R134, RZ, RZ, R95 ;  /* 0x000000ffff867224 */ /* 0x000fe400078e005f */
[----:B------:R-:W-:-:S02]  /*aba40*/  IMAD.MOV.U32 R135, RZ, RZ, R91 ;  /* 0x000000ffff877224 */ /* 0x000fc400078e005b */
[----:B--2---:R-:W-:Y:S01]  /*aba50*/  IMAD.MOV.U32 R212, RZ, RZ, R22 ;  /* 0x000000ffffd47224 */ /* 0x004fe200078e0016 */
[----:B---3--:R-:W-:Y:S01]  /*aba60*/  MOV R213, R23 ;  /* 0x0000001700d57202 */ /* 0x008fe20000000f00 */
[----:B------:R-:W2:Y:S04]  /*aba70*/  LDL.LU R22, [R1+0x6404] ;  /* 0x0064040001167983 */ /* 0x000ea80000300800 */
[----:B------:R-:W2:Y:S01]  /*aba80*/  LDL.LU R23, [R1+0x6400] ;  /* 0x0064000001177983 */ /* 0x000ea20000300800 */
[----:B------:R-:W-:Y:S02]  /*aba90*/  IMAD.MOV.U32 R214, RZ, RZ, R26 ;  /* 0x000000ffffd67224 */ /* 0x000fe400078e001a */
[----:B------:R-:W-:Y:S01]  /*abaa0*/  IMAD.MOV.U32 R215, RZ, RZ, R27 ;  /* 0x000000ffffd77224 */ /* 0x000fe200078e001b */
        /* <DEDUP_REMOVED lines=34> */
[----:B------:R-:W-:-:S02]  /*abcd0*/  LOP3.LUT R250, R0, 0x40, RZ, 0x3c, !PT ;  /* 0x0000004000fa7812 */ /* 0x000fc400078e3cff */
[----:B------:R-:W-:-:S03]  /*abce0*/  LOP3.LUT R251, R0, 0x60, RZ, 0x3c, !PT ;  /* 0x0000006000fb7812 */ /* 0x000fc600078e3cff */
[----:B------:R-:W-:Y:S04]  /*abcf0*/  LDS R240, [R250+UR10+0x49000] ;  /* 0x0490000afaf07984 */ /* 0x000fe80008000800 */
[----:B------:R-:W-:Y:S04]  /*abd00*/  LDS R242, [R250+UR10+0x49800] ;  /* 0x0498000afaf27984 */ /* 0x000fe80008000800 */
[----:B------:R-:W-:Y:S04]  /*abd10*/  LDS R241, [R251+UR10+0x49000] ;  /* 0x0490000afbf17984 */ /* 0x000fe80008000800 */
[----:B------:R-:W1:Y:S01]  /*abd20*/  LDS R243, [R251+UR10+0x49800] ;  /* 0x0498000afbf37984 */ /* 0x000e620008000800 */
[----:B----4-:R-:W-:Y:S03]  /*abd30*/  HMMA.1688.F32.TF32 R156, R188, R18, R156 ;  /* 0x00000012bc9c723c */ /* 0x010fe6000008109c */
[----:B------:R-:W-:Y:S04]  /*abd40*/  LDS R248, [R250+UR10+0x49180] ;  /* 0x0491800afaf87984 */ /* 0x000fe80008000800 */
[----:B------:R-:W-:Y:S01]  /*abd50*/  LDS R249, [R251+UR10+0x49180] ;  /* 0x0491800afbf97984 */ /* 0x000fe20008000800 */
[C---:B-1----:R-:W-:Y:S08]  /*abd60*/  HMMA.1688.F32.TF32 R152, R240.reuse, R86, R152 ;  /* 0x00000056f098723c */ /* 0x042ff00000081098 */
[C---:B------:R-:W-:Y:S08]  /*abd70*/  HMMA.1688.F32.TF32 R148, R240.reuse, R82, R148 ;  /* 0x00000052f094723c */ /* 0x040ff00000081094 */
[----:B------:R-:W-:Y:S08]  /*abd80*/  HMMA.1688.F32.TF32 R144, R240, R78, R144 ;  /* 0x0000004ef090723c */ /* 0x000ff00000081090 */
[C---:B--2---:R-:W-:Y:S08]  /*abd90*/  HMMA.1688.F32.TF32 R192, R188.reuse, R106, R192 ;  /* 0x0000006abcc0723c */ /* 0x044ff000000810c0 */
[C---:B---3--:R-:W-:Y:S08]  /*abda0*/  HMMA.1688.F32.TF32 R216, R188.reuse, R110, R212 ;  /* 0x0000006ebcd8723c */ /* 0x048ff000000810d4 */
        /* <DEDUP_REMOVED lines=23> */
[C---:B--2---:R-:W-:Y:S01]  /*abf20*/  HMMA.1688.F32.TF32 R196, R188.reuse, R58, R204 ;  /* 0x0000003abcc4723c */ /* 0x044fe200000810cc */
[----:B------:R-:W-:Y:S04]  /*abf30*/  STL.64 [R1+0x15b0], R192 ;  /* 0x0015b0c001007387 */ /* 0x000fe80000100a00 */
[----:B------:R1:W-:Y:S03]  /*abf40*/  STL.64 [R1+0x15b8], R194 ;  /* 0x0015b8c201007387 */ /* 0x0003e60000100a00 */
[C---:B------:R-:W-:Y:S08]  /*abf50*/  HMMA.1688.F32.TF32 R176, R188.reuse, R42, R176 ;  /* 0x0000002abcb0723c */ /* 0x040ff000000810b0 */
[C---:B------:R-:W-:Y:S08]  /*abf60*/  HMMA.1688.F32.TF32 R172, R188.reuse, R38, R172 ;  /* 0x00000026bcac723c */ /* 0x040ff000000810ac */
[C---:B-1----:R-:W-:Y:S08]  /*abf70*/  HMMA.1688.F32.TF32 R192, R188.reuse, R54, R220 ;  /* 0x00000036bcc0723c */ /* 0x042ff000000810dc */
[C---:B------:R-:W-:Y:S08]  /*abf80*/  HMMA.1688.F32.TF32 R168, R188.reuse, R30, R168 ;  /* 0x0000001ebca8723c */ /* 0x040ff000000810a8 */
[C---:B------:R-:W-:Y:S08]  /*abf90*/  HMMA.1688.F32.TF32 R164, R188.reuse, R26, R164 ;  /* 0x0000001abca4723c */ /* 0x040ff000000810a4 */
[----:B------:R-:W-:Y:S01]  /*abfa0*/  HMMA.1688.F32.TF32 R160, R188, R22, R160 ;  /* 0x00000016bca0723c */ /* 0x000fe200000810a0 */
[----:B------:R-:W-:Y:S04]  /*abfb0*/  STL.64 [R1+0x15a0], R200 ;  /* 0x0015a0c801007387 */ /* 0x000fe80000100a00 */
[----:B------:R-:W-:Y:S04]  /*abfc0*/  STL.64 [R1+0x15a8], R202 ;  /* 0x0015a8ca01007387 */ /* 0x000fe80000100a00 */
[----:B------:R-:W-:Y:S04]  /*abfd0*/  STL.64 [R1+0x1590], R196 ;  /* 0x001590c401007387 */ /* 0x000fe80000100a00 */
[----:B------:R-:W-:Y:S04]  /*abfe0*/  STL.64 [R1+0x1598], R198 ;  /* 0x001598c601007387 */ /* 0x000fe80000100a00 */
[----:B------:R-:W-:Y:S04]  /*abff0*/  LDS R188, [R0+UR10+0x49080] ;  /* 0x0490800a00bc7984 */ /* 0x000fe80008000800 */
[----:B------:R-:W-:Y:S04]  /*ac000*/  LDS R190, [R0+UR10+0x49880] ;  /* 0x0498800a00be7984 */ /* 0x000fe80008000800 */
[----:B------:R-:W-:Y:S04]  /*ac010*/  LDS R189, [R73+UR10+0x49080] ;  /* 0x0490800a49bd7984 */ /* 0x000fe80008000800 */
[----:B------:R-:W1:Y:S04]  /*ac020*/  LDS R191, [R73+UR10+0x49880] ;  /* 0x0498800a49bf7984 */ /* 0x000e680008000800 */
        /* <DEDUP_REMOVED lines=19> */
[----:B------:R-:W-:Y:S04]  /*ac160*/  STL.64 [R1+0x8], R154 ;  /* 0x0000089a01007387 */ /* 0x000fe80000100a00 */
[----:B------:R-:W-:Y:S04]  /*ac170*/  STL.64 [R1+0x6370], R78 ;  /* 0x0063704e01007387 */ /* 0x000fe80000100a00 */
[----:B------:R-:W-:Y:S04]  /*ac180*/  STL.64 [R1+0x1560], R148 ;  /* 0x0015609401007387 */ /* 0x000fe80000100a00 */
[----:B------:R-:W-:Y:S04]  /*ac190*/  STL.64 [R1+0x1568], R150 ;  /* 0x0015689601007387 */ /* 0x000fe80000100a00 */
[----:B------:R-:W-:Y:S04]  /*ac1a0*/  STL.64 [R1+0x6368], R76 ;  /* 0x0063684c01007387 */ /* 0x000fe80000100a00 */
[----:B------:R-:W-:Y:S04]  /*ac1b0*/  STL.64 [R1+0x1550], R144 ;  /* 0x0015509001007387 */ /* 0x000fe80000100a00 */
[----:B------:R2:W-:Y:S02]  /*ac1c0*/  STL.64 [R1+0x1558], R146 ;  /* 0x0015589201007387 */ /* 0x0005e40000100a00 */
[C---:B--2---:R-:W-:Y:S08]  /*ac1d0*/  HMMA.1688.F32.TF32 R144, R240.reuse, R74, R140 ;  /* 0x0000004af090723c */ /* 0x044ff0000008108c */
[C---:B------:R-:W-:Y:S08]  /*ac1e0*/  HMMA.1688.F32.TF32 R140, R240.reuse, R34, R136 ;  /* 0x00000022f08c723c */ /* 0x040ff00000081088 */
[C---:B------:R-:W-:Y:S03]  /*ac1f0*/  HMMA.1688.F32.TF32 R76, R240.reuse, R6, R132 ;  /* 0x00000006f04c723c */ /* 0x040fe60000081084 */
[----:B------:R-:W-:Y:S04]  /*ac200*/  STL.64 [R1+0x1540], R144 ;  /* 0x0015409001007387 */ /* 0x000fe80000100a00 */
[----:B------:R-:W-:Y:S04]  /*ac210*/  STL.64 [R1+0x1548], R146 ;  /* 0x0015489201007387 */ /* 0x000fe80000100a00 */
[----:B------:R-:W2:Y:S04]  /*ac220*/  LDL.LU R136, [R1+0x90] ;  /* 0x0000900001887983 */ /* 0x000ea80000300800 */
[----:B------:R3:W-:Y:S04]  /*ac230*/  STL.64 [R1+0x1530], R140 ;  /* 0x0015308c01007387 */ /* 0x0007e80000100a00 */
[----:B------:R4:W-:Y:S04]  /*ac240*/  STL.64 [R1+0x1538], R142 ;  /* 0x0015388e01007387 */ /* 0x0009e80000100a00 */
[----:B------:R-:W-:Y:S04]  /*ac250*/  STL.64 [R1+0x1520], R76 ;  /* 0x0015204c01007387 */ /* 0x000fe80000100a00 */
        /* <DEDUP_REMOVED lines=108> */
[C---:B-1----:R-:W-:Y:S08]  /*ac920*/  HMMA.1688.F32.TF32 R76, R240.reuse, R10, R244 ;  /* 0x0000000af04c723c */ /* 0x042ff000000810f4 */
[----:B--2---:R-:W-:Y:S11]  /*ac930*/  HMMA.1688.F32.TF32 R216, R240, R14, R216 ;  /* 0x0000000ef0d8723c */ /* 0x004ff600000810d8 */
[----:B------:R-:W-:Y:S01]  /*ac940*/  IMAD.MOV.U32 R117, RZ, RZ, R76 ;  /* 0x000000ffff757224 */ /* 0x000fe200078e004c */
[----:B------:R-:W-:Y:S01]  /*ac950*/  MOV R116, R77 ;  /* 0x0000004d00747202 */ /* 0x000fe20000000f00 */
[----:B------:R-:W-:-:S02]  /*ac960*/  IMAD.MOV.U32 R113, RZ, RZ, R78 ;  /* 0x000000ffff717224 */ /* 0x000fc400078e004e */
[----:B------:R-:W-:Y:S02]  /*ac970*/  IMAD.MOV.U32 R112, RZ, RZ, R79 ;  /* 0x000000ffff707224 */ /* 0x000fe400078e004f */
[C---:B---3--:R-:W-:Y:S08]  /*ac980*/  HMMA.1688.F32.TF32 R76, R240.reuse, R130, R212 ;  /* 0x00000082f04c723c */ /* 0x048ff000000810d4 */
[C---:B------:R-:W-:Y:S01]  /*ac990*/  HMMA.1688.F32.TF32 R192, R240.reuse, R126, R192 ;  /* 0x0000007ef0c0723c */ /* 0x040fe200000810c0 */
[----:B------:R-:W-:Y:S04]  /*ac9a0*/  STL.64 [R1+0x1500], R216 ;  /* 0x001500d801007387 */ /* 0x000fe80000100a00 */
[----:B------:R-:W-:Y:S03]  /*ac9b0*/  STL.64 [R1+0x1508], R218 ;  /* 0x001508da01007387 */ /* 0x000fe60000100a00 */
        /* <DEDUP_REMOVED lines=25> */
[----:B------:R-:W-:Y:S01]  /*acb50*/  STL.64 [R1+0x1478], R198 ;  /* 0x001478c601007387 */ /* 0x000fe20000100a00 */
[C---:B------:R-:W-:Y:S08]  /*acb60*/  HMMA.1688.F32.TF32 R184, R240.reuse, R70, R184 ;  /* 0x00000046f0b8723c */ /* 0x040ff000000810b8 */
[C---:B-1----:R-:W-:Y:S01]  /*acb70*/  HMMA.1688.F32.TF32 R192, R240.reuse, R90, R220 ;  /* 0x0000005af0c0723c */ /* 0x042fe200000810dc */
[----:B------:R-:W-:Y:S04]  /*acb80*/  STL.64 [R1+0x1460], R76 ;  /* 0x0014604c01007387 */ /* 0x000fe80000100a00 */
[----:B------:R1:W-:Y:S03]  /*acb90*/  STL.64 [R1+0x1468], R78 ;  /* 0x0014684e01007387 */ /* 0x0003e60000100a00 */
[C---:B-1----:R-:W-:Y:S11]  /*acba0*/  HMMA.1688.F32.TF32 R76, R240.reuse, R66, R180 ;  /* 0x00000042f04c723c */ /* 0x042ff600000810b4 */
        /* <DEDUP_REMOVED lines=32> */
[----:B------:R-:W-:Y:S02]  /*acdb0*/  HMMA.1688.F32.TF32 R136, R240, R18, R136 ;  /* 0x00000012f088723c */ /* 0x000fe40000081088 */
[----:B------:R-:W-:Y:S04]  /*acdc0*/  LDS R240, [R250+UR10+0x49080] ;  /* 0x0490800afaf07984 */ /* 0x000fe80008000800 */
[----:B------:R-:W-:Y:S04]  /*acdd0*/  LDS R242, [R250+UR10+0x49880] ;  /* 0x0498800afaf27984 */ /* 0x000fe80008000800 */
[----:B------:R-:W-:Y:S04]  /*acde0*/  LDS R241, [R251+UR10+0x49080] ;  /* 0x0490800afbf17984 */ /* 0x000fe80008000800 */
[----:B------:R-:W1:Y:S04]  /*acdf0*/  LDS R243, [R251+UR10+0x49880] ;  /* 0x0498800afbf37984 */ /* 0x000e680008000800 */
        /* <DEDUP_REMOVED lines=127> */
[C---:B---3--:R-:W-:Y:S08]  /*ad5f0*/  HMMA.1688.F32.TF32 R208, R188.reuse, R14, R208 ;  /* 0x0000000ebcd0723c */ /* 0x048ff000000810d0 */
[C---:B----4-:R-:W-:Y:S08]  /*ad600*/  HMMA.1688.F32.TF32 R132, R188.reuse, R30, R132 ;  /* 0x0000001ebc84723c */ /* 0x050ff00000081084 */
[----:B--2---:R-:W-:-:S15]  /*ad610*/  HMMA.1688.F32.TF32 R244, R188, R78, R244 ;  /* 0x0000004ebcf4723c */ /* 0x004fde00000810f4 */
[----:B------:R-:W-:-:S04]  /*ad620*/  NOP ;  /* 0x0000000000007918 */ /* 0x000fc80000000000 */
[----:B------:R-:W-:Y:S04]  /*ad630*/  STL.64 [R1+0x1390], R244 ;  /* 0x001390f401007387 */ /* 0x000fe80000100a00 */
[----:B------:R1:W-:Y:S02]  /*ad640*/  STL.64 [R1+0x1398], R246 ;  /* 0x001398f601007387 */ /* 0x0003e40000100a00 */
[C---:B-1----:R-:W-:Y:S08]  /*ad650*/  HMMA.1688.F32.TF32 R244, R188.reuse, R74, R216 ;  /* 0x0000004abcf4723c */ /* 0x042ff000000810d8 */
        /* <DEDUP_REMOVED lines=183> */
[----:B--2---:R-:W-:Y:S08]  /*ae1d0*/  HMMA.1688.F32.TF32 R192, R240, R86, R192 ;  /* 0x00000056f0c0723c */ /* 0x004ff000000810c0 */
[C---:B---3--:R-:W-:Y:S08]  /*ae1e0*/  HMMA.1688.F32.TF32 R244, R188.reuse, R22, R244 ;  /* 0x00000016bcf4723c */ /* 0x048ff000000810f4 */
[C---:B------:R-:W-:Y:S08]  /*ae1f0*/  HMMA.1688.F32.TF32 R216, R188.reuse, R26, R216 ;  /* 0x0000001abcd8723c */ /* 0x040ff000000810d8 */
[----:B------:R-:W-:Y:S08]  /*ae200*/  HMMA.1688.F32.TF32 R212, R188, R18, R212 ;  /* 0x00000012bcd4723c */ /* 0x000ff000000810d4 */
[C---:B------:R-:W-:Y:S01]  /*ae210*/  HMMA.1688.F32.TF32 R208, R240.reuse, R78, R208 ;  /* 0x0000004ef0d0723c */ /* 0x040fe200000810d0 */
[----:B------:R-:W-:Y:S04]  /*ae220*/  LDS R188, [R0+UR10+0x49100] ;  /* 0x0491000a00bc7984 */ /* 0x000fe80008000800 */
[----:B------:R-:W-:Y:S04]  /*ae230*/  LDS R190, [R0+UR10+0x49900] ;  /* 0x0499000a00be7984 */ /* 0x000fe80008000800 */
[----:B------:R-:W-:Y:S04]  /*ae240*/  LDS R189, [R73+UR10+0x49100] ;  /* 0x0491000a49bd7984 */ /* 0x000fe80008000800 */
[----:B------:R-:W1:Y:S04]  /*ae250*/  LDS R191, [R73+UR10+0x49900] ;  /* 0x0499000a49bf7984 */ /* 0x000e680008000800 */
[----:B------:R-:W-:Y:S04]  /*ae260*/  STL.64 [R1+0x11d0], R216 ;  /* 0x0011d0d801007387 */ /* 0x000fe80000100a00 */
[----:B------:R2:W-:Y:S04]  /*ae270*/  STL.64 [R1+0x11d8], R218 ;  /* 0x0011d8da01007387 */ /* 0x0005e80000100a00 */
[----:B--2---:R-:W2:Y:S04]  /*ae280*/  LDL.LU.64 R218, [R1+0x6360] ;  /* 0x0063600001da7983 */ /* 0x004ea80000300a00 */
[----:B------:R-:W3:Y:S04]  /*ae290*/  LDL.LU.64 R216, [R1+0x6358] ;  /* 0x0063580001d87983 */ /* 0x000ee80000300a00 */
[----:B------:R-:W-:Y:S04]  /*ae2a0*/  STL.64 [R1+0x11c0], R244 ;  /* 0x0011c0f401007387 */ /* 0x000fe80000100a00 */
[----:B------:R-:W-:Y:S04]  /*ae2b0*/  STL.64 [R1+0x11c8], R246 ;  /* 0x0011c8f601007387 */ /* 0x000fe80000100a00 */
        /* <DEDUP_REMOVED lines=23> */
[C---:B----4-:R-:W-:Y:S01]  /*ae430*/  HMMA.1688.F32.TF32 R196, R240.reuse, R126, R220 ;  /* 0x0000007ef0c4723c */ /* 0x050fe200000810dc */
        /* <DEDUP_REMOVED lines=159> */
[----:B------:R-:W-:Y:S01]  /*aee30*/  HMMA.1688.F32.TF32 R240, R240, R18, R228 ;  /* 0x00000012f0f0723c */ /* 0x000fe200000810e4 */
        /* <DEDUP_REMOVED lines=62> */
[----:B------:R-:W-:Y:S04]  /*af220*/  LDS R241, [R251+UR10+0x49100] ;  /* 0x0491000afbf17984 */ /* 0x000fe80008000800 */
[----:B------:R-:W2:Y:S04]  /*af230*/  LDS R243, [R251+UR10+0x49900] ;  /* 0x0499000afbf37984 */ /* 0x000ea80008000800 */
[----:B------:R-:W-:Y:S04]  /*af240*/  LDS R250, [R250+UR10+0x49980] ;  /* 0x0499800afafa7984 */ /* 0x000fe80008000800 */
[----:B------:R-:W-:Y:S04]  /*af250*/  LDS R251, [R251+UR10+0x49980] ;  /* 0x0499800afbfb7984 */ /* 0x000fe80008000800 */
        /* <DEDUP_REMOVED lines=64> */
[----:B-1----:R-:W3:Y:S04]  /*af660*/  LDL.LU.64 R134, [R1+0x61d0] ;  /* 0x0061d00001867983 */ /* 0x002ee80000300a00 */
[----:B------:R-:W3:Y:S04]  /*af670*/  LDL.LU.64 R132, [R1+0x61c8] ;  /* 0x0061c80001847983 */ /* 0x000ee80000300a00 */
[----:B------:R-:W-:Y:S04]  /*af680*/  STL.64 [R1+0x910], R244 ;  /* 0x000910f401007387 */ /* 0x000fe80000100a00 */
[----:B------:R3:W-:Y:S01]  /*af690*/  STL.64 [R1+0x918], R246 ;  /* 0x000918f601007387 */ /* 0x0007e20000100a00 */
        /* <DEDUP_REMOVED lines=32> */
[----:B--2---:R-:W-:Y:S01]  /*af8a0*/  HMMA.1688.F32.TF32 R136, R188, R18, R180 ;  /* 0x00000012bc88723c */ /* 0x004fe200000810b4 */
[----:B------:R-:W-:Y:S04]  /*af8b0*/  STL.64 [R1+0x840], R132 ;  /* 0x0008408401007387 */ /* 0x000fe80000100a00 */
[----:B------:R1:W-:Y:S03]  /*af8c0*/  STL.64 [R1+0x848], R134 ;  /* 0x0008488601007387 */ /* 0x0003e60000100a00 */
[----:B-1----:R-:W-:Y:S03]  /*af8d0*/  HMMA.1688.F32.TF32 R132, R240, R86, R184 ;  /* 0x00000056f084723c */ /* 0x002fe600000810b8 */
[----:B------:R-:W-:Y:S04]  /*af8e0*/  STL.64 [R1+0x830], R140 ;  /* 0x0008308c01007387 */ /* 0x000fe80000100a00 */
[----:B------:R-:W-:Y:S04]  /*af8f0*/  STL.64 [R1+0x838], R142 ;  /* 0x0008388e01007387 */ /* 0x000fe80000100a00 */
[----:B------:R1:W-:Y:S01]  /*af900*/  STL.64 [R1+0x810], R136 ;  /* 0x0008108801007387 */ /* 0x0003e20000100a00 */
[----:B------:R-:W-:-:S03]  /*af910*/  IMAD.MOV.U32 R244, RZ, RZ, R219 ;  /* 0x000000fffff47224 */ /* 0x000fc600078e00db */
[----:B------:R2:W-:Y:S04]  /*af920*/  STL.64 [R1+0x818], R138 ;  /* 0x0008188a01007387 */ /* 0x0005e80000100a00 */
[----:B------:R-:W3:Y:S01]  /*af930*/  LDL.LU R219, [R1+0x61c4] ;  /* 0x0061c40001db7983 */ /* 0x000ee20000300800 */
[----:B------:R-:W-:Y:S01]  /*af940*/  MOV R245, R218 ;  /* 0x000000da00f57202 */ /* 0x000fe20000000f00 */
[----:B------:R-:W-:Y:S02]  /*af950*/  IMAD.MOV.U32 R246, RZ, RZ, R217 ;  /* 0x000000fffff67224 */ /* 0x000fe400078e00d9 */
[----:B------:R-:W-:Y:S02]  /*af960*/  IMAD.MOV.U32 R247, RZ, RZ, R216 ;  /* 0x000000fffff77224 */ /* 0x000fe400078e00d8 */
[----:B------:R-:W-:-:S02]  /*af970*/  IMAD.MOV.U32 R144, RZ, RZ, R211 ;  /* 0x000000ffff907224 */ /* 0x000fc400078e00d3 */
[----:B-1----:R-:W-:Y:S01]  /*af980*/  IMAD.MOV.U32 R136, RZ, RZ, R215 ;  /* 0x000000ffff887224 */ /* 0x002fe200078e00d7 */
[----:B------:R-:W-:Y:S04]  /*af990*/  STL.64 [R1+0x7f0], R132 ;  /* 0x0007f08401007387 */ /* 0x000fe80000100a00 */
[----:B------:R-:W-:Y:S04]  /*af9a0*/  STL.64 [R1+0x7f8], R134 ;  /* 0x0007f88601007387 */ /* 0x000fe80000100a00 */
[----:B------:R-:W3:Y:S04]  /*af9b0*/  LDL.LU R218, [R1+0x61c0] ;  /* 0x0061c00001da7983 */ /* 0x000ee80000300800 */
[----:B------:R-:W3:Y:S04]  /*af9c0*/  LDL.LU R217, [R1+0x61bc] ;  /* 0x0061bc0001d97983 */ /* 0x000ee80000300800 */
[----:B------:R-:W3:Y:S04]  /*af9d0*/  LDL.LU R216, [R1+0x61b8] ;  /* 0x0061b80001d87983 */ /* 0x000ee80000300800 */
[----:B------:R-:W3:Y:S01]  /*af9e0*/  LDL.LU R215, [R1+0x61b4] ;  /* 0x0061b40001d77983 */ /* 0x000ee20000300800 */
[----:B------:R-:W-:Y:S01]  /*af9f0*/  MOV R137, R214 ;  /* 0x000000d600897202 */ /* 0x000fe20000000f00 */
[----:B--2---:R-:W-:-:S02]  /*afa00*/  IMAD.MOV.U32 R138, RZ, RZ, R213 ;  /* 0x000000ffff8a7224 */ /* 0x004fc400078e00d5 */
[----:B------:R-:W2:Y:S04]  /*afa10*/  LDL.LU R214, [R1+0x61b0] ;  /* 0x0061b00001d67983 */ /* 0x000ea80000300800 */
[----:B------:R-:W2:Y:S01]  /*afa20*/  LDL.LU R213, [R1+0x61ac] ;  /* 0x0061ac0001d57983 */ /* 0x000ea20000300800 */
[----:B------:R-:W-:Y:S01]  /*afa30*/  IMAD.MOV.U32 R139, RZ, RZ, R212 ;  /* 0x000000ffff8b7224 */ /* 0x000fe200078e00d4 */
[----:B------:R-:W-:Y:S02]  /*afa40*/  MOV R145, R210 ;  /* 0x000000d200917202 */ /* 0x000fe40000000f00 */
[----:B------:R-:W2:Y:S04]  /*afa50*/  LDL.LU R212, [R1+0x61a8] ;  /* 0x0061a80001d47983 */ /* 0x000ea80000300800 */
[----:B------:R-:W2:Y:S04]  /*afa60*/  LDL.LU R211, [R1+0x61a4] ;  /* 0x0061a40001d37983 */ /* 0x000ea80000300800 */
[----:B------:R-:W2:Y:S01]  /*afa70*/  LDL.LU R210, [R1+0x61a0] ;  /* 0x0061a00001d27983 */ /* 0x000ea20000300800 */
[----:B------:R-:W-:-:S02]  /*afa80*/  IMAD.MOV.U32 R146, RZ, RZ, R209 ;  /* 0x000000ffff927224 */ /* 0x000fc400078e00d1 */
[----:B------:R-:W-:Y:S01]  /*afa90*/  IMAD.MOV.U32 R147, RZ, RZ, R208 ;  /* 0x000000ffff937224 */ /* 0x000fe200078e00d0 */
[----:B------:R-:W2:Y:S04]  /*afaa0*/  LDL.LU R209, [R1+0x619c] ;  /* 0x00619c0001d17983 */ /* 0x000ea80000300800 */
[----:B------:R-:W2:Y:S01]  /*afab0*/  LDL.LU R208, [R1+0x6198] ;  /* 0x0061980001d07983 */ /* 0x000ea20000300800 */
[----:B------:R-:W-:Y:S01]  /*afac0*/  IMAD.MOV.U32 R148, RZ, RZ, R203 ;  /* 0x000000ffff947224 */ /* 0x000fe200078e00cb */
[----:B------:R-:W-:Y:S02]  /*afad0*/  MOV R149, R202 ;  /* 0x000000ca00957202 */ /* 0x000fe40000000f00 */
        /* <DEDUP_REMOVED lines=56> */
[----:B----4-:R-:W-:Y:S02]  /*afe60*/  IMAD.MOV.U32 R142, RZ, RZ, R198 ;  /* 0x000000ffff8e7224 */ /* 0x010fe400078e00c6 */
[----:B------:R-:W-:Y:S01]  /*afe70*/  IMAD.MOV.U32 R143, RZ, RZ, R199 ;  /* 0x000000ffff8f7224 */ /* 0x000fe200078e00c7 */
[----:B------:R-:W-:Y:S04]  /*afe80*/  LDS R132, [R0+UR10+0x49180] ;  /* 0x0491800a00847984 */ /* 0x000fe80008000800 */
[----:B------:R-:W-:Y:S04]  /*afe90*/  LDS R134, [R0+UR10+0x49980] ;  /* 0x0499800a00867984 */ /* 0x000fe80008000800 */
[----:B------:R-:W-:Y:S04]  /*afea0*/  LDS R133, [R73+UR10+0x49180] ;  /* 0x0491800a49857984 */ /* 0x000fe80008000800 */
[----:B------:R-:W1:Y:S01]  /*afeb0*/  LDS R135, [R73+UR10+0x49980] ;  /* 0x0499800a49877984 */ /* 0x000e620008000800 */
[----:B---3--:R-:W-:-:S02]  /*afec0*/  IMAD.MOV.U32 R183, RZ, RZ, R219 ;  /* 0x000000ffffb77224 */ /* 0x008fc400078e00db */
[----:B------:R-:W-:Y:S01]  /*afed0*/  IMAD.MOV.U32 R182, RZ, RZ, R218 ;  /* 0x000000ffffb67224 */ /* 0x000fe200078e00da */
[----:B------:R-:W-:Y:S01]  /*afee0*/  MOV R181, R217 ;  /* 0x000000d900b57202 */ /* 0x000fe20000000f00 */
[----:B------:R-:W-:Y:S02]  /*afef0*/  IMAD.MOV.U32 R180, RZ, RZ, R216 ;  /* 0x000000ffffb47224 */ /* 0x000fe400078e00d8 */
[----:B------:R-:W3:Y:S04]  /*aff00*/  LDL.LU R216, [R1+0x6134] ;  /* 0x0061340001d87983 */ /* 0x000ee80000300800 */
[----:B------:R-:W3:Y:S04]  /*aff10*/  LDL.LU R217, [R1+0x6130] ;  /* 0x0061300001d97983 */ /* 0x000ee80000300800 */
[----:B------:R-:W3:Y:S04]  /*aff20*/  LDL.LU R218, [R1+0x612c] ;  /* 0x00612c0001da7983 */ /* 0x000ee80000300800 */
[----:B------:R-:W3:Y:S01]  /*aff30*/  LDL.LU R219, [R1+0x6128] ;  /* 0x0061280001db7983 */ /* 0x000ee20000300800 */
[----:B--2---:R-:W-:Y:S01]  /*aff40*/  IMAD.MOV.U32 R188, RZ, RZ, R212 ;  /* 0x000000ffffbc7224 */ /* 0x004fe200078e00d4 */
[----:B------:R-:W-:-:S02]  /*aff50*/  MOV R189, R213 ;  /* 0x000000d500bd7202 */ /* 0x000fc40000000f00 */
[----:B------:R-:W2:Y:S04]  /*aff60*/  LDL.LU R212, [R1+0x6124] ;  /* 0x0061240001d47983 */ /* 0x000ea80000300800 */
[----:B------:R-:W2:Y:S01]  /*aff70*/  LDL.LU R213, [R1+0x6120] ;  /* 0x0061200001d57983 */ /* 0x000ea20000300800 */
[----:B------:R-:W-:Y:S02]  /*aff80*/  IMAD.MOV.U32 R190, RZ, RZ, R214 ;  /* 0x000000ffffbe7224 */ /* 0x000fe400078e00d6 */
[----:B------:R-:W-:Y:S01]  /*aff90*/  IMAD.MOV.U32 R191, RZ, RZ, R215 ;  /* 0x000000ffffbf7224 */ /* 0x000fe200078e00d7 */
[----:B------:R-:W2:Y:S04]  /*affa0*/  LDL.LU R214, [R1+0x611c] ;  /* 0x00611c0001d67983 */ /* 0x000ea80000300800 */
[----:B------:R-:W2:Y:S01]  /*affb0*/  LDL.LU R215, [R1+0x6118] ;  /* 0x0061180001d77983 */ /* 0x000ea20000300800 */
[----:B------:R-:W-:Y:S01]  /*affc0*/  IMAD.MOV.U32 R184, RZ, RZ, R208 ;  /* 0x000000ffffb87224 */ /* 0x000fe200078e00d0 */
[----:B------:R-:W-:-:S02]  /*affd0*/  MOV R185, R209 ;  /* 0x000000d100b97202 */ /* 0x000fc40000000f00 */
[----:B------:R-:W4:Y:S04]  /*affe0*/  LDL.LU R208, [R1+0x6114] ;  /* 0x0061140001d07983 */ /* 0x000f280000300800 */
[----:B------:R-:W4:Y:S01]  /*afff0*/  LDL.LU R209, [R1+0x6110] ;  /* 0x0061100001d17983 */ /* 0x000f220000300800 */
[----:B------:R-:W-:Y:S02]  /*b0000*/  IMAD.MOV.U32 R186, RZ, RZ, R210 ;  /* 0x000000ffffba7224 */ /* 0x000fe400078e00d2 */
[----:B------:R-:W-:Y:S01]  /*b0010*/  IMAD.MOV.U32 R187, RZ, RZ, R211 ;  /* 0x000000ffffbb7224 */ /* 0x000fe200078e00d3 */
        /* <DEDUP_REMOVED lines=13> */
[----:B------:R-:W3:Y:S01]  /*b00f0*/  LDL.LU R199, [R1+0x60d8] ;  /* 0x0060d80001c77983 */ /* 0x000ee20000300800 */
[----:B--2---:R-:W-:-:S15]  /*b0100*/  HMMA.1688.F32.TF32 R192, R240, R82, R192 ;  /* 0x00000052f0c0723c */ /* 0x004fde00000810c0 */
[----:B------:R-:W-:-:S04]  /*b0110*/  NOP ;  /* 0x0000000000007918 */ /* 0x000fc80000000000 */
[----:B------:R2:W-:Y:S04]  /*b0120*/  STL.64 [R1+0x7e0], R192 ;  /* 0x0007e0c001007387 */ /* 0x0005e80000100a00 */
[----:B------:R1:W-:Y:S01]  /*b0130*/  STL.64 [R1+0x7e8], R194 ;  /* 0x0007e8c201007387 */ /* 0x0003e20000100a00 */
[----:B--2---:R-:W-:Y:S01]  /*b0140*/  IMAD.MOV.U32 R192, RZ, RZ, R200 ;  /* 0x000000ffffc07224 */ /* 0x004fe200078e00c8 */
[----:B------:R-:W-:Y:S02]  /*b0150*/  MOV R193, R201 ;  /* 0x000000c900c17202 */ /* 0x000fe40000000f00 */
[----:B------:R-:W2:Y:S04]  /*b0160*/  LDL.LU R200, [R1+0x60d4] ;  /* 0x0060d40001c87983 */ /* 0x000ea80000300800 */
[----:B------:R-:W2:Y:S01]  /*b0170*/  LDL.LU R201, [R1+0x60d0] ;  /* 0x0060d00001c97983 */ /* 0x000ea20000300800 */
[----:B-1----:R-:W-:-:S02]  /*b0180*/  IMAD.MOV.U32 R194, RZ, RZ, R202 ;  /* 0x000000ffffc27224 */ /* 0x002fc400078e00ca */
[----:B------:R-:W-:Y:S01]  /*b0190*/  IMAD.MOV.U32 R195, RZ, RZ, R203 ;  /* 0x000000ffffc37224 */ /* 0x000fe200078e00cb */
[----:B------:R-:W2:Y:S04]  /*b01a0*/  LDL.LU R202, [R1+0x60cc] ;  /* 0x0060cc0001ca7983 */ /* 0x000ea80000300800 */
[----:B------:R-:W2:Y:S01]  /*b01b0*/  LDL.LU R203, [R1+0x60c8] ;  /* 0x0060c80001cb7983 */ /* 0x000ea20000300800 */
[----:B---3--:R-:W-:-:S15]  /*b01c0*/  HMMA.1688.F32.TF32 R196, R240, R78, R196 ;  /* 0x0000004ef0c4723c */ /* 0x008fde00000810c4 */
[----:B------:R-:W-:-:S04]  /*b01d0*/  NOP ;  /* 0x0000000000007918 */ /* 0x000fc80000000000 */
[----:B------:R1:W-:Y:S04]  /*b01e0*/  STL.64 [R1+0x7d0], R196 ;  /* 0x0007d0c401007387 */ /* 0x0003e80000100a00 */
[----:B------:R3:W-:Y:S04]  /*b01f0*/  STL.64 [R1+0x7d8], R198 ;  /* 0x0007d8c601007387 */ /* 0x0007e80000100a00 */
[----:B-1----:R-:W2:Y:S04]  /*b0200*/  LDL.LU R196, [R1+0x9e0] ;  /* 0x0009e00001c47983 */ /* 0x002ea80000300800 */
[----:B------:R-:W2:Y:S04]  /*b0210*/  LDL.LU R197, [R1+0x9e4] ;  /* 0x0009e40001c57983 */ /* 0x000ea80000300800 */
[----:B---3--:R-:W3:Y:S04]  /*b0220*/  LDL.LU R198, [R1+0x9e8] ;  /* 0x0009e80001c67983 */ /* 0x008ee80000300800 */
[----:B------:R-:W3:Y:S01]  /*b0230*/  LDL.LU R199, [R1+0x9ec] ;  /* 0x0009ec0001c77983 */ /* 0x000ee20000300800 */
[C---:B----4-:R-:W-:Y:S08]  /*b0240*/  HMMA.1688.F32.TF32 R208, R240.reuse, R6, R208 ;  /* 0x00000006f0d0723c */ /* 0x050ff000000810d0 */
[C---:B------:R-:W-:Y:S08]  /*b0250*/  HMMA.1688.F32.TF32 R188, R240.reuse, R98, R188 ;  /* 0x00000062f0bc723c */ /* 0x040ff000000810bc */
[C---:B------:R-:W-:Y:S08]  /*b0260*/  HMMA.1688.F32.TF32 R140, R240.reuse, R38, R140 ;  /* 0x00000026f08c723c */ /* 0x040ff0000008108c */
        /* <DEDUP_REMOVED lines=26> */
[C---:B---3--:R-:W-:Y:S08]  /*b0410*/  HMMA.1688.F32.TF32 R200, R240.reuse, R110, R196 ;  /* 0x0000006ef0c8723c */ /* 0x048ff000000810c4 */
        /* <DEDUP_REMOVED lines=48> */
[----:B-1----:R-:W3:Y:S04]  /*b0720*/  LDL.LU R140, [R1+0xd30] ;  /* 0x000d3000018c7983 */ /* 0x002ee80000300800 */
[----:B------:R1:W-:Y:S04]  /*b0730*/  STL.64 [R1+0x630], R144 ;  /* 0x0006309001007387 */ /* 0x0003e80000100a00 */
[----:B------:R4:W-:Y:S04]  /*b0740*/  STL.64 [R1+0x638], R146 ;  /* 0x0006389201007387 */ /* 0x0009e80000100a00 */
        /* <DEDUP_REMOVED lines=109> */
[----:B---3--:R-:W-:Y:S08]  /*b0e20*/  HMMA.1688.F32.TF32 R140, R132, R54, R140 ;  /* 0x00000036848c723c */ /* 0x008ff0000008108c */
[C---:B--2---:R-:W-:Y:S08]  /*b0e30*/  HMMA.1688.F32.TF32 R236, R240.reuse, R18, R236 ;  /* 0x00000012f0ec723c */ /* 0x044ff000000810ec */
[----:B----4-:R-:W-:Y:S08]  /*b0e40*/  HMMA.1688.F32.TF32 R244, R240, R22, R244 ;  /* 0x00000016f0f4723c */ /* 0x010ff000000810f4 */
[C---:B------:R-:W-:Y:S11]  /*b0e50*/  HMMA.1688.F32.TF32 R232, R132.reuse, R86, R232 ;  /* 0x0000005684e8723c */ /* 0x040ff600000810e8 */
[----:B------:R-:W-:Y:S04]  /*b0e60*/  STL.64 [R1+0x610], R244 ;  /* 0x000610f401007387 */ /* 0x000fe80000100a00 */
[----:B------:R1:W-:Y:S04]  /*b0e70*/  STL.64 [R1+0x618], R246 ;  /* 0x000618f601007387 */ /* 0x0003e80000100a00 */
[----:B-1----:R-:W2:Y:S04]  /*b0e80*/  LDL.LU.64 R246, [R1+0x60c0] ;  /* 0x0060c00001f67983 */ /* 0x002ea80000300a00 */
[----:B------:R-:W2:Y:S04]  /*b0e90*/  LDL.LU.64 R244, [R1+0x60b8] ;  /* 0x0060b80001f47983 */ /* 0x000ea80000300a00 */
[----:B------:R-:W-:Y:S04]  /*b0ea0*/  STL.64 [R1+0x410], R236 ;  /* 0x000410ec01007387 */ /* 0x000fe80000100a00 */
[----:B------:R-:W-:Y:S04]  /*b0eb0*/  STL.64 [R1+0x418], R238 ;  /* 0x000418ee01007387 */ /* 0x000fe80000100a00 */
[----:B------:R-:W-:Y:S04]  /*b0ec0*/  STL.64 [R1+0x400], R232 ;  /* 0x000400e801007387 */ /* 0x000fe80000100a00 */
[----:B------:R1:W-:Y:S01]  /*b0ed0*/  STL.64 [R1+0x408], R234 ;  /* 0x000408ea01007387 */ /* 0x0003e20000100a00 */
[C---:B------:R-:W-:Y:S08]  /*b0ee0*/  HMMA.1688.F32.TF32 R180, R132.reuse, R110, R180 ;  /* 0x0000006e84b4723c */ /* 0x040ff000000810b4 */
[C---:B------:R-:W-:Y:S08]  /*b0ef0*/  HMMA.1688.F32.TF32 R176, R132.reuse, R106, R176 ;  /* 0x0000006a84b0723c */ /* 0x040ff000000810b0 */
[C---:B------:R-:W-:Y:S08]  /*b0f00*/  HMMA.1688.F32.TF32 R172, R132.reuse, R102, R172 ;  /* 0x0000006684ac723c */ /* 0x040ff000000810ac */
[C---:B------:R-:W-:Y:S08]  /*b0f10*/  HMMA.1688.F32.TF32 R168, R132.reuse, R98, R168 ;  /* 0x0000006284a8723c */ /* 0x040ff000000810a8 */
[C---:B------:R-:W-:Y:S08]  /*b0f20*/  HMMA.1688.F32.TF32 R164, R132.reuse, R94, R164 ;  /* 0x0000005e84a4723c */ /* 0x040ff000000810a4 */
[C---:B-1----:R-:W-:Y:S08]  /*b0f30*/  HMMA.1688.F32.TF32 R232, R132.reuse, R82, R228 ;  /* 0x0000005284e8723c */ /* 0x042ff000000810e4 */
        /* <DEDUP_REMOVED lines=17> */
[----:B------:R-:W-:Y:S04]  /*b1050*/  LDS R236, [R0+UR10+0x4a080] ;  /* 0x04a0800a00ec7984 */ /* 0x000fe80008000800 */
        /* <DEDUP_REMOVED lines=44> */
[----:B------:R-:W-:Y:S04]  /*b1320*/  LDS R238, [R0+UR10+0x4a880] ;  /* 0x04a8800a00ee7984 */ /* 0x000fe80008000800 */
[----:B-1----:R-:W4:Y:S04]  /*b1330*/  LDL.LU R148, [R1+0xb30] ;  /* 0x000b300001947983 */ /* 0x002f280000300800 */
[----:B------:R-:W-:Y:S04]  /*b1340*/  STL.64 [R1+0x4a0], R140 ;  /* 0x0004a08c01007387 */ /* 0x000fe80000100a00 */
[----:B------:R-:W-:Y:S04]  /*b1350*/  STL.64 [R1+0x4a8], R142 ;  /* 0x0004a88e01007387 */ /* 0x000fe80000100a00 */
[----:B------:R1:W-:Y:S04]  /*b1360*/  STL.64 [R1+0x490], R136 ;  /* 0x0004908801007387 */ /* 0x0003e80000100a00 */
[----:B------:R1:W-:Y:S04]  /*b1370*/  STL.64 [R1+0x498], R138 ;  /* 0x0004988a01007387 */ /* 0x0003e80000100a00 */
[----:B------:R-:W4:Y:S01]  /*b1380*/  LDL.LU R149, [R1+0xb34] ;  /* 0x000b340001957983 */ /* 0x000f220000300800 */
[----:B---3--:R-:W-:Y:S01]  /*b1390*/  IMAD.MOV.U32 R150, RZ, RZ, R252 ;  /* 0x000000ffff967224 */ /* 0x008fe200078e00fc */
[----:B------:R-:W-:-:S02]  /*b13a0*/  MOV R151, R3 ;  /* 0x0000000300977202 */ /* 0x000fc40000000f00 */
[----:B------:R-:W3:Y:S04]  /*b13b0*/  LDL.LU R252, [R1+0x60b0] ;  /* 0x0060b00001fc7983 */ /* 0x000ee80000300800 */
        /* <DEDUP_REMOVED lines=81> */
[C---:B---3--:R-:W-:Y:S08]  /*b18d0*/  HMMA.1688.F32.TF32 R200, R132.reuse, R22, R200 ;  /* 0x0000001684c8723c */ /* 0x048ff000000810c8 */
[C---:B----4-:R-:W-:Y:S08]  /*b18e0*/  HMMA.1688.F32.TF32 R204, R132.reuse, R26, R204 ;  /* 0x0000001a84cc723c */ /* 0x050ff000000810cc */
[C---:B------:R-:W-:Y:S08]  /*b18f0*/  HMMA.1688.F32.TF32 R208, R132.reuse, R30, R208 ;  /* 0x0000001e84d0723c */ /* 0x040ff000000810d0 */
[C---:B------:R-:W-:Y:S08]  /*b1900*/  HMMA.1688.F32.TF32 R216, R132.reuse, R42, R216 ;  /* 0x0000002a84d8723c */ /* 0x040ff000000810d8 */
[C---:B------:R-:W-:Y:S08]  /*b1910*/  HMMA.1688.F32.TF32 R220, R132.reuse, R46, R220 ;  /* 0x0000002e84dc723c */ /* 0x040ff000000810dc */
[C---:B------:R-:W-:Y:S08]  /*b1920*/  HMMA.1688.F32.TF32 R212, R132.reuse, R38, R212 ;  /* 0x0000002684d4723c */ /* 0x040ff000000810d4 */
        /* <DEDUP_REMOVED lines=29> */
[----:B-1----:R-:W-:Y:S01]  /*b1b00*/  HMMA.1688.F32.TF32 R132, R248, R10, R136 ;  /* 0x0000000af884723c */ /* 0x002fe20000081088 */
[----:B------:R-:W-:Y:S01]  /*b1b10*/  MOV R137, R5 ;  /* 0x0000000500897202 */ /* 0x000fe20000000f00 */
[----:B------:R-:W-:-:S06]  /*b1b20*/  IMAD.MOV.U32 R138, RZ, RZ, R4 ;  /* 0x000000ffff8a7224 */ /* 0x000fcc00078e0004 */
[----:B------:R-:W-:Y:S01]  /*b1b30*/  HMMA.1688.F32.TF32 R4, R248, R14, R172 ;  /* 0x0000000ef804723c */ /* 0x000fe200000810ac */
[----:B------:R-:W-:Y:S04]  /*b1b40*/  STL.64 [R1+0x3b0], R180 ;  /* 0x0003b0b401007387 */ /* 0x000fe80000100a00 */
[----:B------:R-:W-:Y:S04]  /*b1b50*/  STL.64 [R1+0x3b8], R182 ;  /* 0x0003b8b601007387 */ /* 0x000fe80000100a00 */
[----:B------:R-:W-:Y:S04]  /*b1b60*/  STL.64 [R1+0x3a0], R176 ;  /* 0x0003a0b001007387 */ /* 0x000fe80000100a00 */
[----:B------:R-:W-:Y:S01]  /*b1b70*/  STL.64 [R1+0x3a8], R178 ;  /* 0x0003a8b201007387 */ /* 0x000fe20000100a00 */
[----:B------:R-:W-:Y:S01]  /*b1b80*/  MOV R141, R13 ;  /* 0x0000000d008d7202 */ /* 0x000fe20000000f00 */
[----:B------:R-:W-:-:S02]  /*b1b90*/  IMAD.MOV.U32 R142, RZ, RZ, R12 ;  /* 0x000000ffff8e7224 */ /* 0x000fc400078e000c */
[----:B------:R-:W-:Y:S01]  /*b1ba0*/  IMAD.MOV.U32 R143, RZ, RZ, R9 ;  /* 0x000000ffff8f7224 */ /* 0x000fe200078e0009 */
[----:B------:R-:W-:Y:S01]  /*b1bb0*/  HMMA.1688.F32.TF32 R12, R248, R130, R168 ;  /* 0x00000082f80c723c */ /* 0x000fe200000810a8 */
[----:B------:R-:W-:-:S07]  /*b1bc0*/  IMAD.MOV.U32 R136, RZ, RZ, R8 ;  /* 0x000000ffff887224 */ /* 0x000fce00078e0008 */
[C---:B------:R-:W-:Y:S01]  /*b1bd0*/  HMMA.1688.F32.TF32 R8, R248.reuse, R126, R164 ;  /* 0x0000007ef808723c */ /* 0x040fe200000810a4 */
[----:B------:R-:W-:Y:S04]  /*b1be0*/  STL.64 [R1+0x390], R132 ;  /* 0x0003908401007387 */ /* 0x000fe80000100a00 */
[----:B------:R-:W-:Y:S04]  /*b1bf0*/  STL.64 [R1+0x398], R134 ;  /* 0x0003988601007387 */ /* 0x000fe80000100a00 */
[----:B------:R-:W-:Y:S04]  /*b1c00*/  STL.64 [R1+0x380], R4 ;  /* 0x0003800401007387 */ /* 0x000fe80000100a00 */
[----:B------:R1:W-:Y:S02]  /*b1c10*/  STL.64 [R1+0x388], R6 ;  /* 0x0003880601007387 */ /* 0x0003e40000100a00 */
[C---:B-1----:R-:W-:Y:S01]  /*b1c20*/  HMMA.1688.F32.TF32 R4, R248.reuse, R122, R160 ;  /* 0x0000007af804723c */ /* 0x042fe200000810a0 */
[----:B------:R-:W-:Y:S01]  /*b1c30*/  IMAD.MOV.U32 R159, RZ, RZ, R252 ;  /* 0x000000ffff9f7224 */ /* 0x000fe200078e00fc */
        /* <DEDUP_REMOVED lines=8> */
[----:B-1----:R-:W-:Y:S01]  /*b1cc0*/  HMMA.1688.F32.TF32 R4, R248, R110, R148 ;  /* 0x0000006ef804723c */ /* 0x002fe20000081094 */
[----:B------:R-:W-:Y:S01]  /*b1cd0*/  IMAD.MOV.U32 R144, RZ, RZ, R109 ;  /* 0x000000ffff907224 */ /* 0x000fe200078e006d */
[----:B------:R-:W-:Y:S01]  /*b1ce0*/  MOV R145, R108 ;  /* 0x0000006c00917202 */ /* 0x000fe20000000f00 */
[----:B------:R-:W-:-:S02]  /*b1cf0*/  IMAD.MOV.U32 R146, RZ, RZ, R72 ;  /* 0x000000ffff927224 */ /* 0x000fc400078e0048 */
[----:B------:R-:W-:Y:S01]  /*b1d00*/  IMAD.MOV.U32 R147, RZ, RZ, R33 ;  /* 0x000000ffff937224 */ /* 0x000fe200078e0021 */
[----:B------:R-:W-:Y:S04]  /*b1d10*/  STL.64 [R1+0x340], R12 ;  /* 0x0003400c01007387 */ /* 0x000fe80000100a00 */
[----:B------:R-:W-:Y:S01]  /*b1d20*/  STL.64 [R1+0x348], R14 ;  /* 0x0003480e01007387 */ /* 0x000fe20000100a00 */
[----:B------:R-:W-:Y:S02]  /*b1d30*/  IMAD.MOV.U32 R139, RZ, RZ, R2 ;  /* 0x000000ffff8b7224 */ /* 0x000fe400078e0002 */
[----:B------:R-:W-:Y:S01]  /*b1d40*/  IMAD.MOV.U32 R140, RZ, RZ, R32 ;  /* 0x000000ffff8c7224 */ /* 0x000fe200078e0020 */
[----:B------:R-:W-:Y:S04]  /*b1d50*/  LDS R109, [R73+UR10+0x4a000] ;  /* 0x04a0000a496d7984 */ /* 0x000fe80008000800 */
[----:B------:R-:W-:Y:S01]  /*b1d60*/  LDS R111, [R73+UR10+0x4a800] ;  /* 0x04a8000a496f7984 */ /* 0x000fe20008000800 */
        /* <DEDUP_REMOVED lines=11> */
[----:B------:R1:W-:Y:S01]  /*b1e20*/  STL [R1+0x328], R6 ;  /* 0x0003280601007387 */ /* 0x0003e20000100800 */
[----:B------:R-:W-:-:S02]  /*b1e30*/  IMAD.MOV.U32 R2, RZ, RZ, R7 ;  /* 0x000000ffff027224 */ /* 0x000fc400078e0007 */
[----:B------:R-:W-:Y:S02]  /*b1e40*/  IMAD.MOV.U32 R150, RZ, RZ, R89 ;  /* 0x000000ffff967224 */ /* 0x000fe400078e0059 */
[----:B------:R-:W-:Y:S01]  /*b1e50*/  IMAD.MOV.U32 R151, RZ, RZ, R88 ;  /* 0x000000ffff977224 */ /* 0x000fe200078e0058 */
[----:B------:R-:W-:Y:S04]  /*b1e60*/  LDS R108, [R0+UR10+0x4a000] ;  /* 0x04a0000a006c7984 */ /* 0x000fe80008000800 */
[----:B------:R-:W-:Y:S01]  /*b1e70*/  LDS R110, [R0+UR10+0x4a800] ;  /* 0x04a8000a006e7984 */ /* 0x000fe20008000800 */
[----:B-1----:R-:W-:-:S15]  /*b1e80*/  HMMA.1688.F32.TF32 R4, R248, R106, R144 ;  /* 0x0000006af804723c */ /* 0x002fde0000081090 */
[----:B------:R-:W-:-:S04]  /*b1e90*/  NOP ;  /* 0x0000000000007918 */ /* 0x000fc80000000000 */
[----:B------:R-:W-:Y:S04]  /*b1ea0*/  STL.64 [R1+0x310], R4 ;  /* 0x0003100401007387 */ /* 0x000fe80000100a00 */
[----:B------:R-:W-:Y:S01]  /*b1eb0*/  STL [R1+0x318], R6 ;  /* 0x0003180601007387 */ /* 0x000fe20000100800 */
[----:B------:R-:W-:Y:S01]  /*b1ec0*/  MOV R252, R7 ;  /* 0x0000000700fc7202 */ /* 0x000fe20000000f00 */
[----:B------:R-:W-:Y:S02]  /*b1ed0*/  HMMA.1688.F32.TF32 R132, R248, R102, R140 ;  /* 0x00000066f884723c */ /* 0x000fe4000008108c */
[----:B--2---:R-:W1:Y:S04]  /*b1ee0*/  LDSM.16.M88.4 R32, [R3+UR14+0x100] ;  /* 0x0001000e0320783b */ /* 0x004e680008000200 */
[----:B------:R-:W2:Y:S04]  /*b1ef0*/  LDSM.16.M88.4 R12, [R3+UR14+0x1100] ;  /* 0x0011000e030c783b */ /* 0x000ea80008000200 */
[----:B------:R-:W3:Y:S04]  /*b1f00*/  LDSM.16.M88.4 R8, [R3+UR14+0x2100] ;  /* 0x0021000e0308783b */ /* 0x000ee80008000200 */
[----:B------:R-:W4:Y:S04]  /*b1f10*/  LDSM.16.M88.4 R4, [R3+UR14+0x3100] ;  /* 0x0031000e0304783b */ /* 0x000f280008000200 */
[----:B------:R-:W3:Y:S01]  /*b1f20*/  LDSM.16.M88.4 R72, [R3+UR14+0x4100] ;  /* 0x0041000e0348783b */ /* 0x000ee20008000200 */
[----:B------:R-:W-:-:S02]  /*b1f30*/  IMAD.MOV.U32 R140, RZ, RZ, R129 ;  /* 0x000000ffff8c7224 */ /* 0x000fc400078e0081 */
[----:B------:R-:W-:Y:S01]  /*b1f40*/  IMAD.MOV.U32 R141, RZ, RZ, R128 ;  /* 0x000000ffff8d7224 */ /* 0x000fe200078e0080 */
        /* <DEDUP_REMOVED lines=16> */
[----:B------:R-:W3:Y:S01]  /*b2050*/  LDL.LU R128, [R1+0x60a0] ;  /* 0x0060a00001807983 */ /* 0x000ee20000300800 */
[----:B------:R-:W-:Y:S01]  /*b2060*/  IMAD.MOV.U32 R142, RZ, RZ, R104 ;  /* 0x000000ffff8e7224 */ /* 0x000fe200078e0068 */
[----:B------:R-:W-:-:S02]  /*b2070*/  MOV R143, R105 ;  /* 0x00000069008f7202 */ /* 0x000fc40000000f00 */
        /* <DEDUP_REMOVED lines=9> */
[----:B------:R-:W1:Y:S01]  /*b2110*/  LDSM.16.M88.4 R76, [R3+UR14+0x5100] ;  /* 0x0051000e034c783b */ /* 0x000e620008000200 */
[----:B------:R-:W-:Y:S01]  /*b2120*/  MOV R145, R84 ;  /* 0x0000005400917202 */ /* 0x000fe20000000f00 */
[----:B------:R-:W-:Y:S01]  /*b2130*/  IMAD.MOV.U32 R152, RZ, RZ, R101 ;  /* 0x000000ffff987224 */ /* 0x000fe200078e0065 */
[----:B------:R-:W-:Y:S01]  /*b2140*/  MOV R153, R100 ;  /* 0x0000006400997202 */ /* 0x000fe20000000f00 */
[----:B------:R-:W-:Y:S01]  /*b2150*/  HMMA.1688.F32.TF32 R244, R108, R32, R244 ;  /* 0x000000206cf4723c */ /* 0x000fe200000810f4 */
[----:B------:R-:W-:Y:S04]  /*b2160*/  LDSM.16.M88.4 R100, [R3+UR14+0x7100] ;  /* 0x0071000e0364783b */ /* 0x000fe80008000200 */
[----:B------:R-:W-:Y:S01]  /*b2170*/  LDSM.16.M88.4 R132, [R3+UR14+0xa100] ;  /* 0x00a1000e0384783b */ /* 0x000fe20008000200 */
[----:B--2---:R-:W-:-:S02]  /*b2180*/  IMAD.MOV.U32 R161, RZ, RZ, R129 ;  /* 0x000000ffffa17224 */ /* 0x004fc400078e0081 */
[----:B---3--:R-:W-:Y:S02]  /*b2190*/  IMAD.MOV.U32 R160, RZ, RZ, R128 ;  /* 0x000000ffffa07224 */ /* 0x008fe400078e0080 */
[----:B------:R-:W2:Y:S04]  /*b21a0*/  LDL.LU R128, [R1+0x6084] ;  /* 0x0060840001807983 */ /* 0x000ea80000300800 */
[----:B------:R-:W3:Y:S04]  /*b21b0*/  LDL.LU R129, [R1+0x6080] ;  /* 0x0060800001817983 */ /* 0x000ee80000300800 */
[----:B------:R-:W3:Y:S04]  /*b21c0*/  LDL.LU R162, [R1+0xed8] ;  /* 0x000ed80001a27983 */ /* 0x000ee80000300800 */
[----:B------:R-:W3:Y:S01]  /*b21d0*/  LDL.LU R163, [R1+0xedc] ;  /* 0x000edc0001a37983 */ /* 0x000ee20000300800 */
[----:B----4-:R-:W-:-:S03]  /*b21e0*/  IMAD.MOV.U32 R168, RZ, RZ, R124 ;  /* 0x000000ffffa87224 */ /* 0x010fc600078e007c */
[----:B------:R-:W4:Y:S01]  /*b21f0*/  LDL.LU R124, [R1+0x607c] ;  /* 0x00607c00017c7983 */ /* 0x000f220000300800 */
[----:B------:R-:W-:-:S03]  /*b2200*/  MOV R169, R125 ;  /* 0x0000007d00a97202 */ /* 0x000fc60000000f00 */
[----:B------:R-:W4:Y:S01]  /*b2210*/  LDL.LU R125, [R1+0x6078] ;  /* 0x00607800017d7983 */ /* 0x000f220000300800 */
[----:B--2---:R-:W-:Y:S02]  /*b2220*/  IMAD.MOV.U32 R170, RZ, RZ, R128 ;  /* 0x000000ffffaa7224 */ /* 0x004fe400078e0080 */
[----:B---3--:R-:W-:Y:S01]  /*b2230*/  IMAD.MOV.U32 R171, RZ, RZ, R129 ;  /* 0x000000ffffab7224 */ /* 0x008fe200078e0081 */
        /* <DEDUP_REMOVED lines=38> */
[----:B-1----:R-:W-:Y:S04]  /*b24a0*/  STL [R1+0x5fb4], R78 ;  /* 0x005fb44e01007387 */ /* 0x002fe80000100800 */
[----:B------:R-:W-:Y:S01]  /*b24b0*/  STL [R1+0x5f98], R79 ;  /* 0x005f984f01007387 */ /* 0x000fe20000100800 */
[----:B----4-:R-:W-:-:S02]  /*b24c0*/  IMAD.MOV.U32 R178, RZ, RZ, R125 ;  /* 0x000000ffffb27224 */ /* 0x010fc400078e007d */
[----:B------:R-:W-:Y:S02]  /*b24d0*/  IMAD.MOV.U32 R179, RZ, RZ, R124 ;  /* 0x000000ffffb37224 */ /* 0x000fe400078e007c */
[----:B------:R-:W-:Y:S01]  /*b24e0*/  IMAD.MOV.U32 R164, RZ, RZ, R121 ;  /* 0x000000ffffa47224 */ /* 0x000fe200078e0079 */
[----:B------:R-:W-:Y:S01]  /*b24f0*/  MOV R165, R120 ;  /* 0x0000007800a57202 */ /* 0x000fe20000000f00 */
[----:B------:R-:W-:Y:S02]  /*b2500*/  IMAD.MOV.U32 R166, RZ, RZ, R105 ;  /* 0x000000ffffa67224 */ /* 0x000fe400078e0069 */
[----:B------:R-:W-:Y:S01]  /*b2510*/  IMAD.MOV.U32 R167, RZ, RZ, R104 ;  /* 0x000000ffffa77224 */ /* 0x000fe200078e0068 */
[----:B------:R-:W-:Y:S04]  /*b2520*/  LDSM.16.M88.4 R124, [R3+UR14+0xc100] ;  /* 0x00c1000e037c783b */ /* 0x000fe80008000200 */
[----:B------:R-:W-:Y:S04]  /*b2530*/  LDSM.16.M88.4 R120, [R3+UR14+0xd100] ;  /* 0x00d1000e0378783b */ /* 0x000fe80008000200 */
[----:B------:R-:W-:Y:S01]  /*b2540*/  LDSM.16.M88.4 R104, [R3+UR14+0xe100] ;  /* 0x00e1000e0368783b */ /* 0x000fe20008000200 */
[C---:B--2---:R-:W-:Y:S08]  /*b2550*/  HMMA.1688.F32.TF32 R84, R248.reuse, R90, R200 ;  /* 0x0000005af854723c */ /* 0x044ff000000810c8 */
[C---:B---3--:R-:W-:Y:S08]  /*b2560*/  HMMA.1688.F32.TF32 R96, R248.reuse, R94, R204 ;  /* 0x0000005ef860723c */ /* 0x048ff000000810cc */
[C---:B------:R-:W-:Y:S08]  /*b2570*/  HMMA.1688.F32.TF32 R92, R248.reuse, R70, R196 ;  /* 0x00000046f85c723c */ /* 0x040ff000000810c4 */
[----:B------:R-:W-:Y:S03]  /*b2580*/  HMMA.1688.F32.TF32 R88, R248, R66, R192 ;  /* 0x00000042f858723c */ /* 0x000fe600000810c0 */
[----:B------:R-:W-:Y:S04]  /*b2590*/  STL.64 [R1+0x2e0], R96 ;  /* 0x0002e06001007387 */ /* 0x000fe80000100a00 */
[----:B------:R-:W-:Y:S04]  /*b25a0*/  STL.64 [R1+0x2e8], R98 ;  /* 0x0002e86201007387 */ /* 0x000fe80000100a00 */
[----:B------:R-:W-:Y:S04]  /*b25b0*/  STL.64 [R1+0x2d0], R84 ;  /* 0x0002d05401007387 */ /* 0x000fe80000100a00 */
[----:B------:R1:W-:Y:S01]  /*b25c0*/  STL.64 [R1+0x2d8], R86 ;  /* 0x0002d85601007387 */ /* 0x0003e20000100a00 */
[----:B------:R-:W-:Y:S01]  /*b25d0*/  IMAD.MOV.U32 R176, RZ, RZ, R129 ;  /* 0x000000ffffb07224 */ /* 0x000fe200078e0081 */
[----:B------:R-:W-:-:S02]  /*b25e0*/  MOV R177, R128 ;  /* 0x0000008000b17202 */ /* 0x000fc40000000f00 */
[----:B------:R-:W2:Y:S01]  /*b25f0*/  LDSM.16.M88.4 R96, [R3+UR14+0x6100] ;  /* 0x0061000e0360783b */ /* 0x000ea20008000200 */
[C---:B-1----:R-:W-:Y:S03]  /*b2600*/  HMMA.1688.F32.TF32 R84, R248.reuse, R62, R184 ;  /* 0x0000003ef854723c */ /* 0x042fe600000810b8 */
[----:B------:R-:W-:Y:S04]  /*b2610*/  STL.64 [R1+0x2c0], R92 ;  /* 0x0002c05c01007387 */ /* 0x000fe80000100a00 */
[----:B------:R1:W-:Y:S04]  /*b2620*/  STL.64 [R1+0x2c8], R94 ;  /* 0x0002c85e01007387 */ /* 0x0003e80000100a00 */
[----:B------:R-:W-:Y:S04]  /*b2630*/  STL.64 [R1+0x2b0], R88 ;  /* 0x0002b05801007387 */ /* 0x000fe80000100a00 */
[----:B------:R3:W-:Y:S04]  /*b2640*/  STL.64 [R1+0x2b8], R90 ;  /* 0x0002b85a01007387 */ /* 0x0007e80000100a00 */
[----:B------:R-:W-:Y:S01]  /*b2650*/  LDSM.16.M88.4 R128, [R3+UR14+0xb100] ;  /* 0x00b1000e0380783b */ /* 0x000fe20008000200 */
[C---:B-1----:R-:W-:Y:S08]  /*b2660*/  HMMA.1688.F32.TF32 R92, R248.reuse, R58, R188 ;  /* 0x0000003af85c723c */ /* 0x042ff000000810bc */
[C---:B---3--:R-:W-:Y:S01]  /*b2670*/  HMMA.1688.F32.TF32 R88, R248.reuse, R54, R180 ;  /* 0x00000036f858723c */ /* 0x048fe200000810b4 */
[----:B------:R-:W-:Y:S04]  /*b2680*/  STL.64 [R1+0x2a0], R84 ;  /* 0x0002a05401007387 */ /* 0x000fe80000100a00 */
[----:B------:R1:W-:Y:S03]  /*b2690*/  STL.64 [R1+0x2a8], R86 ;  /* 0x0002a85601007387 */ /* 0x0003e60000100a00 */
[C---:B-1----:R-:W-:Y:S03]  /*b26a0*/  HMMA.1688.F32.TF32 R84, R248.reuse, R50, R136 ;  /* 0x00000032f854723c */ /* 0x042fe60000081088 */
[----:B------:R-:W-:Y:S04]  /*b26b0*/  STL.64 [R1+0x290], R92 ;  /* 0x0002905c01007387 */ /* 0x000fe80000100a00 */
[----:B------:R-:W-:Y:S04]  /*b26c0*/  STL.64 [R1+0x298], R94 ;  /* 0x0002985e01007387 */ /* 0x000fe80000100a00 */
[----:B------:R-:W-:Y:S04]  /*b26d0*/  STL.64 [R1+0x280], R88 ;  /* 0x0002805801007387 */ /* 0x000fe80000100a00 */
[----:B------:R-:W-:Y:S01]  /*b26e0*/  STL.64 [R1+0x288], R90 ;  /* 0x0002885a01007387 */ /* 0x000fe20000100a00 */
[----:B------:R-:W-:Y:S01]  /*b26f0*/  IMAD.MOV.U32 R136, RZ, RZ, R81 ;  /* 0x000000ffff887224 */ /* 0x000fe200078e0051 */
[----:B------:R-:W-:Y:S01]  /*b2700*/  MOV R137, R80 ;  /* 0x0000005000897202 */ /* 0x000fe20000000f00 */
[----:B------:R-:W-:Y:S01]  /*b2710*/  IMAD.MOV.U32 R138, RZ, RZ, R69 ;  /* 0x000000ffff8a7224 */ /* 0x000fe200078e0045 */
[----:B------:R-:W-:Y:S01]  /*b2720*/  HMMA.1688.F32.TF32 R80, R248, R42, R172 ;  /* 0x0000002af850723c */ /* 0x000fe200000810ac */
[----:B------:R-:W-:-:S07]  /*b2730*/  IMAD.MOV.U32 R139, RZ, RZ, R68 ;  /* 0x000000ffff8b7224 */ /* 0x000fce00078e0044 */
[C---:B------:R-:W-:Y:S01]  /*b2740*/  HMMA.1688.F32.TF32 R68, R248.reuse, R38, R168 ;  /* 0x00000026f844723c */ /* 0x040fe200000810a8 */
[----:B------:R-:W-:Y:S04]  /*b2750*/  LDSM.16.M88.4 R92, [R3+UR14+0xf100] ;  /* 0x00f1000e035c783b */ /* 0x000fe80008000200 */
[----:B------:R-:W-:Y:S04]  /*b2760*/  LDSM.16.M88.4 R88, [R3+UR14+0x10100] ;  /* 0x0101000e0358783b */ /* 0x000fe80008000200 */
[----:B------:R-:W-:Y:S04]  /*b2770*/  STL.64 [R1+0x270], R84 ;  /* 0x0002705401007387 */ /* 0x000fe80000100a00 */
[----:B------:R1:W-:Y:S02]  /*b2780*/  STL.64 [R1+0x278], R86 ;  /* 0x0002785601007387 */ /* 0x0003e40000100a00 */
[----:B-1----:R-:W-:-:S15]  /*b2790*/  HMMA.1688.F32.TF32 R84, R248, R46, R176 ;  /* 0x0000002ef854723c */ /* 0x002fde00000810b0 */
[----:B------:R-:W-:-:S04]  /*b27a0*/  NOP ;  /* 0x0000000000007918 */ /* 0x000fc80000000000 */
        /* <DEDUP_REMOVED lines=10> */
[----:B------:R-:W-:Y:S04]  /*b2850*/  STL.64 [R1+0x230], R84 ;  /* 0x0002305401007387 */ /* 0x000fe80000100a00 */
[----:B------:R-:W-:Y:S04]  /*b2860*/  STL.64 [R1+0x238], R86 ;  /* 0x0002385601007387 */ /* 0x000fe80000100a00 */
[----:B------:R-:W-:Y:S04]  /*b2870*/  STL.64 [R1+0x220], R80 ;  /* 0x0002205001007387 */ /* 0x000fe80000100a00 */
[----:B------:R-:W-:Y:S01]  /*b2880*/  STL.64 [R1+0x228], R82 ;  /* 0x0002285201007387 */ /* 0x000fe20000100a00 */
[----:B------:R-:W-:-:S03]  /*b2890*/  IMAD.MOV.U32 R34, RZ, RZ, R70 ;  /* 0x000000ffff227224 */ /* 0x000fc600078e0046 */
[----:B------:R1:W-:Y:S01]  /*b28a0*/  STL.64 [R1+0x210], R68 ;  /* 0x0002104401007387 */ /* 0x0003e20000100a00 */
[----:B------:R-:W-:-:S03]  /*b28b0*/  MOV R35, R71 ;  /* 0x0000004700237202 */ /* 0x000fc60000000f00 */
[----:B------:R-:W-:Y:S01]  /*b28c0*/  LDSM.16.M88.4 R84, [R3+UR14+0x11100] ;  /* 0x0111000e0354783b */ /* 0x000fe20008000200 */
[C---:B-1----:R-:W-:Y:S03]  /*b28d0*/  HMMA.1688.F32.TF32 R68, R108.reuse, R12, R148 ;  /* 0x0000000c6c44723c */ /* 0x042fe60000081094 */
[----:B------:R-:W-:Y:S04]  /*b28e0*/  STL.64 [R1+0x5fe8], R250 ;  /* 0x005fe8fa01007387 */ /* 0x000fe80000100a00 */
[----:B------:R-:W-:Y:S04]  /*b28f0*/  STL.64 [R1+0x5fe0], R248 ;  /* 0x005fe0f801007387 */ /* 0x000fe80000100a00 */
[----:B------:R-:W-:Y:S04]  /*b2900*/  STL.64 [R1+0x5ff8], R246 ;  /* 0x005ff8f601007387 */ /* 0x000fe80000100a00 */
[----:B------:R-:W-:Y:S01]  /*b2910*/  STL.64 [R1+0x5ff0], R244 ;  /* 0x005ff0f401007387 */ /* 0x000fe20000100a00 */
[----:B------:R-:W-:Y:S01]  /*b2920*/  HMMA.1688.F32.TF32 R80, R108, R8, R144 ;  /* 0x000000086c50723c */ /* 0x000fe20000081090 */
[----:B------:R-:W-:Y:S01]  /*b2930*/  IMAD.MOV.U32 R146, RZ, RZ, R61 ;  /* 0x000000ffff927224 */ /* 0x000fe200078e003d */
[----:B------:R-:W-:-:S06]  /*b2940*/  MOV R147, R60 ;  /* 0x0000003c00937202 */ /* 0x000fcc0000000f00 */
[C---:B------:R-:W-:Y:S01]  /*b2950*/  HMMA.1688.F32.TF32 R60, R108.reuse, R72, R136 ;  /* 0x000000486c3c723c */ /* 0x040fe20000081088 */
[----:B------:R-:W-:Y:S04]  /*b2960*/  STL.64 [R1+0x200], R68 ;  /* 0x0002004401007387 */ /* 0x000fe80000100a00 */
[----:B------:R1:W-:Y:S01]  /*b2970*/  STL.64 [R1+0x208], R70 ;  /* 0x0002084601007387 */ /* 0x0003e20000100a00 */
[----:B------:R-:W-:Y:S02]  /*b2980*/  IMAD.MOV.U32 R144, RZ, RZ, R65 ;  /* 0x000000ffff907224 */ /* 0x000fe400078e0041 */
[----:B------:R-:W-:Y:S01]  /*b2990*/  IMAD.MOV.U32 R145, RZ, RZ, R64 ;  /* 0x000000ffff917224 */ /* 0x000fe200078e0040 */
[----:B------:R-:W-:Y:S01]  /*b29a0*/  LDSM.16.M88.4 R136, [R3+UR14+0x9100] ;  /* 0x0091000e0388783b */ /* 0x000fe20008000200 */
[----:B-1----:R-:W-:Y:S03]  /*b29b0*/  HMMA.1688.F32.TF32 R68, R108, R4, R140 ;  /* 0x000000046c44723c */ /* 0x002fe6000008108c */
[----:B------:R-:W-:Y:S04]  /*b29c0*/  STL.64 [R1+0x1f0], R80 ;  /* 0x0001f05001007387 */ /* 0x000fe80000100a00 */
[----:B------:R-:W-:Y:S04]  /*b29d0*/  STL.64 [R1+0x1f8], R82 ;  /* 0x0001f85201007387 */ /* 0x000fe80000100a00 */
[----:B------:R-:W1:Y:S01]  /*b29e0*/  LDSM.16.M88.4 R140, [R3+UR14+0x8100] ;  /* 0x0081000e038c783b */ /* 0x000e620008000200 */
[----:B------:R-:W-:-:S02]  /*b29f0*/  IMAD.MOV.U32 R78, RZ, RZ, R62 ;  /* 0x000000ffff4e7224 */ /* 0x000fc400078e003e */
[----:B------:R-:W-:Y:S01]  /*b2a00*/  IMAD.MOV.U32 R6, RZ, RZ, R63 ;  /* 0x000000ffff067224 */ /* 0x000fe200078e003f */
[----:B------:R-:W3:Y:S04]  /*b2a10*/  LDSM.16.M88.4 R80, [R3+UR14+0x12100] ;  /* 0x0121000e0350783b */ /* 0x000ee80008000200 */
[----:B------:R-:W-:Y:S04]  /*b2a20*/  LDSM.16.M88.4 R64, [R3+UR14+0x14100] ;  /* 0x0141000e0340783b */ /* 0x000fe80008000200 */
[----:B------:R-:W-:Y:S04]  /*b2a30*/  STL.64 [R1+0x1e0], R68 ;  /* 0x0001e04401007387 */ /* 0x000fe80000100a00 */
[----:B------:R-:W-:Y:S04]  /*b2a40*/  STL.64 [R1+0x1e8], R70 ;  /* 0x0001e84601007387 */ /* 0x000fe80000100a00 */
[----:B--2---:R-:W-:Y:S04]  /*b2a50*/  STL [R1+0x5fbc], R98 ;  /* 0x005fbc6201007387 */ /* 0x004fe80000100800 */
[----:B------:R-:W-:Y:S04]  /*b2a60*/  STL [R1+0x5fb8], R99 ;  /* 0x005fb86301007387 */ /* 0x000fe80000100800 */
[----:B------:R2:W-:Y:S04]  /*b2a70*/  STL.64 [R1+0x1d0], R60 ;  /* 0x0001d03c01007387 */ /* 0x0005e80000100a00 */
[----:B------:R-:W4:Y:S01]  /*b2a80*/  LDSM.16.M88.4 R68, [R3+UR14+0x13100] ;  /* 0x0131000e0344783b */ /* 0x000f220008000200 */
[----:B--2---:R-:W-:Y:S01]  /*b2a90*/  HMMA.1688.F32.TF32 R60, R108, R76, R144 ;  /* 0x0000004c6c3c723c */ /* 0x004fe20000081090 */
        /* <DEDUP_REMOVED lines=14> */
[----:B------:R-:W-:Y:S02]  /*b2b80*/  IMAD.MOV.U32 R15, RZ, RZ, R62 ;  /* 0x000000ffff0f7224 */ /* 0x000fe400078e003e */
[----:B------:R-:W-:Y:S02]  /*b2b90*/  IMAD.MOV.U32 R11, RZ, RZ, R63 ;  /* 0x000000ffff0b7224 */ /* 0x000fe400078e003f */
[----:B------:R-:W2:Y:S01]  /*b2ba0*/  LDSM.16.M88.4 R60, [R3+UR14+0x15100] ;  /* 0x0151000e033c783b */ /* 0x000ea20008000200 */
[----:B------:R-:W-:Y:S01]  /*b2bb0*/  IMAD.MOV.U32 R156, RZ, RZ, R41 ;  /* 0x000000ffff9c7224 */ /* 0x000fe200078e0029 */
[----:B------:R-:W-:-:S02]  /*b2bc0*/  MOV R157, R40 ;  /* 0x00000028009d7202 */ /* 0x000fc40000000f00 */
[----:B------:R-:W-:Y:S04]  /*b2bd0*/  STL [R1+0x5fc4], R6 ;  /* 0x005fc40601007387 */ /* 0x000fe80000100800 */
[----:B------:R-:W2:Y:S04]  /*b2be0*/  LDSM.16.M88.4 R40, [R3+UR14+0x1a100] ;  /* 0x01a1000e0328783b */ /* 0x000ea80008000200 */
[----:B------:R-:W-:Y:S01]  /*b2bf0*/  STL [R1+0x5fc0], R78 ;  /* 0x005fc04e01007387 */ /* 0x000fe20000100800 */
[----:B------:R-:W-:Y:S02]  /*b2c00*/  IMAD.MOV.U32 R158, RZ, RZ, R37 ;  /* 0x000000ffff9e7224 */ /* 0x000fe400078e0025 */
[----:B------:R-:W-:Y:S01]  /*b2c10*/  IMAD.MOV.U32 R159, RZ, RZ, R36 ;  /* 0x000000ffff9f7224 */ /* 0x000fe200078e0024 */
[----:B------:R-:W-:Y:S04]  /*b2c20*/  STL [R1+0x5fcc], R102 ;  /* 0x005fcc6601007387 */ /* 0x000fe80000100800 */
[----:B------:R-:W2:Y:S04]  /*b2c30*/  LDSM.16.M88.4 R36, [R3+UR14+0x1b100] ;  /* 0x01b1000e0324783b */ /* 0x000ea80008000200 */
[----:B------:R-:W-:Y:S01]  /*b2c40*/  STL [R1+0x5fc8], R103 ;  /* 0x005fc86701007387 */ /* 0x000fe20000100800 */
[----:B------:R-:W-:Y:S01]  /*b2c50*/  IMAD.MOV.U32 R152, RZ, RZ, R29 ;  /* 0x000000ffff987224 */ /* 0x000fe200078e001d */
[----:B------:R-:W-:-:S02]  /*b2c60*/  MOV R153, R28 ;  /* 0x0000001c00997202 */ /* 0x000fc40000000f00 */
[----:B-1----:R-:W-:Y:S04]  /*b2c70*/  STL [R1+0x5fd4], R142 ;  /* 0x005fd48e01007387 */ /* 0x002fe80000100800 */
[----:B------:R-:W1:Y:S04]  /*b2c80*/  LDSM.16.M88.4 R28, [R3+UR14+0x1c100] ;  /* 0x01c1000e031c783b */ /* 0x000e680008000200 */
[----:B------:R-:W-:Y:S01]  /*b2c90*/  STL [R1+0x5fd0], R143 ;  /* 0x005fd08f01007387 */ /* 0x000fe20000100800 */
[----:B------:R-:W-:Y:S02]  /*b2ca0*/  IMAD.MOV.U32 R154, RZ, RZ, R25 ;  /* 0x000000ffff9a7224 */ /* 0x000fe400078e0019 */
[----:B------:R-:W-:Y:S01]  /*b2cb0*/  IMAD.MOV.U32 R155, RZ, RZ, R24 ;  /* 0x000000ffff9b7224 */ /* 0x000fe200078e0018 */
[----:B------:R-:W-:Y:S04]  /*b2cc0*/  STL [R1+0x5e38], R138 ;  /* 0x005e388a01007387 */ /* 0x000fe80000100800 */
[----:B------:R-:W1:Y:S04]  /*b2cd0*/  LDSM.16.M88.4 R24, [R3+UR14+0x1d100] ;  /* 0x01d1000e0318783b */ /* 0x000e680008000200 */
[----:B------:R-:W-:Y:S01]  /*b2ce0*/  STL [R1+0x5e34], R139 ;  /* 0x005e348b01007387 */ /* 0x000fe20000100800 */
[----:B------:R-:W-:Y:S01]  /*b2cf0*/  IMAD.MOV.U32 R160, RZ, RZ, R21 ;  /* 0x000000ffffa07224 */ /* 0x000fe200078e0015 */
[----:B------:R-:W-:-:S02]  /*b2d00*/  MOV R161, R20 ;  /* 0x0000001400a17202 */ /* 0x000fc40000000f00 */
[----:B------:R-:W-:Y:S04]  /*b2d10*/  STL [R1+0x5e24], R134 ;  /* 0x005e248601007387 */ /* 0x000fe80000100800 */
[----:B------:R-:W1:Y:S04]  /*b2d20*/  LDSM.16.M88.4 R20, [R3+UR14+0x1e100] ;  /* 0x01e1000e0314783b */ /* 0x000e680008000200 */
[----:B------:R-:W-:Y:S01]  /*b2d30*/  STL [R1+0x5e20], R135 ;  /* 0x005e208701007387 */ /* 0x000fe20000100800 */
[----:B------:R-:W-:Y:S02]  /*b2d40*/  IMAD.MOV.U32 R162, RZ, RZ, R17 ;  /* 0x000000ffffa27224 */ /* 0x000fe400078e0011 */
[----:B------:R-:W-:Y:S01]  /*b2d50*/  IMAD.MOV.U32 R163, RZ, RZ, R16 ;  /* 0x000000ffffa37224 */ /* 0x000fe200078e0010 */
        /* <DEDUP_REMOVED lines=21> */
[----:B--2---:R-:W-:Y:S04]  /*b2eb0*/  STL [R1+0x5e74], R62 ;  /* 0x005e743e01007387 */ /* 0x004fe80000100800 */
        /* <DEDUP_REMOVED lines=15> */
[----:B-1----:R1:W-:Y:S04]  /*b2fb0*/  STL [R1+0x5eac], R30 ;  /* 0x005eac1e01007387 */ /* 0x0023e80000100800 */
[----:B------:R2:W-:Y:S04]  /*b2fc0*/  STL [R1+0x5ea8], R31 ;  /* 0x005ea81f01007387 */ /* 0x0005e80000100800 */
[----:B------:R-:W-:Y:S04]  /*b2fd0*/  STL [R1+0x5eb4], R26 ;  /* 0x005eb41a01007387 */ /* 0x000fe80000100800 */
[----:B------:R3:W-:Y:S04]  /*b2fe0*/  STL [R1+0x5eb0], R27 ;  /* 0x005eb01b01007387 */ /* 0x0007e80000100800 */
[----:B------:R-:W-:Y:S04]  /*b2ff0*/  STL [R1+0x5ebc], R22 ;  /* 0x005ebc1601007387 */ /* 0x000fe80000100800 */
[----:B------:R4:W-:Y:S04]  /*b3000*/  STL [R1+0x5eb8], R23 ;  /* 0x005eb81701007387 */ /* 0x0009e80000100800 */
[----:B------:R-:W-:Y:S04]  /*b3010*/  STL [R1+0x5ec4], R18 ;  /* 0x005ec41201007387 */ /* 0x000fe80000100800 */
[----:B------:R-:W-:Y:S04]  /*b3020*/  STL [R1+0x5ec0], R19 ;  /* 0x005ec01301007387 */ /* 0x000fe80000100800 */
[----:B------:R-:W-:Y:S01]  /*b3030*/  STL [R1+0x58ec], R3 ;  /* 0x0058ec0301007387 */ /* 0x000fe20000100800 */
        /* <DEDUP_REMOVED lines=8> */
[----:B------:R-:W-:Y:S01]  /*b30c0*/  HMMA.1688.F32.TF32 R148, R108, R132, R148 ;  /* 0x000000846c94723c */ /* 0x000fe20000081094 */
[----:B-1----:R-:W-:Y:S01]  /*b30d0*/  IMAD.MOV.U32 R30, RZ, RZ, R144 ;  /* 0x000000ffff1e7224 */ /* 0x002fe200078e0090 */
[----:B--2---:R-:W-:Y:S01]  /*b30e0*/  MOV R31, R145 ;  /* 0x00000091001f7202 */ /* 0x004fe20000000f00 */
[----:B------:R-:W2:Y:S01]  /*b30f0*/  LDL.LU R144, [R1+0x1630] ;  /* 0x0016300001907983 */ /* 0x000ea20000300800 */
[----:B------:R-:W-:-:S03]  /*b3100*/  IMAD.MOV.U32 R38, RZ, RZ, R146 ;  /* 0x000000ffff267224 */ /* 0x000fc600078e0092 */
[----:B------:R-:W2:Y:S01]  /*b3110*/  LDL.LU R145, [R1+0x1634] ;  /* 0x0016340001917983 */ /* 0x000ea20000300800 */
[----:B------:R-:W-:-:S03]  /*b3120*/  IMAD.MOV.U32 R39, RZ, RZ, R147 ;  /* 0x000000ffff277224 */ /* 0x000fc600078e0093 */
[----:B------:R-:W2:Y:S04]  /*b3130*/  LDL.LU R146, [R1+0x1638] ;  /* 0x0016380001927983 */ /* 0x000ea80000300800 */
[----:B------:R-:W2:Y:S04]  /*b3140*/  LDL.LU R147, [R1+0x163c] ;  /* 0x00163c0001937983 */ /* 0x000ea80000300800 */
[----:B------:R-:W-:Y:S04]  /*b3150*/  STL [R1+0x5ed4], R39 ;  /* 0x005ed42701007387 */ /* 0x000fe80000100800 */
[----:B------:R-:W-:Y:S04]  /*b3160*/  STL [R1+0x5ed0], R38 ;  /* 0x005ed02601007387 */ /* 0x000fe80000100800 */
[----:B------:R1:W-:Y:S04]  /*b3170*/  STL [R1+0x5ecc], R31 ;  /* 0x005ecc1f01007387 */ /* 0x0003e80000100800 */
[----:B------:R1:W-:Y:S01]  /*b3180*/  STL [R1+0x5ec8], R30 ;  /* 0x005ec81e01007387 */ /* 0x0003e20000100800 */
[----:B------:R-:W-:Y:S01]  /*b3190*/  IMAD.MOV.U32 R50, RZ, RZ, R148 ;  /* 0x000000ffff327224 */ /* 0x000fe200078e0094 */
[----:B------:R-:W-:-:S02]  /*b31a0*/  MOV R51, R149 ;  /* 0x0000009500337202 */ /* 0x000fc40000000f00 */
[----:B------:R-:W4:Y:S01]  /*b31b0*/  LDL.LU R148, [R1+0x1620] ;  /* 0x0016200001947983 */ /* 0x000f220000300800 */
[----:B------:R-:W-:-:S03]  /*b31c0*/  IMAD.MOV.U32 R54, RZ, RZ, R150 ;  /* 0x000000ffff367224 */ /* 0x000fc600078e0096 */
[----:B------:R-:W4:Y:S01]  /*b31d0*/  LDL.LU R149, [R1+0x1624] ;  /* 0x0016240001957983 */ /* 0x000f220000300800 */
[----:B------:R-:W-:-:S03]  /*b31e0*/  IMAD.MOV.U32 R55, RZ, RZ, R151 ;  /* 0x000000ffff377224 */ /* 0x000fc600078e0097 */
[----:B------:R-:W4:Y:S04]  /*b31f0*/  LDL.LU R150, [R1+0x1628] ;  /* 0x0016280001967983 */ /* 0x000f280000300800 */
[----:B------:R-:W4:Y:S04]  /*b3200*/  LDL.LU R151, [R1+0x162c] ;  /* 0x00162c0001977983 */ /* 0x000f280000300800 */
[----:B------:R-:W-:Y:S04]  /*b3210*/  STL [R1+0x5ee4], R55 ;  /* 0x005ee43701007387 */ /* 0x000fe80000100800 */
[----:B------:R-:W-:Y:S04]  /*b3220*/  STL [R1+0x5ee0], R54 ;  /* 0x005ee03601007387 */ /* 0x000fe80000100800 */
[----:B------:R-:W-:Y:S04]  /*b3230*/  STL [R1+0x5edc], R51 ;  /* 0x005edc3301007387 */ /* 0x000fe80000100800 */
[----:B------:R1:W-:Y:S01]  /*b3240*/  STL [R1+0x5ed8], R50 ;  /* 0x005ed83201007387 */ /* 0x0003e20000100800 */
[C---:B---3--:R-:W-:Y:S08]  /*b3250*/  HMMA.1688.F32.TF32 R152, R108.reuse, R128, R152 ;  /* 0x000000806c98723c */ /* 0x048ff00000081098 */
[----:B--2---:R-:W-:Y:S11]  /*b3260*/  HMMA.1688.F32.TF32 R144, R108, R124, R144 ;  /* 0x0000007c6c90723c */ /* 0x004ff60000081090 */
[----:B------:R-:W-:-:S02]  /*b3270*/  IMAD.MOV.U32 R66, RZ, RZ, R152 ;  /* 0x000000ffff427224 */ /* 0x000fc400078e0098 */
[----:B------:R-:W-:Y:S01]  /*b3280*/  IMAD.MOV.U32 R71, RZ, RZ, R155 ;  /* 0x000000ffff477224 */ /* 0x000fe200078e009b */
[----:B------:R-:W-:Y:S01]  /*b3290*/  MOV R67, R153 ;  /* 0x0000009900437202 */ /* 0x000fe20000000f00 */
[----:B------:R-:W-:Y:S01]  /*b32a0*/  IMAD.MOV.U32 R70, RZ, RZ, R154 ;  /* 0x000000ffff467224 */ /* 0x000fe200078e009a */
[----:B------:R-:W2:Y:S04]  /*b32b0*/  LDL.LU R152, [R1+0x1610] ;  /* 0x0016100001987983 */ /* 0x000ea80000300800 */
[----:B------:R-:W2:Y:S04]  /*b32c0*/  LDL.LU R153, [R1+0x1614] ;  /* 0x0016140001997983 */ /* 0x000ea80000300800 */
[----:B------:R-:W2:Y:S04]  /*b32d0*/  LDL.LU R154, [R1+0x1618] ;  /* 0x00161800019a7983 */ /* 0x000ea80000300800 */
[----:B------:R-:W2:Y:S04]  /*b32e0*/  LDL.LU R155, [R1+0x161c] ;  /* 0x00161c00019b7983 */ /* 0x000ea80000300800 */
[----:B------:R-:W-:Y:S01]  /*b32f0*/  STL [R1+0x5ef4], R71 ;  /* 0x005ef44701007387 */ /* 0x000fe20000100800 */
[----:B----4-:R-:W-:Y:S03]  /*b3300*/  HMMA.1688.F32.TF32 R148, R108, R120, R148 ;  /* 0x000000786c94723c */ /* 0x010fe60000081094 */
[----:B------:R-:W-:Y:S04]  /*b3310*/  STL [R1+0x5ef0], R70 ;  /* 0x005ef04601007387 */ /* 0x000fe80000100800 */
        /* <DEDUP_REMOVED lines=21> */
[----:B------:R-:W4:Y:S01]  /*b3470*/  LDL.LU R151, [R1+0x15fc] ;  /* 0x0015fc0001977983 */ /* 0x000f220000300800 */
[----:B------:R-:W-:Y:S03]  /*b3480*/  HMMA.1688.F32.TF32 R156, R108, R140, R156 ;  /* 0x0000008c6c9c723c */ /* 0x000fe6000008109c */
[----:B------:R-:W-:Y:S04]  /*b3490*/  STL [R1+0x5f14], R47 ;  /* 0x005f142f01007387 */ /* 0x000fe80000100800 */
[----:B------:R-:W-:Y:S04]  /*b34a0*/  STL [R1+0x5f10], R46 ;  /* 0x005f102e01007387 */ /* 0x000fe80000100800 */
[----:B------:R1:W-:Y:S04]  /*b34b0*/  STL [R1+0x5f0c], R43 ;  /* 0x005f0c2b01007387 */ /* 0x0003e80000100800 */
[----:B------:R1:W-:Y:S04]  /*b34c0*/  STL [R1+0x5f08], R42 ;  /* 0x005f082a01007387 */ /* 0x0003e80000100800 */
[----:B------:R-:W-:Y:S01]  /*b34d0*/  IMAD.MOV.U32 R7, RZ, RZ, R156 ;  /* 0x000000ffff077224 */ /* 0x000fe200078e009c */
[----:B------:R-:W-:Y:S01]  /*b34e0*/  MOV R79, R157 ;  /* 0x0000009d004f7202 */ /* 0x000fe20000000f00 */
[----:B------:R-:W4:Y:S01]  /*b34f0*/  LDL.LU R156, [R1+0x15e0] ;  /* 0x0015e000019c7983 */ /* 0x000f220000300800 */
[----:B------:R-:W-:-:S03]  /*b3500*/  IMAD.MOV.U32 R74, RZ, RZ, R158 ;  /* 0x000000ffff4a7224 */ /* 0x000fc600078e009e */
[----:B------:R-:W4:Y:S01]  /*b3510*/  LDL.LU R157, [R1+0x15e4] ;  /* 0x0015e400019d7983 */ /* 0x000f220000300800 */
[----:B------:R-:W-:-:S03]  /*b3520*/  IMAD.MOV.U32 R75, RZ, RZ, R159 ;  /* 0x000000ffff4b7224 */ /* 0x000fc600078e009f */
[----:B------:R-:W4:Y:S04]  /*b3530*/  LDL.LU R158, [R1+0x15e8] ;  /* 0x0015e800019e7983 */ /* 0x000f280000300800 */
[----:B------:R-:W4:Y:S01]  /*b3540*/  LDL.LU R159, [R1+0x15ec] ;  /* 0x0015ec00019f7983 */ /* 0x000f220000300800 */
[C---:B--2---:R-:W-:Y:S08]  /*b3550*/  HMMA.1688.F32.TF32 R152, R108.reuse, R104, R152 ;  /* 0x000000686c98723c */ /* 0x044ff00000081098 */
[----:B---3--:R-:W-:Y:S11]  /*b3560*/  HMMA.1688.F32.TF32 R144, R108, R92, R144 ;  /* 0x0000005c6c90723c */ /* 0x008ff60000081090 */
[----:B------:R-:W-:-:S02]  /*b3570*/  IMAD.MOV.U32 R27, RZ, RZ, R155 ;  /* 0x000000ffff1b7224 */ /* 0x000fc400078e009b */
[----:B------:R-:W-:Y:S01]  /*b3580*/  IMAD.MOV.U32 R26, RZ, RZ, R154 ;  /* 0x000000ffff1a7224 */ /* 0x000fe200078e009a */
[----:B------:R-:W-:Y:S01]  /*b3590*/  MOV R23, R153 ;  /* 0x0000009900177202 */ /* 0x000fe20000000f00 */
[----:B------:R-:W-:Y:S01]  /*b35a0*/  IMAD.MOV.U32 R22, RZ, RZ, R152 ;  /* 0x000000ffff167224 */ /* 0x000fe200078e0098 */
[----:B------:R-:W-:Y:S04]  /*b35b0*/  STL [R1+0x5f24], R27 ;  /* 0x005f241b01007387 */ /* 0x000fe80000100800 */
[----:B------:R-:W-:Y:S01]  /*b35c0*/  STL [R1+0x5f20], R26 ;  /* 0x005f201a01007387 */ /* 0x000fe20000100800 */
[----:B----4-:R-:W-:Y:S03]  /*b35d0*/  HMMA.1688.F32.TF32 R148, R108, R88, R148 ;  /* 0x000000586c94723c */ /* 0x010fe60000081094 */
[----:B------:R2:W-:Y:S04]  /*b35e0*/  STL [R1+0x5f1c], R23 ;  /* 0x005f1c1701007387 */ /* 0x0005e80000100800 */
[----:B------:R3:W-:Y:S01]  /*b35f0*/  STL [R1+0x5f18], R22 ;  /* 0x005f181601007387 */ /* 0x0007e20000100800 */
[----:B------:R-:W-:-:S02]  /*b3600*/  IMAD.MOV.U32 R82, RZ, RZ, R144 ;  /* 0x000000ffff527224 */ /* 0x000fc400078e0090 */
[----:B------:R-:W-:Y:S01]  /*b3610*/  IMAD.MOV.U32 R87, RZ, RZ, R147 ;  /* 0x000000ffff577224 */ /* 0x000fe200078e0093 */
[----:B------:R-:W-:Y:S01]  /*b3620*/  MOV R83, R145 ;  /* 0x0000009100537202 */ /* 0x000fe20000000f00 */
[----:B------:R-:W-:Y:S01]  /*b3630*/  IMAD.MOV.U32 R86, RZ, RZ, R146 ;  /* 0x000000ffff567224 */ /* 0x000fe200078e0092 */
[----:B------:R-:W4:Y:S04]  /*b3640*/  LDL.LU R144, [R1+0x15d0] ;  /* 0x0015d00001907983 */ /* 0x000f280000300800 */
[----:B------:R-:W4:Y:S04]  /*b3650*/  LDL.LU R145, [R1+0x15d4] ;  /* 0x0015d40001917983 */ /* 0x000f280000300800 */
[----:B------:R-:W4:Y:S04]  /*b3660*/  LDL.LU R146, [R1+0x15d8] ;  /* 0x0015d80001927983 */ /* 0x000f280000300800 */
[----:B------:R-:W4:Y:S04]  /*b3670*/  LDL.LU R147, [R1+0x15dc] ;  /* 0x0015dc0001937983 */ /* 0x000f280000300800 */
        /* <DEDUP_REMOVED lines=8> */
[----:B-1----:R-:W-:Y:S01]  /*b3700*/  IMAD.MOV.U32 R31, RZ, RZ, R148 ;  /* 0x000000ffff1f7224 */ /* 0x002fe200078e0094 */
[----:B------:R-:W-:-:S02]  /*b3710*/  MOV R30, R149 ;  /* 0x00000095001e7202 */ /* 0x000fc40000000f00 */
[----:B------:R-:W3:Y:S01]  /*b3720*/  LDL.LU R148, [R1+0x15b0] ;  /* 0x0015b00001947983 */ /* 0x000ee20000300800 */
[----:B------:R-:W-:-:S03]  /*b3730*/  IMAD.MOV.U32 R18, RZ, RZ, R150 ;  /* 0x000000ffff127224 */ /* 0x000fc600078e0096 */
[----:B------:R-:W3:Y:S01]  /*b3740*/  LDL.LU R149, [R1+0x15b4] ;  /* 0x0015b40001957983 */ /* 0x000ee20000300800 */
[----:B------:R-:W-:-:S03]  /*b3750*/  IMAD.MOV.U32 R19, RZ, RZ, R151 ;  /* 0x000000ffff137224 */ /* 0x000fc600078e0097 */
[----:B------:R-:W3:Y:S04]  /*b3760*/  LDL.LU R150, [R1+0x15b8] ;  /* 0x0015b80001967983 */ /* 0x000ee80000300800 */
[----:B------:R-:W3:Y:S01]  /*b3770*/  LDL.LU R151, [R1+0x15bc] ;  /* 0x0015bc0001977983 */ /* 0x000ee20000300800 */
[----:B------:R-:W-:Y:S03]  /*b3780*/  HMMA.1688.F32.TF32 R156, R108, R84, R156 ;  /* 0x000000546c9c723c */ /* 0x000fe6000008109c */
[----:B------:R-:W-:Y:S04]  /*b3790*/  STL [R1+0x5f44], R19 ;  /* 0x005f441301007387 */ /* 0x000fe80000100800 */
[----:B------:R-:W-:Y:S04]  /*b37a0*/  STL [R1+0x5f40], R18 ;  /* 0x005f401201007387 */ /* 0x000fe80000100800 */
[----:B------:R1:W-:Y:S04]  /*b37b0*/  STL [R1+0x5f3c], R30 ;  /* 0x005f3c1e01007387 */ /* 0x0003e80000100800 */
[----:B------:R1:W-:Y:S04]  /*b37c0*/  STL [R1+0x5f38], R31 ;  /* 0x005f381f01007387 */ /* 0x0003e80000100800 */
[----:B------:R-:W-:-:S02]  /*b37d0*/  IMAD.MOV.U32 R38, RZ, RZ, R159 ;  /* 0x000000ffff267224 */ /* 0x000fc400078e009f */
[----:B------:R-:W-:Y:S01]  /*b37e0*/  IMAD.MOV.U32 R39, RZ, RZ, R158 ;  /* 0x000000ffff277224 */ /* 0x000fe200078e009e */
[----:B------:R-:W-:Y:S01]  /*b37f0*/  MOV R50, R157 ;  /* 0x0000009d00327202 */ /* 0x000fe20000000f00 */
[----:B------:R-:W-:Y:S01]  /*b3800*/  IMAD.MOV.U32 R51, RZ, RZ, R156 ;  /* 0x000000ffff337224 */ /* 0x000fe200078e009c */
[----:B------:R-:W-:Y:S04]  /*b3810*/  STL [R1+0x5f54], R38 ;  /* 0x005f542601007387 */ /* 0x000fe80000100800 */
[----:B------:R-:W-:Y:S04]  /*b3820*/  STL [R1+0x5f50], R39 ;  /* 0x005f502701007387 */ /* 0x000fe80000100800 */
[----:B------:R-:W-:Y:S04]  /*b3830*/  STL [R1+0x5f4c], R50 ;  /* 0x005f4c3201007387 */ /* 0x000fe80000100800 */
[----:B------:R-:W-:Y:S01]  /*b3840*/  STL [R1+0x5f48], R51 ;  /* 0x005f483301007387 */ /* 0x000fe20000100800 */
[C---:B----4-:R-:W-:Y:S08]  /*b3850*/  HMMA.1688.F32.TF32 R144, R108.reuse, R80, R144 ;  /* 0x000000506c90723c */ /* 0x050ff00000081090 */
[C---:B--2---:R-:W-:Y:S08]  /*b3860*/  HMMA.1688.F32.TF32 R152, R108.reuse, R68, R152 ;  /* 0x000000446c98723c */ /* 0x044ff00000081098 */
[----:B---3--:R-:W-:Y:S03]  /*b3870*/  HMMA.1688.F32.TF32 R148, R108, R64, R148 ;  /* 0x000000406c94723c */ /* 0x008fe60000081094 */
[----:B------:R-:W-:Y:S01]  /*b3880*/  IMAD.MOV.U32 R67, RZ, RZ, R144 ;  /* 0x000000ffff437224 */ /* 0x000fe200078e0090 */
[----:B------:R-:W-:Y:S01]  /*b3890*/  MOV R66, R145 ;  /* 0x0000009100427202 */ /* 0x000fe20000000f00 */
[----:B------:R-:W2:Y:S01]  /*b38a0*/  LDL.LU R144, [R1+0x15a0] ;  /* 0x0015a00001907983 */ /* 0x000ea20000300800 */
[----:B------:R-:W-:-:S03]  /*b38b0*/  IMAD.MOV.U32 R55, RZ, RZ, R146 ;  /* 0x000000ffff377224 */ /* 0x000fc600078e0092 */
[----:B------:R-:W2:Y:S01]  /*b38c0*/  LDL.LU R145, [R1+0x15a4] ;  /* 0x0015a40001917983 */ /* 0x000ea20000300800 */
[----:B------:R-:W-:-:S03]  /*b38d0*/  IMAD.MOV.U32 R54, RZ, RZ, R147 ;  /* 0x000000ffff367224 */ /* 0x000fc600078e0093 */
[----:B------:R-:W2:Y:S04]  /*b38e0*/  LDL.LU R146, [R1+0x15a8] ;  /* 0x0015a80001927983 */ /* 0x000ea80000300800 */
[----:B------:R-:W2:Y:S01]  /*b38f0*/  LDL.LU R147, [R1+0x15ac] ;  /* 0x0015ac0001937983 */ /* 0x000ea20000300800 */
[----:B------:R-:W-:Y:S02]  /*b3900*/  IMAD.MOV.U32 R95, RZ, RZ, R155 ;  /* 0x000000ffff5f7224 */ /* 0x000fe400078e009b */
[----:B------:R-:W-:Y:S01]  /*b3910*/  IMAD.MOV.U32 R94, RZ, RZ, R154 ;  /* 0x000000ffff5e7224 */ /* 0x000fe200078e009a */
[----:B------:R-:W-:Y:S04]  /*b3920*/  STL [R1+0x5f64], R54 ;  /* 0x005f643601007387 */ /* 0x000fe80000100800 */
[----:B------:R-:W-:Y:S01]  /*b3930*/  STL [R1+0x5f60], R55 ;  /* 0x005f603701007387 */ /* 0x000fe20000100800 */
[----:B------:R-:W-:-:S03]  /*b3940*/  MOV R91, R153 ;  /* 0x00000099005b7202 */ /* 0x000fc60000000f00 */
[----:B------:R3:W-:Y:S01]  /*b3950*/  STL [R1+0x5f5c], R66 ;  /* 0x005f5c4201007387 */ /* 0x0007e20000100800 */
[----:B------:R-:W-:-:S03]  /*b3960*/  IMAD.MOV.U32 R90, RZ, RZ, R152 ;  /* 0x000000ffff5a7224 */ /* 0x000fc600078e0098 */
[----:B------:R4:W-:Y:S04]  /*b3970*/  STL [R1+0x5f58], R67 ;  /* 0x005f584301007387 */ /* 0x0009e80000100800 */
[----:B------:R-:W-:Y:S04]  /*b3980*/  STL [R1+0x5f74], R95 ;  /* 0x005f745f01007387 */ /* 0x000fe80000100800 */
        /* <DEDUP_REMOVED lines=34> */
[----:B------:R-:W-:Y:S01]  /*b3bb0*/  IMAD.MOV.U32 R43, RZ, RZ, R144 ;  /* 0x000000ffff2b7224 */ /* 0x000fe200078e0090 */
[----:B------:R-:W-:Y:S01]  /*b3bc0*/  MOV R42, R145 ;  /* 0x00000091002a7202 */ /* 0x000fe20000000f00 */
[----:B------:R-:W2:Y:S01]  /*b3bd0*/  LDL.LU R144, [R1+0x40] ;  /* 0x0000400001907983 */ /* 0x000ea20000300800 */
[----:B------:R-:W-:-:S03]  /*b3be0*/  IMAD.MOV.U32 R63, RZ, RZ, R146 ;  /* 0x000000ffff3f7224 */ /* 0x000fc600078e0092 */
        /* <DEDUP_REMOVED lines=22> */
[----:B------:R-:W3:Y:S04]  /*b3d50*/  LDL.LU R172, [R1+0x20] ;  /* 0x0000200001ac7983 */ /* 0x000ee80000300800 */
[----:B------:R-:W3:Y:S04]  /*b3d60*/  LDL.LU R173, [R1+0x24] ;  /* 0x0000240001ad7983 */ /* 0x000ee80000300800 */
[----:B------:R-:W3:Y:S04]  /*b3d70*/  LDL.LU R174, [R1+0x28] ;  /* 0x0000280001ae7983 */ /* 0x000ee80000300800 */
[----:B------:R-:W3:Y:S01]  /*b3d80*/  LDL.LU R175, [R1+0x2c] ;  /* 0x00002c0001af7983 */ /* 0x000ee20000300800 */
[C---:B----4-:R-:W-:Y:S08]  /*b3d90*/  HMMA.1688.F32.TF32 R168, R108.reuse, R56, R168 ;  /* 0x000000386ca8723c */ /* 0x050ff000000810a8 */
[C---:B------:R-:W-:Y:S08]  /*b3da0*/  HMMA.1688.F32.TF32 R164, R108.reuse, R48, R164 ;  /* 0x000000306ca4723c */ /* 0x040ff000000810a4 */
[----:B------:R-:W-:Y:S03]  /*b3db0*/  HMMA.1688.F32.TF32 R160, R108, R44, R160 ;  /* 0x0000002c6ca0723c */ /* 0x000fe600000810a0 */
[----:B------:R-:W-:Y:S01]  /*b3dc0*/  IMAD.MOV.U32 R23, RZ, RZ, R168 ;  /* 0x000000ffff177224 */ /* 0x000fe200078e00a8 */
[----:B------:R-:W-:Y:S01]  /*b3dd0*/  MOV R22, R169 ;  /* 0x000000a900167202 */ /* 0x000fe20000000f00 */
[----:B------:R-:W-:-:S02]  /*b3de0*/  IMAD.MOV.U32 R47, RZ, RZ, R170 ;  /* 0x000000ffff2f7224 */ /* 0x000fc400078e00aa */
[----:B------:R-:W-:-:S04]  /*b3df0*/  IMAD.MOV.U32 R46, RZ, RZ, R171 ;  /* 0x000000ffff2e7224 */ /* 0x000fc800078e00ab */
[----:B------:R-:W-:Y:S01]  /*b3e00*/  IMAD.MOV.U32 R83, RZ, RZ, R164 ;  /* 0x000000ffff537224 */ /* 0x000fe200078e00a4 */
[----:B------:R-:W-:Y:S01]  /*b3e10*/  MOV R82, R165 ;  /* 0x000000a500527202 */ /* 0x000fe20000000f00 */
[----:B------:R-:W-:Y:S02]  /*b3e20*/  IMAD.MOV.U32 R27, RZ, RZ, R166 ;  /* 0x000000ffff1b7224 */ /* 0x000fe400078e00a6 */
[----:B------:R-:W-:-:S04]  /*b3e30*/  IMAD.MOV.U32 R26, RZ, RZ, R167 ;  /* 0x000000ffff1a7224 */ /* 0x000fc800078e00a7 */
[----:B-1----:R-:W-:Y:S01]  /*b3e40*/  IMAD.MOV.U32 R30, RZ, RZ, R160 ;  /* 0x000000ffff1e7224 */ /* 0x002fe200078e00a0 */
[----:B------:R-:W-:Y:S01]  /*b3e50*/  MOV R31, R161 ;  /* 0x000000a1001f7202 */ /* 0x000fe20000000f00 */
[----:B------:R-:W-:Y:S02]  /*b3e60*/  IMAD.MOV.U32 R87, RZ, RZ, R162 ;  /* 0x000000ffff577224 */ /* 0x000fe400078e00a2 */
[----:B------:R-:W-:Y:S01]  /*b3e70*/  IMAD.MOV.U32 R86, RZ, RZ, R163 ;  /* 0x000000ffff567224 */ /* 0x000fe200078e00a3 */
        /* <DEDUP_REMOVED lines=10> */
[----:B------:R-:W-:Y:S01]  /*b3f20*/  IMAD.MOV.U32 R91, RZ, RZ, R148 ;  /* 0x000000ffff5b7224 */ /* 0x000fe200078e0094 */
[----:B------:R-:W-:Y:S02]  /*b3f30*/  MOV R90, R149 ;  /* 0x00000095005a7202 */ /* 0x000fe40000000f00 */
[----:B------:R-:W3:Y:S01]  /*b3f40*/  LDL.LU R148, [R1+0x1520] ;  /* 0x0015200001947983 */ /* 0x000ee20000300800 */
[----:B------:R-:W-:-:S03]  /*b3f50*/  IMAD.MOV.U32 R54, RZ, RZ, R150 ;  /* 0x000000ffff367224 */ /* 0x000fc600078e0096 */
[----:B------:R-:W3:Y:S01]  /*b3f60*/  LDL.LU R149, [R1+0x1524] ;  /* 0x0015240001957983 */ /* 0x000ee20000300800 */
[----:B------:R-:W-:-:S03]  /*b3f70*/  IMAD.MOV.U32 R55, RZ, RZ, R151 ;  /* 0x000000ffff377224 */ /* 0x000fc600078e0097 */
[----:B------:R-:W3:Y:S04]  /*b3f80*/  LDL.LU R150, [R1+0x1528] ;  /* 0x0015280001967983 */ /* 0x000ee80000300800 */
[----:B------:R-:W3:Y:S04]  /*b3f90*/  LDL.LU R151, [R1+0x152c] ;  /* 0x00152c0001977983 */ /* 0x000ee80000300800 */
[----:B------:R-:W4:Y:S04]  /*b3fa0*/  LDL.LU R168, [R1] ;  /* 0x0000000001a87983 */ /* 0x000f280000300800 */
[----:B------:R-:W4:Y:S04]  /*b3fb0*/  LDL.LU R169, [R1+0x4] ;  /* 0x0000040001a97983 */ /* 0x000f280000300800 */
[----:B------:R-:W4:Y:S04]  /*b3fc0*/  LDL.LU R170, [R1+0x8] ;  /* 0x0000080001aa7983 */ /* 0x000f280000300800 */
[----:B------:R-:W4:Y:S01]  /*b3fd0*/  LDL.LU R171, [R1+0xc] ;  /* 0x00000c0001ab7983 */ /* 0x000f220000300800 */
[C---:B------:R-:W-:Y:S03]  /*b3fe0*/  HMMA.1688.F32.TF32 R156, R108.reuse, R40, R156 ;  /* 0x000000286c9c723c */ /* 0x040fe6000008109c */
        /* <DEDUP_REMOVED lines=8> */
[----:B------:R-:W3:Y:S01]  /*b4070*/  LDL.LU R163, [R1+0x155c] ;  /* 0x00155c0001a37983 */ /* 0x000ee20000300800 */
[----:B------:R-:W-:Y:S01]  /*b4080*/  IMAD.MOV.U32 R50, RZ, RZ, R156 ;  /* 0x000000ffff327224 */ /* 0x000fe200078e009c */
[----:B------:R-:W-:-:S02]  /*b4090*/  MOV R51, R157 ;  /* 0x0000009d00337202 */ /* 0x000fc40000000f00 */
[----:B------:R-:W3:Y:S01]  /*b40a0*/  LDL.LU R156, [R1+0x1540] ;  /* 0x00154000019c7983 */ /* 0x000ee20000300800 */
[----:B------:R-:W-:-:S03]  /*b40b0*/  IMAD.MOV.U32 R19, RZ, RZ, R158 ;  /* 0x000000ffff137224 */ /* 0x000fc600078e009e */
        /* <DEDUP_REMOVED lines=8> */
[----:B------:R-:W3:Y:S01]  /*b4140*/  LDL.LU R153, [R1+0x1534] ;  /* 0x0015340001997983 */ /* 0x000ee20000300800 */
[----:B------:R-:W-:-:S03]  /*b4150*/  IMAD.MOV.U32 R135, RZ, RZ, R155 ;  /* 0x000000ffff877224 */ /* 0x000fc600078e009b */
[----:B------:R-:W3:Y:S04]  /*b4160*/  LDL.LU R154, [R1+0x1538] ;  /* 0x00153800019a7983 */ /* 0x000ee80000300800 */
[----:B------:R-:W3:Y:S01]  /*b4170*/  LDL.LU R155, [R1+0x153c] ;  /* 0x00153c00019b7983 */ /* 0x000ee20000300800 */
[C---:B------:R-:W-:Y:S02]  /*b4180*/  LOP3.LUT R246, R0.reuse, 0x40, RZ, 0x3c, !PT ;  /* 0x0000004000f67812 */ /* 0x040fe400078e3cff */
[----:B------:R-:W-:-:S03]  /*b4190*/  LOP3.LUT R247, R0, 0x60, RZ, 0x3c, !PT ;  /* 0x0000006000f77812 */ /* 0x000fc600078e3cff */
[----:B------:R-:W-:Y:S04]  /*b41a0*/  LDS R240, [R246+UR10+0x4a000] ;  /* 0x04a0000af6f07984 */ /* 0x000fe80008000800 */
[----:B------:R-:W-:Y:S04]  /*b41b0*/  LDS R242, [R246+UR10+0x4a800] ;  /* 0x04a8000af6f27984 */ /* 0x000fe80008000800 */
[----:B------:R-:W-:Y:S04]  /*b41c0*/  LDS R241, [R247+UR10+0x4a000] ;  /* 0x04a0000af7f17984 */ /* 0x000fe80008000800 */
[----:B------:R-:W4:Y:S01]  /*b41d0*/  LDS R243, [R247+UR10+0x4a800] ;  /* 0x04a8000af7f37984 */ /* 0x000f220008000800 */
[C---:B------:R-:W-:Y:S08]  /*b41e0*/  HMMA.1688.F32.TF32 R172, R108.reuse, R20, R172 ;  /* 0x000000146cac723c */ /* 0x040ff000000810ac */
[----:B--2---:R-:W-:-:S15]  /*b41f0*/  HMMA.1688.F32.TF32 R108, R108, R16, R144 ;  /* 0x000000106c6c723c */ /* 0x004fde0000081090 */
[----:B------:R-:W-:-:S04]  /*b4200*/  NOP ;  /* 0x0000000000007918 */ /* 0x000fc80000000000 */
[----:B------:R-:W-:Y:S01]  /*b4210*/  IMAD.MOV.U32 R42, RZ, RZ, R108 ;  /* 0x000000ffff2a7224 */ /* 0x000fe200078e006c */
[----:B------:R-:W-:Y:S01]  /*b4220*/  MOV R43, R109 ;  /* 0x0000006d002b7202 */ /* 0x000fe20000000f00 */
[----:B------:R-:W-:Y:S02]  /*b4230*/  IMAD.MOV.U32 R70, RZ, RZ, R110 ;  /* 0x000000ffff467224 */ /* 0x000fe400078e006e */
[----:B------:R-:W-:Y:S02]  /*b4240*/  IMAD.MOV.U32 R71, RZ, RZ, R111 ;  /* 0x000000ffff477224 */ /* 0x000fe400078e006f */
[----:B----4-:R-:W-:-:S15]  /*b4250*/  HMMA.1688.F32.TF32 R108, R240, R32, R168 ;  /* 0x00000020f06c723c */ /* 0x010fde00000810a8 */
[----:B------:R-:W-:-:S04]  /*b4260*/  NOP ;  /* 0x0000000000007918 */ /* 0x000fc80000000000 */
[----:B------:R-:W-:Y:S04]  /*b4270*/  STL.64 [R1], R108 ;  /* 0x0000006c01007387 */ /* 0x000fe80000100a00 */
[----:B------:R3:W-:Y:S02]  /*b4280*/  STL.64 [R1+0x8], R110 ;  /* 0x0000086e01007387 */ /* 0x0007e40000100a00 */
[C---:B---3--:R-:W-:Y:S08]  /*b4290*/  HMMA.1688.F32.TF32 R108, R240.reuse, R12, R164 ;  /* 0x0000000cf06c723c */ /* 0x048ff000000810a4 */
[----:B------:R-:W-:Y:S01]  /*b42a0*/  HMMA.1688.F32.TF32 R232, R240, R8, R160 ;  /* 0x00000008f0e8723c */ /* 0x000fe200000810a0 */
[----:B------:R-:W-:-:S02]  /*b42b0*/  IMAD.MOV.U32 R146, RZ, RZ, R113 ;  /* 0x000000ffff927224 */ /* 0x000fc400078e0071 */
[----:B------:R-:W-:-:S05]  /*b42c0*/  IMAD.MOV.U32 R147, RZ, RZ, R112 ;  /* 0x000000ffff937224 */ /* 0x000fca00078e0070 */
[C---:B------:R-:W-:Y:S03]  /*b42d0*/  HMMA.1688.F32.TF32 R112, R240.reuse, R72, R152 ;  /* 0x00000048f070723c */ /* 0x040fe60000081098 */
[----:B------:R-:W-:Y:S01]  /*b42e0*/  IMAD.MOV.U32 R130, RZ, RZ, R108 ;  /* 0x000000ffff827224 */ /* 0x000fe200078e006c */
[----:B------:R-:W-:Y:S01]  /*b42f0*/  MOV R131, R109 ;  /* 0x0000006d00837202 */ /* 0x000fe20000000f00 */
[----:B------:R-:W-:Y:S02]  /*b4300*/  IMAD.MOV.U32 R126, RZ, RZ, R110 ;  /* 0x000000ffff7e7224 */ /* 0x000fe400078e006e */
[----:B------:R-:W-:Y:S02]  /*b4310*/  IMAD.MOV.U32 R127, RZ, RZ, R111 ;  /* 0x000000ffff7f7224 */ /* 0x000fe400078e006f */
[----:B------:R-:W-:Y:S02]  /*b4320*/  HMMA.1688.F32.TF32 R108, R240, R4, R156 ;  /* 0x00000004f06c723c */ /* 0x000fe4000008109c */
[----:B------:R-:W-:Y:S04]  /*b4330*/  STL.64 [R1+0x5cb8], R234 ;  /* 0x005cb8ea01007387 */ /* 0x000fe80000100a00 */
[----:B------:R-:W-:Y:S01]  /*b4340*/  STL.64 [R1+0x5cb0], R232 ;  /* 0x005cb0e801007387 */ /* 0x000fe20000100a00 */
[----:B------:R-:W-:Y:S01]  /*b4350*/  IMAD.MOV.U32 R144, RZ, RZ, R117 ;  /* 0x000000ffff907224 */ /* 0x000fe200078e0075 */
[----:B------:R-:W-:-:S02]  /*b4360*/  MOV R145, R116 ;  /* 0x0000007400917202 */ /* 0x000fc40000000f00 */
[C---:B------:R-:W-:Y:S09]  /*b4370*/  HMMA.1688.F32.TF32 R116, R240.reuse, R76, R148 ;  /* 0x0000004cf074723c */ /* 0x040ff20000081094 */
        /* <DEDUP_REMOVED lines=13> */
[----:B------:R4:W-:Y:S04]  /*b4450*/  STL.64 [R1+0x5ce0], R116 ;  /* 0x005ce07401007387 */ /* 0x0009e80000100a00 */
[----:B------:R-:W3:Y:S04]  /*b4460*/  LDL.LU R156, [R1+0x14e0] ;  /* 0x0014e000019c7983 */ /* 0x000ee80000300800 */
[----:B------:R-:W3:Y:S04]  /*b4470*/  LDL.LU R157, [R1+0x14e4] ;  /* 0x0014e400019d7983 */ /* 0x000ee80000300800 */
[----:B------:R-:W3:Y:S04]  /*b4480*/  LDL.LU R158, [R1+0x14e8] ;  /* 0x0014e800019e7983 */ /* 0x000ee80000300800 */
[----:B------:R-:W3:Y:S04]  /*b4490*/  LDL.LU R159, [R1+0x14ec] ;  /* 0x0014ec00019f7983 */ /* 0x000ee80000300800 */
[----:B------:R-:W4:Y:S04]  /*b44a0*/  LDL.LU R168, [R1+0x14b0] ;  /* 0x0014b00001a87983 */ /* 0x000f280000300800 */
[----:B------:R-:W4:Y:S04]  /*b44b0*/  LDL.LU R169, [R1+0x14b4] ;  /* 0x0014b40001a97983 */ /* 0x000f280000300800 */
[----:B------:R-:W4:Y:S01]  /*b44c0*/  LDL.LU R170, [R1+0x14b8] ;  /* 0x0014b80001aa7983 */ /* 0x000f220000300800 */
[----:B------:R-:W-:Y:S03]  /*b44d0*/  HMMA.1688.F32.TF32 R144, R240, R96, R144 ;  /* 0x00000060f090723c */ /* 0x000fe60000081090 */
        /* <DEDUP_REMOVED lines=23> */
[----:B--2---:R-:W-:-:S15]  /*b4650*/  HMMA.1688.F32.TF32 R148, R240, R100, R148 ;  /* 0x00000064f094723c */ /* 0x004fde0000081094 */
[----:B------:R-:W-:-:S04]  /*b4660*/  NOP ;  /* 0x0000000000007918 */ /* 0x000fc80000000000 */
[----:B------:R-:W-:Y:S04]  /*b4670*/  STL.64 [R1+0x5d08], R150 ;  /* 0x005d089601007387 */ /* 0x000fe80000100a00 */
[----:B------:R-:W-:Y:S04]  /*b4680*/  STL.64 [R1+0x5d00], R148 ;  /* 0x005d009401007387 */ /* 0x000fe80000100a00 */
[----:B------:R-:W2:Y:S04]  /*b4690*/  LDL.LU R180, [R1+0x1480] ;  /* 0x0014800001b47983 */ /* 0x000ea80000300800 */
[----:B------:R-:W2:Y:S04]  /*b46a0*/  LDL.LU R181, [R1+0x1484] ;  /* 0x0014840001b57983 */ /* 0x000ea80000300800 */
[----:B------:R-:W2:Y:S04]  /*b46b0*/  LDL.LU R182, [R1+0x1488] ;  /* 0x0014880001b67983 */ /* 0x000ea80000300800 */
[----:B------:R-:W2:Y:S01]  /*b46c0*/  LDL.LU R183, [R1+0x148c] ;  /* 0x00148c0001b77983 */ /* 0x000ea20000300800 */
[C---:B---3--:R-:W-:Y:S08]  /*b46d0*/  HMMA.1688.F32.TF32 R152, R240.reuse, R140, R152 ;  /* 0x0000008cf098723c */ /* 0x048ff00000081098 */
[C---:B------:R-:W-:Y:S08]  /*b46e0*/  HMMA.1688.F32.TF32 R156, R240.reuse, R136, R156 ;  /* 0x00000088f09c723c */ /* 0x040ff0000008109c */
[C---:B----4-:R-:W-:Y:S08]  /*b46f0*/  HMMA.1688.F32.TF32 R160, R240.reuse, R132, R160 ;  /* 0x00000084f0a0723c */ /* 0x050ff000000810a0 */
[C---:B------:R-:W-:Y:S08]  /*b4700*/  HMMA.1688.F32.TF32 R164, R240.reuse, R128, R164 ;  /* 0x00000080f0a4723c */ /* 0x040ff000000810a4 */
[C---:B------:R-:W-:Y:S08]  /*b4710*/  HMMA.1688.F32.TF32 R168, R240.reuse, R124, R168 ;  /* 0x0000007cf0a8723c */ /* 0x040ff000000810a8 */
[C---:B------:R-:W-:Y:S08]  /*b4720*/  HMMA.1688.F32.TF32 R172, R240.reuse, R120, R172 ;  /* 0x00000078f0ac723c */ /* 0x040ff000000810ac */
[C---:B------:R-:W-:Y:S01]  /*b4730*/  HMMA.1688.F32.TF32 R176, R240.reuse, R104, R176 ;  /* 0x00000068f0b0723c */ /* 0x040fe200000810b0 */
        /* <DEDUP_REMOVED lines=51> */
[C---:B----4-:R-:W-:Y:S08]  /*b4a70*/  HMMA.1688.F32.TF32 R188, R240.reuse, R84, R188 ;  /* 0x00000054f0bc723c */ /* 0x050ff000000810bc */
        /* <DEDUP_REMOVED lines=17> */
[C---:B--2---:R-:W-:Y:S08]  /*b4b90*/  HMMA.1688.F32.TF32 R196, R240.reuse, R68, R196 ;  /* 0x00000044f0c4723c */ /* 0x044ff000000810c4 */
[C---:B------:R-:W-:Y:S08]  /*b4ba0*/  HMMA.1688.F32.TF32 R200, R240.reuse, R64, R200 ;  /* 0x00000040f0c8723c */ /* 0x040ff000000810c8 */
[C---:B------:R-:W-:Y:S08]  /*b4bb0*/  HMMA.1688.F32.TF32 R204, R240.reuse, R60, R204 ;  /* 0x0000003cf0cc723c */ /* 0x040ff000000810cc */
[C---:B------:R-:W-:Y:S01]  /*b4bc0*/  HMMA.1688.F32.TF32 R208, R240.reuse, R56, R208 ;  /* 0x00000038f0d0723c */ /* 0x040fe200000810d0 */
        /* <DEDUP_REMOVED lines=36> */
[----:B-1----:R-:W4:Y:S01]  /*b4e10*/  LDL.LU R112, [R1+0x820] ;  /* 0x0008200001707983 */ /* 0x002f220000300800 */
[C---:B---3--:R-:W-:Y:S03]  /*b4e20*/  HMMA.1688.F32.TF32 R212, R240.reuse, R52, R212 ;  /* 0x00000034f0d4723c */ /* 0x048fe600000810d4 */
[----:B------:R-:W3:Y:S04]  /*b4e30*/  LDL.LU R113, [R1+0x824] ;  /* 0x0008240001717983 */ /* 0x000ee80000300800 */
        /* <DEDUP_REMOVED lines=14> */
[C---:B--2---:R-:W-:Y:S08]  /*b4f20*/  HMMA.1688.F32.TF32 R216, R240.reuse, R48, R216 ;  /* 0x00000030f0d8723c */ /* 0x044ff000000810d8 */
[C---:B----4-:R-:W-:Y:S08]  /*b4f30*/  HMMA.1688.F32.TF32 R220, R240.reuse, R44, R220 ;  /* 0x0000002cf0dc723c */ /* 0x050ff000000810dc */
        /* <DEDUP_REMOVED lines=13> */
[----:B------:R-:W-:Y:S04]  /*b5010*/  STL.64 [R1+0x5d88], R230 ;  /* 0x005d88e601007387 */ /* 0x000fe80000100a00 */
[----:B------:R-:W-:Y:S04]  /*b5020*/  STL.64 [R1+0x5d80], R228 ;  /* 0x005d80e401007387 */ /* 0x000fe80000100a00 */
[----:B------:R-:W2:Y:S04]  /*b5030*/  LDL.LU R248, [R1+0x1200] ;  /* 0x0012000001f87983 */ /* 0x000ea80000300800 */
[----:B------:R1:W-:Y:S04]  /*b5040*/  STL.64 [R1+0x800], R116 ;  /* 0x0008007401007387 */ /* 0x0003e80000100a00 */
[----:B------:R4:W-:Y:S04]  /*b5050*/  STL.64 [R1+0x808], R118 ;  /* 0x0008087601007387 */ /* 0x0009e80000100a00 */
[----:B------:R-:W2:Y:S04]  /*b5060*/  LDL.LU R249, [R1+0x1204] ;  /* 0x0012040001f97983 */ /* 0x000ea80000300800 */
[----:B------:R-:W2:Y:S04]  /*b5070*/  LDL.LU R250, [R1+0x1208] ;  /* 0x0012080001fa7983 */ /* 0x000ea80000300800 */
[----:B------:R-:W2:Y:S01]  /*b5080*/  LDL.LU R251, [R1+0x120c] ;  /* 0x00120c0001fb7983 */ /* 0x000ea20000300800 */
[C---:B---3--:R-:W-:Y:S08]  /*b5090*/  HMMA.1688.F32.TF32 R108, R240.reuse, R20, R108 ;  /* 0x00000014f06c723c */ /* 0x048ff0000008106c */
[----:B------:R-:W-:Y:S01]  /*b50a0*/  HMMA.1688.F32.TF32 R112, R240, R24, R112 ;  /* 0x00000018f070723c */ /* 0x000fe20000081070 */
[----:B-1----:R-:W3:Y:S04]  /*b50b0*/  LDL.LU R116, [R1+0x13a0] ;  /* 0x0013a00001747983 */ /* 0x002ee80000300800 */
[----:B------:R-:W3:Y:S04]  /*b50c0*/  LDL.LU R117, [R1+0x13a4] ;  /* 0x0013a40001757983 */ /* 0x000ee80000300800 */
[----:B----4-:R-:W3:Y:S04]  /*b50d0*/  LDL.LU R118, [R1+0x13a8] ;  /* 0x0013a80001767983 */ /* 0x010ee80000300800 */
[----:B------:R-:W3:Y:S01]  /*b50e0*/  LDL.LU R119, [R1+0x13ac] ;  /* 0x0013ac0001777983 */ /* 0x000ee20000300800 */
        /* <DEDUP_REMOVED lines=13> */
[----:B------:R-:W-:-:S03]  /*b51c0*/  LOP3.LUT R3, R0, 0x20, RZ, 0x3c, !PT ;  /* 0x0000002000037812 */ /* 0x000fc600078e3cff */
[----:B------:R-:W-:Y:S04]  /*b51d0*/  LDS R240, [R246+UR10+0x4a080] ;  /* 0x04a0800af6f07984 */ /* 0x000fe80008000800 */
[----:B------:R-:W-:Y:S04]  /*b51e0*/  LDS R242, [R246+UR10+0x4a880] ;  /* 0x04a8800af6f27984 */ /* 0x000fe80008000800 */
[----:B------:R-:W-:Y:S04]  /*b51f0*/  LDS R237, [R3+UR10+0x4a080] ;  /* 0x04a0800a03ed7984 */ /* 0x000fe80008000800 */
[----:B------:R-:W2:Y:S04]  /*b5200*/  LDS R239, [R3+UR10+0x4a880] ;  /* 0x04a8800a03ef7984 */ /* 0x000ea80008000800 */
[----:B------:R-:W-:Y:S04]  /*b5210*/  LDS R241, [R247+UR10+0x4a080] ;  /* 0x04a0800af7f17984 */ /* 0x000fe80008000800 */
[----:B------:R-:W1:Y:S01]  /*b5220*/  LDS R243, [R247+UR10+0x4a880] ;  /* 0x04a8800af7f37984 */ /* 0x000e620008000800 */
        /* <DEDUP_REMOVED lines=18> */
[----:B------:R-:W2:Y:S01]  /*b5350*/  LDL.LU R251, [R1+0x136c] ;  /* 0x00136c0001fb7983 */ /* 0x000ea20000300800 */
[C---:B---3--:R-:W-:Y:S08]  /*b5360*/  HMMA.1688.F32.TF32 R116, R236.reuse, R12, R116 ;  /* 0x0000000cec74723c */ /* 0x048ff00000081074 */
[C---:B----4-:R-:W-:Y:S08]  /*b5370*/  HMMA.1688.F32.TF32 R112, R236.reuse, R8, R112 ;  /* 0x00000008ec70723c */ /* 0x050ff00000081070 */
[----:B------:R-:W-:Y:S01]  /*b5380*/  HMMA.1688.F32.TF32 R108, R236, R4, R108 ;  /* 0x00000004ec6c723c */ /* 0x000fe2000008106c */
[----:B------:R-:W-:-:S10]  /*b5390*/  IMAD.MOV.U32 R191, RZ, RZ, R144 ;  /* 0x000000ffffbf7224 */ /* 0x000fd400078e0090 */
[----:B------:R-:W-:Y:S02]  /*b53a0*/  IMAD.MOV.U32 R206, RZ, RZ, R114 ;  /* 0x000000ffffce7224 */ /* 0x000fe400078e0072 */
[----:B------:R-:W-:-:S06]  /*b53b0*/  IMAD.MOV.U32 R207, RZ, RZ, R115 ;  /* 0x000000ffffcf7224 */ /* 0x000fcc00078e0073 */
[----:B------:R-:W-:Y:S01]  /*b53c0*/  IMAD.MOV.U32 R208, RZ, RZ, R108 ;  /* 0x000000ffffd07224 */ /* 0x000fe200078e006c */
[----:B------:R-:W-:Y:S01]  /*b53d0*/  MOV R209, R109 ;  /* 0x0000006d00d17202 */ /* 0x000fe20000000f00 */
[----:B------:R-:W-:Y:S02]  /*b53e0*/  IMAD.MOV.U32 R210, RZ, RZ, R110 ;  /* 0x000000ffffd27224 */ /* 0x000fe400078e006e */
[----:B------:R-:W-:Y:S02]  /*b53f0*/  IMAD.MOV.U32 R211, RZ, RZ, R111 ;  /* 0x000000ffffd37224 */ /* 0x000fe400078e006f */
[----:B------:R-:W-:Y:S01]  /*b5400*/  HMMA.1688.F32.TF32 R108, R236, R72, R232 ;  /* 0x00000048ec6c723c */ /* 0x000fe200000810e8 */
[----:B------:R-:W-:Y:S01]  /*b5410*/  IMAD.MOV.U32 R204, RZ, RZ, R112 ;  /* 0x000000ffffcc7224 */ /* 0x000fe200078e0070 */
[----:B------:R-:W-:Y:S01]  /*b5420*/  MOV R205, R113 ;  /* 0x0000007100cd7202 */ /* 0x000fe20000000f00 */
[----:B------:R-:W-:Y:S04]  /*b5430*/  STL.64 [R1+0x5da8], R190 ;  /* 0x005da8be01007387 */ /* 0x000fe80000100a00 */
[----:B------:R-:W-:Y:S01]  /*b5440*/  STL.64 [R1+0x5da0], R188 ;  /* 0x005da0bc01007387 */ /* 0x000fe20000100a00 */
[----:B------:R-:W-:-:S02]  /*b5450*/  IMAD.MOV.U32 R182, RZ, RZ, R118 ;  /* 0x000000ffffb67224 */ /* 0x000fc400078e0076 */
[----:B------:R-:W-:Y:S01]  /*b5460*/  IMAD.MOV.U32 R180, RZ, RZ, R116 ;  /* 0x000000ffffb47224 */ /* 0x000fe200078e0074 */
[----:B------:R-:W-:Y:S01]  /*b5470*/  MOV R181, R117 ;  /* 0x0000007500b57202 */ /* 0x000fe20000000f00 */
[----:B------:R-:W-:Y:S04]  /*b5480*/  STL.64 [R1+0x5db8], R206 ;  /* 0x005db8ce01007387 */ /* 0x000fe80000100a00 */
[----:B------:R-:W-:Y:S01]  /*b5490*/  STL.64 [R1+0x5db0], R204 ;  /* 0x005db0cc01007387 */ /* 0x000fe20000100a00 */
[----:B------:R-:W-:-:S03]  /*b54a0*/  IMAD.MOV.U32 R176, RZ, RZ, R119 ;  /* 0x000000ffffb07224 */ /* 0x000fc600078e0077 */
[----:B------:R-:W-:Y:S04]  /*b54b0*/  STL.64 [R1+0x5dc8], R210 ;  /* 0x005dc8d201007387 */ /* 0x000fe80000100a00 */
[----:B------:R-:W-:Y:S01]  /*b54c0*/  STL.64 [R1+0x5dc0], R208 ;  /* 0x005dc0d001007387 */ /* 0x000fe20000100a00 */
[----:B------:R-:W-:Y:S01]  /*b54d0*/  IMAD.MOV.U32 R183, RZ, RZ, R111 ;  /* 0x000000ffffb77224 */ /* 0x000fe200078e006f */
[----:B------:R-:W-:Y:S01]  /*b54e0*/  MOV R178, R109 ;  /* 0x0000006d00b27202 */ /* 0x000fe20000000f00 */
[----:B------:R-:W-:Y:S02]  /*b54f0*/  IMAD.MOV.U32 R179, RZ, RZ, R110 ;  /* 0x000000ffffb37224 */ /* 0x000fe400078e006e */
[----:B------:R-:W-:Y:S01]  /*b5500*/  IMAD.MOV.U32 R177, RZ, RZ, R108 ;  /* 0x000000ffffb17224 */ /* 0x000fe200078e006c */
[----:B------:R-:W-:Y:S04]  /*b5510*/  STL.64 [R1+0x5de8], R182 ;  /* 0x005de8b601007387 */ /* 0x000fe80000100a00 */
[----:B------:R-:W-:Y:S04]  /*b5520*/  STL.64 [R1+0x5de0], R180 ;  /* 0x005de0b401007387 */ /* 0x000fe80000100a00 */
[----:B------:R-:W-:Y:S04]  /*b5530*/  STL.64 [R1+0x5dd8], R178 ;  /* 0x005dd8b201007387 */ /* 0x000fe80000100a00 */
[----:B------:R-:W-:Y:S01]  /*b5540*/  STL.64 [R1+0x5dd0], R176 ;  /* 0x005dd0b001007387 */ /* 0x000fe20000100a00 */
[----:B------:R-:W-:Y:S01]  /*b5550*/  MOV R184, R145 ;  /* 0x0000009100b87202 */ /* 0x000fe20000000f00 */
[----:B------:R-:W-:-:S02]  /*b5560*/  IMAD.MOV.U32 R185, RZ, RZ, R146 ;  /* 0x000000ffffb97224 */ /* 0x000fc400078e0092 */
[----:B------:R-:W-:Y:S01]  /*b5570*/  IMAD.MOV.U32 R186, RZ, RZ, R147 ;  /* 0x000000ffffba7224 */ /* 0x000fe200078e0093 */
[----:B--2---:R-:W-:Y:S01]  /*b5580*/  HMMA.1688.F32.TF32 R108, R236, R76, R248 ;  /* 0x0000004cec6c723c */ /* 0x004fe200000810f8 */
        /* <DEDUP_REMOVED lines=33> */
[----:B------:R-:W-:-:S02]  /*b57a0*/  MOV R213, R109 ;  /* 0x0000006d00d57202 */ /* 0x000fc40000000f00 */
[----:B------:R-:W2:Y:S01]  /*b57b0*/  LDL.LU R108, [R1+0x12f0] ;  /* 0x0012f000016c7983 */ /* 0x000ea20000300800 */
[----:B------:R-:W-:-:S03]  /*b57c0*/  IMAD.MOV.U32 R214, RZ, RZ, R110 ;  /* 0x000000ffffd67224 */ /* 0x000fc600078e006e */
[----:B------:R-:W2:Y:S01]  /*b57d0*/  LDL.LU R109, [R1+0x12f4] ;  /* 0x0012f400016d7983 */ /* 0x000ea20000300800 */
[----:B------:R-:W-:-:S03]  /*b57e0*/  IMAD.MOV.U32 R215, RZ, RZ, R111 ;  /* 0x000000ffffd77224 */ /* 0x000fc600078e006f */
        /* <DEDUP_REMOVED lines=8> */
[----:B------:R-:W-:Y:S01]  /*b5870*/  HMMA.1688.F32.TF32 R116, R236, R132, R116 ;  /* 0x00000084ec74723c */ /* 0x000fe20000081074 */
[----:B------:R-:W-:-:S02]  /*b5880*/  IMAD.MOV.U32 R218, RZ, RZ, R158 ;  /* 0x000000ffffda7224 */ /* 0x000fc400078e009e */
[----:B------:R-:W-:-:S05]  /*b5890*/  IMAD.MOV.U32 R219, RZ, RZ, R159 ;  /* 0x000000ffffdb7224 */ /* 0x000fca00078e009f */
[----:B------:R-:W-:Y:S01]  /*b58a0*/  HMMA.1688.F32.TF32 R144, R236, R136, R144 ;  /* 0x00000088ec90723c */ /* 0x000fe20000081090 */
[----:B------:R-:W-:Y:S01]  /*b58b0*/  IMAD.MOV.U32 R216, RZ, RZ, R156 ;  /* 0x000000ffffd87224 */ /* 0x000fe200078e009c */
[----:B------:R-:W-:Y:S01]  /*b58c0*/  MOV R217, R157 ;  /* 0x0000009d00d97202 */ /* 0x000fe20000000f00 */
[----:B------:R-:W-:Y:S02]  /*b58d0*/  IMAD.MOV.U32 R222, RZ, RZ, R154 ;  /* 0x000000ffffde7224 */ /* 0x000fe400078e009a */
[----:B------:R-:W-:Y:S02]  /*b58e0*/  IMAD.MOV.U32 R223, RZ, RZ, R155 ;  /* 0x000000ffffdf7224 */ /* 0x000fe400078e009b */
[----:B------:R-:W-:Y:S01]  /*b58f0*/  IMAD.MOV.U32 R220, RZ, RZ, R152 ;  /* 0x000000ffffdc7224 */ /* 0x000fe200078e0098 */
[----:B------:R-:W-:Y:S01]  /*b5900*/  MOV R221, R153 ;  /* 0x0000009900dd7202 */ /* 0x000fe20000000f00 */
[----:B------:R-:W-:Y:S01]  /*b5910*/  IMAD.MOV.U32 R199, RZ, RZ, R151 ;  /* 0x000000ffffc77224 */ /* 0x000fe200078e0097 */
[----:B------:R-:W-:Y:S04]  /*b5920*/  STL.64 [R1+0x5e08], R218 ;  /* 0x005e08da01007387 */ /* 0x000fe80000100a00 */
[----:B------:R-:W-:Y:S01]  /*b5930*/  STL.64 [R1+0x5e00], R216 ;  /* 0x005e00d801007387 */ /* 0x000fe20000100a00 */
[----:B------:R-:W-:Y:S01]  /*b5940*/  MOV R194, R149 ;  /* 0x0000009500c27202 */ /* 0x000fe20000000f00 */
[----:B------:R-:W-:-:S02]  /*b5950*/  IMAD.MOV.U32 R195, RZ, RZ, R150 ;  /* 0x000000ffffc37224 */ /* 0x000fc400078e0096 */
[----:B------:R-:W-:Y:S04]  /*b5960*/  STL.64 [R1+0x6008], R222 ;  /* 0x006008de01007387 */ /* 0x000fe80000100a00 */
[----:B------:R-:W-:Y:S01]  /*b5970*/  STL.64 [R1+0x6000], R220 ;  /* 0x006000dc01007387 */ /* 0x000fe20000100a00 */
[----:B------:R-:W-:-:S03]  /*b5980*/  IMAD.MOV.U32 R187, RZ, RZ, R148 ;  /* 0x000000ffffbb7224 */ /* 0x000fc600078e0094 */
        /* <DEDUP_REMOVED lines=15> */
[----:B------:R2:W-:Y:S04]  /*b5a80*/  STL.64 [R1+0xb60], R108 ;  /* 0x000b606c01007387 */ /* 0x0005e80000100a00 */
[----:B------:R3:W-:Y:S04]  /*b5a90*/  STL.64 [R1+0xb68], R110 ;  /* 0x000b686e01007387 */ /* 0x0007e80000100a00 */
[----:B--2---:R-:W2:Y:S04]  /*b5aa0*/  LDL.LU R108, [R1+0x1170] ;  /* 0x00117000016c7983 */ /* 0x004ea80000300800 */
[----:B------:R-:W-:Y:S04]  /*b5ab0*/  STL.64 [R1+0xb70], R116 ;  /* 0x000b707401007387 */ /* 0x000fe80000100a00 */
[----:B------:R-:W-:Y:S04]  /*b5ac0*/  STL.64 [R1+0xb78], R118 ;  /* 0x000b787601007387 */ /* 0x000fe80000100a00 */
[----:B------:R4:W-:Y:S04]  /*b5ad0*/  STL.64 [R1+0xb80], R112 ;  /* 0x000b807001007387 */ /* 0x0009e80000100a00 */
[----:B------:R1:W-:Y:S04]  /*b5ae0*/  STL.64 [R1+0xb88], R114 ;  /* 0x000b887201007387 */ /* 0x0003e80000100a00 */
        /* <DEDUP_REMOVED lines=93> */
[C---:B------:R-:W-:Y:S08]  /*b60c0*/  HMMA.1688.F32.TF32 R192, R236.reuse, R84, R176 ;  /* 0x00000054ecc0723c */ /* 0x040ff000000810b0 */
[C---:B------:R-:W-:Y:S08]  /*b60d0*/  HMMA.1688.F32.TF32 R176, R236.reuse, R80, R180 ;  /* 0x00000050ecb0723c */ /* 0x040ff000000810b4 */
[C---:B------:R-:W-:Y:S01]  /*b60e0*/  HMMA.1688.F32.TF32 R180, R236.reuse, R64, R204 ;  /* 0x00000040ecb4723c */ /* 0x040fe200000810cc */
[----:B------:R-:W-:Y:S04]  /*b60f0*/  STL.64 [R1+0xb90], R196 ;  /* 0x000b90c401007387 */ /* 0x000fe80000100a00 */
[----:B------:R-:W-:Y:S04]  /*b6100*/  STL.64 [R1+0xb98], R198 ;  /* 0x000b98c601007387 */ /* 0x000fe80000100a00 */
[----:B------:R-:W-:Y:S04]  /*b6110*/  STL.64 [R1+0xba0], R184 ;  /* 0x000ba0b801007387 */ /* 0x000fe80000100a00 */
[----:B------:R1:W-:Y:S04]  /*b6120*/  STL.64 [R1+0xba8], R186 ;  /* 0x000ba8ba01007387 */ /* 0x0003e80000100a00 */
[----:B------:R-:W-:Y:S04]  /*b6130*/  STL.64 [R1+0xbb0], R192 ;  /* 0x000bb0c001007387 */ /* 0x000fe80000100a00 */
[----:B------:R-:W-:Y:S04]  /*b6140*/  STL.64 [R1+0xbb8], R194 ;  /* 0x000bb8c201007387 */ /* 0x000fe80000100a00 */
[----:B------:R-:W-:Y:S04]  /*b6150*/  STL.64 [R1+0xbc0], R176 ;  /* 0x000bc0b001007387 */ /* 0x000fe80000100a00 */
[----:B------:R2:W-:Y:S01]  /*b6160*/  STL.64 [R1+0xbc8], R178 ;  /* 0x000bc8b201007387 */ /* 0x0005e20000100a00 */
[C---:B-1----:R-:W-:Y:S08]  /*b6170*/  HMMA.1688.F32.TF32 R184, R236.reuse, R68, R208 ;  /* 0x00000044ecb8723c */ /* 0x042ff000000810d0 */
[C---:B--2---:R-:W-:Y:S08]  /*b6180*/  HMMA.1688.F32.TF32 R176, R236.reuse, R60, R188 ;  /* 0x0000003cecb0723c */ /* 0x044ff000000810bc */
[C---:B------:R-:W-:Y:S08]  /*b6190*/  HMMA.1688.F32.TF32 R172, R236.reuse, R44, R172 ;  /* 0x0000002cecac723c */ /* 0x040ff000000810ac */
[C---:B------:R-:W-:Y:S08]  /*b61a0*/  HMMA.1688.F32.TF32 R168, R236.reuse, R40, R168 ;  /* 0x00000028eca8723c */ /* 0x040ff000000810a8 */
[C---:B------:R-:W-:Y:S08]  /*b61b0*/  HMMA.1688.F32.TF32 R164, R236.reuse, R36, R164 ;  /* 0x00000024eca4723c */ /* 0x040ff000000810a4 */
[C---:B------:R-:W-:Y:S01]  /*b61c0*/  HMMA.1688.F32.TF32 R160, R236.reuse, R28, R160 ;  /* 0x0000001ceca0723c */ /* 0x040fe200000810a0 */
[----:B------:R-:W-:Y:S04]  /*b61d0*/  STL.64 [R1+0xbd0], R184 ;  /* 0x000bd0b801007387 */ /* 0x000fe80000100a00 */
[----:B------:R1:W-:Y:S04]  /*b61e0*/  STL.64 [R1+0xbd8], R186 ;  /* 0x000bd8ba01007387 */ /* 0x0003e80000100a00 */
[----:B------:R-:W-:Y:S04]  /*b61f0*/  STL.64 [R1+0xbe0], R180 ;  /* 0x000be0b401007387 */ /* 0x000fe80000100a00 */
[----:B------:R2:W-:Y:S04]  /*b6200*/  STL.64 [R1+0xbe8], R182 ;  /* 0x000be8b601007387 */ /* 0x0005e80000100a00 */
[----:B------:R-:W-:Y:S04]  /*b6210*/  STL.64 [R1+0xbf0], R176 ;  /* 0x000bf0b001007387 */ /* 0x000fe80000100a00 */
[----:B------:R3:W-:Y:S01]  /*b6220*/  STL.64 [R1+0xbf8], R178 ;  /* 0x000bf8b201007387 */ /* 0x0007e20000100a00 */
[C---:B-1----:R-:W-:Y:S08]  /*b6230*/  HMMA.1688.F32.TF32 R184, R236.reuse, R56, R200 ;  /* 0x00000038ecb8723c */ /* 0x042ff000000810c8 */
[C---:B--2---:R-:W-:Y:S08]  /*b6240*/  HMMA.1688.F32.TF32 R180, R236.reuse, R52, R228 ;  /* 0x00000034ecb4723c */ /* 0x044ff000000810e4 */
[C---:B---3--:R-:W-:Y:S08]  /*b6250*/  HMMA.1688.F32.TF32 R176, R236.reuse, R48, R224 ;  /* 0x00000030ecb0723c */ /* 0x048ff000000810e0 */
[C---:B------:R-:W-:Y:S08]  /*b6260*/  HMMA.1688.F32.TF32 R156, R236.reuse, R24, R156 ;  /* 0x00000018ec9c723c */ /* 0x040ff0000008109c */
[C---:B------:R-:W-:Y:S08]  /*b6270*/  HMMA.1688.F32.TF32 R152, R236.reuse, R20, R152 ;  /* 0x00000014ec98723c */ /* 0x040ff00000081098 */
[----:B------:R-:W-:Y:S08]  /*b6280*/  HMMA.1688.F32.TF32 R148, R236, R16, R148 ;  /* 0x00000010ec94723c */ /* 0x000ff00000081094 */
[C---:B------:R-:W-:Y:S08]  /*b6290*/  HMMA.1688.F32.TF32 R144, R240.reuse, R32, R144 ;  /* 0x00000020f090723c */ /* 0x040ff00000081090 */
[C---:B----4-:R-:W-:Y:S08]  /*b62a0*/  HMMA.1688.F32.TF32 R116, R240.reuse, R12, R116 ;  /* 0x0000000cf074723c */ /* 0x050ff00000081074 */
[C---:B------:R-:W-:Y:S08]  /*b62b0*/  HMMA.1688.F32.TF32 R112, R240.reuse, R8, R112 ;  /* 0x00000008f070723c */ /* 0x040ff00000081070 */
[C---:B------:R-:W-:Y:S01]  /*b62c0*/  HMMA.1688.F32.TF32 R108, R240.reuse, R4, R108 ;  /* 0x00000004f06c723c */ /* 0x040fe2000008106c */
        /* <DEDUP_REMOVED lines=39> */
[----:B------:R-:W1:Y:S01]  /*b6540*/  LDL.LU R232, [R1+0xa70] ;  /* 0x000a700001e87983 */ /* 0x000e620000300800 */
[----:B--2---:R-:W-:-:S15]  /*b6550*/  HMMA.1688.F32.TF32 R4, R240, R76, R248 ;  /* 0x0000004cf004723c */ /* 0x004fde00000810f8 */
[----:B------:R-:W-:-:S04]  /*b6560*/  NOP ;  /* 0x0000000000007918 */ /* 0x000fc80000000000 */
[----:B------:R-:W-:Y:S04]  /*b6570*/  STL.64 [R1+0xf50], R4 ;  /* 0x000f500401007387 */ /* 0x000fe80000100a00 */
[----:B------:R2:W-:Y:S04]  /*b6580*/  STL.64 [R1+0xf58], R6 ;  /* 0x000f580601007387 */ /* 0x0005e80000100a00 */
        /* <DEDUP_REMOVED lines=109> */
[----:B--2---:R-:W-:Y:S03]  /*b6c60*/  HMMA.1688.F32.TF32 R4, R240, R96, R248 ;  /* 0x00000060f004723c */ /* 0x004fe600000810f8 */
[----:B------:R-:W2:-:S15]  /*b6c70*/  LDL.LU R248, [R1+0xa60] ;  /* 0x000a600001f87983 */ /* 0x000e9e0000300800 */
[----:B------:R-:W-:Y:S01]  /*b6c80*/  NOP ;  /* 0x0000000000007918 */ /* 0x000fe20000000000 */
[----:B------:R-:W-:Y:S04]  /*b6c90*/  STL.64 [R1+0xf40], R4 ;  /* 0x000f400401007387 */ /* 0x000fe80000100a00 */
[----:B------:R1:W-:Y:S04]  /*b6ca0*/  STL.64 [R1+0xf48], R6 ;  /* 0x000f480601007387 */ /* 0x0003e80000100a00 */
[----:B------:R-:W2:Y:S04]  /*b6cb0*/  LDL.LU R249, [R1+0xa64] ;  /* 0x000a640001f97983 */ /* 0x000ea80000300800 */
[----:B------:R-:W2:Y:S04]  /*b6cc0*/  LDL.LU R250, [R1+0xa68] ;  /* 0x000a680001fa7983 */ /* 0x000ea80000300800 */
[----:B------:R-:W2:Y:S01]  /*b6cd0*/  LDL.LU R251, [R1+0xa6c] ;  /* 0x000a6c0001fb7983 */ /* 0x000ea20000300800 */
[C---:B---3--:R-:W-:Y:S08]  /*b6ce0*/  HMMA.1688.F32.TF32 R72, R240.reuse, R100, R184 ;  /* 0x00000064f048723c */ /* 0x048ff000000810b8 */
[C---:B-1----:R-:W-:Y:S08]  /*b6cf0*/  HMMA.1688.F32.TF32 R4, R240.reuse, R140, R192 ;  /* 0x0000008cf004723c */ /* 0x042ff000000810c0 */
[C---:B------:R-:W-:Y:S03]  /*b6d00*/  HMMA.1688.F32.TF32 R76, R240.reuse, R136, R196 ;  /* 0x00000088f04c723c */ /* 0x040fe600000810c4 */
[----:B------:R-:W-:Y:S04]  /*b6d10*/  STL.64 [R1+0xf30], R72 ;  /* 0x000f304801007387 */ /* 0x000fe80000100a00 */
[----:B------:R1:W-:Y:S04]  /*b6d20*/  STL.64 [R1+0xf38], R74 ;  /* 0x000f384a01007387 */ /* 0x0003e80000100a00 */
        /* <DEDUP_REMOVED lines=12> */
[C---:B----4-:R-:W-:Y:S03]  /*b6df0*/  HMMA.1688.F32.TF32 R4, R240.reuse, R104, R180 ;  /* 0x00000068f004723c */ /* 0x050fe600000810b4 */
        /* <DEDUP_REMOVED lines=52> */
[----:B---3--:R-:W-:Y:S03]  /*b7140*/  HMMA.1688.F32.TF32 R72, R240, R16, R108 ;  /* 0x00000010f048723c */ /* 0x008fe6000008106c */
[----:B------:R-:W-:Y:S04]  /*b7150*/  LDS R240, [R246+UR10+0x4a100] ;  /* 0x04a1000af6f07984 */ /* 0x000fe80008000800 */
[----:B------:R-:W-:Y:S04]  /*b7160*/  LDS R242, [R246+UR10+0x4a900] ;  /* 0x04a9000af6f27984 */ /* 0x000fe80008000800 */
[----:B------:R-:W-:Y:S04]  /*b7170*/  LDS R241, [R247+UR10+0x4a100] ;  /* 0x04a1000af7f17984 */ /* 0x000fe80008000800 */
[----:B------:R-:W3:Y:S01]  /*b7180*/  LDS R243, [R247+UR10+0x4a900] ;  /* 0x04a9000af7f37984 */ /* 0x000ee20008000800 */
[C---:B-1----:R-:W-:Y:S03]  /*b7190*/  HMMA.1688.F32.TF32 R4, R236.reuse, R32, R232 ;  /* 0x00000020ec04723c */ /* 0x042fe600000810e8 */
[----:B------:R-:W-:Y:S04]  /*b71a0*/  STL.64 [R1+0xd80], R76 ;  /* 0x000d804c01007387 */ /* 0x000fe80000100a00 */
[----:B------:R-:W-:Y:S04]  /*b71b0*/  STL.64 [R1+0xd88], R78 ;  /* 0x000d884e01007387 */ /* 0x000fe80000100a00 */
[----:B------:R-:W-:Y:S04]  /*b71c0*/  STL.64 [R1+0xd70], R72 ;  /* 0x000d704801007387 */ /* 0x000fe80000100a00 */
[----:B------:R-:W-:Y:S04]  /*b71d0*/  STL.64 [R1+0xd78], R74 ;  /* 0x000d784a01007387 */ /* 0x000fe80000100a00 */
        /* <DEDUP_REMOVED lines=133> */
[----:B------:R1:W-:Y:S04]  /*b7a30*/  STL.64 [R1+0xd48], R6 ;  /* 0x000d480601007387 */ /* 0x0003e80000100a00 */
[----:B-1----:R-:W3:Y:S04]  /*b7a40*/  LDL.LU.64 R6, [R1+0x6068] ;  /* 0x0060680001067983 */ /* 0x002ee80000300a00 */
        /* <DEDUP_REMOVED lines=37> */
[----:B------:R1:W-:Y:S04]  /*b7ca0*/  STL.64 [R1+0xcf8], R186 ;  /* 0x000cf8ba01007387 */ /* 0x0003e80000100a00 */
[----:B------:R-:W-:Y:S04]  /*b7cb0*/  STL.64 [R1+0xce0], R192 ;  /* 0x000ce0c001007387 */ /* 0x000fe80000100a00 */
[----:B------:R3:W-:Y:S01]  /*b7cc0*/  STL.64 [R1+0xce8], R194 ;  /* 0x000ce8c201007387 */ /* 0x0007e20000100a00 */
[C---:B-1----:R-:W-:Y:S08]  /*b7cd0*/  HMMA.1688.F32.TF32 R184, R236.reuse, R132, R212 ;  /* 0x00000084ecb8723c */ /* 0x042ff000000810d4 */
[C---:B---3--:R-:W-:Y:S08]  /*b7ce0*/  HMMA.1688.F32.TF32 R192, R236.reuse, R128, R176 ;  /* 0x00000080ecc0723c */ /* 0x048ff000000810b0 */
        /* <DEDUP_REMOVED lines=9> */
[----:B------:R3:W-:Y:S01]  /*b7d80*/  STL.64 [R1+0xca8], R178 ;  /* 0x000ca8b201007387 */ /* 0x0007e20000100a00 */
[C---:B-1----:R-:W-:Y:S08]  /*b7d90*/  HMMA.1688.F32.TF32 R184, R236.reuse, R120, R208 ;  /* 0x00000078ecb8723c */ /* 0x042ff000000810d0 */
[C---:B---3--:R-:W-:Y:S11]  /*b7da0*/  HMMA.1688.F32.TF32 R176, R236.reuse, R92, R188 ;  /* 0x0000005cecb0723c */ /* 0x048ff600000810bc */
        /* <DEDUP_REMOVED lines=38> */
[----:B---3--:R-:W-:Y:S08]  /*b8010*/  HMMA.1688.F32.TF32 R112, R236, R16, R244 ;  /* 0x00000010ec70723c */ /* 0x008ff000000810f4 */
[C---:B----4-:R-:W-:Y:S01]  /*b8020*/  HMMA.1688.F32.TF32 R108, R240.reuse, R32, R248 ;  /* 0x00000020f06c723c */ /* 0x050fe200000810f8 */
[----:B------:R-:W-:Y:S04]  /*b8030*/  LDS R236, [R0+UR10+0x4a180] ;  /* 0x04a1800a00ec7984 */ /* 0x000fe80008000800 */
[----:B------:R-:W-:Y:S04]  /*b8040*/  LDS R238, [R0+UR10+0x4a980] ;  /* 0x04a9800a00ee7984 */ /* 0x000fe80008000800 */
[----:B------:R-:W-:Y:S04]  /*b8050*/  LDS R237, [R3+UR10+0x4a180] ;  /* 0x04a1800a03ed7984 */ /* 0x000fe80008000800 */
[----:B------:R-:W1:Y:S04]  /*b8060*/  LDS R239, [R3+UR10+0x4a980] ;  /* 0x04a9800a03ef7984 */ /* 0x000e680008000800 */
        /* <DEDUP_REMOVED lines=14> */
[----:B----4-:R-:W4:Y:S04]  /*b8150*/  LDL.LU R108, [R1+0x670] ;  /* 0x00067000016c7983 */ /* 0x010f280000300800 */
[----:B------:R-:W4:Y:S04]  /*b8160*/  LDL.LU R109, [R1+0x674] ;  /* 0x00067400016d7983 */ /* 0x000f280000300800 */
[----:B-1----:R-:W4:Y:S04]  /*b8170*/  LDL.LU R110, [R1+0x678] ;  /* 0x00067800016e7983 */ /* 0x002f280000300800 */
        /* <DEDUP_REMOVED lines=101> */
[C---:B---3--:R-:W-:Y:S08]  /*b87d0*/  HMMA.1688.F32.TF32 R184, R240.reuse, R4, R220 ;  /* 0x00000004f0b8723c */ /* 0x048ff000000810dc */
[C---:B------:R-:W-:Y:S01]  /*b87e0*/  HMMA.1688.F32.TF32 R216, R240.reuse, R72, R216 ;  /* 0x00000048f0d8723c */ /* 0x040fe200000810d8 */
[----:B------:R-:W-:Y:S04]  /*b87f0*/  STL.64 [R1+0x9a0], R192 ;  /* 0x0009a0c001007387 */ /* 0x000fe80000100a00 */
[----:B------:R1:W-:Y:S03]  /*b8800*/  STL.64 [R1+0x9a8], R194 ;  /* 0x0009a8c201007387 */ /* 0x0003e60000100a00 */
[C---:B------:R-:W-:Y:S08]  /*b8810*/  HMMA.1688.F32.TF32 R180, R240.reuse, R100, R180 ;  /* 0x00000064f0b4723c */ /* 0x040ff000000810b4 */
[C---:B-1----:R-:W-:Y:S01]  /*b8820*/  HMMA.1688.F32.TF32 R192, R240.reuse, R76, R212 ;  /* 0x0000004cf0c0723c */ /* 0x042fe200000810d4 */
[----:B------:R-:W-:Y:S04]  /*b8830*/  STL.64 [R1+0x990], R184 ;  /* 0x000990b801007387 */ /* 0x000fe80000100a00 */
[----:B------:R1:W-:Y:S03]  /*b8840*/  STL.64 [R1+0x998], R186 ;  /* 0x000998ba01007387 */ /* 0x0003e60000100a00 */
        /* <DEDUP_REMOVED lines=61> */
[C---:B-1----:R-:W-:Y:S08]  /*b8c20*/  HMMA.1688.F32.TF32 R116, R240.reuse, R40, R244 ;  /* 0x00000028f074723c */ /* 0x042ff000000810f4 */
[C---:B--2---:R-:W-:Y:S01]  /*b8c30*/  HMMA.1688.F32.TF32 R112, R240.reuse, R36, R248 ;  /* 0x00000024f070723c */ /* 0x044fe200000810f8 */
        /* <DEDUP_REMOVED lines=117> */
[----:B------:R-:W-:Y:S08]  /*b9390*/  HMMA.1688.F32.TF32 R240, R240, R16, R244 ;  /* 0x00000010f0f0723c */ /* 0x000ff000000810f4 */
        /* <DEDUP_REMOVED lines=14> */
[----:B------:R-:W2:Y:S04]  /*b9480*/  LDL.LU.64 R246, [R1+0x5ff8] ;  /* 0x005ff80001f67983 */ /* 0x000ea80000300a00 */
[----:B------:R-:W2:Y:S04]  /*b9490*/  LDL.LU.64 R244, [R1+0x5ff0] ;  /* 0x005ff00001f47983 */ /* 0x000ea80000300a00 */
[----:B------:R-:W-:Y:S04]  /*b94a0*/  STL.64 [R1+0x770], R240 ;  /* 0x000770f001007387 */ /* 0x000fe80000100a00 */
[----:B------:R-:W-:Y:S04]  /*b94b0*/  STL.64 [R1+0x778], R242 ;  /* 0x000778f201007387 */ /* 0x000fe80000100a00 */
[----:B------:R-:W-:Y:S04]  /*b94c0*/  STL.64 [R1+0x760], R248 ;  /* 0x000760f801007387 */ /* 0x000fe80000100a00 */
[----:B------:R1:W-:Y:S01]  /*b94d0*/  STL.64 [R1+0x768], R250 ;  /* 0x000768fa01007387 */ /* 0x0003e20000100a00 */
[C---:B------:R-:W-:Y:S03]  /*b94e0*/  HMMA.1688.F32.TF32 R180, R236.reuse, R72, R180 ;  /* 0x00000048ecb4723c */ /* 0x040fe600000810b4 */
[----:B-1----:R-:W2:Y:S04]  /*b94f0*/  LDL.LU.64 R250, [R1+0x5fe8] ;  /* 0x005fe80001fa7983 */ /* 0x002ea80000300a00 */
[----:B------:R-:W2:Y:S04]  /*b9500*/  LDL.LU.64 R248, [R1+0x5fe0] ;  /* 0x005fe00001f87983 */ /* 0x000ea80000300a00 */
[----:B------:R-:W-:Y:S04]  /*b9510*/  STL.64 [R1+0x750], R216 ;  /* 0x000750d801007387 */ /* 0x000fe80000100a00 */
[----:B------:R1:W-:Y:S02]  /*b9520*/  STL.64 [R1+0x758], R218 ;  /* 0x000758da01007387 */ /* 0x0003e40000100a00 */
        /* <DEDUP_REMOVED lines=146> */
[C---:B----4-:R-:W-:Y:S11]  /*b9e50*/  HMMA.1688.F32.TF32 R204, R236.reuse, R44, R204 ;  /* 0x0000002ceccc723c */ /* 0x050ff600000810cc */
[----:B------:R-:W-:Y:S04]  /*b9e60*/  STL.64 [R1+0x5f0], R180 ;  /* 0x0005f0b401007387 */ /* 0x000fe80000100a00 */
[----:B------:R2:W-:Y:S04]  /*b9e70*/  STL.64 [R1+0x5f8], R182 ;  /* 0x0005f8b601007387 */ /* 0x0005e80000100a00 */
[----:B------:R-:W-:Y:S04]  /*b9e80*/  STL.64 [R1+0x5e0], R176 ;  /* 0x0005e0b001007387 */ /* 0x000fe80000100a00 */
[----:B------:R3:W-:Y:S01]  /*b9e90*/  STL.64 [R1+0x5e8], R178 ;  /* 0x0005e8b201007387 */ /* 0x0007e20000100a00 */
[C---:B--2---:R-:W-:Y:S08]  /*b9ea0*/  HMMA.1688.F32.TF32 R180, R236.reuse, R40, R188 ;  /* 0x00000028ecb4723c */ /* 0x044ff000000810bc */
[C---:B---3--:R-:W-:Y:S01]  /*b9eb0*/  HMMA.1688.F32.TF32 R176, R236.reuse, R36, R112 ;  /* 0x00000024ecb0723c */ /* 0x048fe20000081070 */
[----:B------:R-:W-:Y:S04]  /*b9ec0*/  STL.64 [R1+0x5d0], R204 ;  /* 0x0005d0cc01007387 */ /* 0x000fe80000100a00 */
[----:B------:R-:W-:Y:S04]  /*b9ed0*/  STL.64 [R1+0x5d8], R206 ;  /* 0x0005d8ce01007387 */ /* 0x000fe80000100a00 */
[----:B------:R-:W2:Y:S01]  /*b9ee0*/  LDL.LU R112, [R1+0x350] ;  /* 0x0003500001707983 */ /* 0x000ea20000300800 */
[C---:B------:R-:W-:Y:S03]  /*b9ef0*/  HMMA.1688.F32.TF32 R188, R236.reuse, R28, R200 ;  /* 0x0000001cecbc723c */ /* 0x040fe600000810c8 */
[----:B------:R-:W-:Y:S04]  /*b9f00*/  STL.64 [R1+0x5c0], R180 ;  /* 0x0005c0b401007387 */ /* 0x000fe80000100a00 */
[----:B------:R3:W-:Y:S04]  /*b9f10*/  STL.64 [R1+0x5c8], R182 ;  /* 0x0005c8b601007387 */ /* 0x0007e80000100a00 */
[----:B------:R-:W-:Y:S04]  /*b9f20*/  STL.64 [R1+0x580], R176 ;  /* 0x000580b001007387 */ /* 0x000fe80000100a00 */
[----:B------:R4:W-:Y:S04]  /*b9f30*/  STL.64 [R1+0x588], R178 ;  /* 0x000588b201007387 */ /* 0x0009e80000100a00 */
[----:B------:R-:W2:Y:S04]  /*b9f40*/  LDL.LU R113, [R1+0x354] ;  /* 0x0003540001717983 */ /* 0x000ea80000300800 */
[----:B------:R-:W2:Y:S04]  /*b9f50*/  LDL.LU R114, [R1+0x358] ;  /* 0x0003580001727983 */ /* 0x000ea80000300800 */
[----:B------:R-:W2:Y:S01]  /*b9f60*/  LDL.LU R115, [R1+0x35c] ;  /* 0x00035c0001737983 */ /* 0x000ea20000300800 */
[C---:B---3--:R-:W-:Y:S08]  /*b9f70*/  HMMA.1688.F32.TF32 R180, R236.reuse, R24, R228 ;  /* 0x00000018ecb4723c */ /* 0x048ff000000810e4 */
[----:B----4-:R-:W-:Y:S01]  /*b9f80*/  HMMA.1688.F32.TF32 R176, R236, R20, R108 ;  /* 0x00000014ecb0723c */ /* 0x010fe2000008106c */
[----:B------:R-:W-:Y:S04]  /*b9f90*/  STL.64 [R1+0x570], R188 ;  /* 0x000570bc01007387 */ /* 0x000fe80000100a00 */
[----:B------:R-:W-:Y:S04]  /*b9fa0*/  STL.64 [R1+0x578], R190 ;  /* 0x000578be01007387 */ /* 0x000fe80000100a00 */
[----:B------:R-:W3:Y:S01]  /*b9fb0*/  LDL.LU R108, [R1+0x340] ;  /* 0x00034000016c7983 */ /* 0x000ee20000300800 */
[C---:B-1----:R-:W-:Y:S08]  /*b9fc0*/  HMMA.1688.F32.TF32 R172, R240.reuse, R32, R172 ;  /* 0x00000020f0ac723c */ /* 0x042ff000000810ac */
[C---:B------:R-:W-:Y:S08]  /*b9fd0*/  HMMA.1688.F32.TF32 R168, R240.reuse, R12, R168 ;  /* 0x0000000cf0a8723c */ /* 0x040ff000000810a8 */
[C---:B------:R-:W-:Y:S01]  /*b9fe0*/  HMMA.1688.F32.TF32 R164, R240.reuse, R8, R164 ;  /* 0x00000008f0a4723c */ /* 0x040fe200000810a4 */
[----:B------:R-:W-:Y:S04]  /*b9ff0*/  STL.64 [R1+0x560], R180 ;  /* 0x000560b401007387 */ /* 0x000fe80000100a00 */
[----:B------:R-:W-:Y:S04]  /*ba000*/  STL.64 [R1+0x568], R182 ;  /* 0x000568b601007387 */ /* 0x000fe80000100a00 */
[----:B------:R-:W-:Y:S04]  /*ba010*/  STL.64 [R1+0x550], R176 ;  /* 0x000550b001007387 */ /* 0x000fe80000100a00 */
[----:B------:R1:W-:Y:S04]  /*ba020*/  STL.64 [R1+0x558], R178 ;  /* 0x000558b201007387 */ /* 0x0003e80000100a00 */
[----:B------:R-:W3:Y:S04]  /*ba030*/  LDL.LU R109, [R1+0x344] ;  /* 0x00034400016d7983 */ /* 0x000ee80000300800 */
[----:B------:R-:W3:Y:S04]  /*ba040*/  LDL.LU R110, [R1+0x348] ;  /* 0x00034800016e7983 */ /* 0x000ee80000300800 */
[----:B------:R-:W3:Y:S01]  /*ba050*/  LDL.LU R111, [R1+0x34c] ;  /* 0x00034c00016f7983 */ /* 0x000ee20000300800 */
[----:B------:R-:W-:Y:S08]  /*ba060*/  HMMA.1688.F32.TF32 R160, R240, R4, R160 ;  /* 0x00000004f0a0723c */ /* 0x000ff000000810a0 */
[----:B-1----:R-:W-:Y:S08]  /*ba070*/  HMMA.1688.F32.TF32 R176, R236, R16, R224 ;  /* 0x00000010ecb0723c */ /* 0x002ff000000810e0 */
        /* <DEDUP_REMOVED lines=20> */
[C---:B----4-:R-:W-:Y:S08]  /*ba1c0*/  HMMA.1688.F32.TF32 R152, R240.reuse, R96, R148 ;  /* 0x00000060f098723c */ /* 0x050ff00000081094 */
[C---:B------:R-:W-:Y:S08]  /*ba1d0*/  HMMA.1688.F32.TF32 R148, R240.reuse, R100, R144 ;  /* 0x00000064f094723c */ /* 0x040ff00000081090 */
[C---:B------:R-:W-:Y:S08]  /*ba1e0*/  HMMA.1688.F32.TF32 R144, R240.reuse, R140, R116 ;  /* 0x0000008cf090723c */ /* 0x040ff00000081074 */
[C---:B------:R-:W-:Y:S01]  /*ba1f0*/  HMMA.1688.F32.TF32 R116, R240.reuse, R136, R232 ;  /* 0x00000088f074723c */ /* 0x040fe200000810e8 */
[----:B------:R-:W-:Y:S04]  /*ba200*/  STL.64 [R1+0x4d0], R152 ;  /* 0x0004d09801007387 */ /* 0x000fe80000100a00 */
[----:B------:R-:W-:Y:S04]  /*ba210*/  STL.64 [R1+0x4d8], R154 ;  /* 0x0004d89a01007387 */ /* 0x000fe80000100a00 */
[----:B------:R4:W-:Y:S04]  /*ba220*/  STL.64 [R1+0x4c0], R148 ;  /* 0x0004c09401007387 */ /* 0x0009e80000100a00 */
[----:B------:R1:W-:Y:S04]  /*ba230*/  STL.64 [R1+0x4c8], R150 ;  /* 0x0004c89601007387 */ /* 0x0003e80000100a00 */
[----:B----4-:R-:W4:Y:S04]  /*ba240*/  LDL.LU R148, [R1+0x330] ;  /* 0x0003300001947983 */ /* 0x010f280000300800 */
[----:B------:R-:W-:Y:S04]  /*ba250*/  STL.64 [R1+0x4a0], R144 ;  /* 0x0004a09001007387 */ /* 0x000fe80000100a00 */
[----:B------:R-:W-:Y:S04]  /*ba260*/  STL.64 [R1+0x4a8], R146 ;  /* 0x0004a89201007387 */ /* 0x000fe80000100a00 */
[----:B------:R-:W-:Y:S04]  /*ba270*/  STL.64 [R1+0x490], R116 ;  /* 0x0004907401007387 */ /* 0x000fe80000100a00 */
[----:B------:R-:W-:Y:S04]  /*ba280*/  STL.64 [R1+0x498], R118 ;  /* 0x0004987601007387 */ /* 0x000fe80000100a00 */
[----:B------:R-:W4:Y:S04]  /*ba290*/  LDL.LU R149, [R1+0x334] ;  /* 0x0003340001957983 */ /* 0x000f280000300800 */
[----:B-1----:R-:W4:Y:S04]  /*ba2a0*/  LDL.LU R150, [R1+0x338] ;  /* 0x0003380001967983 */ /* 0x002f280000300800 */
[----:B------:R-:W4:Y:S04]  /*ba2b0*/  LDL.LU R151, [R1+0x33c] ;  /* 0x00033c0001977983 */ /* 0x000f280000300800 */
[----:B------:R-:W4:Y:S04]  /*ba2c0*/  LDL.LU R232, [R1+0x320] ;  /* 0x0003200001e87983 */ /* 0x000f280000300800 */
[----:B------:R-:W4:Y:S04]  /*ba2d0*/  LDL.LU R233, [R1+0x324] ;  /* 0x0003240001e97983 */ /* 0x000f280000300800 */
[----:B------:R-:W4:Y:S01]  /*ba2e0*/  LDL.LU R234, [R1+0x328] ;  /* 0x0003280001ea7983 */ /* 0x000f220000300800 */
[----:B------:R-:W-:Y:S01]  /*ba2f0*/  IMAD.MOV.U32 R235, RZ, RZ, R2 ;  /* 0x000000ffffeb7224 */ /* 0x000fe200078e0002 */
[----:B--2---:R-:W-:-:S15]  /*ba300*/  HMMA.1688.F32.TF32 R112, R240, R132, R112 ;  /* 0x00000084f070723c */ /* 0x004fde0000081070 */
[----:B------:R-:W-:-:S04]  /*ba310*/  NOP ;  /* 0x0000000000007918 */ /* 0x000fc80000000000 */
[----:B------:R1:W-:Y:S01]  /*ba320*/  STL.64 [R1+0x480], R112 ;  /* 0x0004807001007387 */ /* 0x0003e20000100a00 */
[----:B------:R-:W-:-:S03]  /*ba330*/  MOV R2, R115 ;  /* 0x0000007300027202 */ /* 0x000fc60000000f00 */
[----:B------:R2:W-:Y:S04]  /*ba340*/  STL [R1+0x488], R114 ;  /* 0x0004887201007387 */ /* 0x0005e80000100800 */
[----:B-1----:R-:W4:Y:S01]  /*ba350*/  LDL.LU R112, [R1+0x310] ;  /* 0x0003100001707983 */ /* 0x002f220000300800 */
[----:B---3--:R-:W-:Y:S03]  /*ba360*/  HMMA.1688.F32.TF32 R108, R240, R128, R108 ;  /* 0x00000080f06c723c */ /* 0x008fe6000008106c */
[----:B------:R-:W3:Y:S04]  /*ba370*/  LDL.LU R113, [R1+0x314] ;  /* 0x0003140001717983 */ /* 0x000ee80000300800 */
[----:B--2---:R-:W3:Y:S04]  /*ba380*/  LDL.LU R114, [R1+0x318] ;  /* 0x0003180001727983 */ /* 0x004ee80000300800 */
        /* <DEDUP_REMOVED lines=12> */
[----:B------:R-:W2:Y:S01]  /*ba450*/  LDL.LU R108, [R1+0x2e0] ;  /* 0x0002e000016c7983 */ /* 0x000ea20000300800 */
[----:B------:R-:W-:-:S03]  /*ba460*/  MOV R140, R110 ;  /* 0x0000006e008c7202 */ /* 0x000fc60000000f00 */
[----:B------:R-:W2:Y:S01]  /*ba470*/  LDL.LU R109, [R1+0x2e4] ;  /* 0x0002e400016d7983 */ /* 0x000ea20000300800 */
[----:B------:R-:W-:-:S03]  /*ba480*/  IMAD.MOV.U32 R137, RZ, RZ, R111 ;  /* 0x000000ffff897224 */ /* 0x000fc600078e006f */
[----:B------:R-:W2:Y:S04]  /*ba490*/  LDL.LU R110, [R1+0x2e8] ;  /* 0x0002e800016e7983 */ /* 0x000ea80000300800 */
[----:B------:R-:W2:Y:S04]  /*ba4a0*/  LDL.LU R111, [R1+0x2ec] ;  /* 0x0002ec00016f7983 */ /* 0x000ea80000300800 */
[----:B------:R-:W-:Y:S04]  /*ba4b0*/  STL [R1+0x5b90], R137 ;  /* 0x005b908901007387 */ /* 0x000fe80000100800 */
[----:B------:R-:W-:Y:S04]  /*ba4c0*/  STL [R1+0x5b8c], R140 ;  /* 0x005b8c8c01007387 */ /* 0x000fe80000100800 */
[----:B------:R-:W-:Y:S04]  /*ba4d0*/  STL [R1+0x5b88], R141 ;  /* 0x005b888d01007387 */ /* 0x000fe80000100800 */
[----:B------:R-:W-:Y:S01]  /*ba4e0*/  STL [R1+0x5b84], R252 ;  /* 0x005b84fc01007387 */ /* 0x000fe20000100800 */
[----:B----4-:R-:W-:-:S15]  /*ba4f0*/  HMMA.1688.F32.TF32 R148, R240, R124, R148 ;  /* 0x0000007cf094723c */ /* 0x010fde0000081094 */
[----:B------:R-:W-:-:S04]  /*ba500*/  NOP ;  /* 0x0000000000007918 */ /* 0x000fc80000000000 */
[----:B------:R-:W-:Y:S04]  /*ba510*/  STL.64 [R1+0x460], R148 ;  /* 0x0004609401007387 */ /* 0x000fe80000100a00 */
[----:B------:R4:W-:Y:S01]  /*ba520*/  STL [R1+0x468], R150 ;  /* 0x0004689601007387 */ /* 0x0009e20000100800 */
[----:B-1----:R-:W-:Y:S02]  /*ba530*/  IMAD.MOV.U32 R2, RZ, RZ, R151 ;  /* 0x000000ffff027224 */ /* 0x002fe400078e0097 */
[C---:B----4-:R-:W-:Y:S01]  /*ba540*/  HMMA.1688.F32.TF32 R148, R240.reuse, R120, R232 ;  /* 0x00000078f094723c */ /* 0x050fe200000810e8 */
[----:B------:R-:W4:Y:S04]  /*ba550*/  LDL.LU R232, [R1+0x2d0] ;  /* 0x0002d00001e87983 */ /* 0x000f280000300800 */
[----:B------:R-:W4:Y:S04]  /*ba560*/  LDL.LU R233, [R1+0x2d4] ;  /* 0x0002d40001e97983 */ /* 0x000f280000300800 */
[----:B------:R-:W4:Y:S04]  /*ba570*/  LDL.LU R234, [R1+0x2d8] ;  /* 0x0002d80001ea7983 */ /* 0x000f280000300800 */
[----:B------:R-:W4:Y:S01]  /*ba580*/  LDL.LU R235, [R1+0x2dc] ;  /* 0x0002dc0001eb7983 */ /* 0x000f220000300800 */
[C---:B---3--:R-:W-:Y:S08]  /*ba590*/  HMMA.1688.F32.TF32 R112, R240.reuse, R104, R112 ;  /* 0x00000068f070723c */ /* 0x048ff00000081070 */
[C---:B--2---:R-:W-:Y:S08]  /*ba5a0*/  HMMA.1688.F32.TF32 R116, R240.reuse, R88, R116 ;  /* 0x00000058f074723c */ /* 0x044ff00000081074 */
[----:B------:R-:W-:Y:S03]  /*ba5b0*/  HMMA.1688.F32.TF32 R108, R240, R84, R108 ;  /* 0x00000054f06c723c */ /* 0x000fe6000008106c */
        /* <DEDUP_REMOVED lines=8> */
[----:B------:R1:W-:Y:S04]  /*ba640*/  STL.64 [R1+0x10a0], R116 ;  /* 0x0010a07401007387 */ /* 0x0003e80000100a00 */
[----:B------:R3:W-:Y:S04]  /*ba650*/  STL.64 [R1+0x10a8], R118 ;  /* 0x0010a87601007387 */ /* 0x0007e80000100a00 */
[----:B-1----:R-:W2:Y:S04]  /*ba660*/  LDL.LU R116, [R1+0x2b0] ;  /* 0x0002b00001747983 */ /* 0x002ea80000300800 */
[----:B------:R-:W2:Y:S04]  /*ba670*/  LDL.LU R117, [R1+0x2b4] ;  /* 0x0002b40001757983 */ /* 0x000ea80000300800 */
[----:B---3--:R-:W3:Y:S04]  /*ba680*/  LDL.LU R118, [R1+0x2b8] ;  /* 0x0002b80001767983 */ /* 0x008ee80000300800 */
[----:B------:R-:W3:Y:S01]  /*ba690*/  LDL.LU R119, [R1+0x2bc] ;  /* 0x0002bc0001777983 */ /* 0x000ee20000300800 */
        /* <DEDUP_REMOVED lines=9> */
[----:B------:R1:W-:-:S15]  /*ba730*/  STL [R1+0x5af0], R100 ;  /* 0x005af06401007387 */ /* 0x0003de0000100800 */
[----:B------:R-:W-:Y:S01]  /*ba740*/  NOP ;  /* 0x0000000000007918 */ /* 0x000fe20000000000 */
[----:B------:R-:W-:Y:S01]  /*ba750*/  IMAD.MOV.U32 R128, RZ, RZ, R144 ;  /* 0x000000ffff807224 */ /* 0x000fe200078e0090 */
[----:B------:R-:W-:Y:S01]  /*ba760*/  MOV R121, R145 ;  /* 0x0000009100797202 */ /* 0x000fe20000000f00 */
[----:B------:R-:W-:Y:S02]  /*ba770*/  IMAD.MOV.U32 R120, RZ, RZ, R146 ;  /* 0x000000ffff787224 */ /* 0x000fe400078e0092 */
[----:B------:R-:W-:Y:S01]  /*ba780*/  IMAD.MOV.U32 R3, RZ, RZ, R147 ;  /* 0x000000ffff037224 */ /* 0x000fe200078e0093 */
[----:B------:R-:W-:Y:S04]  /*ba790*/  STL [R1+0x5aec], R101 ;  /* 0x005aec6501007387 */ /* 0x000fe80000100800 */
[----:B------:R-:W-:Y:S04]  /*ba7a0*/  STL [R1+0x5ae8], R104 ;  /* 0x005ae86801007387 */ /* 0x000fe80000100800 */
[----:B------:R1:W-:Y:S01]  /*ba7b0*/  STL [R1+0x5ae4], R105 ;  /* 0x005ae46901007387 */ /* 0x0003e20000100800 */
[----:B----4-:R-:W-:-:S15]  /*ba7c0*/  HMMA.1688.F32.TF32 R144, R240, R80, R232 ;  /* 0x00000050f090723c */ /* 0x010fde00000810e8 */
[----:B------:R-:W-:-:S04]  /*ba7d0*/  NOP ;  /* 0x0000000000007918 */ /* 0x000fc80000000000 */
[----:B------:R-:W-:Y:S04]  /*ba7e0*/  STL.64 [R1+0x1180], R144 ;  /* 0x0011809001007387 */ /* 0x000fe80000100a00 */
[----:B------:R-:W4:Y:S04]  /*ba7f0*/  LDL.LU R232, [R1+0x290] ;  /* 0x0002900001e87983 */ /* 0x000f280000300800 */
[----:B------:R-:W4:Y:S04]  /*ba800*/  LDL.LU R233, [R1+0x294] ;  /* 0x0002940001e97983 */ /* 0x000f280000300800 */
[----:B------:R-:W4:Y:S04]  /*ba810*/  LDL.LU R234, [R1+0x298] ;  /* 0x0002980001ea7983 */ /* 0x000f280000300800 */
[----:B------:R-:W4:Y:S01]  /*ba820*/  LDL.LU R235, [R1+0x29c] ;  /* 0x00029c0001eb7983 */ /* 0x000f220000300800 */
[----:B------:R-:W-:Y:S01]  /*ba830*/  MOV R124, R147 ;  /* 0x00000093007c7202 */ /* 0x000fe20000000f00 */
[----:B------:R-:W-:-:S04]  /*ba840*/  IMAD.MOV.U32 R125, RZ, RZ, R146 ;  /* 0x000000ffff7d7224 */ /* 0x000fc800078e0092 */
[----:B------:R-:W-:Y:S04]  /*ba850*/  STL [R1+0x5af8], R124 ;  /* 0x005af87c01007387 */ /* 0x000fe80000100800 */
[----:B------:R1:W-:Y:S01]  /*ba860*/  STL [R1+0x5af4], R125 ;  /* 0x005af47d01007387 */ /* 0x0003e20000100800 */
[C---:B--2---:R-:W-:Y:S08]  /*ba870*/  HMMA.1688.F32.TF32 R112, R240.reuse, R68, R112 ;  /* 0x00000044f070723c */ /* 0x044ff00000081070 */
[C---:B---3--:R-:W-:Y:S08]  /*ba880*/  HMMA.1688.F32.TF32 R116, R240.reuse, R64, R116 ;  /* 0x00000040f074723c */ /* 0x048ff00000081074 */
[----:B------:R-:W-:Y:S03]  /*ba890*/  HMMA.1688.F32.TF32 R108, R240, R60, R108 ;  /* 0x0000003cf06c723c */ /* 0x000fe6000008106c */
[----:B-1----:R-:W-:Y:S01]  /*ba8a0*/  IMAD.MOV.U32 R100, RZ, RZ, R112 ;  /* 0x000000ffff647224 */ /* 0x002fe200078e0070 */
[----:B------:R-:W-:Y:S01]  /*ba8b0*/  MOV R105, R115 ;  /* 0x0000007300697202 */ /* 0x000fe20000000f00 */
[----:B------:R-:W-:-:S02]  /*ba8c0*/  IMAD.MOV.U32 R101, RZ, RZ, R113 ;  /* 0x000000ffff657224 */ /* 0x000fc400078e0071 */
[----:B------:R-:W-:Y:S01]  /*ba8d0*/  IMAD.MOV.U32 R104, RZ, RZ, R114 ;  /* 0x000000ffff687224 */ /* 0x000fe200078e0072 */
[----:B------:R-:W2:Y:S04]  /*ba8e0*/  LDL.LU R112, [R1+0x280] ;  /* 0x0002800001707983 */ /* 0x000ea80000300800 */
[----:B------:R-:W2:Y:S04]  /*ba8f0*/  LDL.LU R113, [R1+0x284] ;  /* 0x0002840001717983 */ /* 0x000ea80000300800 */
[----:B------:R-:W2:Y:S04]  /*ba900*/  LDL.LU R114, [R1+0x288] ;  /* 0x0002880001727983 */ /* 0x000ea80000300800 */
[----:B------:R-:W2:Y:S04]  /*ba910*/  LDL.LU R115, [R1+0x28c] ;  /* 0x00028c0001737983 */ /* 0x000ea80000300800 */
[----:B------:R-:W-:Y:S01]  /*ba920*/  STL [R1+0x5b08], R105 ;  /* 0x005b086901007387 */ /* 0x000fe20000100800 */
[----:B------:R-:W-:-:S03]  /*ba930*/  IMAD.MOV.U32 R125, RZ, RZ, R119 ;  /* 0x000000ffff7d7224 */ /* 0x000fc600078e0077 */
[----:B------:R-:W-:Y:S01]  /*ba940*/  STL [R1+0x5b04], R104 ;  /* 0x005b046801007387 */ /* 0x000fe20000100800 */
[----:B------:R-:W-:-:S03]  /*ba950*/  IMAD.MOV.U32 R124, RZ, RZ, R118 ;  /* 0x000000ffff7c7224 */ /* 0x000fc600078e0076 */
[----:B------:R-:W-:Y:S04]  /*ba960*/  STL [R1+0x5b00], R100 ;  /* 0x005b006401007387 */ /* 0x000fe80000100800 */
[----:B------:R-:W-:Y:S04]  /*ba970*/  STL [R1+0x5afc], R101 ;  /* 0x005afc6501007387 */ /* 0x000fe80000100800 */
[----:B------:R4:W-:Y:S04]  /*ba980*/  STL.64 [R1+0x1160], R116 ;  /* 0x0011607401007387 */ /* 0x0009e80000100a00 */
[----:B------:R-:W-:Y:S04]  /*ba990*/  STL [R1+0x5b10], R125 ;  /* 0x005b107d01007387 */ /* 0x000fe80000100800 */
        /* <DEDUP_REMOVED lines=11> */
[----:B------:R-:W-:Y:S04]  /*baa50*/  STL [R1+0x5b18], R96 ;  /* 0x005b186001007387 */ /* 0x000fe80000100800 */
        /* <DEDUP_REMOVED lines=10> */
[----:B------:R-:W-:Y:S04]  /*bab00*/  STL [R1+0x5b30], R101 ;  /* 0x005b306501007387 */ /* 0x000fe80000100800 */
[----:B------:R-:W-:Y:S04]  /*bab10*/  STL [R1+0x5b2c], R100 ;  /* 0x005b2c6401007387 */ /* 0x000fe80000100800 */
[----:B------:R1:W-:Y:S04]  /*bab20*/  STL [R1+0x5b28], R104 ;  /* 0x005b286801007387 */ /* 0x0003e80000100800 */
        /* <DEDUP_REMOVED lines=9> */
[C---:B--2---:R-:W-:Y:S08]  /*babc0*/  HMMA.1688.F32.TF32 R112, R240.reuse, R52, R112 ;  /* 0x00000034f070723c */ /* 0x044ff00000081070 */
[----:B---3--:R-:W-:Y:S11]  /*babd0*/  HMMA.1688.F32.TF32 R108, R240, R48, R108 ;  /* 0x00000030f06c723c */ /* 0x008ff6000008106c */
[----:B-1----:R-:W-:-:S02]  /*babe0*/  IMAD.MOV.U32 R124, RZ, RZ, R115 ;  /* 0x000000ffff7c7224 */ /* 0x002fc400078e0073 */
[----:B------:R-:W-:Y:S01]  /*babf0*/  IMAD.MOV.U32 R125, RZ, RZ, R114 ;  /* 0x000000ffff7d7224 */ /* 0x000fe200078e0072 */
[----:B------:R-:W-:Y:S01]  /*bac00*/  MOV R97, R113 ;  /* 0x0000007100617202 */ /* 0x000fe20000000f00 */
[----:B------:R-:W-:Y:S01]  /*bac10*/  IMAD.MOV.U32 R96, RZ, RZ, R112 ;  /* 0x000000ffff607224 */ /* 0x000fe200078e0070 */
[----:B------:R-:W-:Y:S04]  /*bac20*/  STL [R1+0x5b40], R124 ;  /* 0x005b407c01007387 */ /* 0x000fe80000100800 */
[----:B------:R-:W-:Y:S04]  /*bac30*/  STL [R1+0x5b3c], R125 ;  /* 0x005b3c7d01007387 */ /* 0x000fe80000100800 */
[----:B------:R-:W-:Y:S04]  /*bac40*/  STL [R1+0x5b38], R97 ;  /* 0x005b386101007387 */ /* 0x000fe80000100800 */
[----:B------:R1:W-:Y:S01]  /*bac50*/  STL [R1+0x5b34], R96 ;  /* 0x005b346001007387 */ /* 0x0003e20000100800 */
        /* <DEDUP_REMOVED lines=21> */
[----:B------:R-:W4:Y:S04]  /*badb0*/  LDL.LU R232, [R1+0x210] ;  /* 0x0002100001e87983 */ /* 0x000f280000300800 */
[----:B------:R-:W4:Y:S01]  /*badc0*/  LDL.LU R233, [R1+0x214] ;  /* 0x0002140001e97983 */ /* 0x000f220000300800 */
[----:B------:R-:W-:Y:S01]  /*badd0*/  IMAD.MOV.U32 R234, RZ, RZ, R34 ;  /* 0x000000ffffea7224 */ /* 0x000fe200078e0022 */
[----:B------:R-:W-:-:S02]  /*bade0*/  MOV R235, R35 ;  /* 0x0000002300eb7202 */ /* 0x000fc40000000f00 */
[----:B------:R-:W3:Y:S04]  /*badf0*/  LDL.LU R34, [R1+0x5fdc] ;  /* 0x005fdc0001227983 */ /* 0x000ee80000300800 */
[----:B------:R-:W3:Y:S01]  /*bae00*/  LDL.LU R35, [R1+0x5fd8] ;  /* 0x005fd80001237983 */ /* 0x000ee20000300800 */
[----:B------:R-:W-:Y:S03]  /*bae10*/  HMMA.1688.F32.TF32 R144, R240, R40, R144 ;  /* 0x00000028f090723c */ /* 0x000fe60000081090 */
[----:B------:R-:W-:Y:S02]  /*bae20*/  IMAD.MOV.U32 R84, RZ, RZ, R151 ;  /* 0x000000ffff547224 */ /* 0x000fe400078e0097 */
[----:B------:R-:W-:Y:S01]  /*bae30*/  IMAD.MOV.U32 R85, RZ, RZ, R150 ;  /* 0x000000ffff557224 */ /* 0x000fe200078e0096 */
[----:B------:R-:W-:Y:S01]  /*bae40*/  MOV R88, R149 ;  /* 0x0000009500587202 */ /* 0x000fe20000000f00 */
[----:B------:R-:W-:Y:S01]  /*bae50*/  IMAD.MOV.U32 R89, RZ, RZ, R148 ;  /* 0x000000ffff597224 */ /* 0x000fe200078e0094 */
[----:B------:R-:W-:Y:S04]  /*bae60*/  STL [R1+0x5b60], R84 ;  /* 0x005b605401007387 */ /* 0x000fe80000100800 */
[----:B------:R-:W-:Y:S04]  /*bae70*/  STL [R1+0x5b5c], R85 ;  /* 0x005b5c5501007387 */ /* 0x000fe80000100800 */
[----:B------:R-:W-:Y:S04]  /*bae80*/  STL [R1+0x5b58], R88 ;  /* 0x005b585801007387 */ /* 0x000fe80000100800 */
[----:B------:R-:W-:Y:S01]  /*bae90*/  STL [R1+0x5b54], R89 ;  /* 0x005b545901007387 */ /* 0x000fe20000100800 */
[----:B------:R-:W-:Y:S01]  /*baea0*/  MOV R100, R147 ;  /* 0x0000009300647202 */ /* 0x000fe20000000f00 */
[----:B------:R-:W-:-:S02]  /*baeb0*/  IMAD.MOV.U32 R101, RZ, RZ, R146 ;  /* 0x000000ffff657224 */ /* 0x000fc400078e0092 */
[----:B-1----:R-:W-:Y:S02]  /*baec0*/  IMAD.MOV.U32 R96, RZ, RZ, R145 ;  /* 0x000000ffff607224 */ /* 0x002fe400078e0091 */
[----:B------:R-:W-:Y:S01]  /*baed0*/  IMAD.MOV.U32 R97, RZ, RZ, R144 ;  /* 0x000000ffff617224 */ /* 0x000fe200078e0090 */
[----:B------:R-:W-:Y:S04]  /*baee0*/  STL [R1+0x5b70], R100 ;  /* 0x005b706401007387 */ /* 0x000fe80000100800 */
[----:B------:R-:W-:Y:S04]  /*baef0*/  STL [R1+0x5b6c], R101 ;  /* 0x005b6c6501007387 */ /* 0x000fe80000100800 */
        /* <DEDUP_REMOVED lines=8> */
[C---:B----4-:R-:W-:Y:S08]  /*baf80*/  HMMA.1688.F32.TF32 R108, R240.reuse, R20, R232 ;  /* 0x00000014f06c723c */ /* 0x050ff000000810e8 */
[----:B---3--:R-:W-:Y:S11]  /*baf90*/  HMMA.1688.F32.TF32 R116, R240, R36, R116 ;  /* 0x00000024f074723c */ /* 0x008ff60000081074 */
[----:B-1----:R-:W-:-:S02]  /*bafa0*/  IMAD.MOV.U32 R96, RZ, RZ, R108 ;  /* 0x000000ffff607224 */ /* 0x002fc400078e006c */
[----:B------:R-:W-:Y:S02]  /*bafb0*/  IMAD.MOV.U32 R97, RZ, RZ, R109 ;  /* 0x000000ffff617224 */ /* 0x000fe400078e006d */
[----:B------:R-:W-:Y:S01]  /*bafc0*/  IMAD.MOV.U32 R84, RZ, RZ, R110 ;  /* 0x000000ffff547224 */ /* 0x000fe200078e006e */
[----:B------:R-:W-:Y:S02]  /*bafd0*/  MOV R85, R111 ;  /* 0x0000006f00557202 */ /* 0x000fe40000000f00 */
[----:B------:R-:W-:Y:S01]  /*bafe0*/  HMMA.1688.F32.TF32 R108, R240, R16, R248 ;  /* 0x00000010f06c723c */ /* 0x000fe200000810f8 */
[----:B------:R-:W-:-:S07]  /*baff0*/  IMAD.MOV.U32 R104, RZ, RZ, R117 ;  /* 0x000000ffff687224 */ /* 0x000fce00078e0075 */
[----:B------:R-:W-:Y:S01]  /*bb000*/  HMMA.1688.F32.TF32 R112, R240, R28, R112 ;  /* 0x0000001cf070723c */ /* 0x000fe20000081070 */
[----:B------:R-:W-:-:S10]  /*bb010*/  IMAD.MOV.U32 R105, RZ, RZ, R116 ;  /* 0x000000ffff697224 */ /* 0x000fd400078e0074 */
[----:B------:R-:W-:Y:S02]  /*bb020*/  IMAD.MOV.U32 R251, RZ, RZ, R108 ;  /* 0x000000fffffb7224 */ /* 0x000fe400078e006c */
[----:B------:R-:W-:Y:S02]  /*bb030*/  IMAD.MOV.U32 R250, RZ, RZ, R109 ;  /* 0x000000fffffa7224 */ /* 0x000fe400078e006d */
[----:B------:R-:W-:Y:S01]  /*bb040*/  IMAD.MOV.U32 R249, RZ, RZ, R110 ;  /* 0x000000fffff97224 */ /* 0x000fe200078e006e */
[----:B------:R-:W-:Y:S02]  /*bb050*/  MOV R248, R111 ;  /* 0x0000006f00f87202 */ /* 0x000fe40000000f00 */
[----:B------:R-:W-:Y:S01]  /*bb060*/  HMMA.1688.F32.TF32 R108, R236, R34, R244 ;  /* 0x00000022ec6c723c */ /* 0x000fe200000810f4 */
[----:B------:R1:W-:Y:S04]  /*bb070*/  STL [R1+0x5b78], R104 ;  /* 0x005b786801007387 */ /* 0x0003e80000100800 */
[----:B------:R2:W-:Y:S04]  /*bb080*/  STL [R1+0x5b74], R105 ;  /* 0x005b746901007387 */ /* 0x0005e80000100800 */
[----:B------:R-:W-:Y:S04]  /*bb090*/  STL.64 [R1+0x5ba0], R250 ;  /* 0x005ba0fa01007387 */ /* 0x000fe80000100a00 */
[----:B------:R-:W-:Y:S04]  /*bb0a0*/  STL.64 [R1+0x5b98], R248 ;  /* 0x005b98f801007387 */ /* 0x000fe80000100a00 */
[----:B------:R-:W3:Y:S04]  /*bb0b0*/  LDL.LU R232, [R1+0x200] ;  /* 0x0002000001e87983 */ /* 0x000ee80000300800 */
[----:B------:R-:W3:Y:S04]  /*bb0c0*/  LDL.LU R233, [R1+0x204] ;  /* 0x0002040001e97983 */ /* 0x000ee80000300800 */
[----:B------:R-:W3:Y:S04]  /*bb0d0*/  LDL.LU R234, [R1+0x208] ;  /* 0x0002080001ea7983 */ /* 0x000ee80000300800 */
[----:B------:R-:W3:Y:S01]  /*bb0e0*/  LDL.LU R235, [R1+0x20c] ;  /* 0x00020c0001eb7983 */ /* 0x000ee20000300800 */
[----:B------:R-:W-:-:S02]  /*bb0f0*/  IMAD.MOV.U32 R88, RZ, RZ, R112 ;  /* 0x000000ffff587224 */ /* 0x000fc400078e0070 */
[----:B------:R-:W-:Y:S02]  /*bb100*/  IMAD.MOV.U32 R89, RZ, RZ, R113 ;  /* 0x000000ffff597224 */ /* 0x000fe400078e0071 */
[----:B------:R-:W-:Y:S02]  /*bb110*/  IMAD.MOV.U32 R247, RZ, RZ, R108 ;  /* 0x000000fffff77224 */ /* 0x000fe400078e006c */
[----:B------:R-:W-:Y:S02]  /*bb120*/  IMAD.MOV.U32 R246, RZ, RZ, R109 ;  /* 0x000000fffff67224 */ /* 0x000fe400078e006d */
[----:B------:R-:W-:Y:S02]  /*bb130*/  IMAD.MOV.U32 R108, RZ, RZ, R142 ;  /* 0x000000ffff6c7224 */ /* 0x000fe400078e008e */
[----:B------:R-:W-:Y:S01]  /*bb140*/  IMAD.MOV.U32 R245, RZ, RZ, R110 ;  /* 0x000000fffff57224 */ /* 0x000fe200078e006e */
[----:B------:R-:W4:Y:S01]  /*bb150*/  LDL.LU R142, [R1+0x5fd4] ;  /* 0x005fd400018e7983 */ /* 0x000f220000300800 */
[----:B------:R-:W-:Y:S01]  /*bb160*/  IMAD.MOV.U32 R109, RZ, RZ, R143 ;  /* 0x000000ffff6d7224 */ /* 0x000fe200078e008f */
[----:B------:R-:W-:-:S02]  /*bb170*/  MOV R244, R111 ;  /* 0x0000006f00f47202 */ /* 0x000fc40000000f00 */
[----:B------:R-:W4:Y:S01]  /*bb180*/  LDL.LU R143, [R1+0x5fd0] ;  /* 0x005fd000018f7983 */ /* 0x000f220000300800 */
[----:B------:R-:W-:Y:S01]  /*bb190*/  IMAD.MOV.U32 R110, RZ, RZ, R102 ;  /* 0x000000ffff6e7224 */ /* 0x000fe200078e0066 */
[----:B------:R-:W-:Y:S02]  /*bb1a0*/  MOV R111, R103 ;  /* 0x00000067006f7202 */ /* 0x000fe40000000f00 */
[----:B------:R-:W2:Y:S04]  /*bb1b0*/  LDL.LU R102, [R1+0x5fcc] ;  /* 0x005fcc0001667983 */ /* 0x000ea80000300800 */
[----:B------:R-:W2:Y:S04]  /*bb1c0*/  LDL.LU R103, [R1+0x5fc8] ;  /* 0x005fc80001677983 */ /* 0x000ea80000300800 */
[----:B------:R-:W2:Y:S04]  /*bb1d0*/  LDL.LU R152, [R1+0x1f0] ;  /* 0x0001f00001987983 */ /* 0x000ea80000300800 */
[----:B------:R-:W2:Y:S04]  /*bb1e0*/  LDL.LU R153, [R1+0x1f4] ;  /* 0x0001f40001997983 */ /* 0x000ea80000300800 */
[----:B------:R-:W2:Y:S04]  /*bb1f0*/  LDL.LU R154, [R1+0x1f8] ;  /* 0x0001f800019a7983 */ /* 0x000ea80000300800 */
[----:B------:R-:W2:Y:S01]  /*bb200*/  LDL.LU R155, [R1+0x1fc] ;  /* 0x0001fc00019b7983 */ /* 0x000ea20000300800 */
[----:B------:R-:W-:-:S02]  /*bb210*/  IMAD.MOV.U32 R112, RZ, RZ, R6 ;  /* 0x000000ffff707224 */ /* 0x000fc400078e0006 */
[----:B------:R-:W-:Y:S01]  /*bb220*/  IMAD.MOV.U32 R113, RZ, RZ, R78 ;  /* 0x000000ffff717224 */ /* 0x000fe200078e004e */
[----:B------:R-:W2:Y:S04]  /*bb230*/  LDL.LU R6, [R1+0x5fc4] ;  /* 0x005fc40001067983 */ /* 0x000ea80000300800 */
[----:B------:R-:W3:Y:S01]  /*bb240*/  LDL.LU R78, [R1+0x5fc0] ;  /* 0x005fc000014e7983 */ /* 0x000ee20000300800 */
[----:B------:R-:W-:Y:S01]  /*bb250*/  IMAD.MOV.U32 R93, RZ, RZ, R114 ;  /* 0x000000ffff5d7224 */ /* 0x000fe200078e0072 */
[----:B------:R-:W-:Y:S01]  /*bb260*/  MOV R92, R115 ;  /* 0x00000073005c7202 */ /* 0x000fe20000000f00 */
[----:B------:R-:W-:Y:S01]  /*bb270*/  IMAD.MOV.U32 R114, RZ, RZ, R98 ;  /* 0x000000ffff727224 */ /* 0x000fe200078e0062 */
[----:B------:R-:W-:Y:S01]  /*bb280*/  MOV R115, R99 ;  /* 0x0000006300737202 */ /* 0x000fe20000000f00 */
        /* <DEDUP_REMOVED lines=9> */
[----:B------:R-:W-:Y:S01]  /*bb320*/  IMAD.MOV.U32 R124, RZ, RZ, R118 ;  /* 0x000000ffff7c7224 */ /* 0x000fe200078e0076 */
[----:B------:R-:W-:Y:S01]  /*bb330*/  MOV R117, R14 ;  /* 0x0000000e00757202 */ /* 0x000fe20000000f00 */
[----:B------:R-:W-:Y:S02]  /*bb340*/  IMAD.MOV.U32 R118, RZ, RZ, R15 ;  /* 0x000000ffff767224 */ /* 0x000fe400078e000f */
[----:B--2---:R-:W-:Y:S02]  /*bb350*/  IMAD.MOV.U32 R147, RZ, RZ, R6 ;  /* 0x000000ffff937224 */ /* 0x004fe400078e0006 */
[----:B---3--:R-:W-:Y:S02]  /*bb360*/  IMAD.MOV.U32 R146, RZ, RZ, R78 ;  /* 0x000000ffff927224 */ /* 0x008fe400078e004e */
[----:B------:R-:W2:Y:S04]  /*bb370*/  LDL.LU R78, [R1+0x5fb4] ;  /* 0x005fb400014e7983 */ /* 0x000ea80000300800 */
[----:B------:R-:W3:Y:S04]  /*bb380*/  LDL.LU R6, [R1+0x5fb0] ;  /* 0x005fb00001067983 */ /* 0x000ee80000300800 */
[----:B------:R-:W2:Y:S04]  /*bb390*/  LDL.LU R10, [R1+0x5fac] ;  /* 0x005fac00010a7983 */ /* 0x000ea80000300800 */
[----:B------:R-:W2:Y:S04]  /*bb3a0*/  LDL.LU R14, [R1+0x5fa8] ;  /* 0x005fa800010e7983 */ /* 0x000ea80000300800 */
[----:B------:R-:W2:Y:S01]  /*bb3b0*/  LDL.LU R15, [R1+0x5fa4] ;  /* 0x005fa400010f7983 */ /* 0x000ea20000300800 */
[----:B------:R-:W-:Y:S01]  /*bb3c0*/  MOV R125, R119 ;  /* 0x00000077007d7202 */ /* 0x000fe20000000f00 */
[----:B------:R-:W-:-:S02]  /*bb3d0*/  IMAD.MOV.U32 R119, RZ, RZ, R11 ;  /* 0x000000ffff777224 */ /* 0x000fc400078e000b */
[----:B------:R-:W3:Y:S04]  /*bb3e0*/  LDL.LU R11, [R1+0x5fa0] ;  /* 0x005fa000010b7983 */ /* 0x000ee80000300800 */
[----:B------:R1:W-:Y:S04]  /*bb3f0*/  STL.64 [R1+0x5bb0], R246 ;  /* 0x005bb0f601007387 */ /* 0x0003e80000100a00 */
[----:B------:R1:W-:Y:S01]  /*bb400*/  STL.64 [R1+0x5ba8], R244 ;  /* 0x005ba8f401007387 */ /* 0x0003e20000100a00 */
[C---:B------:R-:W-:Y:S08]  /*bb410*/  HMMA.1688.F32.TF32 R108, R236.reuse, R102, R108 ;  /* 0x00000066ec6c723c */ /* 0x040ff0000008106c */
[----:B--2---:R-:W-:Y:S01]  /*bb420*/  HMMA.1688.F32.TF32 R156, R236, R14, R232 ;  /* 0x0000000eec9c723c */ /* 0x004fe200000810e8 */
[----:B------:R-:W-:Y:S01]  /*bb430*/  IMAD.MOV.U32 R232, RZ, RZ, R7 ;  /* 0x000000ffffe87224 */ /* 0x000fe200078e0007 */
[----:B------:R-:W-:Y:S01]  /*bb440*/  MOV R233, R79 ;  /* 0x0000004f00e97202 */ /* 0x000fe20000000f00 */
[----:B------:R-:W2:Y:S04]  /*bb450*/  LDL.LU R7, [R1+0x5f9c] ;  /* 0x005f9c0001077983 */ /* 0x000ea80000300800 */
[----:B------:R-:W2:Y:S01]  /*bb460*/  LDL.LU R79, [R1+0x5f98] ;  /* 0x005f9800014f7983 */ /* 0x000ea20000300800 */
[----:B------:R-:W-:-:S02]  /*bb470*/  IMAD.MOV.U32 R234, RZ, RZ, R74 ;  /* 0x000000ffffea7224 */ /* 0x000fc400078e004a */
[----:B------:R-:W-:Y:S02]  /*bb480*/  IMAD.MOV.U32 R235, RZ, RZ, R75 ;  /* 0x000000ffffeb7224 */ /* 0x000fe400078e004b */
[----:B------:R-:W-:Y:S01]  /*bb490*/  IMAD.MOV.U32 R29, RZ, RZ, R108 ;  /* 0x000000ffff1d7224 */ /* 0x000fe200078e006c */
[----:B------:R-:W-:Y:S01]  /*bb4a0*/  MOV R28, R109 ;  /* 0x0000006d001c7202 */ /* 0x000fe20000000f00 */
[----:B------:R-:W-:Y:S02]  /*bb4b0*/  IMAD.MOV.U32 R25, RZ, RZ, R110 ;  /* 0x000000ffff197224 */ /* 0x000fe400078e006e */
[----:B------:R-:W-:Y:S01]  /*bb4c0*/  IMAD.MOV.U32 R24, RZ, RZ, R111 ;  /* 0x000000ffff187224 */ /* 0x000fe200078e006f */
[C---:B----4-:R-:W-:Y:S08]  /*bb4d0*/  HMMA.1688.F32.TF32 R112, R236.reuse, R98, R112 ;  /* 0x00000062ec70723c */ /* 0x050ff00000081070 */
[C---:B------:R-:W-:Y:S01]  /*bb4e0*/  HMMA.1688.F32.TF32 R108, R236.reuse, R142, R232 ;  /* 0x0000008eec6c723c */ /* 0x040fe200000810e8 */
[----:B------:R-:W4:Y:S04]  /*bb4f0*/  LDL.LU R74, [R1+0x5f94] ;  /* 0x005f9400014a7983 */ /* 0x000f280000300800 */
[----:B------:R-:W4:Y:S03]  /*bb500*/  LDL.LU R75, [R1+0x5f90] ;  /* 0x005f9000014b7983 */ /* 0x000f260000300800 */
[----:B---3--:R-:W-:Y:S01]  /*bb510*/  HMMA.1688.F32.TF32 R152, R236, R10, R152 ;  /* 0x0000000aec98723c */ /* 0x008fe20000081098 */
[----:B------:R-:W-:Y:S01]  /*bb520*/  IMAD.MOV.U32 R232, RZ, RZ, R42 ;  /* 0x000000ffffe87224 */ /* 0x000fe200078e002a */
[----:B------:R-:W-:Y:S01]  /*bb530*/  MOV R233, R43 ;  /* 0x0000002b00e97202 */ /* 0x000fe20000000f00 */
[----:B------:R-:W3:Y:S04]  /*bb540*/  LDL.LU R42, [R1+0x5f8c] ;  /* 0x005f8c00012a7983 */ /* 0x000ee80000300800 */
[----:B------:R-:W3:Y:S01]  /*bb550*/  LDL.LU R43, [R1+0x5f88] ;  /* 0x005f8800012b7983 */ /* 0x000ee20000300800 */
[----:B------:R-:W-:-:S02]  /*bb560*/  IMAD.MOV.U32 R234, RZ, RZ, R70 ;  /* 0x000000ffffea7224 */ /* 0x000fc400078e0046 */
[----:B------:R-:W-:Y:S01]  /*bb570*/  IMAD.MOV.U32 R235, RZ, RZ, R71 ;  /* 0x000000ffffeb7224 */ /* 0x000fe200078e0047 */
[----:B------:R-:W3:Y:S04]  /*bb580*/  LDL.LU R70, [R1+0x5f84] ;  /* 0x005f840001467983 */ /* 0x000ee80000300800 */
[----:B------:R-:W3:Y:S01]  /*bb590*/  LDL.LU R71, [R1+0x5f80] ;  /* 0x005f800001477983 */ /* 0x000ee20000300800 */
[----:B------:R-:W-:Y:S01]  /*bb5a0*/  IMAD.MOV.U32 R37, RZ, RZ, R108 ;  /* 0x000000ffff257224 */ /* 0x000fe200078e006c */
[----:B------:R-:W-:Y:S01]  /*bb5b0*/  MOV R36, R109 ;  /* 0x0000006d00247202 */ /* 0x000fe20000000f00 */
[----:B------:R-:W-:Y:S02]  /*bb5c0*/  IMAD.MOV.U32 R108, RZ, RZ, R58 ;  /* 0x000000ffff6c7224 */ /* 0x000fe400078e003a */
[----:B------:R-:W-:Y:S01]  /*bb5d0*/  IMAD.MOV.U32 R33, RZ, RZ, R110 ;  /* 0x000000ffff217224 */ /* 0x000fe200078e006e */
[----:B------:R-:W3:Y:S01]  /*bb5e0*/  LDL.LU R58, [R1+0x5f7c] ;  /* 0x005f7c00013a7983 */ /* 0x000ee20000300800 */
[----:B------:R-:W-:Y:S01]  /*bb5f0*/  MOV R109, R59 ;  /* 0x0000003b006d7202 */ /* 0x000fe20000000f00 */
[----:B------:R-:W-:-:S02]  /*bb600*/  IMAD.MOV.U32 R32, RZ, RZ, R111 ;  /* 0x000000ffff207224 */ /* 0x000fc400078e006f */
[----:B------:R-:W3:Y:S01]  /*bb610*/  LDL.LU R59, [R1+0x5f78] ;  /* 0x005f7800013b7983 */ /* 0x000ee20000300800 */
[----:B------:R-:W-:Y:S02]  /*bb620*/  IMAD.MOV.U32 R110, RZ, RZ, R95 ;  /* 0x000000ffff6e7224 */ /* 0x000fe400078e005f */
[----:B------:R-:W-:Y:S01]  /*bb630*/  IMAD.MOV.U32 R21, RZ, RZ, R112 ;  /* 0x000000ffff157224 */ /* 0x000fe200078e0070 */
[----:B------:R-:W3:Y:S01]  /*bb640*/  LDL.LU R95, [R1+0x5f74] ;  /* 0x005f7400015f7983 */ /* 0x000ee20000300800 */
[----:B------:R-:W-:Y:S01]  /*bb650*/  IMAD.MOV.U32 R111, RZ, RZ, R94 ;  /* 0x000000ffff6f7224 */ /* 0x000fe200078e005e */
[----:B------:R-:W-:Y:S02]  /*bb660*/  MOV R20, R113 ;  /* 0x0000007100147202 */ /* 0x000fe40000000f00 */
[----:B------:R-:W3:Y:S01]  /*bb670*/  LDL.LU R94, [R1+0x5f70] ;  /* 0x005f7000015e7983 */ /* 0x000ee20000300800 */
        /* <DEDUP_REMOVED lines=8> */
[----:B------:R-:W3:Y:S04]  /*bb700*/  LDL.LU R54, [R1+0x5f64] ;  /* 0x005f640001367983 */ /* 0x000ee80000300800 */
[----:B------:R-:W3:Y:S01]  /*bb710*/  LDL.LU R55, [R1+0x5f60] ;  /* 0x005f600001377983 */ /* 0x000ee20000300800 */
[----:B-1----:R-:W-:Y:S01]  /*bb720*/  IMAD.MOV.U32 R104, RZ, RZ, R152 ;  /* 0x000000ffff687224 */ /* 0x002fe200078e0098 */
[----:B------:R-:W-:Y:S01]  /*bb730*/  MOV R105, R153 ;  /* 0x0000009900697202 */ /* 0x000fe20000000f00 */
[----:B------:R-:W-:Y:S01]  /*bb740*/  IMAD.MOV.U32 R152, RZ, RZ, R30 ;  /* 0x000000ffff987224 */ /* 0x000fe200078e001e */
[----:B------:R-:W-:Y:S01]  /*bb750*/  MOV R153, R31 ;  /* 0x0000001f00997202 */ /* 0x000fe20000000f00 */
[C---:B--2---:R-:W-:Y:S08]  /*bb760*/  HMMA.1688.F32.TF32 R116, R236.reuse, R78, R116 ;  /* 0x0000004eec74723c */ /* 0x044ff00000081074 */
[----:B------:R-:W-:Y:S11]  /*bb770*/  HMMA.1688.F32.TF32 R148, R236, R6, R148 ;  /* 0x00000006ec94723c */ /* 0x000ff60000081094 */
[----:B------:R-:W-:Y:S01]  /*bb780*/  IMAD.MOV.U32 R49, RZ, RZ, R116 ;  /* 0x000000ffff317224 */ /* 0x000fe200078e0074 */
[----:B------:R-:W-:Y:S01]  /*bb790*/  MOV R48, R117 ;  /* 0x0000007500307202 */ /* 0x000fe20000000f00 */
[----:B------:R-:W-:-:S02]  /*bb7a0*/  IMAD.MOV.U32 R116, RZ, RZ, R66 ;  /* 0x000000ffff747224 */ /* 0x000fc400078e0042 */
[----:B------:R-:W-:Y:S01]  /*bb7b0*/  IMAD.MOV.U32 R9, RZ, RZ, R118 ;  /* 0x000000ffff097224 */ /* 0x000fe200078e0076 */
[----:B------:R-:W2:Y:S01]  /*bb7c0*/  LDL.LU R66, [R1+0x5f5c] ;  /* 0x005f5c0001427983 */ /* 0x000ea20000300800 */
        /* <DEDUP_REMOVED lines=18> */
[----:B------:R-:W4:Y:S04]  /*bb8f0*/  LDL.LU R18, [R1+0x5f40] ;  /* 0x005f400001127983 */ /* 0x000f280000300800 */
[----:B------:R-:W4:Y:S04]  /*bb900*/  LDL.LU R30, [R1+0x5f3c] ;  /* 0x005f3c00011e7983 */ /* 0x000f280000300800 */
[----:B------:R-:W4:Y:S01]  /*bb910*/  LDL.LU R31, [R1+0x5f38] ;  /* 0x005f3800011f7983 */ /* 0x000f220000300800 */
[----:B------:R-:W-:-:S02]  /*bb920*/  IMAD.MOV.U32 R100, RZ, RZ, R154 ;  /* 0x000000ffff647224 */ /* 0x000fc400078e009a */
[----:B------:R-:W-:Y:S02]  /*bb930*/  IMAD.MOV.U32 R101, RZ, RZ, R155 ;  /* 0x000000ffff657224 */ /* 0x000fe400078e009b */
[----:B------:R-:W-:Y:S02]  /*bb940*/  IMAD.MOV.U32 R154, RZ, RZ, R87 ;  /* 0x000000ffff9a7224 */ /* 0x000fe400078e0057 */
[----:B------:R-:W-:Y:S01]  /*bb950*/  IMAD.MOV.U32 R73, RZ, RZ, R156 ;  /* 0x000000ffff497224 */ /* 0x000fe200078e009c */
[----:B------:R-:W4:Y:S01]  /*bb960*/  LDL.LU R87, [R1+0x5f34] ;  /* 0x005f340001577983 */ /* 0x000f220000300800 */
[----:B------:R-:W-:Y:S01]  /*bb970*/  IMAD.MOV.U32 R155, RZ, RZ, R86 ;  /* 0x000000ffff9b7224 */ /* 0x000fe200078e0056 */
[----:B------:R-:W-:Y:S02]  /*bb980*/  MOV R72, R157 ;  /* 0x0000009d00487202 */ /* 0x000fe40000000f00 */
[----:B------:R-:W4:Y:S01]  /*bb990*/  LDL.LU R86, [R1+0x5f30] ;  /* 0x005f300001567983 */ /* 0x000f220000300800 */
[----:B------:R-:W-:-:S02]  /*bb9a0*/  IMAD.MOV.U32 R156, RZ, RZ, R83 ;  /* 0x000000ffff9c7224 */ /* 0x000fc400078e0053 */
        /* <DEDUP_REMOVED lines=10> */
[----:B------:R-:W-:-:S02]  /*bba50*/  MOV R165, R22 ;  /* 0x0000001600a57202 */ /* 0x000fc40000000f00 */
[----:B------:R-:W4:Y:S04]  /*bba60*/  LDL.LU R23, [R1+0x5f1c] ;  /* 0x005f1c0001177983 */ /* 0x000f280000300800 */
[----:B------:R-:W4:Y:S01]  /*bba70*/  LDL.LU R22, [R1+0x5f18] ;  /* 0x005f180001167983 */ /* 0x000f220000300800 */
[----:B------:R-:W-:Y:S02]  /*bba80*/  IMAD.MOV.U32 R166, RZ, RZ, R47 ;  /* 0x000000ffffa67224 */ /* 0x000fe400078e002f */
[----:B------:R-:W-:Y:S01]  /*bba90*/  IMAD.MOV.U32 R167, RZ, RZ, R46 ;  /* 0x000000ffffa77224 */ /* 0x000fe200078e002e */
[----:B------:R-:W4:Y:S04]  /*bbaa0*/  LDL.LU R47, [R1+0x5f14] ;  /* 0x005f1400012f7983 */ /* 0x000f280000300800 */
[----:B------:R-:W4:Y:S01]  /*bbab0*/  LDL.LU R46, [R1+0x5f10] ;  /* 0x005f1000012e7983 */ /* 0x000f220000300800 */
[----:B---3--:R-:W-:Y:S01]  /*bbac0*/  IMAD.MOV.U32 R168, RZ, RZ, R43 ;  /* 0x000000ffffa87224 */ /* 0x008fe200078e002b */
[----:B------:R-:W-:-:S02]  /*bbad0*/  MOV R169, R42 ;  /* 0x0000002a00a97202 */ /* 0x000fc40000000f00 */
[----:B------:R-:W3:Y:S04]  /*bbae0*/  LDL.LU R43, [R1+0x5f0c] ;  /* 0x005f0c00012b7983 */ /* 0x000ee80000300800 */
[----:B------:R-:W3:Y:S01]  /*bbaf0*/  LDL.LU R42, [R1+0x5f08] ;  /* 0x005f0800012a7983 */ /* 0x000ee20000300800 */
[----:B------:R-:W-:Y:S02]  /*bbb00*/  IMAD.MOV.U32 R170, RZ, RZ, R63 ;  /* 0x000000ffffaa7224 */ /* 0x000fe400078e003f */
[----:B------:R-:W-:Y:S01]  /*bbb10*/  IMAD.MOV.U32 R171, RZ, RZ, R62 ;  /* 0x000000ffffab7224 */ /* 0x000fe200078e003e */
[----:B------:R-:W3:Y:S04]  /*bbb20*/  LDL.LU R63, [R1+0x5f04] ;  /* 0x005f0400013f7983 */ /* 0x000ee80000300800 */
[----:B------:R-:W3:Y:S01]  /*bbb30*/  LDL.LU R62, [R1+0x5f00] ;  /* 0x005f0000013e7983 */ /* 0x000ee20000300800 */
[----:B------:R-:W-:Y:S01]  /*bbb40*/  IMAD.MOV.U32 R172, RZ, RZ, R59 ;  /* 0x000000ffffac7224 */ /* 0x000fe200078e003b */
[----:B------:R-:W-:-:S02]  /*bbb50*/  MOV R173, R58 ;  /* 0x0000003a00ad7202 */ /* 0x000fc40000000f00 */
[----:B------:R-:W3:Y:S04]  /*bbb60*/  LDL.LU R59, [R1+0x5efc] ;  /* 0x005efc00013b7983 */ /* 0x000ee80000300800 */
[----:B------:R-:W3:Y:S01]  /*bbb70*/  LDL.LU R58, [R1+0x5ef8] ;  /* 0x005ef800013a7983 */ /* 0x000ee20000300800 */
[----:B------:R-:W-:Y:S02]  /*bbb80*/  IMAD.MOV.U32 R174, RZ, RZ, R71 ;  /* 0x000000ffffae7224 */ /* 0x000fe400078e0047 */
[----:B------:R-:W-:Y:S01]  /*bbb90*/  IMAD.MOV.U32 R175, RZ, RZ, R70 ;  /* 0x000000ffffaf7224 */ /* 0x000fe200078e0046 */
[----:B------:R-:W3:Y:S04]  /*bbba0*/  LDL.LU R71, [R1+0x5ef4] ;  /* 0x005ef40001477983 */ /* 0x000ee80000300800 */
[----:B------:R-:W3:Y:S01]  /*bbbb0*/  LDL.LU R70, [R1+0x5ef0] ;  /* 0x005ef00001467983 */ /* 0x000ee20000300800 */
[----:B------:R-:W-:-:S02]  /*bbbc0*/  IMAD.MOV.U32 R230, RZ, RZ, R55 ;  /* 0x000000ffffe67224 */ /* 0x000fc400078e0037 */
[----:B------:R-:W-:Y:S01]  /*bbbd0*/  IMAD.MOV.U32 R231, RZ, RZ, R54 ;  /* 0x000000ffffe77224 */ /* 0x000fe200078e0036 */
[----:B--2---:R-:W-:Y:S01]  /*bbbe0*/  MOV R229, R66 ;  /* 0x0000004200e57202 */ /* 0x004fe20000000f00 */
[----:B----4-:R-:W-:Y:S02]  /*bbbf0*/  IMAD.MOV.U32 R228, RZ, RZ, R67 ;  /* 0x000000ffffe47224 */ /* 0x010fe400078e0043 */
[----:B------:R-:W2:Y:S04]  /*bbc00*/  LDL.LU R67, [R1+0x5eec] ;  /* 0x005eec0001437983 */ /* 0x000ea80000300800 */
[----:B------:R-:W4:Y:S04]  /*bbc10*/  LDL.LU R66, [R1+0x5ee8] ;  /* 0x005ee80001427983 */ /* 0x000f280000300800 */
[----:B------:R-:W2:Y:S04]  /*bbc20*/  LDL.LU R55, [R1+0x5ee4] ;  /* 0x005ee40001377983 */ /* 0x000ea80000300800 */
        /* <DEDUP_REMOVED lines=25> */
[----:B---3--:R-:W-:Y:S01]  /*bbdc0*/  IMAD.MOV.U32 R176, RZ, RZ, R42 ;  /* 0x000000ffffb07224 */ /* 0x008fe200078e002a */
[----:B------:R-:W-:Y:S01]  /*bbdd0*/  MOV R177, R43 ;  /* 0x0000002b00b17202 */ /* 0x000fe20000000f00 */
[----:B------:R-:W-:-:S02]  /*bbde0*/  IMAD.MOV.U32 R178, RZ, RZ, R46 ;  /* 0x000000ffffb27224 */ /* 0x000fc400078e002e */
[----:B------:R-:W-:Y:S02]  /*bbdf0*/  IMAD.MOV.U32 R179, RZ, RZ, R47 ;  /* 0x000000ffffb37224 */ /* 0x000fe400078e002f */
[----:B------:R-:W-:Y:S02]  /*bbe00*/  IMAD.MOV.U32 R183, RZ, RZ, R63 ;  /* 0x000000ffffb77224 */ /* 0x000fe400078e003f */
[----:B------:R-:W-:Y:S01]  /*bbe10*/  IMAD.MOV.U32 R182, RZ, RZ, R62 ;  /* 0x000000ffffb67224 */ /* 0x000fe200078e003e */
[----:B------:R-:W-:Y:S01]  /*bbe20*/  MOV R181, R59 ;  /* 0x0000003b00b57202 */ /* 0x000fe20000000f00 */
[----:B------:R-:W-:Y:S02]  /*bbe30*/  IMAD.MOV.U32 R180, RZ, RZ, R58 ;  /* 0x000000ffffb47224 */ /* 0x000fe400078e003a */
[----:B------:R-:W-:Y:S01]  /*bbe40*/  IMAD.MOV.U32 R204, RZ, RZ, R82 ;  /* 0x000000ffffcc7224 */ /* 0x000fe200078e0052 */
[----:B------:R-:W-:Y:S01]  /*bbe50*/  MOV R215, R71 ;  /* 0x0000004700d77202 */ /* 0x000fe20000000f00 */
[----:B------:R-:W-:-:S02]  /*bbe60*/  IMAD.MOV.U32 R214, RZ, RZ, R70 ;  /* 0x000000ffffd67224 */ /* 0x000fc400078e0046 */
        /* <DEDUP_REMOVED lines=10> */
[----:B--2---:R-:W-:Y:S02]  /*bbf10*/  IMAD.MOV.U32 R219, RZ, RZ, R55 ;  /* 0x000000ffffdb7224 */ /* 0x004fe400078e0037 */
[----:B----4-:R-:W-:Y:S02]  /*bbf20*/  IMAD.MOV.U32 R218, RZ, RZ, R54 ;  /* 0x000000ffffda7224 */ /* 0x010fe400078e0036 */
[----:B------:R-:W-:Y:S02]  /*bbf30*/  IMAD.MOV.U32 R247, RZ, RZ, R39 ;  /* 0x000000fffff77224 */ /* 0x000fe400078e0027 */
[----:B------:R-:W-:Y:S01]  /*bbf40*/  IMAD.MOV.U32 R246, RZ, RZ, R38 ;  /* 0x000000fffff67224 */ /* 0x000fe200078e0026 */
[----:B------:R-:W-:Y:S01]  /*bbf50*/  MOV R245, R31 ;  /* 0x0000001f00f57202 */ /* 0x000fe20000000f00 */
[----:B------:R-:W-:-:S02]  /*bbf60*/  IMAD.MOV.U32 R244, RZ, RZ, R30 ;  /* 0x000000fffff47224 */ /* 0x000fc400078e001e */
[----:B------:R-:W2:Y:S04]  /*bbf70*/  LDL.LU R30, [R1+0x5eac] ;  /* 0x005eac00011e7983 */ /* 0x000ea80000300800 */
[----:B------:R-:W2:Y:S04]  /*bbf80*/  LDL.LU R31, [R1+0x5ea8] ;  /* 0x005ea800011f7983 */ /* 0x000ea80000300800 */
[----:B------:R-:W3:Y:S04]  /*bbf90*/  LDL.LU R38, [R1+0x5ea4] ;  /* 0x005ea40001267983 */ /* 0x000ee80000300800 */
[----:B------:R-:W3:Y:S04]  /*bbfa0*/  LDL.LU R39, [R1+0x5ea0] ;  /* 0x005ea00001277983 */ /* 0x000ee80000300800 */
[----:B------:R-:W4:Y:S04]  /*bbfb0*/  LDL.LU R42, [R1+0x5e9c] ;  /* 0x005e9c00012a7983 */ /* 0x000f280000300800 */
[----:B------:R-:W4:Y:S04]  /*bbfc0*/  LDL.LU R43, [R1+0x5e98] ;  /* 0x005e9800012b7983 */ /* 0x000f280000300800 */
[----:B------:R-:W2:Y:S04]  /*bbfd0*/  LDL.LU R46, [R1+0x5e94] ;  /* 0x005e9400012e7983 */ /* 0x000ea80000300800 */
[----:B------:R-:W2:Y:S01]  /*bbfe0*/  LDL.LU R47, [R1+0x5e90] ;  /* 0x005e9000012f7983 */ /* 0x000ea20000300800 */
[----:B------:R-:W-:Y:S01]  /*bbff0*/  IMAD.MOV.U32 R216, RZ, RZ, R50 ;  /* 0x000000ffffd87224 */ /* 0x000fe200078e0032 */
[----:B------:R-:W-:-:S02]  /*bc000*/  MOV R217, R51 ;  /* 0x0000003300d97202 */ /* 0x000fc40000000f00 */
        /* <DEDUP_REMOVED lines=25> */
[----:B------:R-:W-:Y:S01]  /*bc1a0*/  HMMA.1688.F32.TF32 R144, R236, R74, R144 ;  /* 0x0000004aec90723c */ /* 0x000fe20000081090 */
[----:B------:R-:W-:-:S02]  /*bc1b0*/  MOV R163, R107 ;  /* 0x0000006b00a37202 */ /* 0x000fc40000000f00 */
[----:B------:R-:W3:-:S15]  /*bc1c0*/  LDL.LU R107, [R1+0x5e30] ;  /* 0x005e3000016b7983 */ /* 0x000ede0000300800 */
[----:B------:R-:W-:Y:S01]  /*bc1d0*/  NOP ;  /* 0x0000000000007918 */ /* 0x000fe20000000000 */
[----:B------:R-:W-:Y:S01]  /*bc1e0*/  IMAD.MOV.U32 R57, RZ, RZ, R144 ;  /* 0x000000ffff397224 */ /* 0x000fe200078e0090 */
[----:B------:R-:W-:Y:S01]  /*bc1f0*/  MOV R56, R145 ;  /* 0x0000009100387202 */ /* 0x000fe20000000f00 */
[----:B------:R-:W-:Y:S02]  /*bc200*/  IMAD.MOV.U32 R144, RZ, RZ, R122 ;  /* 0x000000ffff907224 */ /* 0x000fe400078e007a */
[----:B------:R-:W-:Y:S01]  /*bc210*/  IMAD.MOV.U32 R53, RZ, RZ, R146 ;  /* 0x000000ffff357224 */ /* 0x000fe200078e0092 */
[----:B------:R-:W3:Y:S01]  /*bc220*/  LDL.LU R122, [R1+0x5e2c] ;  /* 0x005e2c00017a7983 */ /* 0x000ee20000300800 */
[----:B------:R-:W-:Y:S02]  /*bc230*/  IMAD.MOV.U32 R145, RZ, RZ, R123 ;  /* 0x000000ffff917224 */ /* 0x000fe400078e007b */
[----:B------:R-:W-:Y:S01]  /*bc240*/  IMAD.MOV.U32 R52, RZ, RZ, R147 ;  /* 0x000000ffff347224 */ /* 0x000fe200078e0093 */
[----:B------:R-:W3:Y:S01]  /*bc250*/  LDL.LU R123, [R1+0x5e28] ;  /* 0x005e2800017b7983 */ /* 0x000ee20000300800 */
[----:B------:R-:W-:Y:S01]  /*bc260*/  MOV R146, R134 ;  /* 0x0000008600927202 */ /* 0x000fe20000000f00 */
[----:B------:R-:W-:-:S02]  /*bc270*/  IMAD.MOV.U32 R147, RZ, RZ, R135 ;  /* 0x000000ffff937224 */ /* 0x000fc400078e0087 */
[----:B------:R-:W3:Y:S04]  /*bc280*/  LDL.LU R134, [R1+0x5e24] ;  /* 0x005e240001867983 */ /* 0x000ee80000300800 */
[----:B------:R-:W3:Y:S01]  /*bc290*/  LDL.LU R135, [R1+0x5e20] ;  /* 0x005e200001877983 */ /* 0x000ee20000300800 */
[----:B--2---:R-:W-:-:S15]  /*bc2a0*/  HMMA.1688.F32.TF32 R244, R236, R138, R244 ;  /* 0x0000008aecf4723c */ /* 0x004fde00000810f4 */
[----:B------:R-:W-:-:S04]  /*bc2b0*/  NOP ;  /* 0x0000000000007918 */ /* 0x000fc80000000000 */
[----:B------:R-:W-:Y:S01]  /*bc2c0*/  IMAD.MOV.U32 R45, RZ, RZ, R244 ;  /* 0x000000ffff2d7224 */ /* 0x000fe200078e00f4 */
[----:B------:R-:W-:Y:S02]  /*bc2d0*/  MOV R44, R245 ;  /* 0x000000f5002c7202 */ /* 0x000fe40000000f00 */
[----:B------:R-:W-:Y:S01]  /*bc2e0*/  MOV R244, R130 ;  /* 0x0000008200f47202 */ /* 0x000fe20000000f00 */
[----:B------:R-:W-:Y:S01]  /*bc2f0*/  IMAD.MOV.U32 R245, RZ, RZ, R131 ;  /* 0x000000fffff57224 */ /* 0x000fe200078e0083 */
[----:B------:R-:W2:Y:S04]  /*bc300*/  LDL.LU R130, [R1+0x5e1c] ;  /* 0x005e1c0001827983 */ /* 0x000ea80000300800 */
[----:B------:R-:W2:Y:S01]  /*bc310*/  LDL.LU R131, [R1+0x5e18] ;  /* 0x005e180001837983 */ /* 0x000ea20000300800 */
[----:B------:R-:W-:-:S02]  /*bc320*/  IMAD.MOV.U32 R41, RZ, RZ, R246 ;  /* 0x000000ffff297224 */ /* 0x000fc400078e00f6 */
[----:B------:R-:W-:Y:S02]  /*bc330*/  IMAD.MOV.U32 R40, RZ, RZ, R247 ;  /* 0x000000ffff287224 */ /* 0x000fe400078e00f7 */
[----:B------:R-:W-:Y:S01]  /*bc340*/  IMAD.MOV.U32 R246, RZ, RZ, R126 ;  /* 0x000000fffff67224 */ /* 0x000fe200078e007e */
[----:B------:R-:W-:Y:S01]  /*bc350*/  MOV R247, R127 ;  /* 0x0000007f00f77202 */ /* 0x000fe20000000f00 */
[----:B------:R-:W2:Y:S04]  /*bc360*/  LDL.LU R126, [R1+0x5e14] ;  /* 0x005e1400017e7983 */ /* 0x000ea80000300800 */
[----:B------:R-:W2:Y:S01]  /*bc370*/  LDL.LU R127, [R1+0x5e10] ;  /* 0x005e1000017f7983 */ /* 0x000ea20000300800 */
[C---:B---3--:R-:W-:Y:S08]  /*bc380*/  HMMA.1688.F32.TF32 R216, R236.reuse, R134, R216 ;  /* 0x00000086ecd8723c */ /* 0x048ff000000810d8 */
[C---:B------:R-:W-:Y:S08]  /*bc390*/  HMMA.1688.F32.TF32 R176, R236.reuse, R122, R176 ;  /* 0x0000007aecb0723c */ /* 0x040ff000000810b0 */
[C---:B------:R-:W-:Y:S08]  /*bc3a0*/  HMMA.1688.F32.TF32 R208, R236.reuse, R106, R208 ;  /* 0x0000006aecd0723c */ /* 0x040ff000000810d0 */
[C---:B------:R-:W-:Y:S08]  /*bc3b0*/  HMMA.1688.F32.TF32 R204, R236.reuse, R94, R204 ;  /* 0x0000005eeccc723c */ /* 0x040ff000000810cc */
[C---:B------:R-:W-:Y:S08]  /*bc3c0*/  HMMA.1688.F32.TF32 R188, R236.reuse, R90, R188 ;  /* 0x0000005aecbc723c */ /* 0x040ff000000810bc */
[C---:B------:R-:W-:Y:S08]  /*bc3d0*/  HMMA.1688.F32.TF32 R200, R236.reuse, R86, R200 ;  /* 0x00000056ecc8723c */ /* 0x040ff000000810c8 */
[----:B------:R-:W-:Y:S01]  /*bc3e0*/  HMMA.1688.F32.TF32 R228, R236, R82, R228 ;  /* 0x00000052ece4723c */ /* 0x000fe200000810e4 */
[----:B------:R-:W-:Y:S01]  /*bc3f0*/  MOV R5, R218 ;  /* 0x000000da00057202 */ /* 0x000fe20000000f00 */
[----:B------:R-:W-:-:S02]  /*bc400*/  IMAD.MOV.U32 R4, RZ, RZ, R219 ;  /* 0x000000ffff047224 */ /* 0x000fc400078e00db */
[----:B------:R-:W-:Y:S02]  /*bc410*/  IMAD.MOV.U32 R13, RZ, RZ, R216 ;  /* 0x000000ffff0d7224 */ /* 0x000fe400078e00d8 */
[----:B------:R-:W-:Y:S01]  /*bc420*/  IMAD.MOV.U32 R12, RZ, RZ, R217 ;  /* 0x000000ffff0c7224 */ /* 0x000fe200078e00d9 */
[----:B------:R-:W3:Y:S04]  /*bc430*/  LDL.LU.64 R218, [R1+0x5e08] ;  /* 0x005e080001da7983 */ /* 0x000ee80000300a00 */
[----:B------:R-:W3:Y:S01]  /*bc440*/  LDL.LU.64 R216, [R1+0x5e00] ;  /* 0x005e000001d87983 */ /* 0x000ee20000300a00 */
        /* <DEDUP_REMOVED lines=12> */
[C---:B--2---:R-:W-:Y:S08]  /*bc510*/  HMMA.1688.F32.TF32 R212, R236.reuse, R130, R212 ;  /* 0x00000082ecd4723c */ /* 0x044ff000000810d4 */
[C---:B------:R-:W-:Y:S11]  /*bc520*/  HMMA.1688.F32.TF32 R180, R236.reuse, R126, R180 ;  /* 0x0000007eecb4723c */ /* 0x040ff600000810b4 */
[----:B------:R-:W-:Y:S04]  /*bc530*/  STL.64 [R1+0x1290], R212 ;  /* 0x001290d401007387 */ /* 0x000fe80000100a00 */
[----:B------:R1:W-:Y:S04]  /*bc540*/  STL.64 [R1+0x1298], R214 ;  /* 0x001298d601007387 */ /* 0x0003e80000100a00 */
[----:B-1----:R-:W2:Y:S04]  /*bc550*/  LDL.LU.64 R214, [R1+0x5df8] ;  /* 0x005df80001d67983 */ /* 0x002ea80000300a00 */
        /* <DEDUP_REMOVED lines=78> */
[----:B------:R-:W3:Y:S04]  /*bca40*/  LDL.LU.64 R234, [R1+0x5cb8] ;  /* 0x005cb80001ea7983 */ /* 0x000ee80000300a00 */
[----:B------:R-:W3:Y:S04]  /*bca50*/  LDL.LU.64 R232, [R1+0x5cb0] ;  /* 0x005cb00001e87983 */ /* 0x000ee80000300a00 */
[----:B------:R1:W-:Y:S04]  /*bca60*/  STL.64 [R1+0x430], R236 ;  /* 0x000430ec01007387 */ /* 0x0003e80000100a00 */
[----:B------:R4:W-:Y:S04]  /*bca70*/  STL.64 [R1+0x438], R238 ;  /* 0x000438ee01007387 */ /* 0x0009e80000100a00 */
[----:B-1----:R-:W3:Y:S04]  /*bca80*/  LDL.LU R236, [R1] ;  /* 0x0000000001ec7983 */ /* 0x002ee80000300800 */
[----:B------:R-:W3:Y:S04]  /*bca90*/  LDL.LU R237, [R1+0x4] ;  /* 0x0000040001ed7983 */ /* 0x000ee80000300800 */
[----:B----4-:R-:W3:Y:S04]  /*bcaa0*/  LDL.LU R238, [R1+0x8] ;  /* 0x0000080001ee7983 */ /* 0x010ee80000300800 */
[----:B------:R-:W3:Y:S01]  /*bcab0*/  LDL.LU R239, [R1+0xc] ;  /* 0x00000c0001ef7983 */ /* 0x000ee20000300800 */
[----:B------:R-:W-:-:S02]  /*bcac0*/  LOP3.LUT R250, R0, 0x40, RZ, 0x3c, !PT ;  /* 0x0000004000fa7812 */ /* 0x000fc400078e3cff */
[----:B------:R-:W-:-:S03]  /*bcad0*/  LOP3.LUT R251, R0, 0x60, RZ, 0x3c, !PT ;  /* 0x0000006000fb7812 */ /* 0x000fc600078e3cff */
[----:B------:R-:W-:Y:S04]  /*bcae0*/  LDS R240, [R250+UR10+0x4b000] ;  /* 0x04b0000afaf07984 */ /* 0x000fe80008000800 */
[----:B------:R-:W-:Y:S04]  /*bcaf0*/  LDS R242, [R250+UR10+0x4b800] ;  /* 0x04b8000afaf27984 */ /* 0x000fe80008000800 */
[----:B------:R-:W-:Y:S04]  /*bcb00*/  LDS R241, [R251+UR10+0x4b000] ;  /* 0x04b0000afbf17984 */ /* 0x000fe80008000800 */
[----:B------:R-:W1:Y:S02]  /*bcb10*/  LDS R243, [R251+UR10+0x4b800] ;  /* 0x04b8000afbf37984 */ /* 0x000e640008000800 */
[C---:B-1----:R-:W-:Y:S08]  /*bcb20*/  HMMA.1688.F32.TF32 R244, R240.reuse, R14, R244 ;  /* 0x0000000ef0f4723c */ /* 0x042ff000000810f4 */
[C---:B--2---:R-:W-:Y:S08]  /*bcb30*/  HMMA.1688.F32.TF32 R116, R240.reuse, R78, R116 ;  /* 0x0000004ef074723c */ /* 0x044ff00000081074 */
[----:B---3--:R-:W-:-:S15]  /*bcb40*/  HMMA.1688.F32.TF32 R236, R240, R34, R236 ;  /* 0x00000022f0ec723c */ /* 0x008fde00000810ec */
[----:B------:R-:W-:-:S04]  /*bcb50*/  NOP ;  /* 0x0000000000007918 */ /* 0x000fc80000000000 */
[----:B------:R-:W-:Y:S04]  /*bcb60*/  STL.64 [R1+0x420], R236 ;  /* 0x000420ec01007387 */ /* 0x000fe80000100a00 */
[----:B------:R-:W-:Y:S04]  /*bcb70*/  STL.64 [R1+0x428], R238 ;  /* 0x000428ee01007387 */ /* 0x000fe80000100a00 */
[----:B------:R-:W-:Y:S04]  /*bcb80*/  STL.64 [R1+0x410], R244 ;  /* 0x000410f401007387 */ /* 0x000fe80000100a00 */
[----:B------:R1:W-:Y:S01]  /*bcb90*/  STL.64 [R1+0x418], R246 ;  /* 0x000418f601007387 */ /* 0x0003e20000100a00 */
[----:B------:R-:W-:-:S03]  /*bcba0*/  LOP3.LUT R249, R0, 0x20, RZ, 0x3c, !PT ;  /* 0x0000002000f97812 */ /* 0x000fc600078e3cff */
[----:B------:R-:W-:Y:S04]  /*bcbb0*/  LDS R236, [R0+UR10+0x4b080] ;  /* 0x04b0800a00ec7984 */ /* 0x000fe80008000800 */
[----:B------:R-:W-:Y:S04]  /*bcbc0*/  LDS R238, [R0+UR10+0x4b880] ;  /* 0x04b8800a00ee7984 */ /* 0x000fe80008000800 */
[----:B------:R-:W-:Y:S04]  /*bcbd0*/  LDS R237, [R249+UR10+0x4b080] ;  /* 0x04b0800af9ed7984 */ /* 0x000fe80008000800 */
[----:B------:R-:W2:Y:S01]  /*bcbe0*/  LDS R239, [R249+UR10+0x4b880] ;  /* 0x04b8800af9ef7984 */ /* 0x000ea20008000800 */
        /* <DEDUP_REMOVED lines=31> */
[----:B------:R1:W-:Y:S01]  /*bcde0*/  STL.64 [R1+0x340], R112 ;  /* 0x0003407001007387 */ /* 0x0003e20000100a00 */
[----:B------:R-:W-:-:S03]  /*bcdf0*/  IMAD.MOV.U32 R232, RZ, RZ, R220 ;  /* 0x000000ffffe87224 */ /* 0x000fc600078e00dc */
[----:B------:R-:W-:Y:S04]  /*bce00*/  STL.64 [R1+0x348], R114 ;  /* 0x0003487201007387 */ /* 0x000fe80000100a00 */
[----:B------:R-:W3:Y:S01]  /*bce10*/  LDL.LU R220, [R1+0x5cac] ;  /* 0x005cac0001dc7983 */ /* 0x000ee20000300800 */
[----:B------:R-:W-:Y:S01]  /*bce20*/  MOV R233, R221 ;  /* 0x000000dd00e97202 */ /* 0x000fe20000000f00 */
[----:B------:R-:W-:Y:S02]  /*bce30*/  IMAD.MOV.U32 R234, RZ, RZ, R222 ;  /* 0x000000ffffea7224 */ /* 0x000fe400078e00de */
[----:B------:R-:W-:Y:S01]  /*bce40*/  IMAD.MOV.U32 R235, RZ, RZ, R223 ;  /* 0x000000ffffeb7224 */ /* 0x000fe200078e00df */
[----:B------:R4:W-:Y:S04]  /*bce50*/  STL.64 [R1+0x330], R108 ;  /* 0x0003306c01007387 */ /* 0x0009e80000100a00 */
[----:B------:R1:W-:Y:S04]  /*bce60*/  STL.64 [R1+0x338], R110 ;  /* 0x0003386e01007387 */ /* 0x0003e80000100a00 */
[----:B------:R-:W3:Y:S04]  /*bce70*/  LDL.LU R221, [R1+0x5ca8] ;  /* 0x005ca80001dd7983 */ /* 0x000ee80000300800 */
[----:B------:R-:W3:Y:S04]  /*bce80*/  LDL.LU R222, [R1+0x5ca4] ;  /* 0x005ca40001de7983 */ /* 0x000ee80000300800 */
[----:B------:R-:W3:Y:S01]  /*bce90*/  LDL.LU R223, [R1+0x5ca0] ;  /* 0x005ca00001df7983 */ /* 0x000ee20000300800 */
[----:B-1----:R-:W-:-:S02]  /*bcea0*/  IMAD.MOV.U32 R112, RZ, RZ, R212 ;  /* 0x000000ffff707224 */ /* 0x002fc400078e00d4 */
[----:B------:R-:W-:Y:S01]  /*bceb0*/  IMAD.MOV.U32 R113, RZ, RZ, R213 ;  /* 0x000000ffff717224 */ /* 0x000fe200078e00d5 */
[----:B----4-:R-:W-:Y:S01]  /*bcec0*/  MOV R108, R216 ;  /* 0x000000d8006c7202 */ /* 0x010fe20000000f00 */
[----:B------:R-:W-:Y:S01]  /*bced0*/  IMAD.MOV.U32 R109, RZ, RZ, R217 ;  /* 0x000000ffff6d7224 */ /* 0x000fe200078e00d9 */
[----:B------:R-:W4:Y:S04]  /*bcee0*/  LDL.LU R216, [R1+0x5c9c] ;  /* 0x005c9c0001d87983 */ /* 0x000f280000300800 */
[----:B------:R-:W4:Y:S01]  /*bcef0*/  LDL.LU R217, [R1+0x5c98] ;  /* 0x005c980001d97983 */ /* 0x000f220000300800 */
[----:B------:R-:W-:Y:S01]  /*bcf00*/  IMAD.MOV.U32 R110, RZ, RZ, R218 ;  /* 0x000000ffff6e7224 */ /* 0x000fe200078e00da */
[----:B------:R-:W-:Y:S02]  /*bcf10*/  MOV R111, R219 ;  /* 0x000000db006f7202 */ /* 0x000fe40000000f00 */
[----:B------:R-:W4:Y:S04]  /*bcf20*/  LDL.LU R218, [R1+0x5c94] ;  /* 0x005c940001da7983 */ /* 0x000f280000300800 */
[----:B------:R-:W4:Y:S04]  /*bcf30*/  LDL.LU R219, [R1+0x5c90] ;  /* 0x005c900001db7983 */ /* 0x000f280000300800 */
[----:B------:R-:W3:Y:S04]  /*bcf40*/  LDL.LU R212, [R1+0x5c8c] ;  /* 0x005c8c0001d47983 */ /* 0x000ee80000300800 */
[----:B------:R-:W3:Y:S01]  /*bcf50*/  LDL.LU R213, [R1+0x5c88] ;  /* 0x005c880001d57983 */ /* 0x000ee20000300800 */
[----:B------:R-:W-:Y:S01]  /*bcf60*/  MOV R114, R214 ;  /* 0x000000d600727202 */ /* 0x000fe20000000f00 */
[----:B------:R-:W-:-:S02]  /*bcf70*/  IMAD.MOV.U32 R115, RZ, RZ, R215 ;  /* 0x000000ffff737224 */ /* 0x000fc400078e00d7 */
[----:B------:R-:W3:Y:S04]  /*bcf80*/  LDL.LU R214, [R1+0x5c84] ;  /* 0x005c840001d67983 */ /* 0x000ee80000300800 */
[----:B------:R-:W3:Y:S01]  /*bcf90*/  LDL.LU R215, [R1+0x5c80] ;  /* 0x005c800001d77983 */ /* 0x000ee20000300800 */
[----:B------:R-:W-:Y:S01]  /*bcfa0*/  IMAD.MOV.U32 R144, RZ, RZ, R208 ;  /* 0x000000ffff907224 */ /* 0x000fe200078e00d0 */
[----:B------:R-:W-:Y:S02]  /*bcfb0*/  MOV R145, R209 ;  /* 0x000000d100917202 */ /* 0x000fe40000000f00 */
[----:B------:R-:W3:Y:S04]  /*bcfc0*/  LDL.LU R208, [R1+0x5c7c] ;  /* 0x005c7c0001d07983 */ /* 0x000ee80000300800 */
[----:B------:R-:W3:Y:S01]  /*bcfd0*/  LDL.LU R209, [R1+0x5c78] ;  /* 0x005c780001d17983 */ /* 0x000ee20000300800 */
[----:B------:R-:W-:-:S02]  /*bcfe0*/  IMAD.MOV.U32 R146, RZ, RZ, R210 ;  /* 0x000000ffff927224 */ /* 0x000fc400078e00d2 */
[----:B------:R-:W-:Y:S01]  /*bcff0*/  IMAD.MOV.U32 R147, RZ, RZ, R211 ;  /* 0x000000ffff937224 */ /* 0x000fe200078e00d3 */
[----:B------:R-:W3:Y:S04]  /*bd000*/  LDL.LU R210, [R1+0x5c74] ;  /* 0x005c740001d27983 */ /* 0x000ee80000300800 */
[----:B------:R-:W3:Y:S01]  /*bd010*/  LDL.LU R211, [R1+0x5c70] ;  /* 0x005c700001d37983 */ /* 0x000ee20000300800 */
[----:B------:R-:W-:Y:S01]  /*bd020*/  MOV R148, R204 ;  /* 0x000000cc00947202 */ /* 0x000fe20000000f00 */
[----:B------:R-:W-:Y:S02]  /*bd030*/  IMAD.MOV.U32 R149, RZ, RZ, R205 ;  /* 0x000000ffff957224 */ /* 0x000fe400078e00cd */
        /* <DEDUP_REMOVED lines=29> */
[----:B------:R-:W3:Y:S04]  /*bd210*/  LDL.LU R190, [R1+0x5c30] ;  /* 0x005c300001be7983 */ /* 0x000ee80000300800 */
[----:B------:R-:W3:Y:S04]  /*bd220*/  LDL.LU R172, [R1+0x800] ;  /* 0x0008000001ac7983 */ /* 0x000ee80000300800 */
[----:B------:R-:W3:Y:S04]  /*bd230*/  LDL.LU R173, [R1+0x804] ;  /* 0x0008040001ad7983 */ /* 0x000ee80000300800 */
        /* <DEDUP_REMOVED lines=22> */
[----:B------:R-:W-:-:S03]  /*bd3a0*/  IMAD.MOV.U32 R118, RZ, RZ, R179 ;  /* 0x000000ffff767224 */ /* 0x000fc600078e00b3 */
[----:B------:R-:W3:Y:S01]  /*bd3b0*/  LDL.LU R179, [R1+0x5c04] ;  /* 0x005c040001b37983 */ /* 0x000ee20000300800 */
[----:B------:R-:W-:-:S03]  /*bd3c0*/  MOV R119, R183 ;  /* 0x000000b700777202 */ /* 0x000fc60000000f00 */
        /* <DEDUP_REMOVED lines=9> */
[C---:B------:R-:W-:Y:S08]  /*bd460*/  HMMA.1688.F32.TF32 R168, R240.reuse, R26, R168 ;  /* 0x0000001af0a8723c */ /* 0x040ff000000810a8 */
[C---:B------:R-:W-:Y:S08]  /*bd470*/  HMMA.1688.F32.TF32 R164, R240.reuse, R22, R164 ;  /* 0x00000016f0a4723c */ /* 0x040ff000000810a4 */
[----:B------:R-:W-:Y:S08]  /*bd480*/  HMMA.1688.F32.TF32 R160, R240, R18, R160 ;  /* 0x00000012f0a0723c */ /* 0x000ff000000810a0 */
[----:B--2---:R-:W-:Y:S08]  /*bd490*/  HMMA.1688.F32.TF32 R156, R236, R34, R156 ;  /* 0x00000022ec9c723c */ /* 0x004ff0000008109c */
[----:B---3--:R-:W-:-:S15]  /*bd4a0*/  HMMA.1688.F32.TF32 R176, R240, R106, R176 ;  /* 0x0000006af0b0723c */ /* 0x008fde00000810b0 */
[----:B------:R-:W-:-:S04]  /*bd4b0*/  NOP ;  /* 0x0000000000007918 */ /* 0x000fc80000000000 */
[----:B------:R-:W-:Y:S04]  /*bd4c0*/  STL.64 [R1+0x320], R176 ;  /* 0x000320b001007387 */ /* 0x000fe80000100a00 */
[----:B------:R4:W-:Y:S02]  /*bd4d0*/  STL.64 [R1+0x328], R178 ;  /* 0x000328b201007387 */ /* 0x0009e40000100a00 */
[C---:B----4-:R-:W-:Y:S08]  /*bd4e0*/  HMMA.1688.F32.TF32 R176, R240.reuse, R94, R180 ;  /* 0x0000005ef0b0723c */ /* 0x050ff000000810b4 */
        /* <DEDUP_REMOVED lines=19> */
[C---:B--2---:R-:W-:Y:S08]  /*bd620*/  HMMA.1688.F32.TF32 R180, R240.reuse, R54, R212 ;  /* 0x00000036f0b4723c */ /* 0x044ff000000810d4 */
[C---:B------:R-:W-:Y:S01]  /*bd630*/  HMMA.1688.F32.TF32 R172, R240.reuse, R30, R172 ;  /* 0x0000001ef0ac723c */ /* 0x040fe200000810ac */
[----:B------:R-:W-:Y:S04]  /*bd640*/  LDS R212, [R250+UR10+0x4b080] ;  /* 0x04b0800afad47984 */ /* 0x000fe80008000800 */
[----:B------:R-:W-:Y:S04]  /*bd650*/  STL.64 [R1+0x2b0], R176 ;  /* 0x0002b0b001007387 */ /* 0x000fe80000100a00 */
[----:B------:R1:W-:Y:S04]  /*bd660*/  STL.64 [R1+0x2b8], R178 ;  /* 0x0002b8b201007387 */ /* 0x0003e80000100a00 */
        /* <DEDUP_REMOVED lines=130> */
[----:B---3--:R-:W-:Y:S01]  /*bde90*/  HMMA.1688.F32.TF32 R200, R236, R138, R112 ;  /* 0x0000008aecc8723c */ /* 0x008fe20000081070 */
[----:B------:R-:W2:-:S15]  /*bdea0*/  LDL.LU R112, [R1+0xfc0] ;  /* 0x000fc00001707983 */ /* 0x000e9e0000300800 */
[----:B------:R-:W-:-:S03]  /*bdeb0*/  NOP ;  /* 0x0000000000007918 */ /* 0x000fc60000000000 */
[----:B------:R-:W-:Y:S04]  /*bdec0*/  STL.64 [R1+0x190], R200 ;  /* 0x000190c801007387 */ /* 0x000fe80000100a00 */
[----:B------:R4:W-:Y:S04]  /*bded0*/  STL.64 [R1+0x198], R202 ;  /* 0x000198ca01007387 */ /* 0x0009e80000100a00 */
[----:B------:R1:W-:Y:S04]  /*bdee0*/  STL.64 [R1+0x180], R108 ;  /* 0x0001806c01007387 */ /* 0x0003e80000100a00 */
[----:B------:R3:W-:Y:S04]  /*bdef0*/  STL.64 [R1+0x188], R110 ;  /* 0x0001886e01007387 */ /* 0x0007e80000100a00 */
[----:B------:R-:W2:Y:S04]  /*bdf00*/  LDL.LU R113, [R1+0xfc4] ;  /* 0x000fc40001717983 */ /* 0x000ea80000300800 */
[----:B------:R-:W2:Y:S04]  /*bdf10*/  LDL.LU R114, [R1+0xfc8] ;  /* 0x000fc80001727983 */ /* 0x000ea80000300800 */
[----:B------:R-:W2:Y:S01]  /*bdf20*/  LDL.LU R115, [R1+0xfcc] ;  /* 0x000fcc0001737983 */ /* 0x000ea20000300800 */
        /* <DEDUP_REMOVED lines=8> */
[----:B-1----:R-:W4:Y:S04]  /*bdfb0*/  LDL.LU R108, [R1+0xfb0] ;  /* 0x000fb000016c7983 */ /* 0x002f280000300800 */
[----:B------:R-:W4:Y:S03]  /*bdfc0*/  LDL.LU R109, [R1+0xfb4] ;  /* 0x000fb400016d7983 */ /* 0x000f260000300800 */
[C---:B------:R-:W-:Y:S01]  /*bdfd0*/  HMMA.1688.F32.TF32 R168, R236.reuse, R70, R164 ;  /* 0x00000046eca8723c */ /* 0x040fe200000810a4 */
[----:B---3--:R-:W4:Y:S04]  /*bdfe0*/  LDL.LU R110, [R1+0xfb8] ;  /* 0x000fb800016e7983 */ /* 0x008f280000300800 */
[----:B------:R-:W4:Y:S03]  /*bdff0*/  LDL.LU R111, [R1+0xfbc] ;  /* 0x000fbc00016f7983 */ /* 0x000f260000300800 */
        /* <DEDUP_REMOVED lines=33> */
[----:B------:R1:W-:Y:S04]  /*be210*/  STL.64 [R1+0xa0], R148 ;  /* 0x0000a09401007387 */ /* 0x0003e80000100a00 */
[----:B------:R-:W-:Y:S04]  /*be220*/  STL.64 [R1+0xa8], R150 ;  /* 0x0000a89601007387 */ /* 0x000fe80000100a00 */
[----:B------:R-:W-:Y:S04]  /*be230*/  STL.64 [R1+0x90], R144 ;  /* 0x0000909001007387 */ /* 0x000fe80000100a00 */
[----:B------:R1:W-:Y:S04]  /*be240*/  STL.64 [R1+0x98], R146 ;  /* 0x0000989201007387 */ /* 0x0003e80000100a00 */
[----:B------:R-:W3:Y:S04]  /*be250*/  LDL.LU R245, [R1+0xfa4] ;  /* 0x000fa40001f57983 */ /* 0x000ee80000300800 */
[----:B------:R-:W3:Y:S04]  /*be260*/  LDL.LU R246, [R1+0xfa8] ;  /* 0x000fa80001f67983 */ /* 0x000ee80000300800 */
[----:B------:R-:W3:Y:S04]  /*be270*/  LDL.LU R247, [R1+0xfac] ;  /* 0x000fac0001f77983 */ /* 0x000ee80000300800 */
[----:B-1----:R-:W3:Y:S01]  /*be280*/  LDL.LU R148, [R1+0xc40] ;  /* 0x000c400001947983 */ /* 0x002ee20000300800 */
[C---:B------:R-:W-:Y:S08]  /*be290*/  HMMA.1688.F32.TF32 R144, R236.reuse, R42, R116 ;  /* 0x0000002aec90723c */ /* 0x040ff00000081074 */
[C---:B------:R-:W-:Y:S11]  /*be2a0*/  HMMA.1688.F32.TF32 R116, R236.reuse, R38, R232 ;  /* 0x00000026ec74723c */ /* 0x040ff600000810e8 */
[----:B------:R1:W-:Y:S04]  /*be2b0*/  STL.64 [R1+0x80], R144 ;  /* 0x0000809001007387 */ /* 0x0003e80000100a00 */
[----:B------:R1:W-:Y:S04]  /*be2c0*/  STL.64 [R1+0x88], R146 ;  /* 0x0000889201007387 */ /* 0x0003e80000100a00 */
        /* <DEDUP_REMOVED lines=9> */
[----:B-1----:R-:W3:Y:S01]  /*be360*/  LDL.LU R144, [R1+0xf90] ;  /* 0x000f900001907983 */ /* 0x002ee20000300800 */
[----:B--2---:R-:W-:-:S15]  /*be370*/  HMMA.1688.F32.TF32 R112, R236, R30, R112 ;  /* 0x0000001eec70723c */ /* 0x004fde0000081070 */
[----:B------:R-:W-:-:S04]  /*be380*/  NOP ;  /* 0x0000000000007918 */ /* 0x000fc80000000000 */
        /* <DEDUP_REMOVED lines=10> */
[----:B-1----:R-:W4:Y:S04]  /*be430*/  LDL.LU R112, [R1+0xf70] ;  /* 0x000f700001707983 */ /* 0x002f280000300800 */
[----:B------:R-:W4:Y:S04]  /*be440*/  LDL.LU R113, [R1+0xf74] ;  /* 0x000f740001717983 */ /* 0x000f280000300800 */
[----:B--2---:R-:W4:Y:S04]  /*be450*/  LDL.LU R114, [R1+0xf78] ;  /* 0x000f780001727983 */ /* 0x004f280000300800 */
[----:B------:R-:W4:Y:S04]  /*be460*/  LDL.LU R115, [R1+0xf7c] ;  /* 0x000f7c0001737983 */ /* 0x000f280000300800 */
        /* <DEDUP_REMOVED lines=11> */
[----:B------:R-:W-:Y:S08]  /*be520*/  HMMA.1688.F32.TF32 R236, R236, R18, R148 ;  /* 0x00000012ecec723c */ /* 0x000ff00000081094 */
[C---:B------:R-:W-:Y:S01]  /*be530*/  HMMA.1688.F32.TF32 R224, R212.reuse, R34, R232 ;  /* 0x00000022d4e0723c */ /* 0x040fe200000810e8 */
[----:B------:R-:W-:Y:S04]  /*be540*/  STL.64 [R1+0x5958], R230 ;  /* 0x005958e601007387 */ /* 0x000fe80000100a00 */
[----:B------:R1:W-:Y:S04]  /*be550*/  STL.64 [R1+0x5950], R228 ;  /* 0x005950e401007387 */ /* 0x0003e80000100a00 */
[----:B------:R-:W-:Y:S04]  /*be560*/  LDS R232, [R0+UR10+0x4b100] ;  /* 0x04b1000a00e87984 */ /* 0x000fe80008000800 */
[----:B------:R-:W-:Y:S04]  /*be570*/  LDS R234, [R0+UR10+0x4b900] ;  /* 0x04b9000a00ea7984 */ /* 0x000fe80008000800 */
[----:B------:R-:W-:Y:S04]  /*be580*/  LDS R233, [R249+UR10+0x4b100] ;  /* 0x04b1000af9e97984 */ /* 0x000fe80008000800 */
[----:B------:R-:W1:Y:S04]  /*be590*/  LDS R235, [R249+UR10+0x4b900] ;  /* 0x04b9000af9eb7984 */ /* 0x000e680008000800 */
[----:B------:R-:W-:Y:S04]  /*be5a0*/  STL.64 [R1+0x5968], R238 ;  /* 0x005968ee01007387 */ /* 0x000fe80000100a00 */
[----:B------:R1:W-:Y:S04]  /*be5b0*/  STL.64 [R1+0x5960], R236 ;  /* 0x005960ec01007387 */ /* 0x0003e80000100a00 */
[----:B------:R-:W-:Y:S04]  /*be5c0*/  STL.64 [R1+0x5978], R226 ;  /* 0x005978e201007387 */ /* 0x000fe80000100a00 */
[----:B------:R-:W-:Y:S01]  /*be5d0*/  STL.64 [R1+0x5970], R224 ;  /* 0x005970e001007387 */ /* 0x000fe20000100a00 */
[C---:B------:R-:W-:Y:S08]  /*be5e0*/  HMMA.1688.F32.TF32 R220, R212.reuse, R14, R144 ;  /* 0x0000000ed4dc723c */ /* 0x040ff00000081090 */
[C---:B------:R-:W-:Y:S08]  /*be5f0*/  HMMA.1688.F32.TF32 R216, R212.reuse, R10, R116 ;  /* 0x0000000ad4d8723c */ /* 0x040ff00000081074 */
[C---:B----4-:R-:W-:Y:S08]  /*be600*/  HMMA.1688.F32.TF32 R208, R212.reuse, R6, R112 ;  /* 0x00000006d4d0723c */ /* 0x050ff00000081070 */
[C---:B--2---:R-:W-:Y:S01]  /*be610*/  HMMA.1688.F32.TF32 R204, R212.reuse, R74, R108 ;  /* 0x0000004ad4cc723c */ /* 0x044fe2000008106c */
[----:B------:R-:W-:Y:S04]  /*be620*/  STL.64 [R1+0x5988], R222 ;  /* 0x005988de01007387 */ /* 0x000fe80000100a00 */
[----:B------:R-:W-:Y:S04]  /*be630*/  STL.64 [R1+0x5980], R220 ;  /* 0x005980dc01007387 */ /* 0x000fe80000100a00 */
        /* <DEDUP_REMOVED lines=12> */
[C---:B---3--:R-:W-:Y:S03]  /*be700*/  HMMA.1688.F32.TF32 R200, R212.reuse, R78, R244 ;  /* 0x0000004ed4c8723c */ /* 0x048fe600000810f4 */
        /* <DEDUP_REMOVED lines=44> */
[C---:B----4-:R-:W-:Y:S08]  /*be9d0*/  HMMA.1688.F32.TF32 R196, R212.reuse, R98, R164 ;  /* 0x00000062d4c4723c */ /* 0x050ff000000810a4 */
[C---:B--2---:R-:W-:Y:S08]  /*be9e0*/  HMMA.1688.F32.TF32 R192, R212.reuse, R102, R160 ;  /* 0x00000066d4c0723c */ /* 0x044ff000000810a0 */
[C---:B---3--:R-:W-:Y:S08]  /*be9f0*/  HMMA.1688.F32.TF32 R188, R212.reuse, R142, R156 ;  /* 0x0000008ed4bc723c */ /* 0x048ff0000008109c */
[C---:B------:R-:W-:Y:S08]  /*bea00*/  HMMA.1688.F32.TF32 R176, R212.reuse, R130, R144 ;  /* 0x00000082d4b0723c */ /* 0x040ff00000081090 */
[C---:B------:R-:W-:Y:S08]  /*bea10*/  HMMA.1688.F32.TF32 R184, R212.reuse, R138, R152 ;  /* 0x0000008ad4b8723c */ /* 0x040ff00000081098 */
[C---:B------:R-:W-:Y:S08]  /*bea20*/  HMMA.1688.F32.TF32 R180, R212.reuse, R134, R148 ;  /* 0x00000086d4b4723c */ /* 0x040ff00000081094 */
[C---:B------:R-:W-:Y:S01]  /*bea30*/  HMMA.1688.F32.TF32 R172, R212.reuse, R126, R116 ;  /* 0x0000007ed4ac723c */ /* 0x040fe20000081074 */
[----:B------:R-:W-:Y:S04]  /*bea40*/  STL [R1+0x593c], R196 ;  /* 0x00593cc401007387 */ /* 0x000fe80000100800 */
[----:B------:R-:W-:Y:S03]  /*bea50*/  STL [R1+0x58f8], R197 ;  /* 0x0058f8c501007387 */ /* 0x000fe60000100800 */
[C---:B------:R-:W-:Y:S08]  /*bea60*/  HMMA.1688.F32.TF32 R168, R212.reuse, R122, R112 ;  /* 0x0000007ad4a8723c */ /* 0x040ff00000081070 */
[C---:B------:R-:W-:Y:S01]  /*bea70*/  HMMA.1688.F32.TF32 R164, R212.reuse, R106, R108 ;  /* 0x0000006ad4a4723c */ /* 0x040fe2000008106c */
[----:B------:R-:W-:Y:S04]  /*bea80*/  STL [R1+0x58f4], R198 ;  /* 0x0058f4c601007387 */ /* 0x000fe80000100800 */
[----:B------:R-:W-:Y:S04]  /*bea90*/  STL [R1+0x58f0], R199 ;  /* 0x0058f0c701007387 */ /* 0x000fe80000100800 */
        /* <DEDUP_REMOVED lines=16> */
[----:B-1----:R-:W2:Y:S04]  /*beba0*/  LDL.LU R228, [R1+0xde0] ;  /* 0x000de00001e47983 */ /* 0x002ea80000300800 */
[----:B------:R-:W2:Y:S04]  /*bebb0*/  LDL.LU R229, [R1+0xde4] ;  /* 0x000de40001e57983 */ /* 0x000ea80000300800 */
[----:B------:R-:W2:Y:S04]  /*bebc0*/  LDL.LU R230, [R1+0xde8] ;  /* 0x000de80001e67983 */ /* 0x000ea80000300800 */
[----:B------:R-:W2:Y:S04]  /*bebd0*/  LDL.LU R231, [R1+0xdec] ;  /* 0x000dec0001e77983 */ /* 0x000ea80000300800 */
[----:B------:R-:W3:Y:S04]  /*bebe0*/  LDL.LU R152, [R1+0xe90] ;  /* 0x000e900001987983 */ /* 0x000ee80000300800 */
[----:B------:R-:W3:Y:S04]  /*bebf0*/  LDL.LU R153, [R1+0xe94] ;  /* 0x000e940001997983 */ /* 0x000ee80000300800 */
[----:B------:R-:W3:Y:S04]  /*bec00*/  LDL.LU R154, [R1+0xe98] ;  /* 0x000e9800019a7983 */ /* 0x000ee80000300800 */
        /* <DEDUP_REMOVED lines=31> */
[----:B------:R-:W-:Y:S04]  /*bee00*/  STL.64 [R1+0x5a10], R160 ;  /* 0x005a10a001007387 */ /* 0x000fe80000100a00 */
[----:B------:R-:W2:Y:S04]  /*bee10*/  LDL.LU R240, [R1+0xdd0] ;  /* 0x000dd00001f07983 */ /* 0x000ea80000300800 */
[----:B------:R-:W2:Y:S04]  /*bee20*/  LDL.LU R241, [R1+0xdd4] ;  /* 0x000dd40001f17983 */ /* 0x000ea80000300800 */
[----:B------:R-:W2:Y:S04]  /*bee30*/  LDL.LU R242, [R1+0xdd8] ;  /* 0x000dd80001f27983 */ /* 0x000ea80000300800 */
[----:B------:R-:W2:Y:S01]  /*bee40*/  LDL.LU R243, [R1+0xddc] ;  /* 0x000ddc0001f37983 */ /* 0x000ea20000300800 */
[C---:B---3--:R-:W-:Y:S08]  /*bee50*/  HMMA.1688.F32.TF32 R156, R212.reuse, R90, R152 ;  /* 0x0000005ad49c723c */ /* 0x048ff00000081098 */
[C---:B----4-:R-:W-:Y:S11]  /*bee60*/  HMMA.1688.F32.TF32 R152, R212.reuse, R86, R244 ;  /* 0x00000056d498723c */ /* 0x050ff600000810f4 */
[----:B------:R-:W-:Y:S04]  /*bee70*/  STL.64 [R1+0x5a28], R158 ;  /* 0x005a289e01007387 */ /* 0x000fe80000100a00 */
[----:B------:R-:W-:Y:S04]  /*bee80*/  STL.64 [R1+0x5a20], R156 ;  /* 0x005a209c01007387 */ /* 0x000fe80000100a00 */
[----:B------:R-:W3:Y:S04]  /*bee90*/  LDL.LU R244, [R1+0xdc0] ;  /* 0x000dc00001f47983 */ /* 0x000ee80000300800 */
[----:B------:R-:W3:Y:S04]  /*beea0*/  LDL.LU R245, [R1+0xdc4] ;  /* 0x000dc40001f57983 */ /* 0x000ee80000300800 */
[----:B------:R-:W3:Y:S04]  /*beeb0*/  LDL.LU R246, [R1+0xdc8] ;  /* 0x000dc80001f67983 */ /* 0x000ee80000300800 */
[----:B------:R-:W3:Y:S01]  /*beec0*/  LDL.LU R247, [R1+0xdcc] ;  /* 0x000dcc0001f77983 */ /* 0x000ee20000300800 */
[C---:B--2---:R-:W-:Y:S08]  /*beed0*/  HMMA.1688.F32.TF32 R148, R212.reuse, R82, R148 ;  /* 0x00000052d494723c */ /* 0x044ff00000081094 */
        /* <DEDUP_REMOVED lines=12> */
[----:B------:R-:W-:Y:S06]  /*befa0*/  STL.64 [R1+0x5a78], R114 ;  /* 0x005a787201007387 */ /* 0x000fec0000100a00 */
[C---:B------:R-:W-:Y:S01]  /*befb0*/  HMMA.1688.F32.TF32 R116, R212.reuse, R58, R116 ;  /* 0x0000003ad474723c */ /* 0x040fe20000081074 */
[----:B------:R1:W-:Y:S07]  /*befc0*/  STL.64 [R1+0x5a70], R112 ;  /* 0x005a707001007387 */ /* 0x0003ee0000100a00 */
[----:B-1----:R-:W-:Y:S03]  /*befd0*/  HMMA.1688.F32.TF32 R112, R212, R54, R236 ;  /* 0x00000036d470723c */ /* 0x002fe600000810ec */
[----:B------:R-:W-:Y:S01]  /*befe0*/  IMAD.MOV.U32 R217, RZ, RZ, R108 ;  /* 0x000000ffffd97224 */ /* 0x000fe200078e006c */
[----:B------:R-:W-:Y:S01]  /*beff0*/  MOV R218, R109 ;  /* 0x0000006d00da7202 */ /* 0x000fe20000000f00 */
[----:B------:R-:W-:-:S02]  /*bf000*/  IMAD.MOV.U32 R219, RZ, RZ, R110 ;  /* 0x000000ffffdb7224 */ /* 0x000fc400078e006e */
[----:B------:R-:W-:Y:S02]  /*bf010*/  IMAD.MOV.U32 R207, RZ, RZ, R111 ;  /* 0x000000ffffcf7224 */ /* 0x000fe400078e006f */
[----:B------:R-:W-:Y:S02]  /*bf020*/  HMMA.1688.F32.TF32 R108, R212, R46, R240 ;  /* 0x0000002ed46c723c */ /* 0x000fe400000810f0 */
[----:B------:R-:W-:Y:S04]  /*bf030*/  STL.64 [R1+0x5a88], R118 ;  /* 0x005a887601007387 */ /* 0x000fe80000100a00 */
[----:B------:R1:W-:Y:S04]  /*bf040*/  STL.64 [R1+0x5a80], R116 ;  /* 0x005a807401007387 */ /* 0x0003e80000100a00 */
[----:B------:R-:W-:Y:S04]  /*bf050*/  STL.64 [R1+0x3c0], R112 ;  /* 0x0003c07001007387 */ /* 0x000fe80000100a00 */
[----:B------:R2:W-:Y:S04]  /*bf060*/  STL.64 [R1+0x3c8], R114 ;  /* 0x0003c87201007387 */ /* 0x0005e80000100a00 */
[----:B------:R-:W-:Y:S01]  /*bf070*/  STL.64 [R1+0x5a98], R218 ;  /* 0x005a98da01007387 */ /* 0x000fe20000100a00 */
[----:B------:R-:W-:-:S02]  /*bf080*/  MOV R216, R111 ;  /* 0x0000006f00d87202 */ /* 0x000fc40000000f00 */
[----:B------:R-:W-:Y:S01]  /*bf090*/  MOV R209, R108 ;  /* 0x0000006c00d17202 */ /* 0x000fe20000000f00 */
[----:B------:R-:W-:Y:S02]  /*bf0a0*/  IMAD.MOV.U32 R210, RZ, RZ, R109 ;  /* 0x000000ffffd27224 */ /* 0x000fe400078e006d */
[----:B------:R-:W-:Y:S01]  /*bf0b0*/  IMAD.MOV.U32 R211, RZ, RZ, R110 ;  /* 0x000000ffffd37224 */ /* 0x000fe200078e006e */
[----:B------:R-:W-:Y:S01]  /*bf0c0*/  STL.64 [R1+0x5a90], R216 ;  /* 0x005a90d801007387 */ /* 0x000fe20000100a00 */
[----:B---3--:R-:W-:Y:S03]  /*bf0d0*/  HMMA.1688.F32.TF32 R108, R212, R42, R244 ;  /* 0x0000002ad46c723c */ /* 0x008fe600000810f4 */
        /* <DEDUP_REMOVED lines=75> */
[----:B------:R-:W-:Y:S01]  /*bf590*/  IMAD.MOV.U32 R208, RZ, RZ, R111 ;  /* 0x000000ffffd07224 */ /* 0x000fe200078e006f */
[----:B------:R-:W-:Y:S04]  /*bf5a0*/  STL.64 [R1+0x5ab8], R210 ;  /* 0x005ab8d201007387 */ /* 0x000fe80000100a00 */
[----:B------:R-:W-:Y:S04]  /*bf5b0*/  STL.64 [R1+0x5ab0], R208 ;  /* 0x005ab0d001007387 */ /* 0x000fe80000100a00 */
[----:B------:R-:W-:Y:S04]  /*bf5c0*/  STL.64 [R1+0x5aa8], R206 ;  /* 0x005aa8ce01007387 */ /* 0x000fe80000100a00 */
[----:B------:R-:W-:Y:S01]  /*bf5d0*/  STL.64 [R1+0x5aa0], R204 ;  /* 0x005aa0cc01007387 */ /* 0x000fe20000100a00 */
[----:B--2---:R-:W-:-:S15]  /*bf5e0*/  HMMA.1688.F32.TF32 R108, R212, R38, R200 ;  /* 0x00000026d46c723c */ /* 0x004fde00000810c8 */
[----:B------:R-:W-:-:S04]  /*bf5f0*/  NOP ;  /* 0x0000000000007918 */ /* 0x000fc80000000000 */
[----:B------:R-:W-:Y:S01]  /*bf600*/  IMAD.MOV.U32 R196, RZ, RZ, R108 ;  /* 0x000000ffffc47224 */ /* 0x000fe200078e006c */
[----:B------:R-:W-:Y:S01]  /*bf610*/  MOV R200, R109 ;  /* 0x0000006d00c87202 */ /* 0x000fe20000000f00 */
[----:B------:R-:W-:Y:S02]  /*bf620*/  IMAD.MOV.U32 R201, RZ, RZ, R110 ;  /* 0x000000ffffc97224 */ /* 0x000fe400078e006e */
[----:B------:R-:W-:Y:S02]  /*bf630*/  IMAD.MOV.U32 R202, RZ, RZ, R111 ;  /* 0x000000ffffca7224 */ /* 0x000fe400078e006f */
[C---:B---3--:R-:W-:Y:S08]  /*bf640*/  HMMA.1688.F32.TF32 R108, R212.reuse, R30, R152 ;  /* 0x0000001ed46c723c */ /* 0x048ff00000081098 */
[----:B-1----:R-:W-:Y:S11]  /*bf650*/  HMMA.1688.F32.TF32 R116, R212, R22, R160 ;  /* 0x00000016d474723c */ /* 0x002ff600000810a0 */
[----:B------:R-:W-:Y:S01]  /*bf660*/  MOV R203, R108 ;  /* 0x0000006c00cb7202 */ /* 0x000fe20000000f00 */
[----:B------:R-:W-:-:S02]  /*bf670*/  IMAD.MOV.U32 R197, RZ, RZ, R109 ;  /* 0x000000ffffc57224 */ /* 0x000fc400078e006d */
[----:B------:R-:W-:Y:S01]  /*bf680*/  IMAD.MOV.U32 R198, RZ, RZ, R110 ;  /* 0x000000ffffc67224 */ /* 0x000fe200078e006e */
[----:B------:R-:W-:Y:S02]  /*bf690*/  MOV R199, R111 ;  /* 0x0000006f00c77202 */ /* 0x000fe40000000f00 */
[C---:B----4-:R-:W-:Y:S03]  /*bf6a0*/  HMMA.1688.F32.TF32 R108, R212.reuse, R26, R156 ;  /* 0x0000001ad46c723c */ /* 0x050fe6000008109c */
[----:B------:R-:W-:Y:S04]  /*bf6b0*/  STL.64 [R1+0x5ad8], R198 ;  /* 0x005ad8c601007387 */ /* 0x000fe80000100a00 */
[----:B------:R-:W-:Y:S04]  /*bf6c0*/  STL.64 [R1+0x5ad0], R196 ;  /* 0x005ad0c401007387 */ /* 0x000fe80000100a00 */
[----:B------:R-:W-:Y:S04]  /*bf6d0*/  STL.64 [R1+0x5ac8], R202 ;  /* 0x005ac8ca01007387 */ /* 0x000fe80000100a00 */
[----:B------:R-:W-:Y:S01]  /*bf6e0*/  STL.64 [R1+0x5ac0], R200 ;  /* 0x005ac0c801007387 */ /* 0x000fe20000100a00 */
[----:B------:R-:W-:Y:S03]  /*bf6f0*/  HMMA.1688.F32.TF32 R112, R212, R18, R164 ;  /* 0x00000012d470723c */ /* 0x000fe600000810a4 */
[----:B------:R-:W-:Y:S04]  /*bf700*/  LDS R212, [R250+UR10+0x4b100] ;  /* 0x04b1000afad47984 */ /* 0x000fe80008000800 */
[----:B------:R-:W-:Y:S04]  /*bf710*/  LDS R214, [R250+UR10+0x4b900] ;  /* 0x04b9000afad67984 */ /* 0x000fe80008000800 */
[----:B------:R-:W-:Y:S04]  /*bf720*/  LDS R213, [R251+UR10+0x4b100] ;  /* 0x04b1000afbd57984 */ /* 0x000fe80008000800 */
[----:B------:R-:W1:Y:S04]  /*bf730*/  LDS R215, [R251+UR10+0x4b900] ;  /* 0x04b9000afbd77984 */ /* 0x000e680008000800 */
[----:B------:R-:W-:Y:S04]  /*bf740*/  STL.64 [R1+0xf90], R108 ;  /* 0x000f906c01007387 */ /* 0x000fe80000100a00 */
[----:B------:R2:W-:Y:S02]  /*bf750*/  STL.64 [R1+0xf98], R110 ;  /* 0x000f986e01007387 */ /* 0x0005e40000100a00 */
[C---:B--2---:R-:W-:Y:S02]  /*bf760*/  HMMA.1688.F32.TF32 R108, R232.reuse, R34, R168 ;  /* 0x00000022e86c723c */ /* 0x044fe400000810a8 */
        /* <DEDUP_REMOVED lines=38> */
[----:B------:R-:W1:Y:S04]  /*bf9d0*/  LDL.LU R236, [R1+0x9b0] ;  /* 0x0009b00001ec7983 */ /* 0x000e680000300800 */
[----:B------:R-:W-:Y:S04]  /*bf9e0*/  STL.64 [R1+0xeb0], R112 ;  /* 0x000eb07001007387 */ /* 0x000fe80000100a00 */
[----:B------:R-:W-:Y:S04]  /*bf9f0*/  STL.64 [R1+0xeb8], R114 ;  /* 0x000eb87201007387 */ /* 0x000fe80000100a00 */
        /* <DEDUP_REMOVED lines=94> */
[C---:B--2---:R-:W-:Y:S08]  /*bffe0*/  HMMA.1688.F32.TF32 R200, R232.reuse, R122, R216 ;  /* 0x0000007ae8c8723c */ /* 0x044ff000000810d8 */
[C---:B----4-:R-:W-:Y:S08]  /*bfff0*/  HMMA.1688.F32.TF32 R196, R232.reuse, R94, R112 ;  /* 0x0000005ee8c4723c */ /* 0x050ff00000081070 */
        /* <DEDUP_REMOVED lines=47> */
[----:B----4-:R-:W-:Y:S01]  /*c02f0*/  HMMA.1688.F32.TF32 R112, R232, R18, R224 ;  /* 0x00000012e870723c */ /* 0x010fe200000810e0 */
[----:B------:R-:W-:Y:S01]  /*c0300*/  LOP3.LUT R195, R0, 0x20, RZ, 0x3c, !PT ;  /* 0x0000002000c37812 */ /* 0x000fe200078e3cff */
[----:B------:R-:W-:Y:S04]  /*c0310*/  LDS R232, [R0+UR10+0x4b180] ;  /* 0x04b1800a00e87984 */ /* 0x000fe80008000800 */
[----:B------:R-:W-:Y:S04]  /*c0320*/  LDS R234, [R0+UR10+0x4b980] ;  /* 0x04b9800a00ea7984 */ /* 0x000fe80008000800 */
[----:B------:R-:W-:Y:S04]  /*c0330*/  LDS R233, [R195+UR10+0x4b180] ;  /* 0x04b1800ac3e97984 */ /* 0x000fe80008000800 */
[----:B------:R-:W2:Y:S04]  /*c0340*/  LDS R235, [R195+UR10+0x4b980] ;  /* 0x04b9800ac3eb7984 */ /* 0x000ea80008000800 */
[----:B------:R-:W-:Y:S04]  /*c0350*/  STL.64 [R1+0xd80], R116 ;  /* 0x000d807401007387 */ /* 0x000fe80000100a00 */
[----:B------:R-:W-:Y:S04]  /*c0360*/  STL.64 [R1+0xd88], R118 ;  /* 0x000d887601007387 */ /* 0x000fe80000100a00 */
[----:B------:R-:W-:Y:S04]  /*c0370*/  STL.64 [R1+0xd70], R108 ;  /* 0x000d706c01007387 */ /* 0x000fe80000100a00 */
[----:B------:R1:W-:Y:S04]  /*c0380*/  STL.64 [R1+0xd78], R110 ;  /* 0x000d786e01007387 */ /* 0x0003e80000100a00 */
[----:B------:R-:W-:Y:S04]  /*c0390*/  STL.64 [R1+0xd60], R112 ;  /* 0x000d607001007387 */ /* 0x000fe80000100a00 */
[----:B------:R3:W-:Y:S01]  /*c03a0*/  STL.64 [R1+0xd68], R114 ;  /* 0x000d687201007387 */ /* 0x0007e20000100a00 */
[C---:B-1----:R-:W-:Y:S08]  /*c03b0*/  HMMA.1688.F32.TF32 R108, R212.reuse, R34, R236 ;  /* 0x00000022d46c723c */ /* 0x042ff000000810ec */
[C---:B---3--:R-:W-:Y:S11]  /*c03c0*/  HMMA.1688.F32.TF32 R112, R212.reuse, R14, R228 ;  /* 0x0000000ed470723c */ /* 0x048ff600000810e4 */
[----:B------:R-:W-:Y:S04]  /*c03d0*/  STL.64 [R1+0x5b0], R108 ;  /* 0x0005b06c01007387 */ /* 0x000fe80000100a00 */
[----:B------:R1:W-:Y:S04]  /*c03e0*/  STL.64 [R1+0x5b8], R110 ;  /* 0x0005b86e01007387 */ /* 0x0003e80000100a00 */
[----:B------:R-:W-:Y:S04]  /*c03f0*/  STL [R1+0x5bb8], R195 ;  /* 0x005bb8c301007387 */ /* 0x000fe80000100800 */
[----:B------:R-:W-:Y:S04]  /*c0400*/  STL.64 [R1+0x5be8], R10 ;  /* 0x005be80a01007387 */ /* 0x000fe80000100a00 */
[----:B------:R-:W-:Y:S04]  /*c0410*/  STL.64 [R1+0xd50], R112 ;  /* 0x000d507001007387 */ /* 0x000fe80000100a00 */
[----:B------:R-:W-:Y:S04]  /*c0420*/  STL.64 [R1+0xd58], R114 ;  /* 0x000d587201007387 */ /* 0x000fe80000100a00 */
[----:B------:R3:W-:Y:S01]  /*c0430*/  STL.64 [R1+0x5be0], R8 ;  /* 0x005be00801007387 */ /* 0x0007e20000100a00 */
[C---:B-1----:R-:W-:Y:S08]  /*c0440*/  HMMA.1688.F32.TF32 R108, R212.reuse, R10, R240 ;  /* 0x0000000ad46c723c */ /* 0x042ff000000810f0 */
[C---:B---3--:R-:W-:Y:S11]  /*c0450*/  HMMA.1688.F32.TF32 R8, R212.reuse, R6, R244 ;  /* 0x00000006d408723c */ /* 0x048ff600000810f4 */
[----:B------:R-:W-:Y:S04]  /*c0460*/  STL.64 [R1+0xd40], R108 ;  /* 0x000d406c01007387 */ /* 0x000fe80000100a00 */
[----:B------:R-:W-:Y:S04]  /*c0470*/  STL.64 [R1+0xd48], R110 ;  /* 0x000d486e01007387 */ /* 0x000fe80000100a00 */
[----:B------:R-:W2:Y:S04]  /*c0480*/  LDL.LU R244, [R1+0x760] ;  /* 0x0007600001f47983 */ /* 0x000ea80000300800 */
        /* <DEDUP_REMOVED lines=120> */
[----:B------:R-:W-:Y:S01]  /*c0c10*/  STL.64 [R1+0x5bc0], R72 ;  /* 0x005bc04801007387 */ /* 0x000fe20000100a00 */
[----:B--2---:R-:W-:-:S15]  /*c0c20*/  HMMA.1688.F32.TF32 R4, R212, R74, R4 ;  /* 0x0000004ad404723c */ /* 0x004fde0000081004 */
[----:B------:R-:W-:-:S04]  /*c0c30*/  NOP ;  /* 0x0000000000007918 */ /* 0x000fc80000000000 */
[----:B------:R-:W-:Y:S04]  /*c0c40*/  STL.64 [R1+0xd20], R4 ;  /* 0x000d200401007387 */ /* 0x000fe80000100a00 */
[----:B------:R1:W-:Y:S02]  /*c0c50*/  STL.64 [R1+0xd28], R6 ;  /* 0x000d280601007387 */ /* 0x0003e40000100a00 */
[C---:B-1----:R-:W-:Y:S08]  /*c0c60*/  HMMA.1688.F32.TF32 R4, R212.reuse, R78, R8 ;  /* 0x0000004ed404723c */ /* 0x042ff00000081008 */
[C---:B---3--:R-:W-:Y:S08]  /*c0c70*/  HMMA.1688.F32.TF32 R72, R212.reuse, R98, R192 ;  /* 0x00000062d448723c */ /* 0x048ff000000810c0 */
        /* <DEDUP_REMOVED lines=72> */
[----:B----4-:R-:W-:Y:S01]  /*c1100*/  HMMA.1688.F32.TF32 R8, R212, R18, R240 ;  /* 0x00000012d408723c */ /* 0x010fe200000810f0 */
[----:B------:R-:W-:Y:S04]  /*c1110*/  LDS R212, [R250+UR10+0x4b180] ;  /* 0x04b1800afad47984 */ /* 0x000fe80008000800 */
[----:B------:R-:W-:Y:S04]  /*c1120*/  STL.64 [R1+0xb90], R4 ;  /* 0x000b900401007387 */ /* 0x000fe80000100a00 */
[----:B------:R1:W-:Y:S04]  /*c1130*/  STL.64 [R1+0xb98], R6 ;  /* 0x000b980601007387 */ /* 0x0003e80000100a00 */
[----:B------:R2:W-:Y:S04]  /*c1140*/  LDS R214, [R250+UR10+0x4b980] ;  /* 0x04b9800afad67984 */ /* 0x0005e80008000800 */
[----:B------:R-:W-:Y:S04]  /*c1150*/  LDS R213, [R251+UR10+0x4b180] ;  /* 0x04b1800afbd57984 */ /* 0x000fe80008000800 */
[----:B------:R3:W4:Y:S01]  /*c1160*/  LDS R215, [R251+UR10+0x4b980] ;  /* 0x04b9800afbd77984 */ /* 0x0007220008000800 */
[C---:B-1----:R-:W-:Y:S03]  /*c1170*/  HMMA.1688.F32.TF32 R4, R232.reuse, R34, R244 ;  /* 0x00000022e804723c */ /* 0x042fe600000810f4 */
[----:B------:R-:W-:Y:S04]  /*c1180*/  STL.64 [R1+0xb80], R72 ;  /* 0x000b804801007387 */ /* 0x000fe80000100a00 */
[----:B------:R-:W-:Y:S04]  /*c1190*/  STL.64 [R1+0xb88], R74 ;  /* 0x000b884a01007387 */ /* 0x000fe80000100a00 */
[----:B------:R-:W-:Y:S04]  /*c11a0*/  STL.64 [R1+0xb70], R8 ;  /* 0x000b700801007387 */ /* 0x000fe80000100a00 */
[----:B------:R-:W-:Y:S04]  /*c11b0*/  STL.64 [R1+0xb78], R10 ;  /* 0x000b780a01007387 */ /* 0x000fe80000100a00 */
[----:B------:R1:W-:Y:S04]  /*c11c0*/  STL.64 [R1+0xb60], R4 ;  /* 0x000b600401007387 */ /* 0x0003e80000100a00 */
[----:B------:R1:W-:Y:S04]  /*c11d0*/  STL.64 [R1+0xb68], R6 ;  /* 0x000b680601007387 */ /* 0x0003e80000100a00 */
        /* <DEDUP_REMOVED lines=74> */
[----:B--2---:R-:W4:Y:S04]  /*c1680*/  LDL.LU R250, [R1+0x708] ;  /* 0x0007080001fa7983 */ /* 0x004f280000300800 */
[----:B---3--:R-:W4:Y:S04]  /*c1690*/  LDL.LU R251, [R1+0x70c] ;  /* 0x00070c0001fb7983 */ /* 0x008f280000300800 */
        /* <DEDUP_REMOVED lines=53> */
[----:B------:R-:W3:Y:S01]  /*c19f0*/  LDL.LU.64 R8, [R1+0x5be0] ;  /* 0x005be00001087983 */ /* 0x000ee20000300a00 */
[----:B--2---:R-:W-:-:S15]  /*c1a00*/  HMMA.1688.F32.TF32 R4, R232, R10, R4 ;  /* 0x0000000ae804723c */ /* 0x004fde0000081004 */
[----:B------:R-:W-:-:S04]  /*c1a10*/  NOP ;  /* 0x0000000000007918 */ /* 0x000fc80000000000 */
[----:B------:R-:W-:Y:S04]  /*c1a20*/  STL.64 [R1+0xb40], R4 ;  /* 0x000b400401007387 */ /* 0x000fe80000100a00 */
[----:B------:R1:W-:Y:S04]  /*c1a30*/  STL.64 [R1+0xb48], R6 ;  /* 0x000b480601007387 */ /* 0x0003e80000100a00 */
[----:B-1----:R-:W3:Y:S04]  /*c1a40*/  LDL.LU.64 R6, [R1+0x5bd8] ;  /* 0x005bd80001067983 */ /* 0x002ee80000300a00 */
[----:B------:R-:W2:Y:S01]  /*c1a50*/  LDL.LU.64 R4, [R1+0x5bd0] ;  /* 0x005bd00001047983 */ /* 0x000ea20000300a00 */
[----:B---3--:R-:W-:-:S15]  /*c1a60*/  HMMA.1688.F32.TF32 R72, R232, R6, R72 ;  /* 0x00000006e848723c */ /* 0x008fde0000081048 */
[----:B------:R-:W-:-:S04]  /*c1a70*/  NOP ;  /* 0x0000000000007918 */ /* 0x000fc80000000000 */
[----:B------:R-:W-:Y:S04]  /*c1a80*/  STL.64 [R1+0xb30], R72 ;  /* 0x000b304801007387 */ /* 0x000fe80000100a00 */
[----:B------:R1:W-:Y:S04]  /*c1a90*/  STL.64 [R1+0xb38], R74 ;  /* 0x000b384a01007387 */ /* 0x0003e80000100a00 */
[----:B-1----:R-:W3:Y:S01]  /*c1aa0*/  LDL.LU.64 R74, [R1+0x5bc8] ;  /* 0x005bc800014a7983 */ /* 0x002ee20000300a00 */
[C---:B------:R-:W-:Y:S08]  /*c1ab0*/  HMMA.1688.F32.TF32 R244, R232.reuse, R78, R244 ;  /* 0x0000004ee8f4723c */ /* 0x040ff000000810f4 */
[C---:B----4-:R-:W-:Y:S08]  /*c1ac0*/  HMMA.1688.F32.TF32 R248, R232.reuse, R98, R248 ;  /* 0x00000062e8f8723c */ /* 0x050ff000000810f8 */
[C---:B------:R-:W-:Y:S08]  /*c1ad0*/  HMMA.1688.F32.TF32 R200, R232.reuse, R102, R200 ;  /* 0x00000066e8c8723c */ /* 0x040ff000000810c8 */
[C---:B------:R-:W-:Y:S01]  /*c1ae0*/  HMMA.1688.F32.TF32 R196, R232.reuse, R142, R196 ;  /* 0x0000008ee8c4723c */ /* 0x040fe200000810c4 */
[----:B------:R-:W4:Y:S07]  /*c1af0*/  LDL.LU.64 R72, [R1+0x5bc0] ;  /* 0x005bc00001487983 */ /* 0x000f2e0000300a00 */
[----:B---3--:R-:W-:-:S15]  /*c1b00*/  HMMA.1688.F32.TF32 R192, R232, R74, R192 ;  /* 0x0000004ae8c0723c */ /* 0x008fde00000810c0 */
[----:B------:R-:W-:-:S04]  /*c1b10*/  NOP ;  /* 0x0000000000007918 */ /* 0x000fc80000000000 */
[----:B------:R-:W-:Y:S04]  /*c1b20*/  STL.64 [R1+0xb20], R192 ;  /* 0x000b20c001007387 */ /* 0x000fe80000100a00 */
[----:B------:R1:W-:Y:S04]  /*c1b30*/  STL.64 [R1+0xb28], R194 ;  /* 0x000b28c201007387 */ /* 0x0003e80000100a00 */
[----:B-1----:R-:W3:Y:S04]  /*c1b40*/  LDL.LU R195, [R1+0x5bb8] ;  /* 0x005bb80001c37983 */ /* 0x002ee80000300800 */
        /* <DEDUP_REMOVED lines=10> */
[----:B------:R-:W-:Y:S04]  /*c1bf0*/  STL.64 [R1+0xae0], R196 ;  /* 0x000ae0c401007387 */ /* 0x000fe80000100a00 */
[----:B------:R4:W-:Y:S01]  /*c1c00*/  STL.64 [R1+0xae8], R198 ;  /* 0x000ae8c601007387 */ /* 0x0009e20000100a00 */
[C---:B-1----:R-:W-:Y:S08]  /*c1c10*/  HMMA.1688.F32.TF32 R200, R232.reuse, R138, R204 ;  /* 0x0000008ae8c8723c */ /* 0x042ff000000810cc */
[C---:B----4-:R-:W-:Y:S08]  /*c1c20*/  HMMA.1688.F32.TF32 R196, R232.reuse, R134, R208 ;  /* 0x00000086e8c4723c */ /* 0x050ff000000810d0 */
[C---:B------:R-:W-:Y:S03]  /*c1c30*/  HMMA.1688.F32.TF32 R204, R232.reuse, R130, R216 ;  /* 0x00000082e8cc723c */ /* 0x040fe600000810d8 */
[----:B------:R-:W-:Y:S04]  /*c1c40*/  STL.64 [R1+0xad0], R200 ;  /* 0x000ad0c801007387 */ /* 0x000fe80000100a00 */
[----:B------:R1:W-:Y:S04]  /*c1c50*/  STL.64 [R1+0xad8], R202 ;  /* 0x000ad8ca01007387 */ /* 0x0003e80000100a00 */
[----:B------:R-:W-:Y:S04]  /*c1c60*/  STL.64 [R1+0xac0], R196 ;  /* 0x000ac0c401007387 */ /* 0x000fe80000100a00 */
[----:B------:R4:W-:Y:S01]  /*c1c70*/  STL.64 [R1+0xac8], R198 ;  /* 0x000ac8c601007387 */ /* 0x0009e20000100a00 */
[C---:B-1----:R-:W-:Y:S08]  /*c1c80*/  HMMA.1688.F32.TF32 R200, R232.reuse, R126, R116 ;  /* 0x0000007ee8c8723c */ /* 0x042ff00000081074 */
[C---:B----4-:R-:W-:Y:S08]  /*c1c90*/  HMMA.1688.F32.TF32 R196, R232.reuse, R122, R112 ;  /* 0x0000007ae8c4723c */ /* 0x050ff00000081070 */
        /* <DEDUP_REMOVED lines=44> */
[C---:B---3--:R-:W-:Y:S03]  /*c1f60*/  HMMA.1688.F32.TF32 R108, R232.reuse, R30, R224 ;  /* 0x0000001ee86c723c */ /* 0x048fe600000810e0 */
        /* <DEDUP_REMOVED lines=8> */
[----:B----4-:R-:W-:Y:S01]  /*c1ff0*/  HMMA.1688.F32.TF32 R108, R232, R18, R240 ;  /* 0x00000012e86c723c */ /* 0x010fe200000810f0 */
[----:B------:R-:W-:-:S02]  /*c2000*/  IMAD.MOV.U32 R236, RZ, RZ, R137 ;  /* 0x000000ffffec7224 */ /* 0x000fc400078e0089 */
[----:B------:R-:W-:Y:S01]  /*c2010*/  IMAD.MOV.U32 R237, RZ, RZ, R140 ;  /* 0x000000ffffed7224 */ /* 0x000fe200078e008c */
[----:B------:R-:W-:Y:S01]  /*c2020*/  MOV R238, R141 ;  /* 0x0000008d00ee7202 */ /* 0x000fe20000000f00 */
[----:B------:R-:W-:Y:S02]  /*c2030*/  IMAD.MOV.U32 R239, RZ, RZ, R252 ;  /* 0x000000ffffef7224 */ /* 0x000fe400078e00fc */
[----:B------:R-:W-:Y:S01]  /*c2040*/  IMAD.MOV.U32 R227, RZ, RZ, R2 ;  /* 0x000000ffffe37224 */ /* 0x000fe200078e0002 */
[----:B------:R-:W-:Y:S04]  /*c2050*/  STL.64 [R1+0x790], R116 ;  /* 0x0007907401007387 */ /* 0x000fe80000100a00 */
[----:B------:R-:W-:Y:S04]  /*c2060*/  STL.64 [R1+0x798], R118 ;  /* 0x0007987601007387 */ /* 0x000fe80000100a00 */
[----:B------:R-:W-:Y:S04]  /*c2070*/  STL.64 [R1+0x770], R112 ;  /* 0x0007707001007387 */ /* 0x000fe80000100a00 */
[----:B------:R1:W-:Y:S04]  /*c2080*/  STL.64 [R1+0x778], R114 ;  /* 0x0007787201007387 */ /* 0x0003e80000100a00 */
[----:B------:R-:W3:Y:S04]  /*c2090*/  LDL.LU R137, [R1+0x5b90] ;  /* 0x005b900001897983 */ /* 0x000ee80000300800 */
        /* <DEDUP_REMOVED lines=52> */
[----:B--2---:R-:W-:-:S03]  /*c23e0*/  MOV R191, R2 ;  /* 0x0000000200bf7202 */ /* 0x004fc60000000f00 */
[----:B------:R-:W2:Y:S01]  /*c23f0*/  LDL.LU R2, [R1+0x5b7c] ;  /* 0x005b7c0001027983 */ /* 0x000ea20000300800 */
[C---:B-1----:R-:W-:Y:S08]  /*c2400*/  HMMA.1688.F32.TF32 R112, R212.reuse, R14, R156 ;  /* 0x0000000ed470723c */ /* 0x042ff0000008109c */
[C---:B---3--:R-:W-:Y:S08]  /*c2410*/  HMMA.1688.F32.TF32 R116, R212.reuse, R34, R152 ;  /* 0x00000022d474723c */ /* 0x048ff00000081098 */
[C---:B----4-:R-:W-:Y:S11]  /*c2420*/  HMMA.1688.F32.TF32 R108, R212.reuse, R10, R160 ;  /* 0x0000000ad46c723c */ /* 0x050ff600000810a0 */
        /* <DEDUP_REMOVED lines=17> */
[----:B------:R-:W-:-:S02]  /*c2540*/  IMAD.MOV.U32 R220, RZ, RZ, R252 ;  /* 0x000000ffffdc7224 */ /* 0x000fc400078e00fc */
[----:B------:R-:W-:Y:S01]  /*c2550*/  IMAD.MOV.U32 R221, RZ, RZ, R141 ;  /* 0x000000ffffdd7224 */ /* 0x000fe200078e008d */
[----:B------:R-:W-:Y:S01]  /*c2560*/  MOV R222, R140 ;  /* 0x0000008c00de7202 */ /* 0x000fe20000000f00 */
[----:B------:R-:W-:-:S03]  /*c2570*/  IMAD.MOV.U32 R223, RZ, RZ, R137 ;  /* 0x000000ffffdf7224 */ /* 0x000fc600078e0089 */
[----:B------:R-:W-:Y:S01]  /*c2580*/  HMMA.1688.F32.TF32 R140, R212, R142, R180 ;  /* 0x0000008ed48c723c */ /* 0x000fe200000810b4 */
[----:B------:R-:W-:-:S07]  /*c2590*/  IMAD.MOV.U32 R228, RZ, RZ, R136 ;  /* 0x000000ffffe47224 */ /* 0x000fce00078e0088 */
[C---:B------:R-:W-:Y:S01]  /*c25a0*/  HMMA.1688.F32.TF32 R136, R212.reuse, R138, R184 ;  /* 0x0000008ad488723c */ /* 0x040fe200000810b8 */
[----:B------:R-:W-:Y:S01]  /*c25b0*/  MOV R229, R133 ;  /* 0x0000008500e57202 */ /* 0x000fe20000000f00 */
[----:B------:R-:W-:Y:S02]  /*c25c0*/  IMAD.MOV.U32 R230, RZ, RZ, R132 ;  /* 0x000000ffffe67224 */ /* 0x000fe400078e0084 */
[----:B------:R-:W-:Y:S01]  /*c25d0*/  IMAD.MOV.U32 R231, RZ, RZ, R129 ;  /* 0x000000ffffe77224 */ /* 0x000fe200078e0081 */
[----:B------:R-:W-:Y:S02]  /*c25e0*/  MOV R240, R128 ;  /* 0x0000008000f07202 */ /* 0x000fe40000000f00 */
[----:B------:R-:W-:Y:S01]  /*c25f0*/  MOV R243, R3 ;  /* 0x0000000300f37202 */ /* 0x000fe20000000f00 */
[----:B------:R-:W-:Y:S01]  /*c2600*/  HMMA.1688.F32.TF32 R132, R212, R134, R188 ;  /* 0x00000086d484723c */ /* 0x000fe200000810bc */
[----:B------:R-:W-:Y:S02]  /*c2610*/  IMAD.MOV.U32 R128, RZ, RZ, R108 ;  /* 0x000000ffff807224 */ /* 0x000fe400078e006c */
[----:B------:R-:W-:Y:S01]  /*c2620*/  IMAD.MOV.U32 R129, RZ, RZ, R109 ;  /* 0x000000ffff817224 */ /* 0x000fe200078e006d */
[----:B------:R-:W-:Y:S01]  /*c2630*/  MOV R3, R110 ;  /* 0x0000006e00037202 */ /* 0x000fe20000000f00 */
[----:B------:R-:W-:-:S03]  /*c2640*/  IMAD.MOV.U32 R252, RZ, RZ, R111 ;  /* 0x000000fffffc7224 */ /* 0x000fc600078e006f */
        /* <DEDUP_REMOVED lines=12> */
[----:B------:R1:W-:Y:S01]  /*c2710*/  STL.64 [R1+0xdc8], R110 ;  /* 0x000dc86e01007387 */ /* 0x0003e20000100a00 */
[----:B------:R-:W-:-:S02]  /*c2720*/  IMAD.MOV.U32 R241, RZ, RZ, R121 ;  /* 0x000000fffff17224 */ /* 0x000fc400078e0079 */
[----:B------:R-:W-:Y:S02]  /*c2730*/  IMAD.MOV.U32 R242, RZ, RZ, R120 ;  /* 0x000000fffff27224 */ /* 0x000fe400078e0078 */
[----:B------:R-:W-:Y:S01]  /*c2740*/  IMAD.MOV.U32 R236, RZ, RZ, R104 ;  /* 0x000000ffffec7224 */ /* 0x000fe200078e0068 */
[----:B------:R-:W-:Y:S01]  /*c2750*/  MOV R237, R105 ;  /* 0x0000006900ed7202 */ /* 0x000fe20000000f00 */
[----:B--2---:R-:W2:Y:S01]  /*c2760*/  LDSM.16.M88.4 R140, [R2+UR14+0x180] ;  /* 0x0001800e028c783b */ /* 0x004ea20008000200 */
[----:B-1----:R-:W-:Y:S03]  /*c2770*/  HMMA.1688.F32.TF32 R108, R212, R106, R228 ;  /* 0x0000006ad46c723c */ /* 0x002fe600000810e4 */
[----:B------:R-:W-:Y:S04]  /*c2780*/  STL.64 [R1+0xa70], R116 ;  /* 0x000a707401007387 */ /* 0x000fe80000100a00 */
[----:B------:R-:W-:Y:S04]  /*c2790*/  STL.64 [R1+0xa78], R118 ;  /* 0x000a787601007387 */ /* 0x000fe80000100a00 */
[----:B------:R-:W-:Y:S04]  /*c27a0*/  STL.64 [R1+0xa50], R112 ;  /* 0x000a507001007387 */ /* 0x000fe80000100a00 */
[----:B------:R-:W-:Y:S01]  /*c27b0*/  STL.64 [R1+0xa58], R114 ;  /* 0x000a587201007387 */ /* 0x000fe20000100a00 */
        /* <DEDUP_REMOVED lines=8> */
[----:B------:R-:W-:Y:S01]  /*c2840*/  IMAD.MOV.U32 R178, RZ, RZ, R93 ;  /* 0x000000ffffb27224 */ /* 0x000fe200078e005d */
[----:B------:R-:W-:-:S02]  /*c2850*/  MOV R179, R92 ;  /* 0x0000005c00b37202 */ /* 0x000fc40000000f00 */
[----:B------:R-:W-:Y:S01]  /*c2860*/  MOV R174, R124 ;  /* 0x0000007c00ae7202 */ /* 0x000fe20000000f00 */
[----:B------:R-:W-:Y:S01]  /*c2870*/  IMAD.MOV.U32 R175, RZ, RZ, R125 ;  /* 0x000000ffffaf7224 */ /* 0x000fe200078e007d */
[----:B------:R-:W-:Y:S01]  /*c2880*/  MOV R223, R244 ;  /* 0x000000f400df7202 */ /* 0x000fe20000000f00 */
[----:B------:R-:W-:Y:S01]  /*c2890*/  IMAD.MOV.U32 R222, RZ, RZ, R245 ;  /* 0x000000ffffde7224 */ /* 0x000fe200078e00f5 */
[----:B------:R-:W-:Y:S04]  /*c28a0*/  STL.64 [R1+0xa30], R108 ;  /* 0x000a306c01007387 */ /* 0x000fe80000100a00 */
[----:B------:R1:W-:Y:S01]  /*c28b0*/  STL.64 [R1+0xa38], R110 ;  /* 0x000a386e01007387 */ /* 0x0003e20000100a00 */
[----:B------:R-:W-:Y:S01]  /*c28c0*/  IMAD.MOV.U32 R221, RZ, RZ, R246 ;  /* 0x000000ffffdd7224 */ /* 0x000fe200078e00f6 */
[----:B------:R-:W-:-:S02]  /*c28d0*/  MOV R220, R247 ;  /* 0x000000f700dc7202 */ /* 0x000fc40000000f00 */
[----:B------:R-:W3:Y:S04]  /*c28e0*/  LDSM.16.M88.4 R196, [R2+UR14+0x2180] ;  /* 0x0021800e02c4783b */ /* 0x000ee80008000200 */
[----:B------:R-:W4:Y:S04]  /*c28f0*/  LDSM.16.M88.4 R136, [R2+UR14+0x1180] ;  /* 0x0011800e0288783b */ /* 0x000f280008000200 */
[----:B------:R-:W3:Y:S01]  /*c2900*/  LDSM.16.M88.4 R208, [R2+UR14+0x3180] ;  /* 0x0031800e02d0783b */ /* 0x000ee20008000200 */
[----:B------:R-:W-:Y:S01]  /*c2910*/  MOV R224, R73 ;  /* 0x0000004900e07202 */ /* 0x000fe20000000f00 */
[----:B------:R-:W-:-:S02]  /*c2920*/  IMAD.MOV.U32 R225, RZ, RZ, R72 ;  /* 0x000000ffffe17224 */ /* 0x000fc400078e0048 */
[----:B------:R-:W-:Y:S02]  /*c2930*/  IMAD.MOV.U32 R182, RZ, RZ, R77 ;  /* 0x000000ffffb67224 */ /* 0x000fe400078e004d */
[----:B------:R-:W-:Y:S02]  /*c2940*/  IMAD.MOV.U32 R183, RZ, RZ, R76 ;  /* 0x000000ffffb77224 */ /* 0x000fe400078e004c */
[----:B------:R-:W-:Y:S01]  /*c2950*/  IMAD.MOV.U32 R226, RZ, RZ, R69 ;  /* 0x000000ffffe27224 */ /* 0x000fe200078e0045 */
[----:B------:R-:W-:Y:S01]  /*c2960*/  MOV R227, R68 ;  /* 0x0000004400e37202 */ /* 0x000fe20000000f00 */
[----:B-1----:R-:W-:Y:S01]  /*c2970*/  HMMA.1688.F32.TF32 R108, R212, R94, R240 ;  /* 0x0000005ed46c723c */ /* 0x002fe200000810f0 */
[----:B------:R-:W-:Y:S01]  /*c2980*/  STL [R1+0x5ae0], R195 ;  /* 0x005ae0c301007387 */ /* 0x000fe20000100800 */
[----:B------:R-:W-:Y:S02]  /*c2990*/  IMAD.MOV.U32 R188, RZ, RZ, R251 ;  /* 0x000000ffffbc7224 */ /* 0x000fe400078e00fb */
[----:B------:R-:W-:Y:S01]  /*c29a0*/  IMAD.MOV.U32 R189, RZ, RZ, R250 ;  /* 0x000000ffffbd7224 */ /* 0x000fe200078e00fa */
[----:B------:R-:W-:Y:S01]  /*c29b0*/  MOV R190, R249 ;  /* 0x000000f900be7202 */ /* 0x000fe20000000f00 */
[----:B------:R-:W-:Y:S01]  /*c29c0*/  IMAD.MOV.U32 R191, RZ, RZ, R248 ;  /* 0x000000ffffbf7224 */ /* 0x000fe200078e00f8 */
[----:B------:R-:W-:Y:S04]  /*c29d0*/  LDS R120, [R0+UR10+0x4c000] ;  /* 0x04c0000a00787984 */ /* 0x000fe80008000800 */
[----:B--2---:R-:W-:Y:S04]  /*c29e0*/  STL.64 [R1+0x38], R142 ;  /* 0x0000388e01007387 */ /* 0x004fe80000100a00 */
[----:B------:R-:W2:Y:S01]  /*c29f0*/  LDL.LU R104, [R1+0x5b78] ;  /* 0x005b780001687983 */ /* 0x000ea20000300800 */
        /* <DEDUP_REMOVED lines=8> */
[----:B------:R-:W-:Y:S04]  /*c2a80*/  LDS R122, [R0+UR10+0x4c800] ;  /* 0x04c8000a007a7984 */ /* 0x000fe80008000800 */
        /* <DEDUP_REMOVED lines=15> */
[----:B------:R-:W1:Y:S01]  /*c2b80*/  LDSM.16.M88.4 R248, [R2+UR14+0x4180] ;  /* 0x0041800e02f8783b */ /* 0x000e620008000200 */
[----:B--2---:R-:W-:-:S02]  /*c2b90*/  IMAD.MOV.U32 R173, RZ, RZ, R104 ;  /* 0x000000ffffad7224 */ /* 0x004fc400078e0068 */
[----:B---3--:R-:W-:Y:S02]  /*c2ba0*/  IMAD.MOV.U32 R172, RZ, RZ, R105 ;  /* 0x000000ffffac7224 */ /* 0x008fe400078e0069 */
[----:B------:R-:W2:Y:S04]  /*c2bb0*/  LDL.LU R105, [R1+0x5b48] ;  /* 0x005b480001697983 */ /* 0x000ea80000300800 */
[----:B------:R-:W3:Y:S04]  /*c2bc0*/  LDL.LU R104, [R1+0x5b44] ;  /* 0x005b440001687983 */ /* 0x000ee80000300800 */
[----:B------:R-:W3:Y:S04]  /*c2bd0*/  LDL.LU R124, [R1+0x5b40] ;  /* 0x005b4000017c7983 */ /* 0x000ee80000300800 */
[----:B------:R-:W3:Y:S01]  /*c2be0*/  LDL.LU R125, [R1+0x5b3c] ;  /* 0x005b3c00017d7983 */ /* 0x000ee20000300800 */
[----:B----4-:R-:W-:Y:S01]  /*c2bf0*/  IMAD.MOV.U32 R168, RZ, RZ, R97 ;  /* 0x000000ffffa87224 */ /* 0x010fe200078e0061 */
[----:B------:R-:W-:-:S02]  /*c2c00*/  MOV R169, R96 ;  /* 0x0000006000a97202 */ /* 0x000fc40000000f00 */
[----:B------:R-:W4:Y:S04]  /*c2c10*/  LDL.LU R97, [R1+0x5b38] ;  /* 0x005b380001617983 */ /* 0x000f280000300800 */
[----:B------:R-:W4:Y:S01]  /*c2c20*/  LDL.LU R96, [R1+0x5b34] ;  /* 0x005b340001607983 */ /* 0x000f220000300800 */
[----:B------:R-:W-:Y:S02]  /*c2c30*/  IMAD.MOV.U32 R170, RZ, RZ, R101 ;  /* 0x000000ffffaa7224 */ /* 0x000fe400078e0065 */
[----:B------:R-:W-:Y:S01]  /*c2c40*/  IMAD.MOV.U32 R171, RZ, RZ, R100 ;  /* 0x000000ffffab7224 */ /* 0x000fe200078e0064 */
[----:B------:R-:W4:Y:S04]  /*c2c50*/  LDL.LU R101, [R1+0x5b30] ;  /* 0x005b300001657983 */ /* 0x000f280000300800 */
[----:B------:R-:W4:Y:S01]  /*c2c60*/  LDL.LU R100, [R1+0x5b2c] ;  /* 0x005b2c0001647983 */ /* 0x000f220000300800 */
[----:B--2---:R-:W-:Y:S01]  /*c2c70*/  IMAD.MOV.U32 R161, RZ, RZ, R105 ;  /* 0x000000ffffa17224 */ /* 0x004fe200078e0069 */
[----:B---3--:R-:W-:-:S02]  /*c2c80*/  MOV R160, R104 ;  /* 0x0000006800a07202 */ /* 0x008fc40000000f00 */
[----:B------:R-:W2:Y:S04]  /*c2c90*/  LDL.LU R104, [R1+0x5b28] ;  /* 0x005b280001687983 */ /* 0x000ea80000300800 */
[----:B------:R-:W3:Y:S01]  /*c2ca0*/  LDL.LU R105, [R1+0x5b24] ;  /* 0x005b240001697983 */ /* 0x000ee20000300800 */
[----:B------:R-:W-:Y:S01]  /*c2cb0*/  IMAD.MOV.U32 R162, RZ, RZ, R92 ;  /* 0x000000ffffa27224 */ /* 0x000fe200078e005c */
[----:B------:R-:W-:Y:S02]  /*c2cc0*/  MOV R163, R93 ;  /* 0x0000005d00a37202 */ /* 0x000fe40000000f00 */
[----:B------:R-:W3:Y:S04]  /*c2cd0*/  LDL.LU R92, [R1+0x5b20] ;  /* 0x005b2000015c7983 */ /* 0x000ee80000300800 */
[----:B------:R-:W3:Y:S01]  /*c2ce0*/  LDL.LU R93, [R1+0x5b1c] ;  /* 0x005b1c00015d7983 */ /* 0x000ee20000300800 */
[----:B----4-:R-:W-:-:S02]  /*c2cf0*/  IMAD.MOV.U32 R156, RZ, RZ, R96 ;  /* 0x000000ffff9c7224 */ /* 0x010fc400078e0060 */
[----:B------:R-:W-:Y:S01]  /*c2d00*/  IMAD.MOV.U32 R157, RZ, RZ, R97 ;  /* 0x000000ffff9d7224 */ /* 0x000fe200078e0061 */
[----:B------:R-:W4:Y:S04]  /*c2d10*/  LDL.LU R96, [R1+0x5b18] ;  /* 0x005b180001607983 */ /* 0x000f280000300800 */
[----:B------:R-:W4:Y:S01]  /*c2d20*/  LDL.LU R97, [R1+0x5b14] ;  /* 0x005b140001617983 */ /* 0x000f220000300800 */
[----:B------:R-:W-:Y:S01]  /*c2d30*/  MOV R158, R125 ;  /* 0x0000007d009e7202 */ /* 0x000fe20000000f00 */
[----:B------:R-:W-:Y:S02]  /*c2d40*/  IMAD.MOV.U32 R159, RZ, RZ, R124 ;  /* 0x000000ffff9f7224 */ /* 0x000fe400078e007c */
[----:B------:R-:W4:Y:S04]  /*c2d50*/  LDL.LU R125, [R1+0x5b10] ;  /* 0x005b1000017d7983 */ /* 0x000f280000300800 */
[----:B------:R-:W4:Y:S01]  /*c2d60*/  LDL.LU R124, [R1+0x5b0c] ;  /* 0x005b0c00017c7983 */ /* 0x000f220000300800 */
[----:B------:R-:W-:-:S02]  /*c2d70*/  IMAD.MOV.U32 R154, RZ, RZ, R100 ;  /* 0x000000ffff9a7224 */ /* 0x000fc400078e0064 */
[----:B------:R-:W-:Y:S01]  /*c2d80*/  IMAD.MOV.U32 R155, RZ, RZ, R101 ;  /* 0x000000ffff9b7224 */ /* 0x000fe200078e0065 */
[----:B--2---:R-:W-:Y:S01]  /*c2d90*/  MOV R153, R104 ;  /* 0x0000006800997202 */ /* 0x004fe20000000f00 */
[----:B---3--:R-:W-:Y:S02]  /*c2da0*/  IMAD.MOV.U32 R152, RZ, RZ, R105 ;  /* 0x000000ffff987224 */ /* 0x008fe400078e0069 */
[----:B------:R-:W2:Y:S04]  /*c2db0*/  LDL.LU R105, [R1+0x5b08] ;  /* 0x005b080001697983 */ /* 0x000ea80000300800 */
[----:B------:R-:W3:Y:S04]  /*c2dc0*/  LDL.LU R104, [R1+0x5b04] ;  /* 0x005b040001687983 */ /* 0x000ee80000300800 */
[----:B------:R-:W1:Y:S04]  /*c2dd0*/  LDL.LU R100, [R1+0x5b00] ;  /* 0x005b000001647983 */ /* 0x000e680000300800 */
[----:B------:R-:W2:Y:S04]  /*c2de0*/  LDL.LU R101, [R1+0x5afc] ;  /* 0x005afc0001657983 */ /* 0x000ea80000300800 */
[----:B------:R-:W3:Y:S04]  /*c2df0*/  LDL.LU R144, [R1+0x1160] ;  /* 0x0011600001907983 */ /* 0x000ee80000300800 */
[----:B------:R-:W3:Y:S01]  /*c2e00*/  LDL.LU R145, [R1+0x1164] ;  /* 0x0011640001917983 */ /* 0x000ee20000300800 */
[----:B----4-:R-:W-:Y:S01]  /*c2e10*/  IMAD.MOV.U32 R147, RZ, RZ, R125 ;  /* 0x000000ffff937224 */ /* 0x010fe200078e007d */
[----:B------:R-:W-:-:S02]  /*c2e20*/  MOV R146, R124 ;  /* 0x0000007c00927202 */ /* 0x000fc40000000f00 */
[----:B------:R-:W4:Y:S04]  /*c2e30*/  LDL.LU R124, [R1+0x5af8] ;  /* 0x005af800017c7983 */ /* 0x000f280000300800 */
[----:B------:R-:W4:Y:S01]  /*c2e40*/  LDL.LU R125, [R1+0x5af4] ;  /* 0x005af400017d7983 */ /* 0x000f220000300800 */
[----:B-1----:R-:W-:Y:S01]  /*c2e50*/  IMAD.MOV.U32 R108, RZ, RZ, R100 ;  /* 0x000000ffff6c7224 */ /* 0x002fe200078e0064 */
[----:B--2---:R-:W-:Y:S02]  /*c2e60*/  MOV R109, R101 ;  /* 0x00000065006d7202 */ /* 0x004fe40000000f00 */
[----:B------:R-:W2:Y:S04]  /*c2e70*/  LDL.LU R100, [R1+0x5af0] ;  /* 0x005af00001647983 */ /* 0x000ea80000300800 */
[----:B------:R-:W2:Y:S01]  /*c2e80*/  LDL.LU R101, [R1+0x5aec] ;  /* 0x005aec0001657983 */ /* 0x000ea20000300800 */
[----:B---3--:R-:W-:-:S02]  /*c2e90*/  IMAD.MOV.U32 R110, RZ, RZ, R104 ;  /* 0x000000ffff6e7224 */ /* 0x008fc400078e0068 */
[----:B------:R-:W-:Y:S01]  /*c2ea0*/  IMAD.MOV.U32 R111, RZ, RZ, R105 ;  /* 0x000000ffff6f7224 */ /* 0x000fe200078e0069 */
[----:B------:R-:W3:Y:S04]  /*c2eb0*/  LDL.LU R104, [R1+0x5ae8] ;  /* 0x005ae80001687983 */ /* 0x000ee80000300800 */
[----:B------:R-:W2:Y:S04]  /*c2ec0*/  LDL.LU R105, [R1+0x5ae4] ;  /* 0x005ae40001697983 */ /* 0x000ea80000300800 */
[----:B------:R-:W2:Y:S04]  /*c2ed0*/  LDL.LU R244, [R1+0x10a0] ;  /* 0x0010a00001f47983 */ /* 0x000ea80000300800 */
[----:B------:R-:W2:Y:S04]  /*c2ee0*/  LDL.LU R245, [R1+0x10a4] ;  /* 0x0010a40001f57983 */ /* 0x000ea80000300800 */
[----:B------:R-:W2:Y:S04]  /*c2ef0*/  LDL.LU R246, [R1+0x10a8] ;  /* 0x0010a80001f67983 */ /* 0x000ea80000300800 */
[----:B------:R-:W2:Y:S04]  /*c2f00*/  LDL.LU R247, [R1+0x10ac] ;  /* 0x0010ac0001f77983 */ /* 0x000ea80000300800 */
[----:B------:R-:W3:Y:S04]  /*c2f10*/  LDL.LU R112, [R1+0x1180] ;  /* 0x0011800001707983 */ /* 0x000ee80000300800 */
[----:B------:R-:W3:Y:S01]  /*c2f20*/  LDL.LU R113, [R1+0x1184] ;  /* 0x0011840001717983 */ /* 0x000ee20000300800 */
[----:B----4-:R-:W-:Y:S01]  /*c2f30*/  MOV R114, R125 ;  /* 0x0000007d00727202 */ /* 0x010fe20000000f00 */
[----:B------:R-:W-:Y:S01]  /*c2f40*/  IMAD.MOV.U32 R115, RZ, RZ, R124 ;  /* 0x000000ffff737224 */ /* 0x000fe200078e007c */
[----:B------:R-:W-:Y:S01]  /*c2f50*/  MOV R166, R85 ;  /* 0x0000005500a67202 */ /* 0x000fe20000000f00 */
[----:B------:R-:W-:Y:S01]  /*c2f60*/  IMAD.MOV.U32 R167, RZ, RZ, R84 ;  /* 0x000000ffffa77224 */ /* 0x000fe200078e0054 */
[----:B------:R-:W-:Y:S04]  /*c2f70*/  STL.64 [R1+0x18], R198 ;  /* 0x000018c601007387 */ /* 0x000fe80000100a00 */
[----:B------:R-:W-:Y:S01]  /*c2f80*/  STL.64 [R1+0x28], R138 ;  /* 0x0000288a01007387 */ /* 0x000fe20000100a00 */
[----:B------:R-:W-:Y:S01]  /*c2f90*/  MOV R148, R97 ;  /* 0x0000006100947202 */ /* 0x000fe20000000f00 */
[----:B------:R-:W-:-:S02]  /*c2fa0*/  IMAD.MOV.U32 R149, RZ, RZ, R96 ;  /* 0x000000ffff957224 */ /* 0x000fc400078e0060 */
[----:B------:R-:W-:Y:S01]  /*c2fb0*/  IMAD.MOV.U32 R150, RZ, RZ, R93 ;  /* 0x000000ffff967224 */ /* 0x000fe200078e005d */
[----:B------:R-:W-:Y:S01]  /*c2fc0*/  MOV R151, R92 ;  /* 0x0000005c00977202 */ /* 0x000fe20000000f00 */
[----:B------:R-:W-:Y:S01]  /*c2fd0*/  STL.64 [R1+0x8], R210 ;  /* 0x000008d201007387 */ /* 0x000fe20000100a00 */
[----:B------:R-:W-:Y:S02]  /*c2fe0*/  IMAD.MOV.U32 R164, RZ, RZ, R89 ;  /* 0x000000ffffa47224 */ /* 0x000fe400078e0059 */
[----:B------:R-:W-:Y:S02]  /*c2ff0*/  IMAD.MOV.U32 R165, RZ, RZ, R88 ;  /* 0x000000ffffa57224 */ /* 0x000fe400078e0058 */
[----:B------:R-:W-:Y:S01]  /*c3000*/  IMAD.MOV.U32 R180, RZ, RZ, R81 ;  /* 0x000000ffffb47224 */ /* 0x000fe200078e0051 */
[----:B------:R-:W-:Y:S01]  /*c3010*/  MOV R181, R80 ;  /* 0x0000005000b57202 */ /* 0x000fe20000000f00 */
[----:B------:R-:W-:Y:S04]  /*c3020*/  LDSM.16.M88.4 R96, [R2+UR14+0xa180] ;  /* 0x00a1800e0260783b */ /* 0x000fe80008000200 */
[----:B------:R-:W-:Y:S01]  /*c3030*/  LDSM.16.M88.4 R92, [R2+UR14+0xb180] ;  /* 0x00b1800e025c783b */ /* 0x000fe20008000200 */
[----:B--2---:R-:W-:Y:S01]  /*c3040*/  HMMA.1688.F32.TF32 R72, R212, R90, R244 ;  /* 0x0000005ad448723c */ /* 0x004fe200000810f4 */
[----:B------:R-:W-:Y:S01]  /*c3050*/  IMAD.MOV.U32 R116, RZ, RZ, R105 ;  /* 0x000000ffff747224 */ /* 0x000fe200078e0069 */
[----:B---3--:R-:W-:Y:S01]  /*c3060*/  MOV R117, R104 ;  /* 0x0000006800757202 */ /* 0x008fe20000000f00 */
[----:B------:R-:W-:-:S02]  /*c3070*/  IMAD.MOV.U32 R118, RZ, RZ, R101 ;  /* 0x000000ffff767224 */ /* 0x000fc400078e0065 */
[----:B------:R-:W-:-:S03]  /*c3080*/  IMAD.MOV.U32 R119, RZ, RZ, R100 ;  /* 0x000000ffff777224 */ /* 0x000fc600078e0064 */
[C---:B------:R-:W-:Y:S08]  /*c3090*/  HMMA.1688.F32.TF32 R76, R212.reuse, R82, R112 ;  /* 0x00000052d44c723c */ /* 0x040ff00000081070 */
[C---:B------:R-:W-:Y:S01]  /*c30a0*/  HMMA.1688.F32.TF32 R84, R212.reuse, R86, R116 ;  /* 0x00000056d454723c */ /* 0x040fe20000081074 */
[----:B------:R-:W1:Y:S04]  /*c30b0*/  LDSM.16.M88.4 R244, [R2+UR14+0x5180] ;  /* 0x0051800e02f4783b */ /* 0x000e680008000200 */
[----:B------:R-:W-:Y:S04]  /*c30c0*/  LDSM.16.M88.4 R104, [R2+UR14+0x8180] ;  /* 0x0081800e0268783b */ /* 0x000fe80008000200 */
[----:B------:R-:W-:Y:S04]  /*c30d0*/  LDSM.16.M88.4 R100, [R2+UR14+0x9180] ;  /* 0x0091800e0264783b */ /* 0x000fe80008000200 */
[----:B------:R-:W-:Y:S04]  /*c30e0*/  LDSM.16.M88.4 R88, [R2+UR14+0xc180] ;  /* 0x00c1800e0258783b */ /* 0x000fe80008000200 */
[----:B------:R-:W-:Y:S04]  /*c30f0*/  LDSM.16.M88.4 R80, [R2+UR14+0xe180] ;  /* 0x00e1800e0250783b */ /* 0x000fe80008000200 */
[----:B------:R-:W-:Y:S04]  /*c3100*/  STL.64 [R1+0xa10], R72 ;  /* 0x000a104801007387 */ /* 0x000fe80000100a00 */
[----:B------:R2:W-:Y:S02]  /*c3110*/  STL.64 [R1+0xa18], R74 ;  /* 0x000a184a01007387 */ /* 0x0005e40000100a00 */
[C---:B--2---:R-:W-:Y:S08]  /*c3120*/  HMMA.1688.F32.TF32 R72, R212.reuse, R70, R108 ;  /* 0x00000046d448723c */ /* 0x044ff0000008106c */
[C---:B------:R-:W-:Y:S08]  /*c3130*/  HMMA.1688.F32.TF32 R68, R212.reuse, R66, R144 ;  /* 0x00000042d444723c */ /* 0x040ff00000081090 */
[C---:B------:R-:W-:Y:S08]  /*c3140*/  HMMA.1688.F32.TF32 R64, R212.reuse, R62, R148 ;  /* 0x0000003ed440723c */ /* 0x040ff00000081094 */
[C---:B------:R-:W-:Y:S01]  /*c3150*/  HMMA.1688.F32.TF32 R60, R212.reuse, R58, R152 ;  /* 0x0000003ad43c723c */ /* 0x040fe20000081098 */
[----:B------:R-:W-:Y:S04]  /*c3160*/  STL.64 [R1+0xa00], R84 ;  /* 0x000a005401007387 */ /* 0x000fe80000100a00 */
[----:B------:R-:W-:Y:S04]  /*c3170*/  STL.64 [R1+0xa08], R86 ;  /* 0x000a085601007387 */ /* 0x000fe80000100a00 */
[----:B------:R-:W-:Y:S04]  /*c3180*/  STL.64 [R1+0x9f0], R76 ;  /* 0x0009f04c01007387 */ /* 0x000fe80000100a00 */
[----:B------:R-:W-:Y:S01]  /*c3190*/  STL.64 [R1+0x9f8], R78 ;  /* 0x0009f84e01007387 */ /* 0x000fe20000100a00 */
[C---:B------:R-:W-:Y:S08]  /*c31a0*/  HMMA.1688.F32.TF32 R56, R212.reuse, R54, R156 ;  /* 0x00000036d438723c */ /* 0x040ff0000008109c */
[C---:B------:R-:W-:Y:S01]  /*c31b0*/  HMMA.1688.F32.TF32 R52, R212.reuse, R50, R160 ;  /* 0x00000032d434723c */ /* 0x040fe200000810a0 */
[----:B------:R-:W-:Y:S04]  /*c31c0*/  LDSM.16.M88.4 R84, [R2+UR14+0xd180] ;  /* 0x00d1800e0254783b */ /* 0x000fe80008000200 */
[----:B------:R-:W-:Y:S04]  /*c31d0*/  LDSM.16.M88.4 R76, [R2+UR14+0xf180] ;  /* 0x00f1800e024c783b */ /* 0x000fe80008000200 */
        /* <DEDUP_REMOVED lines=9> */
[----:B------:R-:W-:Y:S04]  /*c3270*/  LDSM.16.M88.4 R72, [R2+UR14+0x10180] ;  /* 0x0101800e0248783b */ /* 0x000fe80008000200 */
[----:B------:R-:W-:Y:S04]  /*c3280*/  LDSM.16.M88.4 R68, [R2+UR14+0x11180] ;  /* 0x0111800e0244783b */ /* 0x000fe80008000200 */
[----:B------:R-:W-:Y:S01]  /*c3290*/  LDSM.16.M88.4 R64, [R2+UR14+0x12180] ;  /* 0x0121800e0240783b */ /* 0x000fe20008000200 */
[C---:B--2---:R-:W-:Y:S03]  /*c32a0*/  HMMA.1688.F32.TF32 R60, R212.reuse, R46, R164 ;  /* 0x0000002ed43c723c */ /* 0x044fe600000810a4 */
        /* <DEDUP_REMOVED lines=16> */
[----:B--2---:R-:W-:Y:S01]  /*c33b0*/  HMMA.1688.F32.TF32 R60, R212, R18, R188 ;  /* 0x00000012d43c723c */ /* 0x004fe200000810bc */
[----:B------:R-:W-:Y:S01]  /*c33c0*/  MOV R188, R49 ;  /* 0x0000003100bc7202 */ /* 0x000fe20000000f00 */
[----:B------:R-:W-:-:S02]  /*c33d0*/  IMAD.MOV.U32 R189, RZ, RZ, R48 ;  /* 0x000000ffffbd7224 */ /* 0x000fc400078e0030 */
[----:B------:R-:W-:Y:S01]  /*c33e0*/  IMAD.MOV.U32 R190, RZ, RZ, R9 ;  /* 0x000000ffffbe7224 */ /* 0x000fe200078e0009 */
[----:B------:R-:W-:-:S03]  /*c33f0*/  MOV R191, R8 ;  /* 0x0000000800bf7202 */ /* 0x000fc60000000f00 */
[C---:B------:R-:W-:Y:S01]  /*c3400*/  HMMA.1688.F32.TF32 R48, R120.reuse, R248, R240 ;  /* 0x000000f87830723c */ /* 0x040fe200000810f0 */
[----:B------:R-:W2:Y:S01]  /*c3410*/  LDSM.16.M88.4 R8, [R2+UR14+0x6180] ;  /* 0x0061800e0208783b */ /* 0x000ea20008000200 */
[----:B------:R-:W-:Y:S02]  /*c3420*/  IMAD.MOV.U32 R242, RZ, RZ, R5 ;  /* 0x000000fffff27224 */ /* 0x000fe400078e0005 */
[----:B------:R-:W-:Y:S02]  /*c3430*/  IMAD.MOV.U32 R243, RZ, RZ, R4 ;  /* 0x000000fffff37224 */ /* 0x000fe400078e0004 */
[----:B------:R-:W3:Y:S04]  /*c3440*/  LDSM.16.M88.4 R4, [R2+UR14+0x7180] ;  /* 0x0071800e0204783b */ /* 0x000ee80008000200 */
[----:B------:R-:W-:Y:S04]  /*c3450*/  STL.64 [R1+0x940], R56 ;  /* 0x0009403801007387 */ /* 0x000fe80000100a00 */
[----:B------:R4:W-:Y:S04]  /*c3460*/  STL.64 [R1+0x948], R58 ;  /* 0x0009483a01007387 */ /* 0x0009e80000100a00 */
[----:B------:R-:W-:Y:S04]  /*c3470*/  STL.64 [R1+0x930], R52 ;  /* 0x0009303401007387 */ /* 0x000fe80000100a00 */
[----:B------:R1:W-:Y:S01]  /*c3480*/  STL.64 [R1+0x938], R54 ;  /* 0x0009383601007387 */ /* 0x0003e20000100a00 */
[C---:B----4-:R-:W-:Y:S08]  /*c3490*/  HMMA.1688.F32.TF32 R56, R120.reuse, R140, R220 ;  /* 0x0000008c7838723c */ /* 0x050ff000000810dc */
[----:B-1----:R-:W-:Y:S01]  /*c34a0*/  HMMA.1688.F32.TF32 R52, R120, R136, R224 ;  /* 0x000000887834723c */ /* 0x002fe200000810e0 */
[----:B------:R-:W-:Y:S04]  /*c34b0*/  STL.64 [R1+0x920], R60 ;  /* 0x0009203c01007387 */ /* 0x000fe80000100a00 */
[----:B------:R-:W-:Y:S01]  /*c34c0*/  STL.64 [R1+0x928], R62 ;  /* 0x0009283e01007387 */ /* 0x000fe20000100a00 */
[----:B------:R-:W-:-:S02]  /*c34d0*/  IMAD.MOV.U32 R220, RZ, RZ, R21 ;  /* 0x000000ffffdc7224 */ /* 0x000fc400078e0015 */
[----:B------:R-:W-:Y:S01]  /*c34e0*/  IMAD.MOV.U32 R221, RZ, RZ, R20 ;  /* 0x000000ffffdd7224 */ /* 0x000fe200078e0014 */
[----:B------:R-:W-:Y:S01]  /*c34f0*/  MOV R222, R17 ;  /* 0x0000001100de7202 */ /* 0x000fe20000000f00 */
[----:B------:R-:W-:Y:S01]  /*c3500*/  IMAD.MOV.U32 R223, RZ, RZ, R16 ;  /* 0x000000ffffdf7224 */ /* 0x000fe200078e0010 */
[----:B------:R-:W-:Y:S01]  /*c3510*/  MOV R224, R29 ;  /* 0x0000001d00e07202 */ /* 0x000fe20000000f00 */
[----:B------:R-:W-:Y:S02]  /*c3520*/  IMAD.MOV.U32 R225, RZ, RZ, R28 ;  /* 0x000000ffffe17224 */ /* 0x000fe400078e001c */
[----:B------:R-:W-:Y:S01]  /*c3530*/  IMAD.MOV.U32 R226, RZ, RZ, R25 ;  /* 0x000000ffffe27224 */ /* 0x000fe200078e0019 */
[----:B------:R-:W-:Y:S01]  /*c3540*/  MOV R227, R24 ;  /* 0x0000001800e37202 */ /* 0x000fe20000000f00 */
[----:B------:R-:W-:Y:S01]  /*c3550*/  IMAD.MOV.U32 R240, RZ, RZ, R13 ;  /* 0x000000fffff07224 */ /* 0x000fe200078e000d */
[----:B------:R-:W-:Y:S01]  /*c3560*/  MOV R241, R12 ;  /* 0x0000000c00f17202 */ /* 0x000fe20000000f00 */
[----:B------:R-:W1:Y:S04]  /*c3570*/  LDSM.16.M88.4 R60, [R2+UR14+0x13180] ;  /* 0x0131800e023c783b */ /* 0x000e680008000200 */
[----:B------:R-:W-:Y:S04]  /*c3580*/  STL.64 [R1+0x1310], R56 ;  /* 0x0013103801007387 */ /* 0x000fe80000100a00 */
[----:B------:R4:W-:Y:S04]  /*c3590*/  STL.64 [R1+0x1318], R58 ;  /* 0x0013183a01007387 */ /* 0x0009e80000100a00 */
[----:B------:R-:W-:Y:S04]  /*c35a0*/  STL.64 [R1+0x14f0], R52 ;  /* 0x0014f03401007387 */ /* 0x000fe80000100a00 */
[----:B------:R1:W-:Y:S01]  /*c35b0*/  STL.64 [R1+0x14f8], R54 ;  /* 0x0014f83601007387 */ /* 0x0003e20000100a00 */
[C---:B------:R-:W-:Y:S08]  /*c35c0*/  HMMA.1688.F32.TF32 R12, R120.reuse, R244, R188 ;  /* 0x000000f4780c723c */ /* 0x040ff000000810bc */
[----:B--2---:R-:W-:Y:S01]  /*c35d0*/  HMMA.1688.F32.TF32 R112, R120, R8, R220 ;  /* 0x000000087870723c */ /* 0x004fe200000810dc */
[----:B------:R-:W-:Y:S04]  /*c35e0*/  LDSM.16.M88.4 R28, [R2+UR14+0x1b180] ;  /* 0x01b1800e021c783b */ /* 0x000fe80008000200 */
[----:B------:R-:W-:Y:S04]  /*c35f0*/  LDSM.16.M88.4 R24, [R2+UR14+0x1c180] ;  /* 0x01c1800e0218783b */ /* 0x000fe80008000200 */
[----:B------:R-:W-:Y:S01]  /*c3600*/  LDSM.16.M88.4 R20, [R2+UR14+0x1d180] ;  /* 0x01d1800e0214783b */ /* 0x000fe20008000200 */
[----:B------:R-:W-:-:S02]  /*c3610*/  LOP3.LUT R130, R0, 0x40, RZ, 0x3c, !PT ;  /* 0x0000004000827812 */ /* 0x000fc400078e3cff */
[----:B------:R-:W-:Y:S01]  /*c3620*/  LOP3.LUT R131, R0, 0x60, RZ, 0x3c, !PT ;  /* 0x0000006000837812 */ /* 0x000fe200078e3cff */
[----:B------:R-:W-:Y:S01]  /*c3630*/  LDSM.16.M88.4 R16, [R2+UR14+0x1e180] ;  /* 0x01e1800e0210783b */ /* 0x000fe20008000200 */
[C---:B---3--:R-:W-:Y:S08]  /*c3640*/  HMMA.1688.F32.TF32 R108, R120.reuse, R4, R224 ;  /* 0x00000004786c723c */ /* 0x048ff000000810e0 */
[C---:B----4-:R-:W-:Y:S08]  /*c3650*/  HMMA.1688.F32.TF32 R56, R120.reuse, R196, R236 ;  /* 0x000000c47838723c */ /* 0x050ff000000810ec */
[----:B-1----:R-:W-:Y:S01]  /*c3660*/  HMMA.1688.F32.TF32 R52, R120, R208, R228 ;  /* 0x000000d07834723c */ /* 0x002fe200000810e4 */
        /* <DEDUP_REMOVED lines=8> */
[----:B------:R-:W-:Y:S04]  /*c36f0*/  LDSM.16.M88.4 R44, [R2+UR14+0x17180] ;  /* 0x0171800e022c783b */ /* 0x000fe80008000200 */
[----:B------:R-:W-:Y:S01]  /*c3700*/  LDSM.16.M88.4 R40, [R2+UR14+0x18180] ;  /* 0x0181800e0228783b */ /* 0x000fe20008000200 */
[C---:B------:R-:W-:Y:S03]  /*c3710*/  HMMA.1688.F32.TF32 R116, R120.reuse, R104, R236 ;  /* 0x000000687874723c */ /* 0x040fe600000810ec */
[----:B------:R-:W-:Y:S04]  /*c3720*/  LDSM.16.M88.4 R36, [R2+UR14+0x19180] ;  /* 0x0191800e0224783b */ /* 0x000fe80008000200 */
[----:B------:R-:W-:Y:S04]  /*c3730*/  LDSM.16.M88.4 R32, [R2+UR14+0x1a180] ;  /* 0x01a1800e0220783b */ /* 0x000fe80008000200 */
[----:B------:R-:W-:Y:S04]  /*c3740*/  LDS R124, [R130+UR10+0x4c000] ;  /* 0x04c0000a827c7984 */ /* 0x000fe80008000800 */
        /* <DEDUP_REMOVED lines=13> */
[----:B------:R-:W3:Y:S04]  /*c3820*/  LDSM.16.M88.4 R56, [R2+UR14+0x14180] ;  /* 0x0141800e0238783b */ /* 0x000ee80008000200 */
[----:B------:R-:W4:Y:S04]  /*c3830*/  LDSM.16.M88.4 R52, [R2+UR14+0x15180] ;  /* 0x0151800e0234783b */ /* 0x000f280008000200 */
[----:B------:R-:W3:Y:S04]  /*c3840*/  LDSM.16.M88.4 R48, [R2+UR14+0x16180] ;  /* 0x0161800e0230783b */ /* 0x000ee80008000200 */
[----:B------:R-:W3:Y:S04]  /*c3850*/  LDSM.16.M88.4 R12, [R2+UR14+0x1f180] ;  /* 0x01f1800e020c783b */ /* 0x000ee80008000200 */
[----:B------:R-:W-:Y:S04]  /*c3860*/  LDS R125, [R131+UR10+0x4c000] ;  /* 0x04c0000a837d7984 */ /* 0x000fe80008000800 */
[----:B------:R-:W3:Y:S01]  /*c3870*/  LDS R127, [R131+UR10+0x4c800] ;  /* 0x04c8000a837f7984 */ /* 0x000ee20008000800 */
[C---:B-1----:R-:W-:Y:S08]  /*c3880*/  HMMA.1688.F32.TF32 R112, R120.reuse, R100, R228 ;  /* 0x000000647870723c */ /* 0x042ff000000810e4 */
[C---:B--2---:R-:W-:Y:S01]  /*c3890*/  HMMA.1688.F32.TF32 R108, R120.reuse, R96, R240 ;  /* 0x00000060786c723c */ /* 0x044fe200000810f0 */
        /* <DEDUP_REMOVED lines=50> */
[----:B-1----:R-:W3:Y:S04]  /*c3bc0*/  LDL.LU R108, [R1+0x1200] ;  /* 0x00120000016c7983 */ /* 0x002ee80000300800 */
        /* <DEDUP_REMOVED lines=68> */
[----:B-1----:R-:W2:Y:S04]  /*c4010*/  LDL.LU R195, [R1+0x5ae0] ;  /* 0x005ae00001c37983 */ /* 0x002ea80000300800 */
[----:B------:R-:W-:Y:S04]  /*c4020*/  STL.64 [R1+0x1440], R212 ;  /* 0x001440d401007387 */ /* 0x000fe80000100a00 */
[----:B------:R4:W-:Y:S02]  /*c4030*/  STL.64 [R1+0x1448], R214 ;  /* 0x001448d601007387 */ /* 0x0009e40000100a00 */
[C---:B----4-:R-:W-:Y:S08]  /*c4040*/  HMMA.1688.F32.TF32 R212, R120.reuse, R84, R132 ;  /* 0x0000005478d4723c */ /* 0x050ff00000081084 */
[C---:B------:R-:W-:Y:S08]  /*c4050*/  HMMA.1688.F32.TF32 R132, R120.reuse, R80, R232 ;  /* 0x000000507884723c */ /* 0x040ff000000810e8 */
[C---:B------:R-:W-:Y:S08]  /*c4060*/  HMMA.1688.F32.TF32 R116, R120.reuse, R64, R116 ;  /* 0x000000407874723c */ /* 0x040ff00000081074 */
[C---:B------:R-:W-:Y:S08]  /*c4070*/  HMMA.1688.F32.TF32 R112, R120.reuse, R60, R112 ;  /* 0x0000003c7870723c */ /* 0x040ff00000081070 */
[C---:B------:R-:W-:Y:S01]  /*c4080*/  HMMA.1688.F32.TF32 R108, R120.reuse, R56, R108 ;  /* 0x00000038786c723c */ /* 0x040fe2000008106c */
[----:B------:R-:W-:Y:S04]  /*c4090*/  STL.64 [R1+0x1430], R212 ;  /* 0x001430d401007387 */ /* 0x000fe80000100a00 */
[----:B------:R1:W-:Y:S04]  /*c40a0*/  STL.64 [R1+0x1438], R214 ;  /* 0x001438d601007387 */ /* 0x0003e80000100a00 */
[----:B------:R-:W-:Y:S04]  /*c40b0*/  STL.64 [R1+0x1420], R132 ;  /* 0x0014208401007387 */ /* 0x000fe80000100a00 */
[----:B------:R3:W-:Y:S01]  /*c40c0*/  STL.64 [R1+0x1428], R134 ;  /* 0x0014288601007387 */ /* 0x0007e20000100a00 */
[C---:B-1----:R-:W-:Y:S08]  /*c40d0*/  HMMA.1688.F32.TF32 R212, R120.reuse, R76, R200 ;  /* 0x0000004c78d4723c */ /* 0x042ff000000810c8 */
[C---:B------:R-:W-:Y:S08]  /*c40e0*/  HMMA.1688.F32.TF32 R200, R120.reuse, R72, R204 ;  /* 0x0000004878c8723c */ /* 0x040ff000000810cc */
[C---:B---3--:R-:W-:Y:S03]  /*c40f0*/  HMMA.1688.F32.TF32 R132, R120.reuse, R68, R216 ;  /* 0x000000447884723c */ /* 0x048fe600000810d8 */
        /* <DEDUP_REMOVED lines=91> */
[----:B------:R-:W2:Y:S04]  /*c46b0*/  LDL R174, [R1+0x298] ;  /* 0x0002980001ae7983 */ /* 0x000ea80000100800 */
[----:B------:R-:W2:Y:S04]  /*c46c0*/  LDL R175, [R1+0x29c] ;  /* 0x00029c0001af7983 */ /* 0x000ea80000100800 */
[----:B------:R-:W3:Y:S04]  /*c46d0*/  LDL R168, [R1+0x2a0] ;  /* 0x0002a00001a87983 */ /* 0x000ee80000100800 */
[----:B------:R-:W3:Y:S04]  /*c46e0*/  LDL R169, [R1+0x2a4] ;  /* 0x0002a40001a97983 */ /* 0x000ee80000100800 */
[----:B------:R-:W3:Y:S04]  /*c46f0*/  LDL R170, [R1+0x2a8] ;  /* 0x0002a80001aa7983 */ /* 0x000ee80000100800 */
[----:B------:R-:W3:Y:S04]  /*c4700*/  LDL R171, [R1+0x2ac] ;  /* 0x0002ac0001ab7983 */ /* 0x000ee80000100800 */
        /* <DEDUP_REMOVED lines=66> */
[----:B------:R-:W4:Y:S04]  /*c4b30*/  LDL R178, [R1+0x288] ;  /* 0x0002880001b27983 */ /* 0x000f280000100800 */
[----:B------:R-:W4:Y:S04]  /*c4b40*/  LDL R179, [R1+0x28c] ;  /* 0x00028c0001b37983 */ /* 0x000f280000100800 */
[----:B------:R-:W4:Y:S04]  /*c4b50*/  LDL.LU R192, [R1+0x240] ;  /* 0x0002400001c07983 */ /* 0x000f280000300800 */
[----:B------:R-:W4:Y:S04]  /*c4b60*/  LDL.LU R193, [R1+0x244] ;  /* 0x0002440001c17983 */ /* 0x000f280000300800 */
[----:B--2---:R-:W-:Y:S04]  /*c4b70*/  LDS R121, [R195+UR10+0x4c080] ;  /* 0x04c0800ac3797984 */ /* 0x004fe80008000800 */
[----:B------:R1:W2:Y:S04]  /*c4b80*/  LDS R123, [R195+UR10+0x4c880] ;  /* 0x04c8800ac37b7984 */ /* 0x0002a80008000800 */
[----:B------:R-:W2:Y:S04]  /*c4b90*/  LDL.LU R194, [R1+0x248] ;  /* 0x0002480001c27983 */ /* 0x000ea80000300800 */
[----:B-1----:R-:W2:Y:S04]  /*c4ba0*/  LDL.LU R195, [R1+0x24c] ;  /* 0x00024c0001c37983 */ /* 0x002ea80000300800 */
[----:B------:R-:W2:Y:S04]  /*c4bb0*/  LDL.LU R228, [R1+0x40] ;  /* 0x0000400001e47983 */ /* 0x000ea80000300800 */
[----:B------:R-:W2:Y:S04]  /*c4bc0*/  LDL.LU R229, [R1+0x44] ;  /* 0x0000440001e57983 */ /* 0x000ea80000300800 */
        /* <DEDUP_REMOVED lines=12> */
[C---:B------:R-:W-:Y:S03]  /*c4c90*/  HMMA.1688.F32.TF32 R200, R124.reuse, R96, R200 ;  /* 0x000000607cc8723c */ /* 0x040fe600000810c8 */
        /* <DEDUP_REMOVED lines=67> */
[----:B--2---:R-:W-:Y:S08]  /*c50d0*/  HMMA.1688.F32.TF32 R112, R124, R12, R236 ;  /* 0x0000000c7c70723c */ /* 0x004ff000000810ec */
[C---:B----4-:R-:W-:Y:S01]  /*c50e0*/  HMMA.1688.F32.TF32 R108, R120.reuse, R140, R228 ;  /* 0x0000008c786c723c */ /* 0x050fe200000810e4 */
        /* <DEDUP_REMOVED lines=9> */
[----:B------:R3:W-:Y:S04]  /*c5180*/  STL.64 [R1+0x1118], R110 ;  /* 0x0011186e01007387 */ /* 0x0007e80000100a00 */
[----:B------:R-:W2:Y:S01]  /*c5190*/  LDL.LU R212, [R1+0x70] ;  /* 0x0000700001d47983 */ /* 0x000ea20000300800 */
[----:B---3--:R-:W-:-:S15]  /*c51a0*/  HMMA.1688.F32.TF32 R108, R120, R136, R240 ;  /* 0x00000088786c723c */ /* 0x008fde00000810f0 */
[----:B------:R-:W-:-:S04]  /*c51b0*/  NOP ;  /* 0x0000000000007918 */ /* 0x000fc80000000000 */
        /* <DEDUP_REMOVED lines=112> */
[C---:B------:R-:W-:Y:S08]  /*c58c0*/  HMMA.1688.F32.TF32 R216, R120.reuse, R244, R216 ;  /* 0x000000f478d8723c */ /* 0x040ff000000810d8 */
[C---:B------:R-:W-:Y:S08]  /*c58d0*/  HMMA.1688.F32.TF32 R116, R120.reuse, R8, R116 ;  /* 0x000000087874723c */ /* 0x040ff00000081074 */
[C---:B------:R-:W-:Y:S08]  /*c58e0*/  HMMA.1688.F32.TF32 R112, R120.reuse, R4, R112 ;  /* 0x000000047870723c */ /* 0x040ff00000081070 */
[C---:B---3--:R-:W-:Y:S08]  /*c58f0*/  HMMA.1688.F32.TF32 R108, R120.reuse, R104, R108 ;  /* 0x00000068786c723c */ /* 0x048ff0000008106c */
[----:B------:R-:W-:Y:S01]  /*c5900*/  HMMA.1688.F32.TF32 R144, R120, R100, R144 ;  /* 0x000000647890723c */ /* 0x000fe20000081090 */
[----:B------:R2:W-:Y:S04]  /*c5910*/  STL.64 [R1+0x12e0], R132 ;  /* 0x0012e08401007387 */ /* 0x0005e80000100a00 */
[----:B------:R3:W-:Y:S04]  /*c5920*/  STL.64 [R1+0x12e8], R134 ;  /* 0x0012e88601007387 */ /* 0x0007e80000100a00 */
[----:B------:R-:W4:Y:S01]  /*c5930*/  LDL.LU.64 R198, [R1+0x5ad8] ;  /* 0x005ad80001c67983 */ /* 0x000f220000300a00 */
[----:B--2---:R-:W-:Y:S01]  /*c5940*/  MOV R133, R196 ;  /* 0x000000c400857202 */ /* 0x004fe20000000f00 */
[----:B------:R-:W-:-:S02]  /*c5950*/  IMAD.MOV.U32 R132, RZ, RZ, R197 ;  /* 0x000000ffff847224 */ /* 0x000fc400078e00c5 */
[----:B------:R-:W2:Y:S04]  /*c5960*/  LDL.LU.64 R196, [R1+0x5ad0] ;  /* 0x005ad00001c47983 */ /* 0x000ea80000300a00 */
[----:B------:R-:W-:Y:S04]  /*c5970*/  STL.64 [R1+0x12d0], R200 ;  /* 0x0012d0c801007387 */ /* 0x000fe80000100a00 */
[----:B------:R1:W-:Y:S01]  /*c5980*/  STL.64 [R1+0x12d8], R202 ;  /* 0x0012d8ca01007387 */ /* 0x0003e20000100a00 */
[----:B---3--:R-:W-:Y:S01]  /*c5990*/  IMAD.MOV.U32 R135, RZ, RZ, R208 ;  /* 0x000000ffff877224 */ /* 0x008fe200078e00d0 */
[----:B------:R-:W-:Y:S01]  /*c59a0*/  MOV R134, R209 ;  /* 0x000000d100867202 */ /* 0x000fe20000000f00 */
[C---:B------:R-:W-:Y:S01]  /*c59b0*/  HMMA.1688.F32.TF32 R148, R120.reuse, R96, R148 ;  /* 0x000000607894723c */ /* 0x040fe20000081094 */
[----:B-1----:R-:W3:Y:S04]  /*c59c0*/  LDL.LU.64 R202, [R1+0x5ac8] ;  /* 0x005ac80001ca7983 */ /* 0x002ee80000300a00 */
[----:B------:R-:W2:Y:S04]  /*c59d0*/  LDL.LU.64 R200, [R1+0x5ac0] ;  /* 0x005ac00001c87983 */ /* 0x000ea80000300a00 */
[----:B------:R-:W2:Y:S04]  /*c59e0*/  LDL.LU.64 R210, [R1+0x5ab8] ;  /* 0x005ab80001d27983 */ /* 0x000ea80000300a00 */
        /* <DEDUP_REMOVED lines=8> */
[C---:B----4-:R-:W-:Y:S03]  /*c5a70*/  HMMA.1688.F32.TF32 R156, R120.reuse, R88, R156 ;  /* 0x00000058789c723c */ /* 0x050fe6000008109c */
[----:B-1----:R-:W4:Y:S04]  /*c5a80*/  LDL.LU.64 R218, [R1+0x5a98] ;  /* 0x005a980001da7983 */ /* 0x002f280000300a00 */
        /* <DEDUP_REMOVED lines=97> */
[----:B-1----:R-:W4:Y:S04]  /*c60a0*/  LDL.LU.64 R242, [R1+0x5948] ;  /* 0x0059480001f27983 */ /* 0x002f280000300a00 */
[----:B------:R-:W4:Y:S01]  /*c60b0*/  LDL.LU.64 R240, [R1+0x5940] ;  /* 0x0059400001f07983 */ /* 0x000f220000300a00 */
[----:B------:R-:W-:-:S15]  /*c60c0*/  HMMA.1688.F32.TF32 R212, R120, R28, R212 ;  /* 0x0000001c78d4723c */ /* 0x000fde00000810d4 */
[----:B------:R-:W-:-:S04]  /*c60d0*/  NOP ;  /* 0x0000000000007918 */ /* 0x000fc80000000000 */
[----:B------:R-:W-:Y:S04]  /*c60e0*/  STL.64 [R1+0x1150], R212 ;  /* 0x001150d401007387 */ /* 0x000fe80000100a00 */
[----:B------:R1:W-:Y:S02]  /*c60f0*/  STL.64 [R1+0x1158], R214 ;  /* 0x001158d601007387 */ /* 0x0003e40000100a00 */
[----:B-1----:R-:W-:-:S15]  /*c6100*/  HMMA.1688.F32.TF32 R212, R120, R24, R232 ;  /* 0x0000001878d4723c */ /* 0x002fde00000810e8 */
[----:B------:R-:W-:-:S04]  /*c6110*/  NOP ;  /* 0x0000000000007918 */ /* 0x000fc80000000000 */
[----:B------:R-:W-:Y:S04]  /*c6120*/  STL.64 [R1+0x1140], R212 ;  /* 0x001140d401007387 */ /* 0x000fe80000100a00 */
[----:B------:R3:W-:Y:S01]  /*c6130*/  STL.64 [R1+0x1148], R214 ;  /* 0x001148d601007387 */ /* 0x0007e20000100a00 */
[----:B--2---:R-:W-:Y:S01]  /*c6140*/  MOV R138, R206 ;  /* 0x000000ce008a7202 */ /* 0x004fe20000000f00 */
[----:B------:R-:W-:Y:S01]  /*c6150*/  IMAD.MOV.U32 R139, RZ, RZ, R208 ;  /* 0x000000ffff8b7224 */ /* 0x000fe200078e00d0 */
[C---:B---3--:R-:W-:Y:S08]  /*c6160*/  HMMA.1688.F32.TF32 R212, R120.reuse, R16, R228 ;  /* 0x0000001078d4723c */ /* 0x048ff000000810e4 */
[----:B----4-:R-:W-:-:S15]  /*c6170*/  HMMA.1688.F32.TF32 R232, R120, R20, R240 ;  /* 0x0000001478e8723c */ /* 0x010fde00000810f0 */
[----:B------:R-:W-:-:S04]  /*c6180*/  NOP ;  /* 0x0000000000007918 */ /* 0x000fc80000000000 */
[----:B------:R-:W-:Y:S04]  /*c6190*/  STL.64 [R1+0x1130], R232 ;  /* 0x001130e801007387 */ /* 0x000fe80000100a00 */
[----:B------:R-:W-:Y:S04]  /*c61a0*/  STL.64 [R1+0x1138], R234 ;  /* 0x001138ea01007387 */ /* 0x000fe80000100a00 */
[----:B------:R-:W-:Y:S04]  /*c61b0*/  STL.64 [R1+0x1120], R212 ;  /* 0x001120d401007387 */ /* 0x000fe80000100a00 */
[----:B------:R1:W-:Y:S02]  /*c61c0*/  STL.64 [R1+0x1128], R214 ;  /* 0x001128d601007387 */ /* 0x0003e40000100a00 */
[----:B-1----:R-:W-:Y:S08]  /*c61d0*/  HMMA.1688.F32.TF32 R212, R120, R12, R236 ;  /* 0x0000000c78d4723c */ /* 0x002ff000000810ec */
[----:B------:R-:W-:Y:S01]  /*c61e0*/  HMMA.1688.F32.TF32 R120, R124, R140, R224 ;  /* 0x0000008c7c78723c */ /* 0x000fe200000810e0 */
[----:B------:R-:W-:Y:S01]  /*c61f0*/  MOV R225, R140 ;  /* 0x0000008c00e17202 */ /* 0x000fe20000000f00 */
[----:B------:R-:W-:-:S06]  /*c6200*/  IMAD.MOV.U32 R224, RZ, RZ, R141 ;  /* 0x000000ffffe07224 */ /* 0x000fcc00078e008d */
[----:B------:R-:W-:Y:S01]  /*c6210*/  HMMA.1688.F32.TF32 R140, R124, R136, R220 ;  /* 0x000000887c8c723c */ /* 0x000fe200000810dc */
[----:B------:R-:W-:Y:S01]  /*c6220*/  IMAD.MOV.U32 R223, RZ, RZ, R136 ;  /* 0x000000ffffdf7224 */ /* 0x000fe200078e0088 */
[----:B------:R-:W-:Y:S01]  /*c6230*/  MOV R222, R137 ;  /* 0x0000008900de7202 */ /* 0x000fe20000000f00 */
[----:B------:R-:W-:Y:S02]  /*c6240*/  IMAD.MOV.U32 R136, RZ, RZ, R204 ;  /* 0x000000ffff887224 */ /* 0x000fe400078e00cc */
[----:B------:R-:W-:Y:S01]  /*c6250*/  IMAD.MOV.U32 R137, RZ, RZ, R205 ;  /* 0x000000ffff897224 */ /* 0x000fe200078e00cd */
[----:B------:R1:W-:Y:S04]  /*c6260*/  STL.64 [R1+0x1100], R212 ;  /* 0x001100d401007387 */ /* 0x0003e80000100a00 */
[----:B------:R2:W-:Y:S04]  /*c6270*/  STL.64 [R1+0x1108], R214 ;  /* 0x001108d601007387 */ /* 0x0005e80000100a00 */
[----:B------:R-:W-:Y:S04]  /*c6280*/  STL.64 [R1+0x580], R120 ;  /* 0x0005807801007387 */ /* 0x000fe80000100a00 */
[----:B------:R-:W-:Y:S04]  /*c6290*/  STL.64 [R1+0x588], R122 ;  /* 0x0005887a01007387 */ /* 0x000fe80000100a00 */
[----:B------:R3:W-:Y:S04]  /*c62a0*/  STL.64 [R1+0x570], R140 ;  /* 0x0005708c01007387 */ /* 0x0007e80000100a00 */
[----:B------:R4:W-:Y:S01]  /*c62b0*/  STL.64 [R1+0x578], R142 ;  /* 0x0005788e01007387 */ /* 0x0009e20000100a00 */
[----:B------:R-:W-:-:S02]  /*c62c0*/  IMAD.MOV.U32 R221, RZ, RZ, R132 ;  /* 0x000000ffffdd7224 */ /* 0x000fc400078e0084 */
[----:B------:R-:W-:Y:S02]  /*c62d0*/  IMAD.MOV.U32 R220, RZ, RZ, R133 ;  /* 0x000000ffffdc7224 */ /* 0x000fe400078e0085 */
[----:B------:R-:W-:Y:S02]  /*c62e0*/  IMAD.MOV.U32 R132, RZ, RZ, R209 ;  /* 0x000000ffff847224 */ /* 0x000fe400078e00d1 */
[----:B------:R-:W-:Y:S02]  /*c62f0*/  IMAD.MOV.U32 R229, RZ, RZ, R134 ;  /* 0x000000ffffe57224 */ /* 0x000fe400078e0086 */
[----:B------:R-:W-:Y:S02]  /*c6300*/  IMAD.MOV.U32 R228, RZ, RZ, R135 ;  /* 0x000000ffffe47224 */ /* 0x000fe400078e0087 */
[----:B------:R-:W-:Y:S01]  /*c6310*/  IMAD.MOV.U32 R232, RZ, RZ, R203 ;  /* 0x000000ffffe87224 */ /* 0x000fe200078e00cb */
[----:B-1----:R-:W-:Y:S01]  /*c6320*/  MOV R212, R217 ;  /* 0x000000d900d47202 */ /* 0x002fe20000000f00 */
[----:B------:R-:W-:-:S02]  /*c6330*/  IMAD.MOV.U32 R213, RZ, RZ, R218 ;  /* 0x000000ffffd57224 */ /* 0x000fc400078e00da */
[----:B--2---:R-:W-:Y:S01]  /*c6340*/  IMAD.MOV.U32 R214, RZ, RZ, R219 ;  /* 0x000000ffffd67224 */ /* 0x004fe200078e00db */
[----:B------:R-:W-:Y:S02]  /*c6350*/  MOV R215, R207 ;  /* 0x000000cf00d77202 */ /* 0x000fe40000000f00 */
[----:B---3--:R-:W-:Y:S01]  /*c6360*/  MOV R140, R196 ;  /* 0x000000c4008c7202 */ /* 0x008fe20000000f00 */
[----:B------:R-:W-:Y:S01]  /*c6370*/  IMAD.MOV.U32 R141, RZ, RZ, R200 ;  /* 0x000000ffff8d7224 */ /* 0x000fe200078e00c8 */
[----:B------:R-:W2:Y:S04]  /*c6380*/  LDL.LU R196, [R1+0x593c] ;  /* 0x00593c0001c47983 */ /* 0x000ea80000300800 */
[----:B------:R-:W3:Y:S01]  /*c6390*/  LDL.LU R200, [R1+0x5938] ;  /* 0x0059380001c87983 */ /* 0x000ee20000300800 */
[----:B----4-:R-:W-:Y:S01]  /*c63a0*/  IMAD.MOV.U32 R142, RZ, RZ, R201 ;  /* 0x000000ffff8e7224 */ /* 0x010fe200078e00c9 */
[----:B------:R-:W-:-:S02]  /*c63b0*/  MOV R143, R202 ;  /* 0x000000ca008f7202 */ /* 0x000fc40000000f00 */
[----:B------:R-:W3:Y:S04]  /*c63c0*/  LDL.LU R201, [R1+0x5934] ;  /* 0x0059340001c97983 */ /* 0x000ee80000300800 */
[----:B------:R-:W3:Y:S04]  /*c63d0*/  LDL.LU R202, [R1+0x5930] ;  /* 0x0059300001ca7983 */ /* 0x000ee80000300800 */
[----:B------:R-:W4:Y:S04]  /*c63e0*/  LDL.LU R204, [R1+0x592c] ;  /* 0x00592c0001cc7983 */ /* 0x000f280000300800 */
[----:B------:R-:W4:Y:S04]  /*c63f0*/  LDL.LU R205, [R1+0x5928] ;  /* 0x0059280001cd7983 */ /* 0x000f280000300800 */
[----:B------:R-:W4:Y:S04]  /*c6400*/  LDL.LU R206, [R1+0x5924] ;  /* 0x0059240001ce7983 */ /* 0x000f280000300800 */
[----:B------:R-:W2:Y:S04]  /*c6410*/  LDL.LU R208, [R1+0x5920] ;  /* 0x0059200001d07983 */ /* 0x000ea80000300800 */
[----:B------:R-:W2:Y:S01]  /*c6420*/  LDL.LU R209, [R1+0x591c] ;  /* 0x00591c0001d17983 */ /* 0x000ea20000300800 */
[----:B------:R-:W-:Y:S01]  /*c6430*/  MOV R133, R210 ;  /* 0x000000d200857202 */ /* 0x000fe20000000f00 */
[----:B------:R-:W-:-:S02]  /*c6440*/  IMAD.MOV.U32 R134, RZ, RZ, R211 ;  /* 0x000000ffff867224 */ /* 0x000fc400078e00d3 */
[----:B------:R-:W2:Y:S04]  /*c6450*/  LDL.LU R210, [R1+0x5918] ;  /* 0x0059180001d27983 */ /* 0x000ea80000300800 */
[----:B------:R-:W2:Y:S01]  /*c6460*/  LDL.LU R211, [R1+0x5914] ;  /* 0x0059140001d37983 */ /* 0x000ea20000300800 */
[----:B------:R-:W-:Y:S02]  /*c6470*/  IMAD.MOV.U32 R135, RZ, RZ, R216 ;  /* 0x000000ffff877224 */ /* 0x000fe400078e00d8 */
[----:B------:R-:W-:Y:S01]  /*c6480*/  IMAD.MOV.U32 R233, RZ, RZ, R197 ;  /* 0x000000ffffe97224 */ /* 0x000fe200078e00c5 */
        /* <DEDUP_REMOVED lines=9> */
[----:B------:R-:W3:Y:S04]  /*c6520*/  LDL.LU R203, [R1+0x58fc] ;  /* 0x0058fc0001cb7983 */ /* 0x000ee80000300800 */
[----:B------:R-:W3:Y:S01]  /*c6530*/  LDL.LU R197, [R1+0x58f8] ;  /* 0x0058f80001c57983 */ /* 0x000ee20000300800 */
[----:B------:R-:W-:Y:S01]  /*c6540*/  MOV R234, R198 ;  /* 0x000000c600ea7202 */ /* 0x000fe20000000f00 */
[----:B------:R-:W-:-:S02]  /*c6550*/  IMAD.MOV.U32 R235, RZ, RZ, R199 ;  /* 0x000000ffffeb7224 */ /* 0x000fc400078e00c7 */
[----:B------:R-:W3:Y:S04]  /*c6560*/  LDL.LU R198, [R1+0x58f4] ;  /* 0x0058f40001c67983 */ /* 0x000ee80000300800 */
[----:B------:R-:W3:Y:S01]  /*c6570*/  LDL.LU R199, [R1+0x58f0] ;  /* 0x0058f00001c77983 */ /* 0x000ee20000300800 */
[C---:B------:R-:W-:Y:S01]  /*c6580*/  HMMA.1688.F32.TF32 R112, R124.reuse, R52, R112 ;  /* 0x000000347c70723c */ /* 0x040fe20000081070 */
[----:B------:R-:W-:Y:S02]  /*c6590*/  LOP3.LUT R231, R0, 0x20, RZ, 0x3c, !PT ;  /* 0x0000002000e77812 */ /* 0x000fe400078e3cff */
[----:B------:R-:W-:Y:S04]  /*c65a0*/  LDS R120, [R0+UR10+0x4c100] ;  /* 0x04c1000a00787984 */ /* 0x000fe80008000800 */
[----:B------:R-:W-:Y:S04]  /*c65b0*/  LDS R122, [R0+UR10+0x4c900] ;  /* 0x04c9000a007a7984 */ /* 0x000fe80008000800 */
[----:B------:R-:W-:Y:S04]  /*c65c0*/  LDS R121, [R231+UR10+0x4c100] ;  /* 0x04c1000ae7797984 */ /* 0x000fe80008000800 */
[----:B------:R-:W1:Y:S01]  /*c65d0*/  LDS R123, [R231+UR10+0x4c900] ;  /* 0x04c9000ae77b7984 */ /* 0x000e620008000800 */
[C---:B--2---:R-:W-:Y:S08]  /*c65e0*/  HMMA.1688.F32.TF32 R236, R124.reuse, R220, R216 ;  /* 0x000000dc7cec723c */ /* 0x044ff000000810d8 */
[C---:B------:R-:W-:Y:S08]  /*c65f0*/  HMMA.1688.F32.TF32 R216, R124.reuse, R228, R208 ;  /* 0x000000e47cd8723c */ /* 0x040ff000000810d0 */
[C---:B----4-:R-:W-:Y:S08]  /*c6600*/  HMMA.1688.F32.TF32 R208, R124.reuse, R248, R204 ;  /* 0x000000f87cd0723c */ /* 0x050ff000000810cc */
[C---:B---3--:R-:W-:Y:S08]  /*c6610*/  HMMA.1688.F32.TF32 R204, R124.reuse, R244, R200 ;  /* 0x000000f47ccc723c */ /* 0x048ff000000810c8 */
        /* <DEDUP_REMOVED lines=69> */
[----:B---3--:R-:W-:Y:S01]  /*c6a70*/  HMMA.1688.F32.TF32 R108, R124, R24, R232 ;  /* 0x000000187c6c723c */ /* 0x008fe200000810e8 */
        /* <DEDUP_REMOVED lines=118> */
[C---:B----4-:R-:W-:Y:S08]  /*c71e0*/  HMMA.1688.F32.TF32 R116, R124.reuse, R20, R116 ;  /* 0x000000147c74723c */ /* 0x050ff00000081074 */
[C---:B---3--:R-:W-:Y:S11]  /*c71f0*/  HMMA.1688.F32.TF32 R112, R124.reuse, R16, R112 ;  /* 0x000000107c70723c */ /* 0x048ff60000081070 */
[----:B------:R-:W-:Y:S04]  /*c7200*/  STL.64 [R1+0x3a0], R116 ;  /* 0x0003a07401007387 */ /* 0x000fe80000100a00 */
[----:B------:R2:W-:Y:S02]  /*c7210*/  STL.64 [R1+0x3a8], R118 ;  /* 0x0003a87601007387 */ /* 0x0005e40000100a00 */
[----:B--2---:R-:W-:Y:S08]  /*c7220*/  HMMA.1688.F32.TF32 R116, R124, R12, R108 ;  /* 0x0000000c7c74723c */ /* 0x004ff0000008106c */
[C---:B------:R-:W-:Y:S01]  /*c7230*/  HMMA.1688.F32.TF32 R108, R120.reuse, R200, R144 ;  /* 0x000000c8786c723c */ /* 0x040fe20000081090 */
[----:B------:R-:W-:Y:S04]  /*c7240*/  STL.64 [R1+0x390], R112 ;  /* 0x0003907001007387 */ /* 0x000fe80000100a00 */
[----:B------:R-:W-:Y:S03]  /*c7250*/  STL.64 [R1+0x398], R114 ;  /* 0x0003987201007387 */ /* 0x000fe60000100a00 */
[C---:B------:R-:W-:Y:S01]  /*c7260*/  HMMA.1688.F32.TF32 R124, R120.reuse, R228, R156 ;  /* 0x000000e4787c723c */ /* 0x040fe2000008109c */
[----:B------:R-:W-:Y:S04]  /*c7270*/  LDS R112, [R130+UR10+0x4c100] ;  /* 0x04c1000a82707984 */ /* 0x000fe80008000800 */
[----:B------:R-:W-:Y:S04]  /*c7280*/  LDS R114, [R130+UR10+0x4c900] ;  /* 0x04c9000a82727984 */ /* 0x000fe80008000800 */
[----:B------:R-:W-:Y:S04]  /*c7290*/  LDS R113, [R131+UR10+0x4c100] ;  /* 0x04c1000a83717984 */ /* 0x000fe80008000800 */
[----:B------:R-:W1:Y:S04]  /*c72a0*/  LDS R115, [R131+UR10+0x4c900] ;  /* 0x04c9000a83737984 */ /* 0x000e680008000800 */
[----:B------:R-:W-:Y:S04]  /*c72b0*/  STL.64 [R1+0x50], R116 ;  /* 0x0000507401007387 */ /* 0x000fe80000100a00 */
[----:B------:R2:W-:Y:S04]  /*c72c0*/  STL.64 [R1+0x58], R118 ;  /* 0x0000587601007387 */ /* 0x0005e80000100a00 */
[----:B------:R-:W-:Y:S04]  /*c72d0*/  STL.64 [R1+0xfa0], R108 ;  /* 0x000fa06c01007387 */ /* 0x000fe80000100a00 */
[----:B------:R3:W-:Y:S01]  /*c72e0*/  STL.64 [R1+0xfa8], R110 ;  /* 0x000fa86e01007387 */ /* 0x0007e20000100a00 */
[C---:B--2---:R-:W-:Y:S08]  /*c72f0*/  HMMA.1688.F32.TF32 R116, R120.reuse, R208, R148 ;  /* 0x000000d07874723c */ /* 0x044ff00000081094 */
[C---:B---3--:R-:W-:Y:S11]  /*c7300*/  HMMA.1688.F32.TF32 R108, R120.reuse, R220, R152 ;  /* 0x000000dc786c723c */ /* 0x048ff60000081098 */
        /* <DEDUP_REMOVED lines=152> */
[C---:B----4-:R-:W-:Y:S03]  /*c7c90*/  HMMA.1688.F32.TF32 R116, R120.reuse, R32, R164 ;  /* 0x000000207874723c */ /* 0x050fe600000810a4 */
        /* <DEDUP_REMOVED lines=11> */
[C---:B--2---:R-:W-:Y:S08]  /*c7d50*/  HMMA.1688.F32.TF32 R108, R120.reuse, R16, R180 ;  /* 0x00000010786c723c */ /* 0x044ff000000810b4 */
[----:B------:R-:W-:Y:S01]  /*c7d60*/  HMMA.1688.F32.TF32 R120, R120, R12, R184 ;  /* 0x0000000c7878723c */ /* 0x000fe200000810b8 */
[----:B------:R-:W-:Y:S04]  /*c7d70*/  STL.64 [R1+0xf30], R124 ;  /* 0x000f307c01007387 */ /* 0x000fe80000100a00 */
[----:B------:R1:W-:Y:S04]  /*c7d80*/  STL.64 [R1+0xf38], R126 ;  /* 0x000f387e01007387 */ /* 0x0003e80000100a00 */
[----:B------:R-:W-:Y:S04]  /*c7d90*/  STL.64 [R1+0xf20], R116 ;  /* 0x000f207401007387 */ /* 0x000fe80000100a00 */
[----:B------:R2:W-:Y:S01]  /*c7da0*/  STL.64 [R1+0xf28], R118 ;  /* 0x000f287601007387 */ /* 0x0005e20000100a00 */
[C---:B-1----:R-:W-:Y:S08]  /*c7db0*/  HMMA.1688.F32.TF32 R124, R112.reuse, R208, R192 ;  /* 0x000000d0707c723c */ /* 0x042ff000000810c0 */
[C---:B--2---:R-:W-:Y:S01]  /*c7dc0*/  HMMA.1688.F32.TF32 R116, R112.reuse, R200, R188 ;  /* 0x000000c87074723c */ /* 0x044fe200000810bc */
[----:B------:R-:W-:Y:S04]  /*c7dd0*/  STL.64 [R1+0xf10], R108 ;  /* 0x000f106c01007387 */ /* 0x000fe80000100a00 */
[----:B------:R-:W-:Y:S04]  /*c7de0*/  STL.64 [R1+0xf18], R110 ;  /* 0x000f186e01007387 */ /* 0x000fe80000100a00 */
        /* <DEDUP_REMOVED lines=28> */
[----:B------:R-:W-:Y:S04]  /*c7fb0*/  STL.64 [R1+0x328], R126 ;  /* 0x0003287e01007387 */ /* 0x000fe80000100a00 */
[----:B------:R-:W-:Y:S01]  /*c7fc0*/  STL.64 [R1+0x58e0], R102 ;  /* 0x0058e06601007387 */ /* 0x000fe20000100a00 */
[C---:B-1----:R-:W-:Y:S03]  /*c7fd0*/  HMMA.1688.F32.TF32 R116, R112.reuse, R100, R132 ;  /* 0x000000647074723c */ /* 0x042fe60000081084 */
[----:B------:R-:W-:Y:S04]  /*c7fe0*/  STL.64 [R1+0x1e0], R120 ;  /* 0x0001e07801007387 */ /* 0x000fe80000100a00 */
[----:B------:R-:W-:Y:S04]  /*c7ff0*/  STL.64 [R1+0x1e8], R122 ;  /* 0x0001e87a01007387 */ /* 0x000fe80000100a00 */
[----:B------:R1:W-:Y:S02]  /*c8000*/  STL.64 [R1+0x58d8], R100 ;  /* 0x0058d86401007387 */ /* 0x0003e40000100a00 */
[C---:B-1----:R-:W-:Y:S06]  /*c8010*/  HMMA.1688.F32.TF32 R100, R112.reuse, R96, R136 ;  /* 0x000000607064723c */ /* 0x042fec0000081088 */
        /* <DEDUP_REMOVED lines=8> */
[----:B------:R1:W-:Y:S02]  /*c80a0*/  STL.64 [R1+0x58b8], R92 ;  /* 0x0058b85c01007387 */ /* 0x0003e40000100a00 */
[C---:B-1----:R-:W-:Y:S03]  /*c80b0*/  HMMA.1688.F32.TF32 R92, R112.reuse, R88, R232 ;  /* 0x00000058705c723c */ /* 0x042fe600000810e8 */
[----:B------:R-:W-:Y:S04]  /*c80c0*/  STL.64 [R1+0x1b0], R96 ;  /* 0x0001b06001007387 */ /* 0x000fe80000100a00 */
[----:B------:R-:W-:Y:S04]  /*c80d0*/  STL.64 [R1+0x1b8], R98 ;  /* 0x0001b86201007387 */ /* 0x000fe80000100a00 */
[----:B------:R-:W3:Y:S08]  /*c80e0*/  LDL.LU R140, [R1+0xb00] ;  /* 0x000b0000018c7983 */ /* 0x000ef00000300800 */
        /* <DEDUP_REMOVED lines=110> */
[C---:B--2---:R-:W-:Y:S08]  /*c87d0*/  HMMA.1688.F32.TF32 R96, R112.reuse, R84, R120 ;  /* 0x000000547060723c */ /* 0x044ff00000081078 */
[C---:B---3--:R-:W-:Y:S11]  /*c87e0*/  HMMA.1688.F32.TF32 R100, R112.reuse, R76, R116 ;  /* 0x0000004c7064723c */ /* 0x048ff60000081074 */
        /* <DEDUP_REMOVED lines=75> */
[----:B--2---:R-:W-:Y:S03]  /*c8ca0*/  HMMA.1688.F32.TF32 R92, R108, R4, R232 ;  /* 0x000000046c5c723c */ /* 0x004fe600000810e8 */
        /* <DEDUP_REMOVED lines=129> */
[----:B------:R-:W2:Y:S01]  /*c94c0*/  LDL.LU R252, [R1+0x58e8] ;  /* 0x0058e80001fc7983 */ /* 0x000ea20000300800 */
[----:B----4-:R-:W-:-:S15]  /*c94d0*/  HMMA.1688.F32.TF32 R100, R108, R104, R100 ;  /* 0x000000686c64723c */ /* 0x010fde0000081064 */
[----:B------:R-:W-:-:S04]  /*c94e0*/  NOP ;  /* 0x0000000000007918 */ /* 0x000fc80000000000 */
[----:B------:R-:W-:Y:S04]  /*c94f0*/  STL.64 [R1+0xe70], R100 ;  /* 0x000e706401007387 */ /* 0x000fe80000100a00 */
[----:B------:R1:W-:Y:S04]  /*c9500*/  STL.64 [R1+0xe78], R102 ;  /* 0x000e786601007387 */ /* 0x0003e80000100a00 */
[----:B-1----:R-:W4:Y:S04]  /*c9510*/  LDL.LU.64 R102, [R1+0x58e0] ;  /* 0x0058e00001667983 */ /* 0x002f280000300a00 */
[----:B------:R-:W3:Y:S02]  /*c9520*/  LDL.LU.64 R100, [R1+0x58d8] ;  /* 0x0058d80001647983 */ /* 0x000ee40000300a00 */
        /* <DEDUP_REMOVED lines=38> */
[C---:B-1----:R-:W-:Y:S02]  /*c9790*/  HMMA.1688.F32.TF32 R112, R108.reuse, R64, R116 ;  /* 0x000000406c70723c */ /* 0x042fe40000081074 */
[----:B------:R-:W-:Y:S04]  /*c97a0*/  STL.64 [R1+0xdf0], R120 ;  /* 0x000df07801007387 */ /* 0x000fe80000100a00 */
[----:B------:R1:W-:Y:S04]  /*c97b0*/  STL.64 [R1+0xdf8], R122 ;  /* 0x000df87a01007387 */ /* 0x0003e80000100a00 */
[----:B------:R-:W-:Y:S04]  /*c97c0*/  STL.64 [R1+0xde0], R124 ;  /* 0x000de07c01007387 */ /* 0x000fe80000100a00 */
[----:B------:R-:W-:Y:S01]  /*c97d0*/  STL.64 [R1+0xde8], R126 ;  /* 0x000de87e01007387 */ /* 0x000fe20000100a00 */
[C---:B------:R-:W-:Y:S03]  /*c97e0*/  HMMA.1688.F32.TF32 R116, R108.reuse, R56, R148 ;  /* 0x000000386c74723c */ /* 0x040fe60000081094 */
[----:B------:R-:W-:Y:S04]  /*c97f0*/  LDSM.16.M88.4 R148, [R3+UR14+0x17180] ;  /* 0x0171800e0394783b */ /* 0x000fe80008000200 */
[----:B------:R-:W-:Y:S01]  /*c9800*/  LDSM.16.M88.4 R124, [R3+UR14+0x1d180] ;  /* 0x01d1800e037c783b */ /* 0x000fe20008000200 */
[C---:B-1----:R-:W-:Y:S03]  /*c9810*/  HMMA.1688.F32.TF32 R120, R108.reuse, R60, R144 ;  /* 0x0000003c6c78723c */ /* 0x042fe60000081090 */
[----:B------:R-:W-:Y:S04]  /*c9820*/  LDSM.16.M88.4 R144, [R3+UR14+0x18180] ;  /* 0x0181800e0390783b */ /* 0x000fe80008000200 */
[----:B------:R-:W-:Y:S04]  /*c9830*/  STL.64 [R1+0xdd0], R112 ;  /* 0x000dd07001007387 */ /* 0x000fe80000100a00 */
[----:B------:R1:W-:Y:S02]  /*c9840*/  STL.64 [R1+0xdd8], R114 ;  /* 0x000dd87201007387 */ /* 0x0003e40000100a00 */
[C---:B-1----:R-:W-:Y:S06]  /*c9850*/  HMMA.1688.F32.TF32 R112, R108.reuse, R52, R152 ;  /* 0x000000346c70723c */ /* 0x042fec0000081098 */
[----:B------:R-:W-:Y:S04]  /*c9860*/  STL.64 [R1+0xdb0], R120 ;  /* 0x000db07801007387 */ /* 0x000fe80000100a00 */
[----:B------:R1:W-:Y:S04]  /*c9870*/  STL.64 [R1+0xdb8], R122 ;  /* 0x000db87a01007387 */ /* 0x0003e80000100a00 */
[----:B------:R-:W-:Y:S04]  /*c9880*/  STL.64 [R1+0xda0], R116 ;  /* 0x000da07401007387 */ /* 0x000fe80000100a00 */
[----:B------:R3:W-:Y:S04]  /*c9890*/  STL.64 [R1+0xda8], R118 ;  /* 0x000da87601007387 */ /* 0x0007e80000100a00 */
[----:B------:R-:W-:Y:S01]  /*c98a0*/  LDSM.16.M88.4 R152, [R3+UR14+0x16180] ;  /* 0x0161800e0398783b */ /* 0x000fe20008000200 */
[C---:B-1----:R-:W-:Y:S08]  /*c98b0*/  HMMA.1688.F32.TF32 R120, R108.reuse, R48, R156 ;  /* 0x000000306c78723c */ /* 0x042ff0000008109c */
[C---:B---3--:R-:W-:Y:S01]  /*c98c0*/  HMMA.1688.F32.TF32 R116, R108.reuse, R44, R160 ;  /* 0x0000002c6c74723c */ /* 0x048fe200000810a0 */
[----:B------:R-:W-:Y:S04]  /*c98d0*/  LDSM.16.M88.4 R160, [R3+UR14+0x14180] ;  /* 0x0141800e03a0783b */ /* 0x000fe80008000200 */
[----:B------:R-:W-:Y:S04]  /*c98e0*/  STL.64 [R1+0xd90], R112 ;  /* 0x000d907001007387 */ /* 0x000fe80000100a00 */
[----:B------:R1:W-:Y:S04]  /*c98f0*/  STL.64 [R1+0xd98], R114 ;  /* 0x000d987201007387 */ /* 0x0003e80000100a00 */
[----:B------:R-:W-:Y:S01]  /*c9900*/  LDSM.16.M88.4 R156, [R3+UR14+0x15180] ;  /* 0x0151800e039c783b */ /* 0x000fe20008000200 */
[C---:B-1----:R-:W-:Y:S03]  /*c9910*/  HMMA.1688.F32.TF32 R112, R108.reuse, R40, R164 ;  /* 0x000000286c70723c */ /* 0x042fe600000810a4 */
[----:B------:R-:W-:Y:S04]  /*c9920*/  LDSM.16.M88.4 R164, [R3+UR14+0x13180] ;  /* 0x0131800e03a4783b */ /* 0x000fe80008000200 */
[----:B------:R-:W-:Y:S04]  /*c9930*/  STL.64 [R1+0xd60], R120 ;  /* 0x000d607801007387 */ /* 0x000fe80000100a00 */
[----:B------:R1:W-:Y:S04]  /*c9940*/  STL.64 [R1+0xd68], R122 ;  /* 0x000d687a01007387 */ /* 0x0003e80000100a00 */
[----:B------:R-:W-:Y:S04]  /*c9950*/  STL.64 [R1+0xd40], R116 ;  /* 0x000d407401007387 */ /* 0x000fe80000100a00 */
[----:B------:R3:W-:Y:S01]  /*c9960*/  STL.64 [R1+0xd48], R118 ;  /* 0x000d487601007387 */ /* 0x0007e20000100a00 */
        /* <DEDUP_REMOVED lines=18> */
[C---:B-1----:R-:W-:Y:S08]  /*c9a90*/  HMMA.1688.F32.TF32 R112, R108.reuse, R16, R188 ;  /* 0x000000106c70723c */ /* 0x042ff000000810bc */
[----:B------:R-:W-:Y:S01]  /*c9aa0*/  HMMA.1688.F32.TF32 R108, R108, R12, R192 ;  /* 0x0000000c6c6c723c */ /* 0x000fe200000810c0 */
[----:B------:R-:W-:Y:S04]  /*c9ab0*/  LDSM.16.M88.4 R192, [R3+UR14+0xc180] ;  /* 0x00c1800e03c0783b */ /* 0x000fe80008000200 */
[----:B------:R-:W-:Y:S04]  /*c9ac0*/  STL.64 [R1+0xca0], R120 ;  /* 0x000ca07801007387 */ /* 0x000fe80000100a00 */
[----:B------:R-:W-:Y:S04]  /*c9ad0*/  STL.64 [R1+0xca8], R122 ;  /* 0x000ca87a01007387 */ /* 0x000fe80000100a00 */
[----:B------:R-:W-:Y:S04]  /*c9ae0*/  STL.64 [R1+0xc80], R116 ;  /* 0x000c807401007387 */ /* 0x000fe80000100a00 */
[----:B------:R1:W-:Y:S04]  /*c9af0*/  STL.64 [R1+0xc88], R118 ;  /* 0x000c887601007387 */ /* 0x0003e80000100a00 */
[----:B------:R-:W-:Y:S04]  /*c9b00*/  LDSM.16.M88.4 R188, [R3+UR14+0xd180] ;  /* 0x00d1800e03bc783b */ /* 0x000fe80008000200 */
[----:B------:R-:W-:Y:S01]  /*c9b10*/  LDSM.16.M88.4 R120, [R3+UR14+0x1e180] ;  /* 0x01e1800e0378783b */ /* 0x000fe20008000200 */
[C---:B-1----:R-:W-:Y:S03]  /*c9b20*/  HMMA.1688.F32.TF32 R116, R236.reuse, R200, R196 ;  /* 0x000000c8ec74723c */ /* 0x042fe600000810c4 */
[----:B------:R-:W-:Y:S04]  /*c9b30*/  STL.64 [R1+0xc60], R112 ;  /* 0x000c607001007387 */ /* 0x000fe80000100a00 */
[----:B------:R1:W-:Y:S04]  /*c9b40*/  STL.64 [R1+0xc68], R114 ;  /* 0x000c687201007387 */ /* 0x0003e80000100a00 */
[----:B------:R-:W-:Y:S04]  /*c9b50*/  STL.64 [R1+0xc40], R108 ;  /* 0x000c406c01007387 */ /* 0x000fe80000100a00 */
[----:B------:R3:W-:Y:S04]  /*c9b60*/  STL.64 [R1+0xc48], R110 ;  /* 0x000c486e01007387 */ /* 0x0007e80000100a00 */
[----:B------:R-:W-:Y:S04]  /*c9b70*/  LDSM.16.M88.4 R200, [R3+UR14+0xa180] ;  /* 0x00a1800e03c8783b */ /* 0x000fe80008000200 */
[----:B------:R-:W-:Y:S01]  /*c9b80*/  LDSM.16.M88.4 R196, [R3+UR14+0xb180] ;  /* 0x00b1800e03c4783b */ /* 0x000fe20008000200 */
[C---:B-1----:R-:W-:Y:S08]  /*c9b90*/  HMMA.1688.F32.TF32 R112, R236.reuse, R208, R204 ;  /* 0x000000d0ec70723c */ /* 0x042ff000000810cc */
[C---:B---3--:R-:W-:Y:S01]  /*c9ba0*/  HMMA.1688.F32.TF32 R108, R236.reuse, R220, R216 ;  /* 0x000000dcec6c723c */ /* 0x048fe200000810d8 */
[----:B------:R-:W-:Y:S04]  /*c9bb0*/  LDSM.16.M88.4 R220, [R3+UR14+0x3180] ;  /* 0x0031800e03dc783b */ /* 0x000fe80008000200 */
[----:B------:R-:W-:Y:S04]  /*c9bc0*/  STL.64 [R1+0x60], R116 ;  /* 0x0000607401007387 */ /* 0x000fe80000100a00 */
[----:B------:R1:W-:Y:S04]  /*c9bd0*/  STL.64 [R1+0x68], R118 ;  /* 0x0000687601007387 */ /* 0x0003e80000100a00 */
[----:B------:R-:W3:Y:S04]  /*c9be0*/  LDSM.16.M88.4 R216, [R3+UR14+0x4180] ;  /* 0x0041800e03d8783b */ /* 0x000ee80008000200 */
[----:B------:R-:W-:Y:S04]  /*c9bf0*/  LDSM.16.M88.4 R208, [R3+UR14+0x8180] ;  /* 0x0081800e03d0783b */ /* 0x000fe80008000200 */
[----:B------:R-:W-:Y:S01]  /*c9c00*/  LDSM.16.M88.4 R204, [R3+UR14+0x9180] ;  /* 0x0091800e03cc783b */ /* 0x000fe20008000200 */
[C---:B-1----:R-:W-:Y:S03]  /*c9c10*/  HMMA.1688.F32.TF32 R116, R236.reuse, R228, R224 ;  /* 0x000000e4ec74723c */ /* 0x042fe600000810e0 */
[----:B------:R-:W-:Y:S04]  /*c9c20*/  LDSM.16.M88.4 R228, [R3+UR14+0x1180] ;  /* 0x0011800e03e4783b */ /* 0x000fe80008000200 */
[----:B------:R-:W-:Y:S04]  /*c9c30*/  STL.64 [R1+0x310], R112 ;  /* 0x0003107001007387 */ /* 0x000fe80000100a00 */
[----:B------:R1:W-:Y:S04]  /*c9c40*/  STL.64 [R1+0x318], R114 ;  /* 0x0003187201007387 */ /* 0x0003e80000100a00 */
[----:B------:R-:W-:Y:S04]  /*c9c50*/  STL.64 [R1+0x300], R108 ;  /* 0x0003006c01007387 */ /* 0x000fe80000100a00 */
[----:B------:R2:W-:Y:S04]  /*c9c60*/  STL.64 [R1+0x308], R110 ;  /* 0x0003086e01007387 */ /* 0x0005e80000100a00 */
[----:B------:R-:W-:Y:S01]  /*c9c70*/  LDSM.16.M88.4 R224, [R3+UR14+0x2180] ;  /* 0x0021800e03e0783b */ /* 0x000fe20008000200 */
[C---:B-1----:R-:W-:Y:S08]  /*c9c80*/  HMMA.1688.F32.TF32 R112, R236.reuse, R248, R240 ;  /* 0x000000f8ec70723c */ /* 0x042ff000000810f0 */
[C---:B--2---:R-:W-:Y:S01]  /*c9c90*/  HMMA.1688.F32.TF32 R108, R236.reuse, R244, R212 ;  /* 0x000000f4ec6c723c */ /* 0x044fe200000810d4 */
[----:B------:R-:W1:Y:S04]  /*c9ca0*/  LDSM.16.M88.4 R212, [R3+UR14+0x5180] ;  /* 0x0051800e03d4783b */ /* 0x000e680008000200 */
[----:B------:R-:W-:Y:S04]  /*c9cb0*/  STL.64 [R1+0x2f0], R116 ;  /* 0x0002f07401007387 */ /* 0x000fe80000100a00 */
[----:B------:R2:W-:Y:S04]  /*c9cc0*/  STL.64 [R1+0x2f8], R118 ;  /* 0x0002f87601007387 */ /* 0x0005e80000100a00 */
[----:B------:R-:W-:Y:S04]  /*c9cd0*/  STL.64 [R1+0x2e0], R112 ;  /* 0x0002e07001007387 */ /* 0x000fe80000100a00 */
[----:B------:R-:W-:Y:S04]  /*c9ce0*/  STL.64 [R1+0x2e8], R114 ;  /* 0x0002e87201007387 */ /* 0x000fe80000100a00 */
[----:B------:R-:W-:Y:S04]  /*c9cf0*/  STL.64 [R1+0x2d0], R108 ;  /* 0x0002d06c01007387 */ /* 0x000fe80000100a00 */
[----:B------:R1:W-:Y:S01]  /*c9d00*/  STL.64 [R1+0x2d8], R110 ;  /* 0x0002d86e01007387 */ /* 0x0003e20000100a00 */
[----:B--2---:R-:W-:Y:S03]  /*c9d10*/  HMMA.1688.F32.TF32 R116, R236, R8, R128 ;  /* 0x00000008ec74723c */ /* 0x004fe60000081080 */
[----:B------:R-:W-:-:S15]  /*c9d20*/  LDSM.16.M88.4 R128, [R3+UR14+0x1c180] ;  /* 0x01c1800e0380783b */ /* 0x000fde0008000200 */
[----:B------:R-:W-:Y:S01]  /*c9d30*/  NOP ;  /* 0x0000000000007918 */ /* 0x000fe20000000000 */
[----:B------:R-:W-:Y:S04]  /*c9d40*/  STL.64 [R1+0x2c0], R116 ;  /* 0x0002c07401007387 */ /* 0x000fe80000100a00 */
[----:B------:R-:W-:Y:S04]  /*c9d50*/  STL.64 [R1+0x2c8], R118 ;  /* 0x0002c87601007387 */ /* 0x000fe80000100a00 */
[----:B------:R-:W-:Y:S01]  /*c9d60*/  LDSM.16.M88.4 R116, [R3+UR14+0x1f180] ;  /* 0x01f1800e0374783b */ /* 0x000fe20008000200 */
[C---:B-1----:R-:W-:Y:S08]  /*c9d70*/  HMMA.1688.F32.TF32 R108, R236.reuse, R104, R140 ;  /* 0x00000068ec6c723c */ /* 0x042ff0000008108c */
[----:B------:R-:W-:Y:S01]  /*c9d80*/  HMMA.1688.F32.TF32 R112, R236, R4, R232 ;  /* 0x00000004ec70723c */ /* 0x000fe200000810e8 */
[----:B------:R-:W-:-:S02]  /*c9d90*/  LOP3.LUT R104, R0, 0x40, RZ, 0x3c, !PT ;  /* 0x0000004000687812 */ /* 0x000fc400078e3cff */
[----:B------:R-:W-:Y:S01]  /*c9da0*/  LOP3.LUT R105, R0, 0x60, RZ, 0x3c, !PT ;  /* 0x0000006000697812 */ /* 0x000fe200078e3cff */
[----:B------:R-:W-:Y:S07]  /*c9db0*/  LDSM.16.M88.4 R232, [R3+UR14+0x180] ;  /* 0x0001800e03e8783b */ /* 0x000fee0008000200 */
[----:B------:R-:W-:Y:S01]  /*c9dc0*/  IMAD.MOV.U32 R249, RZ, RZ, R108 ;  /* 0x000000fffff97224 */ /* 0x000fe200078e006c */
[----:B------:R-:W-:Y:S01]  /*c9dd0*/  MOV R248, R109 ;  /* 0x0000006d00f87202 */ /* 0x000fe20000000f00 */
[----:B------:R-:W-:-:S02]  /*c9de0*/  IMAD.MOV.U32 R245, RZ, RZ, R110 ;  /* 0x000000fffff57224 */ /* 0x000fc400078e006e */
[----:B------:R-:W-:Y:S01]  /*c9df0*/  IMAD.MOV.U32 R244, RZ, RZ, R111 ;  /* 0x000000fffff47224 */ /* 0x000fe200078e006f */
[----:B------:R-:W-:Y:S01]  /*c9e00*/  LDS R240, [R104+UR10+0x4d000] ;  /* 0x04d0000a68f07984 */ /* 0x000fe20008000800 */
[----:B------:R-:W-:Y:S03]  /*c9e10*/  HMMA.1688.F32.TF32 R108, R236, R100, R136 ;  /* 0x00000064ec6c723c */ /* 0x000fe60000081088 */
[----:B------:R-:W-:Y:S04]  /*c9e20*/  LDS R242, [R104+UR10+0x4d800] ;  /* 0x04d8000a68f27984 */ /* 0x000fe80008000800 */
[----:B------:R-:W-:Y:S04]  /*c9e30*/  LDS R241, [R105+UR10+0x4d000] ;  /* 0x04d0000a69f17984 */ /* 0x000fe80008000800 */
[----:B------:R-:W-:Y:S04]  /*c9e40*/  LDS R243, [R105+UR10+0x4d800] ;  /* 0x04d8000a69f37984 */ /* 0x000fe80008000800 */
[----:B------:R-:W-:Y:S04]  /*c9e50*/  LDSM.16.M88.4 R140, [R3+UR14+0x19180] ;  /* 0x0191800e038c783b */ /* 0x000fe80008000200 */
[----:B------:R-:W-:Y:S04]  /*c9e60*/  LDSM.16.M88.4 R136, [R3+UR14+0x1a180] ;  /* 0x01a1800e0388783b */ /* 0x000fe80008000200 */
[----:B------:R-:W-:Y:S04]  /*c9e70*/  STL.64 [R1+0x2b0], R112 ;  /* 0x0002b07001007387 */ /* 0x000fe80000100a00 */
[----:B------:R-:W-:Y:S04]  /*c9e80*/  STL.64 [R1+0x2b8], R114 ;  /* 0x0002b87201007387 */ /* 0x000fe80000100a00 */
[----:B------:R-:W-:Y:S01]  /*c9e90*/  LDSM.16.M88.4 R112, [R3+UR14+0x7180] ;  /* 0x0071800e0370783b */ /* 0x000fe20008000200 */
[----:B------:R-:W-:-:S03]  /*c9ea0*/  MOV R101, R110 ;  /* 0x0000006e00657202 */ /* 0x000fc60000000f00 */
[----:B------:R1:W-:Y:S01]  /*c9eb0*/  STL.64 [R1+0x290], R108 ;  /* 0x0002906c01007387 */ /* 0x0003e20000100a00 */
[----:B------:R-:W-:Y:S02]  /*c9ec0*/  IMAD.MOV.U32 R100, RZ, RZ, R111 ;  /* 0x000000ffff647224 */ /* 0x000fe400078e006f */
[----:B-1----:R-:W-:Y:S01]  /*c9ed0*/  HMMA.1688.F32.TF32 R108, R236, R96, R132 ;  /* 0x00000060ec6c723c */ /* 0x002fe20000081084 */
[----:B------:R-:W-:-:S15]  /*c9ee0*/  LDSM.16.M88.4 R132, [R3+UR14+0x1b180] ;  /* 0x01b1800e0384783b */ /* 0x000fde0008000200 */
[----:B------:R-:W-:-:S03]  /*c9ef0*/  NOP ;  /* 0x0000000000007918 */ /* 0x000fc60000000000 */
[----:B------:R-:W-:Y:S01]  /*c9f00*/  IMAD.MOV.U32 R97, RZ, RZ, R110 ;  /* 0x000000ffff617224 */ /* 0x000fe200078e006e */
[----:B------:R-:W-:Y:S01]  /*c9f10*/  STL.64 [R1+0x280], R108 ;  /* 0x0002806c01007387 */ /* 0x000fe20000100a00 */
[----:B------:R-:W-:-:S03]  /*c9f20*/  MOV R96, R111 ;  /* 0x0000006f00607202 */ /* 0x000fc60000000f00 */
        /* <DEDUP_REMOVED lines=11> */
[----:B------:R2:W-:Y:S04]  /*c9fe0*/  STL [R1+0x5fd8], R212 ;  /* 0x005fd8d401007387 */ /* 0x0005e80000100800 */
[----:B------:R3:W-:Y:S04]  /*c9ff0*/  STL [R1+0x5fd4], R213 ;  /* 0x005fd4d501007387 */ /* 0x0007e80000100800 */
        /* <DEDUP_REMOVED lines=63> */
[----:B------:R-:W-:Y:S04]  /*ca3f0*/  STL [R1+0x5cec], R218 ;  /* 0x005cecda01007387 */ /* 0x000fe80000100800 */
[----:B------:R-:W-:Y:S04]  /*ca400*/  STL [R1+0x5ce8], R219 ;  /* 0x005ce8db01007387 */ /* 0x000fe80000100800 */
[----:B------:R1:W-:Y:S04]  /*ca410*/  STL [R1+0x5ce4], R214 ;  /* 0x005ce4d601007387 */ /* 0x0003e80000100800 */
[----:B------:R1:W-:Y:S04]  /*ca420*/  STL [R1+0x5ce0], R215 ;  /* 0x005ce0d701007387 */ /* 0x0003e80000100800 */
[----:B--2---:R-:W2:Y:S04]  /*ca430*/  LDL.LU R212, [R1+0xa30] ;  /* 0x000a300001d47983 */ /* 0x004ea80000300800 */
[----:B---3--:R-:W2:Y:S04]  /*ca440*/  LDL.LU R213, [R1+0xa34] ;  /* 0x000a340001d57983 */ /* 0x008ea80000300800 */
[----:B-1----:R-:W2:Y:S04]  /*ca450*/  LDL.LU R214, [R1+0xa38] ;  /* 0x000a380001d67983 */ /* 0x002ea80000300800 */
        /* <DEDUP_REMOVED lines=9> */
[----:B------:R-:W-:Y:S04]  /*ca4f0*/  STL [R1+0x5cdc], R110 ;  /* 0x005cdc6e01007387 */ /* 0x000fe80000100800 */
[----:B------:R3:W-:Y:S04]  /*ca500*/  STL [R1+0x5cd8], R111 ;  /* 0x005cd86f01007387 */ /* 0x0007e80000100800 */
        /* <DEDUP_REMOVED lines=48> */
[----:B------:R1:W-:Y:S04]  /*ca810*/  STL [R1+0x5878], R252 ;  /* 0x005878fc01007387 */ /* 0x0003e80000100800 */
[----:B------:R-:W-:Y:S01]  /*ca820*/  STL [R1+0x5874], R2 ;  /* 0x0058740201007387 */ /* 0x000fe20000100800 */
[----:B--2---:R-:W-:-:S15]  /*ca830*/  HMMA.1688.F32.TF32 R216, R236, R88, R220 ;  /* 0x00000058ecd8723c */ /* 0x004fde00000810dc */
[----:B------:R-:W-:-:S04]  /*ca840*/  NOP ;  /* 0x0000000000007918 */ /* 0x000fc80000000000 */
[----:B------:R-:W-:Y:S01]  /*ca850*/  IMAD.MOV.U32 R223, RZ, RZ, R216 ;  /* 0x000000ffffdf7224 */ /* 0x000fe200078e00d8 */
[----:B------:R-:W-:Y:S01]  /*ca860*/  MOV R221, R218 ;  /* 0x000000da00dd7202 */ /* 0x000fe20000000f00 */
[----:B------:R-:W-:Y:S01]  /*ca870*/  IMAD.MOV.U32 R222, RZ, RZ, R217 ;  /* 0x000000ffffde7224 */ /* 0x000fe200078e00d9 */
[----:B------:R-:W2:Y:S01]  /*ca880*/  LDL.LU R216, [R1+0xa20] ;  /* 0x000a200001d87983 */ /* 0x000ea20000300800 */
[----:B------:R-:W-:-:S03]  /*ca890*/  IMAD.MOV.U32 R220, RZ, RZ, R219 ;  /* 0x000000ffffdc7224 */ /* 0x000fc600078e00db */
[----:B------:R-:W2:Y:S04]  /*ca8a0*/  LDL.LU R217, [R1+0xa24] ;  /* 0x000a240001d97983 */ /* 0x000ea80000300800 */
[----:B------:R-:W2:Y:S04]  /*ca8b0*/  LDL.LU R218, [R1+0xa28] ;  /* 0x000a280001da7983 */ /* 0x000ea80000300800 */
[----:B------:R-:W2:Y:S01]  /*ca8c0*/  LDL.LU R219, [R1+0xa2c] ;  /* 0x000a2c0001db7983 */ /* 0x000ea20000300800 */
[----:B---3--:R-:W-:Y:S03]  /*ca8d0*/  HMMA.1688.F32.TF32 R108, R236, R84, R176 ;  /* 0x00000054ec6c723c */ /* 0x008fe600000810b0 */
[----:B------:R-:W-:Y:S04]  /*ca8e0*/  STL [R1+0x61f4], R220 ;  /* 0x0061f4dc01007387 */ /* 0x000fe80000100800 */
[----:B------:R-:W-:Y:S04]  /*ca8f0*/  STL [R1+0x61f0], R221 ;  /* 0x0061f0dd01007387 */ /* 0x000fe80000100800 */
[----:B------:R-:W-:Y:S04]  /*ca900*/  STL [R1+0x61ec], R222 ;  /* 0x0061ecde01007387 */ /* 0x000fe80000100800 */
[----:B------:R3:W-:Y:S04]  /*ca910*/  STL [R1+0x61e8], R223 ;  /* 0x0061e8df01007387 */ /* 0x0007e80000100800 */
[----:B------:R-:W3:Y:S04]  /*ca920*/  LDL.LU R176, [R1+0xa10] ;  /* 0x000a100001b07983 */ /* 0x000ee80000300800 */
[----:B------:R-:W3:Y:S04]  /*ca930*/  LDL.LU R177, [R1+0xa14] ;  /* 0x000a140001b17983 */ /* 0x000ee80000300800 */
[----:B------:R-:W3:Y:S04]  /*ca940*/  LDL.LU R178, [R1+0xa18] ;  /* 0x000a180001b27983 */ /* 0x000ee80000300800 */
[----:B------:R-:W3:Y:S01]  /*ca950*/  LDL.LU R179, [R1+0xa1c] ;  /* 0x000a1c0001b37983 */ /* 0x000ee20000300800 */
[----:B------:R-:W-:Y:S01]  /*ca960*/  IMAD.MOV.U32 R89, RZ, RZ, R108 ;  /* 0x000000ffff597224 */ /* 0x000fe200078e006c */
[----:B------:R-:W-:Y:S01]  /*ca970*/  MOV R88, R109 ;  /* 0x0000006d00587202 */ /* 0x000fe20000000f00 */
[----:B------:R-:W-:-:S02]  /*ca980*/  IMAD.MOV.U32 R85, RZ, RZ, R110 ;  /* 0x000000ffff557224 */ /* 0x000fc400078e006e */
[----:B------:R-:W-:Y:S02]  /*ca990*/  IMAD.MOV.U32 R84, RZ, RZ, R111 ;  /* 0x000000ffff547224 */ /* 0x000fe400078e006f */
[----:B------:R-:W-:Y:S03]  /*ca9a0*/  HMMA.1688.F32.TF32 R108, R236, R80, R212 ;  /* 0x00000050ec6c723c */ /* 0x000fe600000810d4 */
        /* <DEDUP_REMOVED lines=8> */
[----:B------:R-:W-:Y:S01]  /*caa30*/  MOV R80, R111 ;  /* 0x0000006f00507202 */ /* 0x000fe20000000f00 */
[----:B------:R-:W-:Y:S01]  /*caa40*/  IMAD.MOV.U32 R81, RZ, RZ, R110 ;  /* 0x000000ffff517224 */ /* 0x000fe200078e006e */
[----:B------:R-:W-:Y:S01]  /*caa50*/  MOV R244, R108 ;  /* 0x0000006c00f47202 */ /* 0x000fe20000000f00 */
[----:B-1----:R-:W-:-:S02]  /*caa60*/  IMAD.MOV.U32 R252, RZ, RZ, R109 ;  /* 0x000000fffffc7224 */ /* 0x002fc400078e006d */
[----:B------:R1:W-:Y:S04]  /*caa70*/  STL [R1+0x6214], R80 ;  /* 0x0062145001007387 */ /* 0x0003e80000100800 */
[----:B------:R1:W-:Y:S04]  /*caa80*/  STL [R1+0x6210], R81 ;  /* 0x0062105101007387 */ /* 0x0003e80000100800 */
[----:B------:R1:W-:Y:S04]  /*caa90*/  STL [R1+0x620c], R252 ;  /* 0x00620cfc01007387 */ /* 0x0003e80000100800 */
[----:B------:R1:W-:Y:S01]  /*caaa0*/  STL [R1+0x6208], R244 ;  /* 0x006208f401007387 */ /* 0x0003e20000100800 */
        /* <DEDUP_REMOVED lines=9> */
[----:B------:R1:W-:Y:S04]  /*cab40*/  STL [R1+0x6224], R76 ;  /* 0x0062244c01007387 */ /* 0x0003e80000100800 */
[----:B------:R1:W-:Y:S01]  /*cab50*/  STL [R1+0x6220], R77 ;  /* 0x0062204d01007387 */ /* 0x0003e20000100800 */
[----:B---3--:R-:W-:Y:S03]  /*cab60*/  HMMA.1688.F32.TF32 R108, R236, R72, R176 ;  /* 0x00000048ec6c723c */ /* 0x008fe600000810b0 */
        /* <DEDUP_REMOVED lines=10> */
[----:B------:R-:W-:Y:S04]  /*cac10*/  STL [R1+0x6234], R249 ;  /* 0x006234f901007387 */ /* 0x000fe80000100800 */
[----:B------:R-:W-:Y:S04]  /*cac20*/  STL [R1+0x6230], R100 ;  /* 0x0062306401007387 */ /* 0x000fe80000100800 */
[----:B------:R1:W-:Y:S01]  /*cac30*/  STL [R1+0x622c], R101 ;  /* 0x00622c6501007387 */ /* 0x0003e20000100800 */
[----:B----4-:R-:W-:Y:S03]  /*cac40*/  HMMA.1688.F32.TF32 R108, R236, R68, R212 ;  /* 0x00000044ec6c723c */ /* 0x010fe600000810d4 */
[----:B------:R4:W-:Y:S04]  /*cac50*/  STL [R1+0x6228], R96 ;  /* 0x0062286001007387 */ /* 0x0009e80000100800 */
[----:B------:R-:W4:Y:S04]  /*cac60*/  LDL.LU R212, [R1+0x9d0] ;  /* 0x0009d00001d47983 */ /* 0x000f280000300800 */
[----:B------:R-:W4:Y:S04]  /*cac70*/  LDL.LU R213, [R1+0x9d4] ;  /* 0x0009d40001d57983 */ /* 0x000f280000300800 */
[----:B------:R-:W4:Y:S04]  /*cac80*/  LDL.LU R214, [R1+0x9d8] ;  /* 0x0009d80001d67983 */ /* 0x000f280000300800 */
[----:B------:R-:W4:Y:S01]  /*cac90*/  LDL.LU R215, [R1+0x9dc] ;  /* 0x0009dc0001d77983 */ /* 0x000f220000300800 */
[----:B------:R-:W-:Y:S01]  /*caca0*/  MOV R73, R108 ;  /* 0x0000006c00497202 */ /* 0x000fe20000000f00 */
[----:B------:R-:W-:Y:S01]  /*cacb0*/  IMAD.MOV.U32 R72, RZ, RZ, R109 ;  /* 0x000000ffff487224 */ /* 0x000fe200078e006d */
[----:B------:R-:W-:Y:S01]  /*cacc0*/  MOV R68, R111 ;  /* 0x0000006f00447202 */ /* 0x000fe20000000f00 */
[----:B------:R-:W-:-:S04]  /*cacd0*/  IMAD.MOV.U32 R69, RZ, RZ, R110 ;  /* 0x000000ffff457224 */ /* 0x000fc800078e006e */
[----:B------:R1:W-:Y:S04]  /*cace0*/  STL [R1+0x6244], R68 ;  /* 0x0062444401007387 */ /* 0x0003e80000100800 */
[----:B------:R1:W-:Y:S04]  /*cacf0*/  STL [R1+0x6240], R69 ;  /* 0x0062404501007387 */ /* 0x0003e80000100800 */
        /* <DEDUP_REMOVED lines=19> */
[----:B------:R-:W2:Y:S01]  /*cae30*/  LDL.LU R219, [R1+0x9ac] ;  /* 0x0009ac0001db7983 */ /* 0x000ea20000300800 */
[----:B---3--:R-:W-:Y:S03]  /*cae40*/  HMMA.1688.F32.TF32 R116, R236, R60, R176 ;  /* 0x0000003cec74723c */ /* 0x008fe600000810b0 */
[----:B------:R-:W-:Y:S04]  /*cae50*/  STL [R1+0x6254], R64 ;  /* 0x0062544001007387 */ /* 0x000fe80000100800 */
[----:B------:R-:W-:Y:S04]  /*cae60*/  STL [R1+0x6250], R65 ;  /* 0x0062504101007387 */ /* 0x000fe80000100800 */
[----:B------:R3:W-:Y:S04]  /*cae70*/  STL [R1+0x624c], R97 ;  /* 0x00624c6101007387 */ /* 0x0007e80000100800 */
[----:B------:R1:W-:Y:S04]  /*cae80*/  STL [R1+0x6248], R223 ;  /* 0x006248df01007387 */ /* 0x0003e80000100800 */
        /* <DEDUP_REMOVED lines=8> */
[----:B------:R1:W-:Y:S01]  /*caf10*/  STL [R1+0x625c], R221 ;  /* 0x00625cdd01007387 */ /* 0x0003e20000100800 */
[C---:B----4-:R-:W-:Y:S03]  /*caf20*/  HMMA.1688.F32.TF32 R116, R236.reuse, R56, R212 ;  /* 0x00000038ec74723c */ /* 0x050fe600000810d4 */
[----:B------:R4:W-:Y:S04]  /*caf30*/  STL [R1+0x6258], R220 ;  /* 0x006258dc01007387 */ /* 0x0009e80000100800 */
[----:B------:R-:W3:Y:S04]  /*caf40*/  LDL.LU R212, [R1+0x980] ;  /* 0x0009800001d47983 */ /* 0x000ee80000300800 */
[----:B------:R-:W3:Y:S04]  /*caf50*/  LDL.LU R213, [R1+0x984] ;  /* 0x0009840001d57983 */ /* 0x000ee80000300800 */
[----:B------:R-:W3:Y:S04]  /*caf60*/  LDL.LU R214, [R1+0x988] ;  /* 0x0009880001d67983 */ /* 0x000ee80000300800 */
[----:B------:R-:W3:Y:S01]  /*caf70*/  LDL.LU R215, [R1+0x98c] ;  /* 0x00098c0001d77983 */ /* 0x000ee20000300800 */
[----:B------:R-:W-:-:S15]  /*caf80*/  HMMA.1688.F32.TF32 R112, R236, R52, R112 ;  /* 0x00000034ec70723c */ /* 0x000fde0000081070 */
[----:B------:R-:W-:-:S04]  /*caf90*/  NOP ;  /* 0x0000000000007918 */ /* 0x000fc80000000000 */
[----:B------:R-:W-:Y:S01]  /*cafa0*/  IMAD.MOV.U32 R60, RZ, RZ, R112 ;  /* 0x000000ffff3c7224 */ /* 0x000fe200078e0070 */
[----:B------:R-:W-:Y:S01]  /*cafb0*/  MOV R56, R114 ;  /* 0x0000007200387202 */ /* 0x000fe20000000f00 */
[----:B------:R-:W-:Y:S02]  /*cafc0*/  IMAD.MOV.U32 R57, RZ, RZ, R113 ;  /* 0x000000ffff397224 */ /* 0x000fe400078e0071 */
[----:B------:R-:W-:Y:S01]  /*cafd0*/  IMAD.MOV.U32 R53, RZ, RZ, R115 ;  /* 0x000000ffff357224 */ /* 0x000fe200078e0073 */
[----:B--2---:R-:W-:-:S15]  /*cafe0*/  HMMA.1688.F32.TF32 R108, R236, R48, R108 ;  /* 0x00000030ec6c723c */ /* 0x004fde000008106c */
[----:B------:R-:W-:-:S04]  /*caff0*/  NOP ;  /* 0x0000000000007918 */ /* 0x000fc80000000000 */
[----:B-1----:R-:W-:Y:S01]  /*cb000*/  IMAD.MOV.U32 R80, RZ, RZ, R108 ;  /* 0x000000ffff507224 */ /* 0x002fe200078e006c */
[----:B------:R-:W-:Y:S01]  /*cb010*/  MOV R81, R109 ;  /* 0x0000006d00517202 */ /* 0x000fe20000000f00 */
[----:B------:R-:W-:Y:S02]  /*cb020*/  IMAD.MOV.U32 R252, RZ, RZ, R110 ;  /* 0x000000fffffc7224 */ /* 0x000fe400078e006e */
[----:B------:R-:W-:Y:S02]  /*cb030*/  IMAD.MOV.U32 R244, RZ, RZ, R111 ;  /* 0x000000fffff47224 */ /* 0x000fe400078e006f */
[C---:B------:R-:W-:Y:S01]  /*cb040*/  HMMA.1688.F32.TF32 R108, R236.reuse, R44, R216 ;  /* 0x0000002cec6c723c */ /* 0x040fe200000810d8 */
        /* <DEDUP_REMOVED lines=14> */
[----:B------:R-:W-:Y:S01]  /*cb130*/  MOV R248, R111 ;  /* 0x0000006f00f87202 */ /* 0x000fe20000000f00 */
[----:B------:R-:W-:Y:S01]  /*cb140*/  IMAD.MOV.U32 R245, RZ, RZ, R110 ;  /* 0x000000fffff57224 */ /* 0x000fe200078e006e */
[----:B------:R-:W4:Y:S01]  /*cb150*/  LDL.LU R204, [R1+0x940] ;  /* 0x0009400001cc7983 */ /* 0x000f220000300800 */
[----:B---3--:R-:W-:Y:S03]  /*cb160*/  HMMA.1688.F32.TF32 R108, R236, R40, R176 ;  /* 0x00000028ec6c723c */ /* 0x008fe600000810b0 */
[----:B------:R-:W3:Y:S04]  /*cb170*/  LDL.LU R205, [R1+0x944] ;  /* 0x0009440001cd7983 */ /* 0x000ee80000300800 */
[----:B------:R-:W3:Y:S04]  /*cb180*/  LDL.LU R206, [R1+0x948] ;  /* 0x0009480001ce7983 */ /* 0x000ee80000300800 */
[----:B------:R-:W3:Y:S08]  /*cb190*/  LDL.LU R207, [R1+0x94c] ;  /* 0x00094c0001cf7983 */ /* 0x000ef00000300800 */
        /* <DEDUP_REMOVED lines=19> */
[----:B------:R-:W-:Y:S01]  /*cb2d0*/  IMAD.MOV.U32 R85, RZ, RZ, R117 ;  /* 0x000000ffff557224 */ /* 0x000fe200078e0075 */
[----:B------:R-:W-:Y:S01]  /*cb2e0*/  MOV R89, R119 ;  /* 0x0000007700597202 */ /* 0x000fe20000000f00 */
[----:B------:R-:W-:-:S02]  /*cb2f0*/  IMAD.MOV.U32 R88, RZ, RZ, R118 ;  /* 0x000000ffff587224 */ /* 0x000fc400078e0076 */
[C---:B--2---:R-:W-:Y:S01]  /*cb300*/  HMMA.1688.F32.TF32 R116, R236.reuse, R32, R216 ;  /* 0x00000020ec74723c */ /* 0x044fe200000810d8 */
[----:B------:R-:W2:Y:S04]  /*cb310*/  LDL.LU R216, [R1+0x920] ;  /* 0x0009200001d87983 */ /* 0x000ea80000300800 */
[----:B------:R-:W2:Y:S04]  /*cb320*/  LDL.LU R217, [R1+0x924] ;  /* 0x0009240001d97983 */ /* 0x000ea80000300800 */
[----:B------:R-:W2:Y:S04]  /*cb330*/  LDL.LU R218, [R1+0x928] ;  /* 0x0009280001da7983 */ /* 0x000ea80000300800 */
[----:B------:R-:W2:Y:S01]  /*cb340*/  LDL.LU R219, [R1+0x92c] ;  /* 0x00092c0001db7983 */ /* 0x000ea20000300800 */
[----:B----4-:R-:W-:Y:S05]  /*cb350*/  HMMA.1688.F32.TF32 R112, R236, R24, R112 ;  /* 0x00000018ec70723c */ /* 0x010fea0000081070 */
[----:B------:R-:W-:Y:S01]  /*cb360*/  MOV R249, R116 ;  /* 0x0000007400f97202 */ /* 0x000fe20000000f00 */
[----:B------:R-:W-:Y:S01]  /*cb370*/  IMAD.MOV.U32 R100, RZ, RZ, R117 ;  /* 0x000000ffff647224 */ /* 0x000fe200078e0075 */
[----:B------:R-:W-:Y:S01]  /*cb380*/  MOV R32, R119 ;  /* 0x0000007700207202 */ /* 0x000fe20000000f00 */
[----:B------:R-:W-:-:S02]  /*cb390*/  IMAD.MOV.U32 R33, RZ, RZ, R118 ;  /* 0x000000ffff217224 */ /* 0x000fc400078e0076 */
[----:B------:R-:W-:Y:S09]  /*cb3a0*/  HMMA.1688.F32.TF32 R116, R236, R28, R208 ;  /* 0x0000001cec74723c */ /* 0x000ff200000810d0 */
[----:B------:R-:W-:Y:S01]  /*cb3b0*/  IMAD.MOV.U32 R68, RZ, RZ, R112 ;  /* 0x000000ffff447224 */ /* 0x000fe200078e0070 */
[----:B------:R-:W-:Y:S01]  /*cb3c0*/  MOV R69, R113 ;  /* 0x0000007100457202 */ /* 0x000fe20000000f00 */
[----:B------:R-:W4:Y:S01]  /*cb3d0*/  LDL.LU R112, [R1+0x8f0] ;  /* 0x0008f00001707983 */ /* 0x000f220000300800 */
[----:B------:R-:W-:-:S02]  /*cb3e0*/  IMAD.MOV.U32 R25, RZ, RZ, R114 ;  /* 0x000000ffff197224 */ /* 0x000fc400078e0072 */
[----:B------:R-:W-:Y:S01]  /*cb3f0*/  IMAD.MOV.U32 R24, RZ, RZ, R115 ;  /* 0x000000ffff187224 */ /* 0x000fe200078e0073 */
[----:B------:R-:W4:Y:S04]  /*cb400*/  LDL.LU R113, [R1+0x8f4] ;  /* 0x0008f40001717983 */ /* 0x000f280000300800 */
[----:B------:R-:W4:Y:S04]  /*cb410*/  LDL.LU R114, [R1+0x8f8] ;  /* 0x0008f80001727983 */ /* 0x000f280000300800 */
[----:B------:R-:W4:Y:S04]  /*cb420*/  LDL.LU R115, [R1+0x8fc] ;  /* 0x0008fc0001737983 */ /* 0x000f280000300800 */
[----:B------:R-:W4:Y:S01]  /*cb430*/  LDL.LU.64 R210, [R1+0x38] ;  /* 0x0000380001d27983 */ /* 0x000f220000300a00 */
        /* <DEDUP_REMOVED lines=11> */
[----:B------:R-:W-:Y:S01]  /*cb4f0*/  IMAD.MOV.U32 R92, RZ, RZ, R111 ;  /* 0x000000ffff5c7224 */ /* 0x000fe200078e006f */
[----:B------:R-:W-:Y:S01]  /*cb500*/  MOV R29, R118 ;  /* 0x00000076001d7202 */ /* 0x000fe20000000f00 */
[----:B------:R-:W-:Y:S02]  /*cb510*/  IMAD.MOV.U32 R72, RZ, RZ, R116 ;  /* 0x000000ffff487224 */ /* 0x000fe400078e0074 */
[----:B------:R-:W-:Y:S02]  /*cb520*/  IMAD.MOV.U32 R73, RZ, RZ, R117 ;  /* 0x000000ffff497224 */ /* 0x000fe400078e0075 */
[----:B------:R-:W-:-:S02]  /*cb530*/  IMAD.MOV.U32 R28, RZ, RZ, R119 ;  /* 0x000000ffff1c7224 */ /* 0x000fc400078e0077 */
[----:B------:R-:W-:-:S15]  /*cb540*/  HMMA.1688.F32.TF32 R116, R236, R20, R204 ;  /* 0x00000014ec74723c */ /* 0x000fde00000810cc */
[----:B------:R-:W-:-:S04]  /*cb550*/  NOP ;  /* 0x0000000000007918 */ /* 0x000fc80000000000 */
[----:B------:R-:W-:Y:S01]  /*cb560*/  MOV R2, R119 ;  /* 0x0000007700027202 */ /* 0x000fe20000000f00 */
[----:B--2---:R-:W-:Y:S08]  /*cb570*/  HMMA.1688.F32.TF32 R108, R236, R12, R216 ;  /* 0x0000000cec6c723c */ /* 0x004ff000000810d8 */
[----:B----4-:R-:W-:Y:S11]  /*cb580*/  HMMA.1688.F32.TF32 R112, R240, R210, R112 ;  /* 0x000000d2f070723c */ /* 0x010ff60000081070 */
[----:B------:R-:W-:Y:S01]  /*cb590*/  MOV R221, R108 ;  /* 0x0000006c00dd7202 */ /* 0x000fe20000000f00 */
[----:B------:R-:W-:Y:S01]  /*cb5a0*/  IMAD.MOV.U32 R220, RZ, RZ, R109 ;  /* 0x000000ffffdc7224 */ /* 0x000fe200078e006d */
[----:B------:R-:W2:Y:S01]  /*cb5b0*/  LDL.LU R108, [R1+0x8e0] ;  /* 0x0008e000016c7983 */ /* 0x000ea20000300800 */
[----:B------:R-:W-:Y:S01]  /*cb5c0*/  IMAD.MOV.U32 R13, RZ, RZ, R110 ;  /* 0x000000ffff0d7224 */ /* 0x000fe200078e006e */
[----:B------:R-:W-:-:S02]  /*cb5d0*/  MOV R12, R111 ;  /* 0x0000006f000c7202 */ /* 0x000fc40000000f00 */
[----:B------:R-:W2:Y:S04]  /*cb5e0*/  LDL.LU R109, [R1+0x8e4] ;  /* 0x0008e400016d7983 */ /* 0x000ea80000300800 */
[----:B------:R-:W2:Y:S04]  /*cb5f0*/  LDL.LU R110, [R1+0x8e8] ;  /* 0x0008e800016e7983 */ /* 0x000ea80000300800 */
[----:B------:R-:W2:Y:S04]  /*cb600*/  LDL.LU R111, [R1+0x8ec] ;  /* 0x0008ec00016f7983 */ /* 0x000ea80000300800 */
[----:B------:R-:W2:Y:S04]  /*cb610*/  LDL.LU.64 R214, [R1+0x28] ;  /* 0x0000280001d67983 */ /* 0x000ea80000300a00 */
[----:B------:R-:W3:Y:S04]  /*cb620*/  LDL.LU R204, [R1+0x8c0] ;  /* 0x0008c00001cc7983 */ /* 0x000ee80000300800 */
[----:B------:R-:W3:Y:S04]  /*cb630*/  LDL.LU R205, [R1+0x8c4] ;  /* 0x0008c40001cd7983 */ /* 0x000ee80000300800 */
[----:B------:R-:W3:Y:S04]  /*cb640*/  LDL.LU R206, [R1+0x8c8] ;  /* 0x0008c80001ce7983 */ /* 0x000ee80000300800 */
[----:B------:R-:W3:Y:S04]  /*cb650*/  LDL.LU R207, [R1+0x8cc] ;  /* 0x0008cc0001cf7983 */ /* 0x000ee80000300800 */
[----:B------:R-:W3:Y:S04]  /*cb660*/  LDL.LU.64 R218, [R1+0x18] ;  /* 0x0000180001da7983 */ /* 0x000ee80000300a00 */
[----:B------:R-:W-:Y:S04]  /*cb670*/  STL.64 [R1+0x6268], R222 ;  /* 0x006268de01007387 */ /* 0x000fe80000100a00 */
[----:B------:R-:W-:Y:S01]  /*cb680*/  STL.64 [R1+0x6260], R220 ;  /* 0x006260dc01007387 */ /* 0x000fe20000100a00 */
[----:B------:R-:W-:-:S03]  /*cb690*/  IMAD.MOV.U32 R124, RZ, RZ, R210 ;  /* 0x000000ffff7c7224 */ /* 0x000fc600078e00d2 */
[----:B------:R-:W4:Y:S01]  /*cb6a0*/  LDL.LU R200, [R1+0x8a0] ;  /* 0x0008a00001c87983 */ /* 0x000f220000300800 */
[----:B------:R-:W-:-:S03]  /*cb6b0*/  IMAD.MOV.U32 R119, RZ, RZ, R211 ;  /* 0x000000ffff777224 */ /* 0x000fc600078e00d3 */
[----:B------:R-:W4:Y:S04]  /*cb6c0*/  LDL.LU R201, [R1+0x8a4] ;  /* 0x0008a40001c97983 */ /* 0x000f280000300800 */
[----:B------:R-:W4:Y:S04]  /*cb6d0*/  LDL.LU R202, [R1+0x8a8] ;  /* 0x0008a80001ca7983 */ /* 0x000f280000300800 */
[----:B------:R-:W4:Y:S04]  /*cb6e0*/  LDL.LU R203, [R1+0x8ac] ;  /* 0x0008ac0001cb7983 */ /* 0x000f280000300800 */
[----:B------:R-:W4:Y:S01]  /*cb6f0*/  LDL.LU.64 R210, [R1+0x8] ;  /* 0x0000080001d27983 */ /* 0x000f220000300a00 */
[----:B------:R-:W-:-:S03]  /*cb700*/  MOV R49, R112 ;  /* 0x0000007000317202 */ /* 0x000fc60000000f00 */
[----:B------:R-:W4:Y:S01]  /*cb710*/  LDL.LU R192, [R1+0x860] ;  /* 0x0008600001c07983 */ /* 0x000f220000300800 */
[----:B------:R-:W-:-:S03]  /*cb720*/  IMAD.MOV.U32 R48, RZ, RZ, R113 ;  /* 0x000000ffff307224 */ /* 0x000fc600078e0071 */
[----:B------:R-:W4:Y:S01]  /*cb730*/  LDL.LU R193, [R1+0x864] ;  /* 0x0008640001c17983 */ /* 0x000f220000300800 */
[----:B------:R-:W-:-:S03]  /*cb740*/  IMAD.MOV.U32 R41, RZ, RZ, R114 ;  /* 0x000000ffff297224 */ /* 0x000fc600078e0072 */
[----:B------:R-:W4:Y:S01]  /*cb750*/  LDL.LU R194, [R1+0x868] ;  /* 0x0008680001c27983 */ /* 0x000f220000300800 */
[----:B------:R-:W-:-:S03]  /*cb760*/  MOV R40, R115 ;  /* 0x0000007300287202 */ /* 0x000fc60000000f00 */
[----:B------:R-:W4:Y:S04]  /*cb770*/  LDL.LU R195, [R1+0x86c] ;  /* 0x00086c0001c37983 */ /* 0x000f280000300800 */
[----:B------:R-:W4:Y:S04]  /*cb780*/  LDL.LU R112, [R1+0x880] ;  /* 0x0008800001707983 */ /* 0x000f280000300800 */
[----:B------:R-:W4:Y:S04]  /*cb790*/  LDL.LU R113, [R1+0x884] ;  /* 0x0008840001717983 */ /* 0x000f280000300800 */
[----:B------:R-:W4:Y:S04]  /*cb7a0*/  LDL.LU R114, [R1+0x888] ;  /* 0x0008880001727983 */ /* 0x000f280000300800 */
[----:B------:R-:W4:Y:S01]  /*cb7b0*/  LDL.LU R115, [R1+0x88c] ;  /* 0x00088c0001737983 */ /* 0x000f220000300800 */
[----:B------:R-:W-:Y:S01]  /*cb7c0*/  MOV R21, R116 ;  /* 0x0000007400157202 */ /* 0x000fe20000000f00 */
[----:B------:R-:W-:-:S02]  /*cb7d0*/  IMAD.MOV.U32 R20, RZ, RZ, R117 ;  /* 0x000000ffff147224 */ /* 0x000fc400078e0075 */
[----:B------:R-:W-:Y:S01]  /*cb7e0*/  IMAD.MOV.U32 R3, RZ, RZ, R118 ;  /* 0x000000ffff037224 */ /* 0x000fe200078e0076 */
        /* <DEDUP_REMOVED lines=12> */
[----:B--2---:R-:W-:Y:S01]  /*cb8b0*/  HMMA.1688.F32.TF32 R120, R240, R214, R108 ;  /* 0x000000d6f078723c */ /* 0x004fe2000008106c */
[----:B------:R-:W-:-:S02]  /*cb8c0*/  IMAD.MOV.U32 R116, RZ, RZ, R214 ;  /* 0x000000ffff747224 */ /* 0x000fc400078e00d6 */
[----:B------:R-:W-:-:S15]  /*cb8d0*/  IMAD.MOV.U32 R44, RZ, RZ, R215 ;  /* 0x000000ffff2c7224 */ /* 0x000fde00078e00d7 */
[----:B------:R-:W-:Y:S01]  /*cb8e0*/  NOP ;  /* 0x0000000000007918 */ /* 0x000fe20000000000 */
[----:B------:R-:W-:Y:S01]  /*cb8f0*/  MOV R215, R120 ;  /* 0x0000007800d77202 */ /* 0x000fe20000000f00 */
[----:B------:R-:W-:Y:S01]  /*cb900*/  IMAD.MOV.U32 R214, RZ, RZ, R121 ;  /* 0x000000ffffd67224 */ /* 0x000fe200078e0079 */
[----:B------:R-:W-:Y:S01]  /*cb910*/  MOV R110, R123 ;  /* 0x0000007b006e7202 */ /* 0x000fe20000000f00 */
[----:B------:R-:W-:Y:S02]  /*cb920*/  IMAD.MOV.U32 R111, RZ, RZ, R122 ;  /* 0x000000ffff6f7224 */ /* 0x000fe400078e007a */
[----:B---3--:R-:W-:Y:S01]  /*cb930*/  HMMA.1688.F32.TF32 R120, R240, R218, R204 ;  /* 0x000000daf078723c */ /* 0x008fe200000810cc */
[----:B------:R-:W-:Y:S02]  /*cb940*/  IMAD.MOV.U32 R118, RZ, RZ, R218 ;  /* 0x000000ffff767224 */ /* 0x000fe400078e00da */
[----:B------:R-:W-:-:S15]  /*cb950*/  IMAD.MOV.U32 R117, RZ, RZ, R219 ;  /* 0x000000ffff757224 */ /* 0x000fde00078e00db */
[----:B------:R-:W-:Y:S01]  /*cb960*/  NOP ;  /* 0x0000000000007918 */ /* 0x000fe20000000000 */
[----:B------:R-:W-:Y:S01]  /*cb970*/  MOV R219, R120 ;  /* 0x0000007800db7202 */ /* 0x000fe20000000f00 */
[----:B------:R-:W-:Y:S01]  /*cb980*/  IMAD.MOV.U32 R218, RZ, RZ, R121 ;  /* 0x000000ffffda7224 */ /* 0x000fe200078e0079 */
[----:B------:R-:W-:Y:S01]  /*cb990*/  MOV R206, R123 ;  /* 0x0000007b00ce7202 */ /* 0x000fe20000000f00 */
[----:B------:R-:W-:Y:S02]  /*cb9a0*/  IMAD.MOV.U32 R207, RZ, RZ, R122 ;  /* 0x000000ffffcf7224 */ /* 0x000fe400078e007a */
[----:B----4-:R-:W-:-:S15]  /*cb9b0*/  HMMA.1688.F32.TF32 R120, R240, R210, R200 ;  /* 0x000000d2f078723c */ /* 0x010fde00000810c8 */
[----:B------:R-:W-:-:S04]  /*cb9c0*/  NOP ;  /* 0x0000000000007918 */ /* 0x000fc80000000000 */
[----:B------:R-:W-:Y:S01]  /*cb9d0*/  MOV R203, R120 ;  /* 0x0000007800cb7202 */ /* 0x000fe20000000f00 */
[----:B------:R-:W-:Y:S01]  /*cb9e0*/  IMAD.MOV.U32 R202, RZ, RZ, R121 ;  /* 0x000000ffffca7224 */ /* 0x000fe200078e0079 */
[----:B------:R-:W-:Y:S01]  /*cb9f0*/  MOV R4, R123 ;  /* 0x0000007b00047202 */ /* 0x000fe20000000f00 */
[----:B------:R-:W-:Y:S02]  /*cba00*/  IMAD.MOV.U32 R5, RZ, RZ, R122 ;  /* 0x000000ffff057224 */ /* 0x000fe400078e007a */
[----:B------:R-:W-:Y:S01]  /*cba10*/  HMMA.1688.F32.TF32 R120, R240, R250, R112 ;  /* 0x000000faf078723c */ /* 0x000fe20000081070 */
[----:B------:R-:W-:Y:S02]  /*cba20*/  IMAD.MOV.U32 R9, RZ, RZ, R210 ;  /* 0x000000ffff097224 */ /* 0x000fe400078e00d2 */
[----:B------:R-:W-:-:S15]  /*cba30*/  IMAD.MOV.U32 R8, RZ, RZ, R211 ;  /* 0x000000ffff087224 */ /* 0x000fde00078e00d3 */
[----:B------:R-:W-:Y:S01]  /*cba40*/  NOP ;  /* 0x0000000000007918 */ /* 0x000fe20000000000 */
[----:B------:R-:W-:Y:S01]  /*cba50*/  IMAD.MOV.U32 R211, RZ, RZ, R120 ;  /* 0x000000ffffd37224 */ /* 0x000fe200078e0078 */
[----:B------:R-:W-:Y:S01]  /*cba60*/  MOV R115, R122 ;  /* 0x0000007a00737202 */ /* 0x000fe20000000f00 */
[----:B------:R-:W-:Y:S02]  /*cba70*/  IMAD.MOV.U32 R210, RZ, RZ, R121 ;  /* 0x000000ffffd27224 */ /* 0x000fe400078e0079 */
[----:B------:R-:W-:Y:S02]  /*cba80*/  IMAD.MOV.U32 R114, RZ, RZ, R123 ;  /* 0x000000ffff727224 */ /* 0x000fe400078e007b */
[----:B------:R-:W-:Y:S01]  /*cba90*/  HMMA.1688.F32.TF32 R120, R240, R246, R192 ;  /* 0x000000f6f078723c */ /* 0x000fe200000810c0 */
        /* <DEDUP_REMOVED lines=8> */
[----:B------:R-:W-:Y:S01]  /*cbb20*/  HMMA.1688.F32.TF32 R120, R240, R10, R196 ;  /* 0x0000000af078723c */ /* 0x000fe200000810c4 */
[----:B------:R-:W-:Y:S04]  /*cbb30*/  STL.64 [R1+0x6008], R214 ;  /* 0x006008d601007387 */ /* 0x000fe80000100a00 */
[----:B------:R-:W-:Y:S04]  /*cbb40*/  STL.64 [R1+0x6000], R212 ;  /* 0x006000d401007387 */ /* 0x000fe80000100a00 */
[----:B------:R-:W-:Y:S04]  /*cbb50*/  STL.64 [R1+0x5ff8], R218 ;  /* 0x005ff8da01007387 */ /* 0x000fe80000100a00 */
[----:B------:R-:W-:Y:S04]  /*cbb60*/  STL.64 [R1+0x5ff0], R216 ;  /* 0x005ff0d801007387 */ /* 0x000fe80000100a00 */
        /* <DEDUP_REMOVED lines=8> */
[----:B------:R-:W-:Y:S03]  /*cbbf0*/  HMMA.1688.F32.TF32 R120, R240, R6, R188 ;  /* 0x00000006f078723c */ /* 0x000fe600000810bc */
[----:B------:R-:W-:Y:S04]  /*cbc00*/  STL.64 [R1+0x6028], R226 ;  /* 0x006028e201007387 */ /* 0x000fe80000100a00 */
[----:B------:R-:W-:Y:S04]  /*cbc10*/  STL.64 [R1+0x6020], R224 ;  /* 0x006020e001007387 */ /* 0x000fe80000100a00 */
[----:B------:R-:W-:Y:S04]  /*cbc20*/  STL.64 [R1+0x6018], R230 ;  /* 0x006018e601007387 */ /* 0x000fe80000100a00 */
[----:B------:R-:W-:Y:S04]  /*cbc30*/  STL.64 [R1+0x6010], R228 ;  /* 0x006010e401007387 */ /* 0x000fe80000100a00 */
[----:B------:R-:W4:Y:S04]  /*cbc40*/  LDL.LU R184, [R1+0x7c0] ;  /* 0x0007c00001b87983 */ /* 0x000f280000300800 */
[----:B------:R-:W4:Y:S04]  /*cbc50*/  LDL.LU R185, [R1+0x7c4] ;  /* 0x0007c40001b97983 */ /* 0x000f280000300800 */
[----:B------:R-:W4:Y:S04]  /*cbc60*/  LDL.LU R186, [R1+0x7c8] ;  /* 0x0007c80001ba7983 */ /* 0x000f280000300800 */
[----:B------:R-:W4:Y:S01]  /*cbc70*/  LDL.LU R187, [R1+0x7cc] ;  /* 0x0007cc0001bb7983 */ /* 0x000f220000300800 */
[----:B------:R-:W-:Y:S01]  /*cbc80*/  IMAD.MOV.U32 R108, RZ, RZ, R120 ;  /* 0x000000ffff6c7224 */ /* 0x000fe200078e0078 */
[----:B------:R-:W-:Y:S01]  /*cbc90*/  MOV R235, R122 ;  /* 0x0000007a00eb7202 */ /* 0x000fe20000000f00 */
[----:B------:R-:W-:-:S02]  /*cbca0*/  IMAD.MOV.U32 R109, RZ, RZ, R121 ;  /* 0x000000ffff6d7224 */ /* 0x000fc400078e0079 */
[----:B------:R-:W-:-:S05]  /*cbcb0*/  IMAD.MOV.U32 R234, RZ, RZ, R123 ;  /* 0x000000ffffea7224 */ /* 0x000fca00078e007b */
[----:B------:R-:W-:Y:S04]  /*cbcc0*/  STL.64 [R1+0x6048], R234 ;  /* 0x006048ea01007387 */ /* 0x000fe80000100a00 */
[----:B------:R-:W-:Y:S04]  /*cbcd0*/  STL.64 [R1+0x6040], R232 ;  /* 0x006040e801007387 */ /* 0x000fe80000100a00 */
[----:B------:R-:W-:Y:S04]  /*cbce0*/  STL.64 [R1+0x6038], R110 ;  /* 0x0060386e01007387 */ /* 0x000fe80000100a00 */
[----:B------:R3:W-:Y:S04]  /*cbcf0*/  STL.64 [R1+0x6030], R108 ;  /* 0x0060306c01007387 */ /* 0x0007e80000100a00 */
[----:B------:R-:W4:Y:S04]  /*cbd00*/  LDL.LU R188, [R1+0x7a0] ;  /* 0x0007a00001bc7983 */ /* 0x000f280000300800 */
[----:B------:R-:W4:Y:S04]  /*cbd10*/  LDL.LU R189, [R1+0x7a4] ;  /* 0x0007a40001bd7983 */ /* 0x000f280000300800 */
[----:B------:R-:W4:Y:S04]  /*cbd20*/  LDL.LU R190, [R1+0x7a8] ;  /* 0x0007a80001be7983 */ /* 0x000f280000300800 */
[----:B------:R-:W4:Y:S04]  /*cbd30*/  LDL.LU R191, [R1+0x7ac] ;  /* 0x0007ac0001bf7983 */ /* 0x000f280000300800 */
[----:B------:R-:W-:Y:S01]  /*cbd40*/  STL.64 [R1+0x6068], R210 ;  /* 0x006068d201007387 */ /* 0x000fe20000100a00 */
[----:B--2---:R-:W-:-:S15]  /*cbd50*/  HMMA.1688.F32.TF32 R120, R240, R106, R192 ;  /* 0x0000006af078723c */ /* 0x004fde00000810c0 */
[----:B------:R-:W-:-:S04]  /*cbd60*/  NOP ;  /* 0x0000000000007918 */ /* 0x000fc80000000000 */
[----:B------:R-:W-:Y:S02]  /*cbd70*/  IMAD.MOV.U32 R208, RZ, RZ, R122 ;  /* 0x000000ffffd07224 */ /* 0x000fe400078e007a */
[----:B------:R-:W-:Y:S01]  /*cbd80*/  IMAD.MOV.U32 R209, RZ, RZ, R123 ;  /* 0x000000ffffd17224 */ /* 0x000fe200078e007b */
[----:B------:R-:W-:Y:S01]  /*cbd90*/  MOV R113, R121 ;  /* 0x0000007900717202 */ /* 0x000fe20000000f00 */
[----:B------:R-:W-:-:S03]  /*cbda0*/  IMAD.MOV.U32 R112, RZ, RZ, R120 ;  /* 0x000000ffff707224 */ /* 0x000fc600078e0078 */
        /* <DEDUP_REMOVED lines=25> */
[----:B------:R-:W-:Y:S01]  /*cbf40*/  IMAD.MOV.U32 R198, RZ, RZ, R109 ;  /* 0x000000ffffc67224 */ /* 0x000fe200078e006d */
[----:B------:R-:W-:Y:S01]  /*cbf50*/  MOV R194, R111 ;  /* 0x0000006f00c27202 */ /* 0x000fe20000000f00 */
[----:B------:R-:W-:-:S02]  /*cbf60*/  IMAD.MOV.U32 R195, RZ, RZ, R110 ;  /* 0x000000ffffc37224 */ /* 0x000fc400078e006e */
[----:B----4-:R-:W-:-:S15]  /*cbf70*/  HMMA.1688.F32.TF32 R108, R240, R98, R184 ;  /* 0x00000062f06c723c */ /* 0x010fde00000810b8 */
[----:B------:R-:W-:-:S04]  /*cbf80*/  NOP ;  /* 0x0000000000007918 */ /* 0x000fc80000000000 */
[----:B------:R-:W-:Y:S01]  /*cbf90*/  IMAD.MOV.U32 R204, RZ, RZ, R108 ;  /* 0x000000ffffcc7224 */ /* 0x000fe200078e006c */
[----:B------:R-:W-:Y:S01]  /*cbfa0*/  MOV R200, R110 ;  /* 0x0000006e00c87202 */ /* 0x000fe20000000f00 */
[----:B------:R-:W-:Y:S02]  /*cbfb0*/  IMAD.MOV.U32 R205, RZ, RZ, R109 ;  /* 0x000000ffffcd7224 */ /* 0x000fe400078e006d */
[----:B------:R-:W-:Y:S02]  /*cbfc0*/  IMAD.MOV.U32 R201, RZ, RZ, R111 ;  /* 0x000000ffffc97224 */ /* 0x000fe400078e006f */
[----:B------:R-:W-:Y:S01]  /*cbfd0*/  HMMA.1688.F32.TF32 R108, R240, R94, R188 ;  /* 0x0000005ef06c723c */ /* 0x000fe200000810bc */
[----:B------:R-:W-:Y:S04]  /*cbfe0*/  STL.64 [R1+0x6088], R202 ;  /* 0x006088ca01007387 */ /* 0x000fe80000100a00 */
[----:B------:R-:W-:-:S14]  /*cbff0*/  STL.64 [R1+0x6080], R200 ;  /* 0x006080c801007387 */ /* 0x000fdc0000100a00 */
[----:B------:R-:W-:Y:S01]  /*cc000*/  IMAD.MOV.U32 R191, RZ, RZ, R108 ;  /* 0x000000ffffbf7224 */ /* 0x000fe200078e006c */
[----:B------:R-:W-:Y:S01]  /*cc010*/  MOV R190, R109 ;  /* 0x0000006d00be7202 */ /* 0x000fe20000000f00 */
[----:B------:R-:W-:Y:S02]  /*cc020*/  IMAD.MOV.U32 R187, RZ, RZ, R110 ;  /* 0x000000ffffbb7224 */ /* 0x000fe400078e006e */
[----:B------:R-:W-:Y:S01]  /*cc030*/  IMAD.MOV.U32 R186, RZ, RZ, R111 ;  /* 0x000000ffffba7224 */ /* 0x000fe200078e006f */
[----:B------:R-:W-:Y:S04]  /*cc040*/  STL.64 [R1+0x6078], R206 ;  /* 0x006078ce01007387 */ /* 0x000fe80000100a00 */
[----:B------:R-:W-:Y:S04]  /*cc050*/  STL.64 [R1+0x6070], R204 ;  /* 0x006070cc01007387 */ /* 0x000fe80000100a00 */
[----:B------:R-:W4:Y:S04]  /*cc060*/  LDL.LU R168, [R1+0x720] ;  /* 0x0007200001a87983 */ /* 0x000f280000300800 */
[----:B------:R-:W4:Y:S04]  /*cc070*/  LDL.LU R169, [R1+0x724] ;  /* 0x0007240001a97983 */ /* 0x000f280000300800 */
[----:B------:R-:W4:Y:S04]  /*cc080*/  LDL.LU R170, [R1+0x728] ;  /* 0x0007280001aa7983 */ /* 0x000f280000300800 */
[----:B------:R-:W4:Y:S01]  /*cc090*/  LDL.LU R171, [R1+0x72c] ;  /* 0x00072c0001ab7983 */ /* 0x000f220000300800 */
[C---:B--2---:R-:W-:Y:S08]  /*cc0a0*/  HMMA.1688.F32.TF32 R108, R240.reuse, R90, R156 ;  /* 0x0000005af06c723c */ /* 0x044ff0000008109c */
[----:B------:R-:W-:Y:S11]  /*cc0b0*/  HMMA.1688.F32.TF32 R112, R240, R86, R160 ;  /* 0x00000056f070723c */ /* 0x000ff600000810a0 */
[----:B------:R-:W-:Y:S01]  /*cc0c0*/  MOV R196, R110 ;  /* 0x0000006e00c47202 */ /* 0x000fe20000000f00 */
[----:B------:R2:W-:Y:S01]  /*cc0d0*/  STL.64 [R1+0xb10], R108 ;  /* 0x000b106c01007387 */ /* 0x0005e20000100a00 */
[----:B------:R-:W-:-:S02]  /*cc0e0*/  IMAD.MOV.U32 R197, RZ, RZ, R111 ;  /* 0x000000ffffc57224 */ /* 0x000fc400078e006f */
[C---:B--2---:R-:W-:Y:S01]  /*cc0f0*/  HMMA.1688.F32.TF32 R108, R240.reuse, R82, R172 ;  /* 0x00000052f06c723c */ /* 0x044fe200000810ac */
        /* <DEDUP_REMOVED lines=8> */
[----:B------:R-:W2:Y:S01]  /*cc180*/  LDL.LU R174, [R1+0x718] ;  /* 0x0007180001ae7983 */ /* 0x000ea20000300800 */
[----:B-1----:R-:W-:Y:S03]  /*cc190*/  HMMA.1688.F32.TF32 R108, R240, R78, R180 ;  /* 0x0000004ef06c723c */ /* 0x002fe600000810b4 */
[----:B------:R-:W2:-:S15]  /*cc1a0*/  LDL.LU R175, [R1+0x71c] ;  /* 0x00071c0001af7983 */ /* 0x000e9e0000300800 */
[----:B------:R-:W-:Y:S01]  /*cc1b0*/  NOP ;  /* 0x0000000000007918 */ /* 0x000fe20000000000 */
[----:B------:R3:W-:Y:S04]  /*cc1c0*/  STL [R1+0xae0], R108 ;  /* 0x000ae06c01007387 */ /* 0x0007e80000100800 */
[----:B------:R-:W2:Y:S04]  /*cc1d0*/  LDL.LU R180, [R1+0x700] ;  /* 0x0007000001b47983 */ /* 0x000ea80000300800 */
[----:B------:R-:W2:Y:S04]  /*cc1e0*/  LDL.LU R181, [R1+0x704] ;  /* 0x0007040001b57983 */ /* 0x000ea80000300800 */
[----:B------:R-:W2:Y:S04]  /*cc1f0*/  LDL.LU R182, [R1+0x708] ;  /* 0x0007080001b67983 */ /* 0x000ea80000300800 */
[----:B------:R-:W2:Y:S01]  /*cc200*/  LDL.LU R183, [R1+0x70c] ;  /* 0x00070c0001b77983 */ /* 0x000ea20000300800 */
[----:B------:R-:W-:Y:S01]  /*cc210*/  IMAD.MOV.U32 R188, RZ, RZ, R109 ;  /* 0x000000ffffbc7224 */ /* 0x000fe200078e006d */
[----:B------:R-:W-:Y:S01]  /*cc220*/  MOV R189, R110 ;  /* 0x0000006e00bd7202 */ /* 0x000fe20000000f00 */
[----:B------:R-:W-:-:S02]  /*cc230*/  IMAD.MOV.U32 R184, RZ, RZ, R111 ;  /* 0x000000ffffb87224 */ /* 0x000fc400078e006f */
[----:B---3--:R-:W-:Y:S03]  /*cc240*/  HMMA.1688.F32.TF32 R108, R240, R74, R164 ;  /* 0x0000004af06c723c */ /* 0x008fe600000810a4 */
[----:B------:R-:W-:Y:S04]  /*cc250*/  STL [R1+0x5fa0], R184 ;  /* 0x005fa0b801007387 */ /* 0x000fe80000100800 */
[----:B------:R-:W-:Y:S04]  /*cc260*/  STL [R1+0x5f9c], R189 ;  /* 0x005f9cbd01007387 */ /* 0x000fe80000100800 */
[----:B------:R-:W-:Y:S08]  /*cc270*/  STL [R1+0x5f98], R188 ;  /* 0x005f98bc01007387 */ /* 0x000ff00000100800 */
[----:B------:R-:W-:Y:S01]  /*cc280*/  STL [R1+0xad0], R108 ;  /* 0x000ad06c01007387 */ /* 0x000fe20000100800 */
[----:B------:R-:W-:Y:S01]  /*cc290*/  IMAD.MOV.U32 R192, RZ, RZ, R109 ;  /* 0x000000ffffc07224 */ /* 0x000fe200078e006d */
[----:B------:R-:W-:-:S02]  /*cc2a0*/  MOV R193, R110 ;  /* 0x0000006e00c17202 */ /* 0x000fc40000000f00 */
[----:B------:R4:W-:Y:S04]  /*cc2b0*/  STL [R1+0xadc], R111 ;  /* 0x000adc6f01007387 */ /* 0x0009e80000100800 */
[----:B------:R-:W3:Y:S04]  /*cc2c0*/  LDL.LU R164, [R1+0x6f0] ;  /* 0x0006f00001a47983 */ /* 0x000ee80000300800 */
[----:B------:R-:W3:Y:S01]  /*cc2d0*/  LDL.LU R165, [R1+0x6f4] ;  /* 0x0006f40001a57983 */ /* 0x000ee20000300800 */
[C---:B----4-:R-:W-:Y:S03]  /*cc2e0*/  HMMA.1688.F32.TF32 R108, R240.reuse, R70, R168 ;  /* 0x00000046f06c723c */ /* 0x050fe600000810a8 */
[----:B------:R-:W3:Y:S04]  /*cc2f0*/  LDL.LU R166, [R1+0x6f8] ;  /* 0x0006f80001a67983 */ /* 0x000ee80000300800 */
[----:B------:R-:W3:Y:S04]  /*cc300*/  LDL.LU R167, [R1+0x6fc] ;  /* 0x0006fc0001a77983 */ /* 0x000ee80000300800 */
[----:B------:R-:W-:Y:S04]  /*cc310*/  STL.64 [R1+0x60a8], R194 ;  /* 0x0060a8c201007387 */ /* 0x000fe80000100a00 */
[----:B------:R-:W-:Y:S04]  /*cc320*/  STL.64 [R1+0x60a0], R192 ;  /* 0x0060a0c001007387 */ /* 0x000fe80000100a00 */
[----:B------:R2:W-:Y:S04]  /*cc330*/  STL [R1+0xac0], R108 ;  /* 0x000ac06c01007387 */ /* 0x0005e80000100800 */
[----:B------:R-:W4:Y:S04]  /*cc340*/  LDL.LU R152, [R1+0x6e0] ;  /* 0x0006e00001987983 */ /* 0x000f280000300800 */
[----:B------:R-:W4:Y:S04]  /*cc350*/  LDL.LU R153, [R1+0x6e4] ;  /* 0x0006e40001997983 */ /* 0x000f280000300800 */
[----:B------:R-:W4:Y:S04]  /*cc360*/  LDL.LU R154, [R1+0x6e8] ;  /* 0x0006e800019a7983 */ /* 0x000f280000300800 */
[----:B------:R-:W4:Y:S01]  /*cc370*/  LDL.LU R155, [R1+0x6ec] ;  /* 0x0006ec00019b7983 */ /* 0x000f220000300800 */
[----:B------:R-:W-:Y:S01]  /*cc380*/  IMAD.MOV.U32 R184, RZ, RZ, R109 ;  /* 0x000000ffffb87224 */ /* 0x000fe200078e006d */
[----:B------:R-:W-:Y:S01]  /*cc390*/  MOV R188, R111 ;  /* 0x0000006f00bc7202 */ /* 0x000fe20000000f00 */
[----:B------:R-:W-:Y:S01]  /*cc3a0*/  IMAD.MOV.U32 R189, RZ, RZ, R110 ;  /* 0x000000ffffbd7224 */ /* 0x000fe200078e006e */
        /* <DEDUP_REMOVED lines=19> */
[----:B------:R-:W-:-:S03]  /*cc4e0*/  IMAD.MOV.U32 R185, RZ, RZ, R108 ;  /* 0x000000ffffb97224 */ /* 0x000fc600078e006c */
[----:B------:R-:W-:Y:S04]  /*cc4f0*/  STL.64 [R1+0x60d0], R176 ;  /* 0x0060d0b001007387 */ /* 0x000fe80000100a00 */
[----:B------:R-:W-:Y:S04]  /*cc500*/  STL.64 [R1+0x60c8], R186 ;  /* 0x0060c8ba01007387 */ /* 0x000fe80000100a00 */
[----:B------:R-:W-:Y:S04]  /*cc510*/  STL.64 [R1+0x60c0], R184 ;  /* 0x0060c0b801007387 */ /* 0x000fe80000100a00 */
        /* <DEDUP_REMOVED lines=10> */
[----:B---3--:R-:W-:-:S15]  /*cc5c0*/  HMMA.1688.F32.TF32 R108, R240, R58, R164 ;  /* 0x0000003af06c723c */ /* 0x008fde00000810a4 */
[----:B------:R-:W-:-:S04]  /*cc5d0*/  NOP ;  /* 0x0000000000007918 */ /* 0x000fc80000000000 */
[----:B------:R-:W-:Y:S01]  /*cc5e0*/  MOV R169, R108 ;  /* 0x0000006c00a97202 */ /* 0x000fe20000000f00 */
[----:B------:R-:W-:Y:S01]  /*cc5f0*/  IMAD.MOV.U32 R164, RZ, RZ, R109 ;  /* 0x000000ffffa47224 */ /* 0x000fe200078e006d */
[----:B------:R-:W-:Y:S01]  /*cc600*/  MOV R160, R111 ;  /* 0x0000006f00a07202 */ /* 0x000fe20000000f00 */
[----:B------:R-:W-:Y:S02]  /*cc610*/  IMAD.MOV.U32 R165, RZ, RZ, R110 ;  /* 0x000000ffffa57224 */ /* 0x000fe400078e006e */
[----:B----4-:R-:W-:-:S15]  /*cc620*/  HMMA.1688.F32.TF32 R108, R240, R54, R152 ;  /* 0x00000036f06c723c */ /* 0x010fde0000081098 */
        /* <DEDUP_REMOVED lines=11> */
[C---:B------:R-:W-:Y:S01]  /*cc6e0*/  HMMA.1688.F32.TF32 R108, R240.reuse, R46, R136 ;  /* 0x0000002ef06c723c */ /* 0x040fe20000081088 */
[----:B------:R-:W-:Y:S04]  /*cc6f0*/  STL.64 [R1+0x60f0], R174 ;  /* 0x0060f0ae01007387 */ /* 0x000fe80000100a00 */
[----:B------:R-:W-:Y:S04]  /*cc700*/  STL.64 [R1+0x60e8], R172 ;  /* 0x0060e8ac01007387 */ /* 0x000fe80000100a00 */
[----:B------:R-:W-:Y:S04]  /*cc710*/  STL.64 [R1+0x60e0], R182 ;  /* 0x0060e0b601007387 */ /* 0x000fe80000100a00 */
[----:B------:R-:W-:Y:S04]  /*cc720*/  STL.64 [R1+0x60d8], R180 ;  /* 0x0060d8b401007387 */ /* 0x000fe80000100a00 */
[----:B------:R-:W3:Y:S02]  /*cc730*/  LDL.LU R140, [R1+0x670] ;  /* 0x00067000018c7983 */ /* 0x000ee40000300800 */
[----:B------:R-:W-:Y:S01]  /*cc740*/  MOV R171, R108 ;  /* 0x0000006c00ab7202 */ /* 0x000fe20000000f00 */
[----:B------:R-:W-:Y:S01]  /*cc750*/  IMAD.MOV.U32 R170, RZ, RZ, R109 ;  /* 0x000000ffffaa7224 */ /* 0x000fe200078e006d */
[----:B------:R-:W-:Y:S01]  /*cc760*/  MOV R166, R111 ;  /* 0x0000006f00a67202 */ /* 0x000fe20000000f00 */
[----:B------:R-:W-:Y:S01]  /*cc770*/  IMAD.MOV.U32 R167, RZ, RZ, R110 ;  /* 0x000000ffffa77224 */ /* 0x000fe200078e006e */
[----:B------:R-:W3:Y:S04]  /*cc780*/  LDL.LU R141, [R1+0x674] ;  /* 0x00067400018d7983 */ /* 0x000ee80000300800 */
[----:B------:R-:W3:Y:S04]  /*cc790*/  LDL.LU R142, [R1+0x678] ;  /* 0x00067800018e7983 */ /* 0x000ee80000300800 */
[----:B------:R-:W3:Y:S04]  /*cc7a0*/  LDL.LU R143, [R1+0x67c] ;  /* 0x00067c00018f7983 */ /* 0x000ee80000300800 */
[----:B------:R-:W4:Y:S04]  /*cc7b0*/  LDL.LU R120, [R1+0x650] ;  /* 0x0006500001787983 */ /* 0x000f280000300800 */
[----:B------:R-:W4:Y:S04]  /*cc7c0*/  LDL.LU R121, [R1+0x654] ;  /* 0x0006540001797983 */ /* 0x000f280000300800 */
[----:B------:R-:W4:Y:S04]  /*cc7d0*/  LDL.LU R122, [R1+0x658] ;  /* 0x00065800017a7983 */ /* 0x000f280000300800 */
[----:B------:R-:W4:Y:S04]  /*cc7e0*/  LDL.LU R123, [R1+0x65c] ;  /* 0x00065c00017b7983 */ /* 0x000f280000300800 */
[----:B------:R-:W-:Y:S04]  /*cc7f0*/  STL.64 [R1+0x6110], R166 ;  /* 0x006110a601007387 */ /* 0x000fe80000100a00 */
[----:B------:R-:W-:Y:S04]  /*cc800*/  STL.64 [R1+0x6108], R164 ;  /* 0x006108a401007387 */ /* 0x000fe80000100a00 */
[----:B------:R-:W-:Y:S04]  /*cc810*/  STL.64 [R1+0x6100], R170 ;  /* 0x006100aa01007387 */ /* 0x000fe80000100a00 */
[----:B------:R-:W-:Y:S01]  /*cc820*/  STL.64 [R1+0x60f8], R168 ;  /* 0x0060f8a801007387 */ /* 0x000fe20000100a00 */
[----:B------:R-:W-:Y:S01]  /*cc830*/  IMAD.MOV.U32 R206, RZ, RZ, R124 ;  /* 0x000000ffffce7224 */ /* 0x000fe200078e007c */
[----:B--2---:R-:W-:-:S15]  /*cc840*/  HMMA.1688.F32.TF32 R108, R240, R42, R148 ;  /* 0x0000002af06c723c */ /* 0x004fde0000081094 */
[----:B------:R-:W-:-:S04]  /*cc850*/  NOP ;  /* 0x0000000000007918 */ /* 0x000fc80000000000 */
[----:B------:R-:W-:Y:S01]  /*cc860*/  STL [R1+0xa54], R109 ;  /* 0x000a546d01007387 */ /* 0x000fe20000100800 */
[----:B------:R-:W-:Y:S02]  /*cc870*/  IMAD.MOV.U32 R153, RZ, RZ, R108 ;  /* 0x000000ffff997224 */ /* 0x000fe400078e006c */
[----:B------:R-:W-:Y:S01]  /*cc880*/  IMAD.MOV.U32 R148, RZ, RZ, R111 ;  /* 0x000000ffff947224 */ /* 0x000fe200078e006f */
[----:B------:R1:W-:Y:S02]  /*cc890*/  STL [R1+0xa58], R110 ;  /* 0x000a586e01007387 */ /* 0x0003e40000100800 */
[----:B-1----:R-:W-:-:S15]  /*cc8a0*/  HMMA.1688.F32.TF32 R108, R240, R38, R144 ;  /* 0x00000026f06c723c */ /* 0x002fde0000081090 */
[----:B------:R-:W-:-:S04]  /*cc8b0*/  NOP ;  /* 0x0000000000007918 */ /* 0x000fc80000000000 */
[----:B------:R-:W-:Y:S04]  /*cc8c0*/  STL [R1+0xa44], R109 ;  /* 0x000a446d01007387 */ /* 0x000fe80000100800 */
        /* <DEDUP_REMOVED lines=15> */
[----:B---3--:R-:W-:Y:S01]  /*cc9c0*/  HMMA.1688.F32.TF32 R108, R240, R34, R140 ;  /* 0x00000022f06c723c */ /* 0x008fe2000008108c */
[----:B------:R-:W-:Y:S01]  /*cc9d0*/  MOV R207, R119 ;  /* 0x0000007700cf7202 */ /* 0x000fe20000000f00 */
[----:B------:R-:W-:-:S15]  /*cc9e0*/  IMAD.MOV.U32 R114, RZ, RZ, R116 ;  /* 0x000000ffff727224 */ /* 0x000fde00078e0074 */
[----:B------:R-:W-:Y:S02]  /*cc9f0*/  NOP ;  /* 0x0000000000007918 */ /* 0x000fe40000000000 */
        /* <DEDUP_REMOVED lines=9> */
[----:B------:R-:W-:-:S05]  /*cca90*/  IMAD.MOV.U32 R159, RZ, RZ, R118 ;  /* 0x000000ffff9f7224 */ /* 0x000fca00078e0076 */
[----:B------:R-:W-:Y:S04]  /*ccaa0*/  STL.64 [R1+0x6130], R158 ;  /* 0x0061309e01007387 */ /* 0x000fe80000100a00 */
[----:B------:R-:W-:Y:S04]  /*ccab0*/  STL.64 [R1+0x6128], R156 ;  /* 0x0061289c01007387 */ /* 0x000fe80000100a00 */
[----:B------:R-:W-:Y:S04]  /*ccac0*/  STL.64 [R1+0x6120], R162 ;  /* 0x006120a201007387 */ /* 0x000fe80000100a00 */
[----:B------:R-:W-:Y:S01]  /*ccad0*/  STL.64 [R1+0x6118], R160 ;  /* 0x006118a001007387 */ /* 0x000fe20000100a00 */
[----:B--2---:R-:W-:-:S15]  /*ccae0*/  HMMA.1688.F32.TF32 R116, R240, R26, R132 ;  /* 0x0000001af074723c */ /* 0x004fde0000081084 */
[----:B------:R-:W-:-:S04]  /*ccaf0*/  NOP ;  /* 0x0000000000007918 */ /* 0x000fc80000000000 */
[----:B------:R-:W-:Y:S01]  /*ccb00*/  STL [R1+0xa14], R117 ;  /* 0x000a147501007387 */ /* 0x000fe20000100800 */
[----:B------:R-:W-:Y:S01]  /*ccb10*/  MOV R137, R116 ;  /* 0x0000007400897202 */ /* 0x000fe20000000f00 */
[----:B------:R-:W-:Y:S02]  /*ccb20*/  IMAD.MOV.U32 R132, RZ, RZ, R119 ;  /* 0x000000ffff847224 */ /* 0x000fe400078e0077 */
[----:B------:R1:W-:Y:S04]  /*ccb30*/  STL [R1+0xa18], R118 ;  /* 0x000a187601007387 */ /* 0x0003e80000100800 */
[----:B------:R-:W2:Y:S04]  /*ccb40*/  LDL.LU R120, [R1+0x5d0] ;  /* 0x0005d00001787983 */ /* 0x000ea80000300800 */
[----:B------:R-:W2:Y:S01]  /*ccb50*/  LDL.LU R121, [R1+0x5d4] ;  /* 0x0005d40001797983 */ /* 0x000ea20000300800 */
[----:B-1----:R-:W-:Y:S03]  /*ccb60*/  HMMA.1688.F32.TF32 R116, R240, R22, R128 ;  /* 0x00000016f074723c */ /* 0x002fe60000081080 */
[----:B------:R-:W2:Y:S04]  /*ccb70*/  LDL.LU R122, [R1+0x5d8] ;  /* 0x0005d800017a7983 */ /* 0x000ea80000300800 */
[----:B------:R-:W2:Y:S04]  /*ccb80*/  LDL.LU R123, [R1+0x5dc] ;  /* 0x0005dc00017b7983 */ /* 0x000ea80000300800 */
[----:B------:R-:W3:Y:S04]  /*ccb90*/  LDL.LU R208, [R1+0x580] ;  /* 0x0005800001d07983 */ /* 0x000ee80000300800 */
[----:B------:R-:W3:Y:S04]  /*ccba0*/  LDL.LU R209, [R1+0x584] ;  /* 0x0005840001d17983 */ /* 0x000ee80000300800 */
[----:B------:R-:W3:Y:S01]  /*ccbb0*/  LDL.LU R210, [R1+0x588] ;  /* 0x0005880001d27983 */ /* 0x000ee20000300800 */
[----:B------:R-:W-:Y:S01]  /*ccbc0*/  IMAD.MOV.U32 R133, RZ, RZ, R116 ;  /* 0x000000ffff857224 */ /* 0x000fe200078e0074 */
[----:B------:R-:W-:-:S02]  /*ccbd0*/  MOV R128, R119 ;  /* 0x0000007700807202 */ /* 0x000fc40000000f00 */
[----:B------:R-:W3:Y:S04]  /*ccbe0*/  LDL.LU R211, [R1+0x58c] ;  /* 0x00058c0001d37983 */ /* 0x000ee80000300800 */
[----:B------:R-:W-:Y:S04]  /*ccbf0*/  STL [R1+0xa04], R117 ;  /* 0x000a047501007387 */ /* 0x000fe80000100800 */
[----:B------:R1:W-:Y:S02]  /*ccc00*/  STL [R1+0xa08], R118 ;  /* 0x000a087601007387 */ /* 0x0003e40000100800 */
[----:B-1----:R-:W-:-:S15]  /*ccc10*/  HMMA.1688.F32.TF32 R116, R240, R18, R124 ;  /* 0x00000012f074723c */ /* 0x002fde000008107c */
[----:B------:R-:W-:-:S04]  /*ccc20*/  NOP ;  /* 0x0000000000007918 */ /* 0x000fc80000000000 */
        /* <DEDUP_REMOVED lines=24> */
[----:B------:R-:W-:Y:S02]  /*ccdb0*/  IMAD.MOV.U32 R231, RZ, RZ, R8 ;  /* 0x000000ffffe77224 */ /* 0x000fe400078e0008 */
[----:B------:R-:W-:Y:S02]  /*ccdc0*/  IMAD.MOV.U32 R140, RZ, RZ, R109 ;  /* 0x000000ffff8c7224 */ /* 0x000fe400078e006d */
[----:B------:R-:W-:Y:S02]  /*ccdd0*/  IMAD.MOV.U32 R145, RZ, RZ, R108 ;  /* 0x000000ffff917224 */ /* 0x000fe400078e006c */
[----:B------:R-:W-:Y:S02]  /*ccde0*/  IMAD.MOV.U32 R129, RZ, RZ, R116 ;  /* 0x000000ffff817224 */ /* 0x000fe400078e0074 */
[----:B------:R-:W-:Y:S01]  /*ccdf0*/  IMAD.MOV.U32 R124, RZ, RZ, R119 ;  /* 0x000000ffff7c7224 */ /* 0x000fe200078e0077 */
[----:B---3--:R-:W-:-:S15]  /*cce00*/  HMMA.1688.F32.TF32 R156, R236, R206, R208 ;  /* 0x000000ceec9c723c */ /* 0x008fde00000810d0 */
[----:B------:R-:W-:-:S04]  /*cce10*/  NOP ;  /* 0x0000000000007918 */ /* 0x000fc80000000000 */
[----:B------:R-:W-:Y:S01]  /*cce20*/  MOV R151, R158 ;  /* 0x0000009e00977202 */ /* 0x000fe20000000f00 */
[----:B------:R-:W-:-:S05]  /*cce30*/  IMAD.MOV.U32 R150, RZ, RZ, R159 ;  /* 0x000000ffff967224 */ /* 0x000fca00078e009f */
[----:B------:R-:W-:Y:S04]  /*cce40*/  STL.64 [R1+0x6150], R150 ;  /* 0x0061509601007387 */ /* 0x000fe80000100a00 */
[----:B------:R4:W-:Y:S01]  /*cce50*/  STL.64 [R1+0x6148], R148 ;  /* 0x0061489401007387 */ /* 0x0009e20000100a00 */
[----:B------:R-:W-:Y:S02]  /*cce60*/  IMAD.MOV.U32 R155, RZ, RZ, R156 ;  /* 0x000000ffff9b7224 */ /* 0x000fe400078e009c */
[----:B------:R-:W-:Y:S01]  /*cce70*/  IMAD.MOV.U32 R154, RZ, RZ, R157 ;  /* 0x000000ffff9a7224 */ /* 0x000fe200078e009d */
[C---:B----4-:R-:W-:Y:S08]  /*cce80*/  HMMA.1688.F32.TF32 R148, R236.reuse, R110, R224 ;  /* 0x0000006eec94723c */ /* 0x050ff000000810e0 */
[C---:B--2---:R-:W-:Y:S11]  /*cce90*/  HMMA.1688.F32.TF32 R156, R236.reuse, R114, R232 ;  /* 0x00000072ec9c723c */ /* 0x044ff600000810e8 */
[----:B------:R-:W-:Y:S01]  /*ccea0*/  MOV R143, R148 ;  /* 0x00000094008f7202 */ /* 0x000fe20000000f00 */
[----:B------:R-:W-:Y:S01]  /*cceb0*/  IMAD.MOV.U32 R142, RZ, RZ, R149 ;  /* 0x000000ffff8e7224 */ /* 0x000fe200078e0095 */
[----:B------:R-:W-:Y:S01]  /*ccec0*/  MOV R8, R151 ;  /* 0x0000009700087202 */ /* 0x000fe20000000f00 */
[----:B------:R-:W-:Y:S01]  /*cced0*/  IMAD.MOV.U32 R9, RZ, RZ, R150 ;  /* 0x000000ffff097224 */ /* 0x000fe200078e0096 */
[----:B------:R-:W-:Y:S04]  /*ccee0*/  STL.64 [R1+0x6140], R154 ;  /* 0x0061409a01007387 */ /* 0x000fe80000100a00 */
[----:B------:R-:W-:Y:S01]  /*ccef0*/  STL.64 [R1+0x6138], R152 ;  /* 0x0061389801007387 */ /* 0x000fe20000100a00 */
[----:B------:R-:W-:Y:S03]  /*ccf00*/  HMMA.1688.F32.TF32 R148, R236, R230, R216 ;  /* 0x000000e6ec94723c */ /* 0x000fe600000810d8 */
[----:B------:R-:W-:Y:S04]  /*ccf10*/  STL [R1+0x9c4], R157 ;  /* 0x0009c49d01007387 */ /* 0x000fe80000100800 */
[----:B------:R-:W-:Y:S04]  /*ccf20*/  STL.64 [R1+0x9c8], R158 ;  /* 0x0009c89e01007387 */ /* 0x000fe80000100a00 */
[----:B------:R-:W-:Y:S04]  /*ccf30*/  STL.64 [R1+0x6160], R142 ;  /* 0x0061608e01007387 */ /* 0x000fe80000100a00 */
[----:B------:R1:W-:Y:S04]  /*ccf40*/  STL.64 [R1+0x6158], R140 ;  /* 0x0061588c01007387 */ /* 0x0003e80000100a00 */
[----:B------:R-:W-:-:S02]  /*ccf50*/  IMAD.MOV.U32 R147, RZ, RZ, R150 ;  /* 0x000000ffff937224 */ /* 0x000fc400078e0096 */
[----:B------:R-:W-:Y:S01]  /*ccf60*/  IMAD.MOV.U32 R146, RZ, RZ, R151 ;  /* 0x000000ffff927224 */ /* 0x000fe200078e0097 */
[----:B------:R-:W-:Y:S04]  /*ccf70*/  STL.64 [R1+0x9a0], R148 ;  /* 0x0009a09401007387 */ /* 0x000fe80000100a00 */
[----:B------:R-:W-:Y:S01]  /*ccf80*/  STL.64 [R1+0x6170], R146 ;  /* 0x0061709201007387 */ /* 0x000fe20000100a00 */
[C---:B-1----:R-:W-:Y:S03]  /*ccf90*/  HMMA.1688.F32.TF32 R140, R236.reuse, R246, R220 ;  /* 0x000000f6ec8c723c */ /* 0x042fe600000810dc */
[----:B------:R1:W-:Y:S04]  /*ccfa0*/  STL.64 [R1+0x6168], R144 ;  /* 0x0061689001007387 */ /* 0x0003e80000100a00 */
[----:B------:R-:W2:Y:S01]  /*ccfb0*/  LDL.LU R220, [R1+0x410] ;  /* 0x0004100001dc7983 */ /* 0x000ea20000300800 */
[----:B-1----:R-:W-:-:S15]  /*ccfc0*/  HMMA.1688.F32.TF32 R144, R236, R250, R212 ;  /* 0x000000faec90723c */ /* 0x002fde00000810d4 */
[----:B------:R-:W-:-:S04]  /*ccfd0*/  NOP ;  /* 0x0000000000007918 */ /* 0x000fc80000000000 */
[----:B------:R-:W-:Y:S04]  /*ccfe0*/  STL.64 [R1+0x990], R144 ;  /* 0x0009909001007387 */ /* 0x000fe80000100a00 */
[----:B------:R-:W-:Y:S04]  /*ccff0*/  STL.64 [R1+0x998], R146 ;  /* 0x0009989201007387 */ /* 0x000fe80000100a00 */
        /* <DEDUP_REMOVED lines=37> */
[----:B------:R-:W1:Y:S01]  /*cd250*/  LDL.LU R163, [R1+0x52c] ;  /* 0x00052c0001a37983 */ /* 0x000e620000300800 */
[----:B------:R-:W-:-:S03]  /*cd260*/  IMAD.MOV.U32 R120, RZ, RZ, R117 ;  /* 0x000000ffff787224 */ /* 0x000fc600078e0075 */
        /* <DEDUP_REMOVED lines=33> */
[----:B------:R-:W-:-:S03]  /*cd480*/  MOV R125, R116 ;  /* 0x00000074007d7202 */ /* 0x000fc60000000f00 */
[----:B------:R-:W-:Y:S04]  /*cd490*/  LDS R240, [R104+UR10+0x4d100] ;  /* 0x04d1000a68f07984 */ /* 0x000fe80008000800 */
[----:B------:R-:W-:Y:S04]  /*cd4a0*/  LDS R242, [R104+UR10+0x4d900] ;  /* 0x04d9000a68f27984 */ /* 0x000fe80008000800 */
[----:B------:R-:W-:Y:S04]  /*cd4b0*/  LDS R241, [R105+UR10+0x4d100] ;  /* 0x04d1000a69f17984 */ /* 0x000fe80008000800 */
[----:B------:R-:W1:Y:S02]  /*cd4c0*/  LDS R243, [R105+UR10+0x4d900] ;  /* 0x04d9000a69f37984 */ /* 0x000e640008000800 */
[----:B-1----:R-:W-:-:S15]  /*cd4d0*/  HMMA.1688.F32.TF32 R140, R236, R10, R160 ;  /* 0x0000000aec8c723c */ /* 0x002fde00000810a0 */
[----:B------:R-:W-:-:S04]  /*cd4e0*/  NOP ;  /* 0x0000000000007918 */ /* 0x000fc80000000000 */
[----:B------:R-:W-:Y:S01]  /*cd4f0*/  MOV R139, R140 ;  /* 0x0000008c008b7202 */ /* 0x000fe20000000f00 */
[----:B------:R-:W-:Y:S01]  /*cd500*/  IMAD.MOV.U32 R138, RZ, RZ, R141 ;  /* 0x000000ffff8a7224 */ /* 0x000fe200078e008d */
[----:B------:R-:W-:Y:S01]  /*cd510*/  MOV R134, R143 ;  /* 0x0000008f00867202 */ /* 0x000fe20000000f00 */
[----:B------:R-:W-:Y:S02]  /*cd520*/  IMAD.MOV.U32 R135, RZ, RZ, R142 ;  /* 0x000000ffff877224 */ /* 0x000fe400078e008e */
[----:B--2---:R-:W-:Y:S03]  /*cd530*/  HMMA.1688.F32.TF32 R140, R236, R6, R156 ;  /* 0x00000006ec8c723c */ /* 0x004fe6000008109c */
[----:B------:R-:W-:Y:S04]  /*cd540*/  STL.64 [R1+0x6190], R134 ;  /* 0x0061908601007387 */ /* 0x000fe80000100a00 */
[----:B------:R-:W-:Y:S04]  /*cd550*/  STL.64 [R1+0x6188], R132 ;  /* 0x0061888401007387 */ /* 0x000fe80000100a00 */
[----:B------:R-:W-:Y:S04]  /*cd560*/  STL.64 [R1+0x6180], R138 ;  /* 0x0061808a01007387 */ /* 0x000fe80000100a00 */
[----:B------:R-:W-:Y:S04]  /*cd570*/  STL.64 [R1+0x6178], R136 ;  /* 0x0061788801007387 */ /* 0x000fe80000100a00 */
[----:B------:R-:W-:Y:S01]  /*cd580*/  MOV R127, R142 ;  /* 0x0000008e007f7202 */ /* 0x000fe20000000f00 */
[----:B------:R-:W-:-:S02]  /*cd590*/  IMAD.MOV.U32 R126, RZ, RZ, R143 ;  /* 0x000000ffff7e7224 */ /* 0x000fc400078e008f */
[----:B------:R-:W-:Y:S02]  /*cd5a0*/  IMAD.MOV.U32 R131, RZ, RZ, R140 ;  /* 0x000000ffff837224 */ /* 0x000fe400078e008c */
[----:B------:R-:W-:Y:S01]  /*cd5b0*/  IMAD.MOV.U32 R130, RZ, RZ, R141 ;  /* 0x000000ffff827224 */ /* 0x000fe200078e008d */
[----:B------:R-:W-:Y:S04]  /*cd5c0*/  STL.64 [R1+0x61b0], R126 ;  /* 0x0061b07e01007387 */ /* 0x000fe80000100a00 */
[----:B------:R3:W-:Y:S04]  /*cd5d0*/  STL.64 [R1+0x61a8], R124 ;  /* 0x0061a87c01007387 */ /* 0x0007e80000100a00 */
[----:B------:R-:W-:Y:S04]  /*cd5e0*/  STL.64 [R1+0x61a0], R130 ;  /* 0x0061a08201007387 */ /* 0x000fe80000100a00 */
[----:B------:R1:W-:Y:S01]  /*cd5f0*/  STL.64 [R1+0x6198], R128 ;  /* 0x0061988001007387 */ /* 0x0003e20000100a00 */
[C---:B---3--:R-:W-:Y:S08]  /*cd600*/  HMMA.1688.F32.TF32 R124, R236.reuse, R98, R180 ;  /* 0x00000062ec7c723c */ /* 0x048ff000000810b4 */
[C---:B----4-:R-:W-:Y:S08]  /*cd610*/  HMMA.1688.F32.TF32 R132, R236.reuse, R106, R168 ;  /* 0x0000006aec84723c */ /* 0x050ff000000810a8 */
        /* <DEDUP_REMOVED lines=129> */
[C---:B-1----:R-:W-:Y:S08]  /*cde30*/  HMMA.1688.F32.TF32 R124, R236.reuse, R46, R144 ;  /* 0x0000002eec7c723c */ /* 0x042ff00000081090 */
[C---:B--2---:R-:W-:Y:S08]  /*cde40*/  HMMA.1688.F32.TF32 R132, R236.reuse, R42, R140 ;  /* 0x0000002aec84723c */ /* 0x044ff0000008108c */
[C---:B---3--:R-:W-:Y:S03]  /*cde50*/  HMMA.1688.F32.TF32 R128, R236.reuse, R38, R152 ;  /* 0x00000026ec80723c */ /* 0x048fe60000081098 */
[----:B------:R-:W-:Y:S04]  /*cde60*/  STL.64 [R1+0x860], R124 ;  /* 0x0008607c01007387 */ /* 0x000fe80000100a00 */
[----:B------:R1:W-:Y:S02]  /*cde70*/  STL.64 [R1+0x868], R126 ;  /* 0x0008687e01007387 */ /* 0x0003e40000100a00 */
[----:B-1----:R-:W-:Y:S02]  /*cde80*/  HMMA.1688.F32.TF32 R124, R236, R34, R148 ;  /* 0x00000022ec7c723c */ /* 0x002fe40000081094 */
[----:B------:R-:W-:Y:S04]  /*cde90*/  STL.64 [R1+0x850], R132 ;  /* 0x0008508401007387 */ /* 0x000fe80000100a00 */
[----:B------:R-:W-:Y:S04]  /*cdea0*/  STL.64 [R1+0x858], R134 ;  /* 0x0008588601007387 */ /* 0x000fe80000100a00 */
[----:B------:R-:W-:Y:S04]  /*cdeb0*/  STL.64 [R1+0x840], R128 ;  /* 0x0008408001007387 */ /* 0x000fe80000100a00 */
[----:B------:R4:W-:Y:S05]  /*cdec0*/  STL.64 [R1+0x848], R130 ;  /* 0x0008488201007387 */ /* 0x0009ea0000100a00 */
[----:B------:R-:W-:Y:S01]  /*cded0*/  IMAD.MOV.U32 R123, RZ, RZ, R124 ;  /* 0x000000ffff7b7224 */ /* 0x000fe200078e007c */
[----:B------:R-:W-:Y:S01]  /*cdee0*/  MOV R122, R125 ;  /* 0x0000007d007a7202 */ /* 0x000fe20000000f00 */
[----:B------:R-:W-:-:S02]  /*cdef0*/  IMAD.MOV.U32 R119, RZ, RZ, R126 ;  /* 0x000000ffff777224 */ /* 0x000fc400078e007e */
[----:B------:R-:W-:Y:S01]  /*cdf00*/  IMAD.MOV.U32 R118, RZ, RZ, R127 ;  /* 0x000000ffff767224 */ /* 0x000fe200078e007f */
[C---:B----4-:R-:W-:Y:S01]  /*cdf10*/  HMMA.1688.F32.TF32 R128, R236.reuse, R30, R160 ;  /* 0x0000001eec80723c */ /* 0x050fe200000810a0 */
[----:B------:R-:W-:Y:S04]  /*cdf20*/  STL.64 [R1+0x61c0], R122 ;  /* 0x0061c07a01007387 */ /* 0x000fe80000100a00 */
[----:B------:R1:W-:Y:S03]  /*cdf30*/  STL.64 [R1+0x61b8], R120 ;  /* 0x0061b87801007387 */ /* 0x0003e60000100a00 */
        /* <DEDUP_REMOVED lines=13> */
[----:B------:R-:W-:Y:S04]  /*ce010*/  LDS R237, [R105+UR10+0x4d180] ;  /* 0x04d1800a69ed7984 */ /* 0x000fe80008000800 */
[----:B------:R-:W-:Y:S04]  /*ce020*/  STL.64 [R1+0x7f0], R128 ;  /* 0x0007f08001007387 */ /* 0x000fe80000100a00 */
[----:B------:R-:W-:Y:S04]  /*ce030*/  STL.64 [R1+0x7f8], R130 ;  /* 0x0007f88201007387 */ /* 0x000fe80000100a00 */
[----:B------:R-:W-:Y:S04]  /*ce040*/  STL.64 [R1+0x7e0], R124 ;  /* 0x0007e07c01007387 */ /* 0x000fe80000100a00 */
[----:B------:R1:W-:Y:S04]  /*ce050*/  STL.64 [R1+0x7e8], R126 ;  /* 0x0007e87e01007387 */ /* 0x0003e80000100a00 */
[----:B------:R-:W-:Y:S04]  /*ce060*/  STL.64 [R1+0x7d0], R120 ;  /* 0x0007d07801007387 */ /* 0x000fe80000100a00 */
[----:B------:R2:W-:Y:S01]  /*ce070*/  STL.64 [R1+0x7d8], R122 ;  /* 0x0007d87a01007387 */ /* 0x0005e20000100a00 */
[C---:B-1----:R-:W-:Y:S03]  /*ce080*/  HMMA.1688.F32.TF32 R124, R240.reuse, R114, R184 ;  /* 0x00000072f07c723c */ /* 0x042fe600000810b8 */
[----:B------:R-:W1:Y:S05]  /*ce090*/  LDS R239, [R105+UR10+0x4d980] ;  /* 0x04d9800a69ef7984 */ /* 0x000e6a0008000800 */
[C---:B--2---:R-:W-:Y:S08]  /*ce0a0*/  HMMA.1688.F32.TF32 R120, R240.reuse, R110, R188 ;  /* 0x0000006ef078723c */ /* 0x044ff000000810bc */
        /* <DEDUP_REMOVED lines=141> */
[----:B----4-:R-:W-:-:S15]  /*ce980*/  HMMA.1688.F32.TF32 R120, R240, R86, R120 ;  /* 0x00000056f078723c */ /* 0x010fde0000081078 */
[----:B------:R-:W-:-:S04]  /*ce990*/  NOP ;  /* 0x0000000000007918 */ /* 0x000fc80000000000 */
[----:B------:R-:W-:Y:S04]  /*ce9a0*/  STL.64 [R1+0x700], R120 ;  /* 0x0007007801007387 */ /* 0x000fe80000100a00 */
[----:B------:R3:W-:Y:S02]  /*ce9b0*/  STL.64 [R1+0x708], R122 ;  /* 0x0007087a01007387 */ /* 0x0007e40000100a00 */
[C---:B---3--:R-:W-:Y:S08]  /*ce9c0*/  HMMA.1688.F32.TF32 R120, R240.reuse, R82, R128 ;  /* 0x00000052f078723c */ /* 0x048ff00000081080 */
        /* <DEDUP_REMOVED lines=48> */
[----:B---3--:R-:W-:Y:S08]  /*cecd0*/  HMMA.1688.F32.TF32 R124, R240, R14, R196 ;  /* 0x0000000ef07c723c */ /* 0x008ff000000810c4 */
[C---:B-1----:R-:W-:Y:S03]  /*cece0*/  HMMA.1688.F32.TF32 R120, R236.reuse, R206, R200 ;  /* 0x000000ceec78723c */ /* 0x042fe600000810c8 */
[----:B------:R-:W-:Y:S04]  /*cecf0*/  STL.64 [R1+0x540], R128 ;  /* 0x0005408001007387 */ /* 0x000fe80000100a00 */
[----:B------:R-:W-:Y:S04]  /*ced00*/  STL.64 [R1+0x548], R130 ;  /* 0x0005488201007387 */ /* 0x000fe80000100a00 */
[----:B------:R-:W-:Y:S04]  /*ced10*/  STL.64 [R1+0x530], R124 ;  /* 0x0005307c01007387 */ /* 0x000fe80000100a00 */
[----:B------:R1:W-:Y:S01]  /*ced20*/  STL.64 [R1+0x538], R126 ;  /* 0x0005387e01007387 */ /* 0x0003e20000100a00 */
[----:B------:R-:W-:Y:S01]  /*ced30*/  IMAD.MOV.U32 R192, RZ, RZ, R249 ;  /* 0x000000ffffc07224 */ /* 0x000fe200078e00f9 */
[----:B------:R-:W-:Y:S01]  /*ced40*/  MOV R193, R100 ;  /* 0x0000006400c17202 */ /* 0x000fe20000000f00 */
[----:B------:R-:W-:Y:S01]  /*ced50*/  IMAD.MOV.U32 R177, RZ, RZ, R96 ;  /* 0x000000ffffb17224 */ /* 0x000fe200078e0060 */
[----:B------:R-:W-:Y:S01]  /*ced60*/  MOV R176, R101 ;  /* 0x0000006500b07202 */ /* 0x000fe20000000f00 */
[----:B------:R-:W-:Y:S01]  /*ced70*/  IMAD.MOV.U32 R184, RZ, RZ, R76 ;  /* 0x000000ffffb87224 */ /* 0x000fe200078e004c */
[----:B------:R-:W-:Y:S04]  /*ced80*/  STL.64 [R1+0x520], R120 ;  /* 0x0005207801007387 */ /* 0x000fe80000100a00 */
[----:B------:R3:W-:Y:S01]  /*ced90*/  STL.64 [R1+0x528], R122 ;  /* 0x0005287a01007387 */ /* 0x0007e20000100a00 */
[----:B-1----:R-:W-:Y:S01]  /*ceda0*/  HMMA.1688.F32.TF32 R124, R236, R114, R208 ;  /* 0x00000072ec7c723c */ /* 0x002fe200000810d0 */
[----:B------:R-:W-:Y:S01]  /*cedb0*/  MOV R185, R77 ;  /* 0x0000004d00b97202 */ /* 0x000fe20000000f00 */
[----:B------:R-:W-:Y:S01]  /*cedc0*/  IMAD.MOV.U32 R186, RZ, RZ, R245 ;  /* 0x000000ffffba7224 */ /* 0x000fe200078e00f5 */
[----:B------:R-:W-:Y:S01]  /*cedd0*/  MOV R172, R80 ;  /* 0x0000005000ac7202 */ /* 0x000fe20000000f00 */
[----:B------:R-:W-:-:S02]  /*cede0*/  IMAD.MOV.U32 R187, RZ, RZ, R248 ;  /* 0x000000ffffbb7224 */ /* 0x000fc400078e00f8 */
[----:B------:R-:W-:Y:S01]  /*cedf0*/  IMAD.MOV.U32 R173, RZ, RZ, R81 ;  /* 0x000000ffffad7224 */ /* 0x000fe200078e0051 */
[----:B------:R-:W-:Y:S01]  /*cee00*/  MOV R175, R244 ;  /* 0x000000f400af7202 */ /* 0x000fe20000000f00 */
[----:B------:R-:W-:Y:S02]  /*cee10*/  IMAD.MOV.U32 R174, RZ, RZ, R252 ;  /* 0x000000ffffae7224 */ /* 0x000fe400078e00fc */
[----:B------:R-:W-:Y:S01]  /*cee20*/  IMAD.MOV.U32 R164, RZ, RZ, R84 ;  /* 0x000000ffffa47224 */ /* 0x000fe200078e0054 */
[----:B---3--:R-:W-:Y:S01]  /*cee30*/  HMMA.1688.F32.TF32 R120, R236, R110, R232 ;  /* 0x0000006eec78723c */ /* 0x008fe200000810e8 */
[----:B------:R-:W-:Y:S01]  /*cee40*/  IMAD.MOV.U32 R165, RZ, RZ, R85 ;  /* 0x000000ffffa57224 */ /* 0x000fe200078e0055 */
[----:B------:R-:W-:Y:S01]  /*cee50*/  MOV R166, R88 ;  /* 0x0000005800a67202 */ /* 0x000fe20000000f00 */
[----:B------:R-:W-:Y:S02]  /*cee60*/  IMAD.MOV.U32 R167, RZ, RZ, R89 ;  /* 0x000000ffffa77224 */ /* 0x000fe400078e0059 */
[----:B--2---:R-:W-:-:S03]  /*cee70*/  IMAD.MOV.U32 R170, RZ, RZ, R222 ;  /* 0x000000ffffaa7224 */ /* 0x004fc600078e00de */
[C---:B------:R-:W-:Y:S01]  /*cee80*/  HMMA.1688.F32.TF32 R128, R236.reuse, R230, R224 ;  /* 0x000000e6ec80723c */ /* 0x040fe200000810e0 */
[----:B------:R-:W-:Y:S04]  /*cee90*/  STL.64 [R1+0x510], R124 ;  /* 0x0005107c01007387 */ /* 0x000fe80000100a00 */
[----:B------:R1:W-:Y:S06]  /*ceea0*/  STL.64 [R1+0x518], R126 ;  /* 0x0005187e01007387 */ /* 0x0003ec0000100a00 */
[----:B------:R-:W-:Y:S04]  /*ceeb0*/  STL.64 [R1+0x500], R120 ;  /* 0x0005007801007387 */ /* 0x000fe80000100a00 */
[----:B------:R2:W-:Y:S01]  /*ceec0*/  STL.64 [R1+0x508], R122 ;  /* 0x0005087a01007387 */ /* 0x0005e20000100a00 */
[C---:B-1----:R-:W-:Y:S01]  /*ceed0*/  HMMA.1688.F32.TF32 R124, R236.reuse, R250, R216 ;  /* 0x000000faec7c723c */ /* 0x042fe200000810d8 */
[----:B------:R-:W-:Y:S01]  /*ceee0*/  IMAD.MOV.U32 R171, RZ, RZ, R61 ;  /* 0x000000ffffab7224 */ /* 0x000fe200078e003d */
[----:B------:R-:W-:Y:S01]  /*ceef0*/  MOV R180, R60 ;  /* 0x0000003c00b47202 */ /* 0x000fe20000000f00 */
[----:B------:R-:W-:Y:S01]  /*cef00*/  IMAD.MOV.U32 R181, RZ, RZ, R57 ;  /* 0x000000ffffb57224 */ /* 0x000fe200078e0039 */
[----:B------:R-:W-:Y:S01]  /*cef10*/  MOV R183, R53 ;  /* 0x0000003500b77202 */ /* 0x000fe20000000f00 */
[----:B------:R-:W-:Y:S01]  /*cef20*/  IMAD.MOV.U32 R182, RZ, RZ, R56 ;  /* 0x000000ffffb67224 */ /* 0x000fe200078e0038 */
[----:B------:R-:W-:Y:S01]  /*cef30*/  MOV R190, R37 ;  /* 0x0000002500be7202 */ /* 0x000fe20000000f00 */
[----:B------:R-:W-:Y:S01]  /*cef40*/  IMAD.MOV.U32 R188, RZ, RZ, R52 ;  /* 0x000000ffffbc7224 */ /* 0x000fe200078e0034 */
[----:B--2---:R-:W-:Y:S01]  /*cef50*/  HMMA.1688.F32.TF32 R120, R236, R246, R212 ;  /* 0x000000f6ec78723c */ /* 0x004fe200000810d4 */
[----:B------:R-:W-:Y:S01]  /*cef60*/  STL.64 [R1+0x4f0], R128 ;  /* 0x0004f08001007387 */ /* 0x000fe20000100a00 */
[----:B------:R-:W-:-:S03]  /*cef70*/  MOV R216, R221 ;  /* 0x000000dd00d87202 */ /* 0x000fc60000000f00 */
[----:B------:R-:W-:Y:S01]  /*cef80*/  STL.64 [R1+0x4f8], R130 ;  /* 0x0004f88201007387 */ /* 0x000fe20000100a00 */
[----:B------:R-:W-:Y:S02]  /*cef90*/  IMAD.MOV.U32 R217, RZ, RZ, R220 ;  /* 0x000000ffffd97224 */ /* 0x000fe400078e00dc */
[----:B------:R-:W-:Y:S01]  /*cefa0*/  IMAD.MOV.U32 R189, RZ, RZ, R45 ;  /* 0x000000ffffbd7224 */ /* 0x000fe200078e002d */
[----:B------:R-:W-:Y:S01]  /*cefb0*/  LOP3.LUT R44, R0, 0x20, RZ, 0x3c, !PT ;  /* 0x00000020002c7812 */ /* 0x000fe200078e3cff */
[----:B------:R-:W-:Y:S01]  /*cefc0*/  IMAD.MOV.U32 R191, RZ, RZ, R36 ;  /* 0x000000ffffbf7224 */ /* 0x000fe200078e0024 */
[----:B------:R1:W-:Y:S04]  /*cefd0*/  STL.64 [R1+0x4e0], R124 ;  /* 0x0004e07c01007387 */ /* 0x0003e80000100a00 */
[----:B------:R-:W-:Y:S01]  /*cefe0*/  STL.64 [R1+0x4e8], R126 ;  /* 0x0004e87e01007387 */ /* 0x000fe20000100a00 */
[----:B------:R-:W-:-:S03]  /*ceff0*/  IMAD.MOV.U32 R224, RZ, RZ, R64 ;  /* 0x000000ffffe07224 */ /* 0x000fc600078e0040 */
[----:B------:R-:W2:Y:S01]  /*cf000*/  LDL.LU R221, [R1+0x625c] ;  /* 0x00625c0001dd7983 */ /* 0x000ea20000300800 */
[----:B------:R-:W-:-:S03]  /*cf010*/  IMAD.MOV.U32 R225, RZ, RZ, R65 ;  /* 0x000000ffffe17224 */ /* 0x000fc600078e0041 */
[----:B------:R3:W-:Y:S01]  /*cf020*/  STL.64 [R1+0x4d0], R120 ;  /* 0x0004d07801007387 */ /* 0x0007e20000100a00 */
[----:B------:R-:W-:-:S03]  /*cf030*/  IMAD.MOV.U32 R232, RZ, RZ, R97 ;  /* 0x000000ffffe87224 */ /* 0x000fc600078e0061 */
[----:B------:R4:W-:Y:S01]  /*cf040*/  STL.64 [R1+0x4d8], R122 ;  /* 0x0004d87a01007387 */ /* 0x0009e20000100a00 */
[----:B------:R-:W-:-:S03]  /*cf050*/  MOV R233, R223 ;  /* 0x000000df00e97202 */ /* 0x000fc60000000f00 */
[----:B------:R-:W3:Y:S04]  /*cf060*/  LDL.LU R220, [R1+0x6258] ;  /* 0x0062580001dc7983 */ /* 0x000ee80000300800 */
[----:B------:R-:W4:Y:S04]  /*cf070*/  LDL.LU R64, [R1+0x6254] ;  /* 0x0062540001407983 */ /* 0x000f280000300800 */
        /* <DEDUP_REMOVED lines=31> */
[----:B------:R-:W-:Y:S04]  /*cf270*/  LDS R241, [R44+UR10+0x4d000] ;  /* 0x04d0000a2cf17984 */ /* 0x000fe80008000800 */
[----:B------:R-:W-:Y:S04]  /*cf280*/  LDS R243, [R44+UR10+0x4d800] ;  /* 0x04d8000a2cf37984 */ /* 0x000fe80008000800 */
[----:B------:R-:W-:Y:S04]  /*cf290*/  LDS R240, [R0+UR10+0x4d000] ;  /* 0x04d0000a00f07984 */ /* 0x000fe80008000800 */
[----:B------:R-:W1:Y:S01]  /*cf2a0*/  LDS R242, [R0+UR10+0x4d800] ;  /* 0x04d8000a00f27984 */ /* 0x000e620008000800 */
[----:B--2---:R-:W-:Y:S01]  /*cf2b0*/  MOV R169, R221 ;  /* 0x000000dd00a97202 */ /* 0x004fe20000000f00 */
[----:B---3--:R-:W-:-:S02]  /*cf2c0*/  IMAD.MOV.U32 R168, RZ, RZ, R220 ;  /* 0x000000ffffa87224 */ /* 0x008fc400078e00dc */
[----:B------:R-:W2:Y:S04]  /*cf2d0*/  LDL.LU R220, [R1+0x61f4] ;  /* 0x0061f40001dc7983 */ /* 0x000ea80000300800 */
[----:B------:R-:W3:Y:S04]  /*cf2e0*/  LDL.LU R221, [R1+0x61f0] ;  /* 0x0061f00001dd7983 */ /* 0x000ee80000300800 */
[----:B------:R-:W3:Y:S01]  /*cf2f0*/  LDL.LU R222, [R1+0x61ec] ;  /* 0x0061ec0001de7983 */ /* 0x000ee20000300800 */
[----:B----4-:R-:W-:-:S03]  /*cf300*/  MOV R156, R223 ;  /* 0x000000df009c7202 */ /* 0x010fc60000000f00 */
[----:B------:R-:W4:Y:S01]  /*cf310*/  LDL.LU R223, [R1+0x61e8] ;  /* 0x0061e80001df7983 */ /* 0x000f220000300800 */
[----:B------:R-:W-:-:S03]  /*cf320*/  IMAD.MOV.U32 R157, RZ, RZ, R97 ;  /* 0x000000ffff9d7224 */ /* 0x000fc600078e0061 */
[----:B------:R-:W4:Y:S01]  /*cf330*/  LDL.LU R97, [R1+0x61e4] ;  /* 0x0061e40001617983 */ /* 0x000f220000300800 */
[----:B------:R-:W-:Y:S01]  /*cf340*/  IMAD.MOV.U32 R151, RZ, RZ, R249 ;  /* 0x000000ffff977224 */ /* 0x000fe200078e00f9 */
[----:B------:R-:W-:Y:S01]  /*cf350*/  MOV R150, R100 ;  /* 0x0000006400967202 */ /* 0x000fe20000000f00 */
[----:B------:R-:W-:Y:S02]  /*cf360*/  IMAD.MOV.U32 R149, RZ, RZ, R101 ;  /* 0x000000ffff957224 */ /* 0x000fe400078e0065 */
[----:B------:R-:W-:Y:S02]  /*cf370*/  IMAD.MOV.U32 R148, RZ, RZ, R96 ;  /* 0x000000ffff947224 */ /* 0x000fe400078e0060 */
[----:B------:R-:W4:Y:S04]  /*cf380*/  LDL.LU R96, [R1+0x61e0] ;  /* 0x0061e00001607983 */ /* 0x000f280000300800 */
[----:B------:R-:W4:Y:S04]  /*cf390*/  LDL.LU R101, [R1+0x61dc] ;  /* 0x0061dc0001657983 */ /* 0x000f280000300800 */
[----:B------:R-:W4:Y:S01]  /*cf3a0*/  LDL.LU R100, [R1+0x61d8] ;  /* 0x0061d80001647983 */ /* 0x000f220000300800 */
[----:B------:R-:W-:-:S03]  /*cf3b0*/  MOV R153, R245 ;  /* 0x000000f500997202 */ /* 0x000fc60000000f00 */
[----:B------:R-:W4:Y:S01]  /*cf3c0*/  LDL.LU R249, [R1+0x61d4] ;  /* 0x0061d40001f97983 */ /* 0x000f220000300800 */
[----:B------:R-:W-:-:S03]  /*cf3d0*/  IMAD.MOV.U32 R152, RZ, RZ, R248 ;  /* 0x000000ffff987224 */ /* 0x000fc600078e00f8 */
[----:B------:R-:W4:Y:S04]  /*cf3e0*/  LDL.LU R248, [R1+0x61d0] ;  /* 0x0061d00001f87983 */ /* 0x000f280000300800 */
[----:B------:R-:W4:Y:S01]  /*cf3f0*/  LDL.LU R245, [R1+0x61cc] ;  /* 0x0061cc0001f57983 */ /* 0x000f220000300800 */
[----:B------:R-:W-:-:S03]  /*cf400*/  MOV R140, R244 ;  /* 0x000000f4008c7202 */ /* 0x000fc60000000f00 */
[----:B------:R-:W4:Y:S04]  /*cf410*/  LDL.LU R244, [R1+0x61c8] ;  /* 0x0061c80001f47983 */ /* 0x000f280000300800 */
[----:B------:R-:W4:Y:S04]  /*cf420*/  LDL.LU R136, [R1+0x280] ;  /* 0x0002800001887983 */ /* 0x000f280000300800 */
[----:B------:R-:W4:Y:S04]  /*cf430*/  LDL.LU R137, [R1+0x284] ;  /* 0x0002840001897983 */ /* 0x000f280000300800 */
[----:B-1----:R-:W4:Y:S04]  /*cf440*/  LDL.LU R124, [R1+0x290] ;  /* 0x00029000017c7983 */ /* 0x002f280000300800 */
[----:B------:R-:W4:Y:S01]  /*cf450*/  LDL.LU R125, [R1+0x294] ;  /* 0x00029400017d7983 */ /* 0x000f220000300800 */
[----:B--2---:R-:W-:-:S03]  /*cf460*/  IMAD.MOV.U32 R135, RZ, RZ, R220 ;  /* 0x000000ffff877224 */ /* 0x004fc600078e00dc */
[----:B------:R-:W2:Y:S01]  /*cf470*/  LDL.LU R220, [R1+0x2c0] ;  /* 0x0002c00001dc7983 */ /* 0x000ea20000300800 */
[----:B---3--:R-:W-:-:S03]  /*cf480*/  MOV R134, R221 ;  /* 0x000000dd00867202 */ /* 0x008fc60000000f00 */
[----:B------:R-:W2:Y:S01]  /*cf490*/  LDL.LU R221, [R1+0x2c4] ;  /* 0x0002c40001dd7983 */ /* 0x000ea20000300800 */
[----:B------:R-:W-:-:S03]  /*cf4a0*/  IMAD.MOV.U32 R133, RZ, RZ, R222 ;  /* 0x000000ffff857224 */ /* 0x000fc600078e00de */
[----:B------:R-:W2:Y:S01]  /*cf4b0*/  LDL.LU R222, [R1+0x2c8] ;  /* 0x0002c80001de7983 */ /* 0x000ea20000300800 */
[----:B----4-:R-:W-:-:S03]  /*cf4c0*/  IMAD.MOV.U32 R132, RZ, RZ, R223 ;  /* 0x000000ffff847224 */ /* 0x010fc600078e00df */
        /* <DEDUP_REMOVED lines=9> */
[----:B------:R-:W-:Y:S01]  /*cf560*/  MOV R128, R249 ;  /* 0x000000f900807202 */ /* 0x000fe20000000f00 */
        /* <DEDUP_REMOVED lines=21> */
[----:B------:R-:W-:Y:S01]  /*cf6c0*/  IMAD.MOV.U32 R158, RZ, RZ, R65 ;  /* 0x000000ffff9e7224 */ /* 0x000fe200078e0041 */
[----:B--2---:R-:W-:-:S15]  /*cf6d0*/  HMMA.1688.F32.TF32 R220, R236, R10, R220 ;  /* 0x0000000aecdc723c */ /* 0x004fde00000810dc */
[----:B------:R-:W-:-:S04]  /*cf6e0*/  NOP ;  /* 0x0000000000007918 */ /* 0x000fc80000000000 */
[----:B------:R1:W-:Y:S04]  /*cf6f0*/  STL.64 [R1+0x490], R220 ;  /* 0x000490dc01007387 */ /* 0x0003e80000100a00 */
[----:B------:R2:W-:Y:S04]  /*cf700*/  STL.64 [R1+0x498], R222 ;  /* 0x000498de01007387 */ /* 0x0005e80000100a00 */
[----:B-1----:R-:W4:Y:S04]  /*cf710*/  LDL.LU R220, [R1+0x14f0] ;  /* 0x0014f00001dc7983 */ /* 0x002f280000300800 */
[----:B------:R-:W4:Y:S04]  /*cf720*/  LDL.LU R221, [R1+0x14f4] ;  /* 0x0014f40001dd7983 */ /* 0x000f280000300800 */
[----:B--2---:R-:W2:Y:S04]  /*cf730*/  LDL.LU R222, [R1+0x14f8] ;  /* 0x0014f80001de7983 */ /* 0x004ea80000300800 */
[----:B------:R-:W2:Y:S01]  /*cf740*/  LDL.LU R223, [R1+0x14fc] ;  /* 0x0014fc0001df7983 */ /* 0x000ea20000300800 */
        /* <DEDUP_REMOVED lines=55> */
[----:B------:R-:W-:Y:S01]  /*cfac0*/  IMAD.MOV.U32 R202, RZ, RZ, R25 ;  /* 0x000000ffffca7224 */ /* 0x000fe200078e0019 */
[----:B------:R-:W-:Y:S01]  /*cfad0*/  MOV R203, R24 ;  /* 0x0000001800cb7202 */ /* 0x000fe20000000f00 */
[----:B------:R-:W-:Y:S01]  /*cfae0*/  IMAD.MOV.U32 R208, RZ, RZ, R21 ;  /* 0x000000ffffd07224 */ /* 0x000fe200078e0015 */
[----:B------:R-:W-:Y:S01]  /*cfaf0*/  MOV R209, R20 ;  /* 0x0000001400d17202 */ /* 0x000fe20000000f00 */
[----:B------:R-:W-:-:S02]  /*cfb00*/  IMAD.MOV.U32 R210, RZ, RZ, R3 ;  /* 0x000000ffffd27224 */ /* 0x000fc400078e0003 */
[----:B------:R-:W-:Y:S01]  /*cfb10*/  IMAD.MOV.U32 R211, RZ, RZ, R2 ;  /* 0x000000ffffd37224 */ /* 0x000fe200078e0002 */
[----:B------:R-:W-:Y:S01]  /*cfb20*/  STL.64 [R1+0x240], R128 ;  /* 0x0002408001007387 */ /* 0x000fe20000100a00 */
[----:B------:R-:W-:Y:S02]  /*cfb30*/  IMAD.MOV.U32 R234, RZ, RZ, R17 ;  /* 0x000000ffffea7224 */ /* 0x000fe400078e0011 */
[----:B------:R-:W-:Y:S01]  /*cfb40*/  IMAD.MOV.U32 R235, RZ, RZ, R16 ;  /* 0x000000ffffeb7224 */ /* 0x000fe200078e0010 */
[----:B------:R1:W-:Y:S04]  /*cfb50*/  STL.64 [R1+0x248], R130 ;  /* 0x0002488201007387 */ /* 0x0003e80000100a00 */
[----:B------:R-:W-:Y:S04]  /*cfb60*/  STL.64 [R1+0x230], R124 ;  /* 0x0002307c01007387 */ /* 0x000fe80000100a00 */
[----:B------:R3:W-:Y:S01]  /*cfb70*/  STL.64 [R1+0x238], R126 ;  /* 0x0002387e01007387 */ /* 0x0007e20000100a00 */
[C---:B-1----:R-:W-:Y:S03]  /*cfb80*/  HMMA.1688.F32.TF32 R128, R236.reuse, R26, R200 ;  /* 0x0000001aec80723c */ /* 0x042fe600000810c8 */
[----:B------:R-:W-:Y:S04]  /*cfb90*/  STL.64 [R1+0x220], R120 ;  /* 0x0002207801007387 */ /* 0x000fe80000100a00 */
[----:B------:R1:W-:Y:S01]  /*cfba0*/  STL.64 [R1+0x228], R122 ;  /* 0x0002287a01007387 */ /* 0x0003e20000100a00 */
[C---:B---3--:R-:W-:Y:S08]  /*cfbb0*/  HMMA.1688.F32.TF32 R124, R236.reuse, R22, R208 ;  /* 0x00000016ec7c723c */ /* 0x048ff000000810d0 */
[C---:B-1----:R-:W-:Y:S01]  /*cfbc0*/  HMMA.1688.F32.TF32 R120, R236.reuse, R18, R232 ;  /* 0x00000012ec78723c */ /* 0x042fe200000810e8 */
[----:B------:R-:W-:Y:S01]  /*cfbd0*/  MOV R226, R93 ;  /* 0x0000005d00e27202 */ /* 0x000fe20000000f00 */
[----:B------:R-:W-:Y:S01]  /*cfbe0*/  IMAD.MOV.U32 R227, RZ, RZ, R92 ;  /* 0x000000ffffe37224 */ /* 0x000fe200078e005c */
[----:B------:R-:W-:Y:S01]  /*cfbf0*/  MOV R219, R12 ;  /* 0x0000000c00db7202 */ /* 0x000fe20000000f00 */
[----:B------:R-:W-:Y:S01]  /*cfc00*/  IMAD.MOV.U32 R218, RZ, RZ, R13 ;  /* 0x000000ffffda7224 */ /* 0x000fe200078e000d */
        /* <DEDUP_REMOVED lines=9> */
[----:B------:R-:W-:Y:S01]  /*cfca0*/  LDS R239, [R44+UR10+0x4d880] ;  /* 0x04d8800a2cef7984 */ /* 0x000fe20008000800 */
[C---:B----4-:R-:W-:Y:S03]  /*cfcb0*/  HMMA.1688.F32.TF32 R120, R240.reuse, R206, R212 ;  /* 0x000000cef078723c */ /* 0x050fe600000810d4 */
[----:B------:R-:W-:Y:S04]  /*cfcc0*/  LDS R236, [R0+UR10+0x4d080] ;  /* 0x04d0800a00ec7984 */ /* 0x000fe80008000800 */
[----:B------:R-:W-:Y:S04]  /*cfcd0*/  STL.64 [R1+0x2a0], R128 ;  /* 0x0002a08001007387 */ /* 0x000fe80000100a00 */
[----:B------:R-:W-:Y:S04]  /*cfce0*/  STL.64 [R1+0x2a8], R130 ;  /* 0x0002a88201007387 */ /* 0x000fe80000100a00 */
[----:B------:R-:W-:Y:S04]  /*cfcf0*/  STL.64 [R1+0x110], R124 ;  /* 0x0001107c01007387 */ /* 0x000fe80000100a00 */
[----:B------:R-:W-:Y:S04]  /*cfd00*/  STL.64 [R1+0x118], R126 ;  /* 0x0001187e01007387 */ /* 0x000fe80000100a00 */
[----:B------:R-:W-:Y:S04]  /*cfd10*/  STL.64 [R1+0x1e0], R120 ;  /* 0x0001e07801007387 */ /* 0x000fe80000100a00 */
[----:B------:R2:W-:Y:S04]  /*cfd20*/  STL.64 [R1+0x1e8], R122 ;  /* 0x0001e87a01007387 */ /* 0x0005e80000100a00 */
[----:B------:R-:W1:Y:S01]  /*cfd30*/  LDS R238, [R0+UR10+0x4d880] ;  /* 0x04d8800a00ee7984 */ /* 0x000e620008000800 */
[----:B--2---:R-:W-:Y:S03]  /*cfd40*/  HMMA.1688.F32.TF32 R120, R240, R114, R220 ;  /* 0x00000072f078723c */ /* 0x004fe600000810dc */
[----:B------:R-:W2:-:S15]  /*cfd50*/  LDL.LU R220, [R1+0x1340] ;  /* 0x0013400001dc7983 */ /* 0x000e9e0000300800 */
[----:B------:R-:W-:Y:S01]  /*cfd60*/  NOP ;  /* 0x0000000000007918 */ /* 0x000fe20000000000 */
        /* <DEDUP_REMOVED lines=118> */
[----:B------:R2:W-:Y:S01]  /*d04d0*/  STL.64 [R1+0x3a0], R120 ;  /* 0x0003a07801007387 */ /* 0x0005e20000100a00 */
[----:B------:R-:W-:Y:S02]  /*d04e0*/  IMAD.MOV.U32 R244, RZ, RZ, R123 ;  /* 0x000000fffff47224 */ /* 0x000fe400078e007b */
        /* <DEDUP_REMOVED lines=191> */
[----:B------:R4:W-:Y:S02]  /*d10e0*/  STL.64 [R1+0x128], R130 ;  /* 0x0001288201007387 */ /* 0x0009e40000100a00 */
[----:B----4-:R-:W-:Y:S02]  /*d10f0*/  HMMA.1688.F32.TF32 R128, R240, R14, R124 ;  /* 0x0000000ef080723c */ /* 0x010fe4000008107c */
[----:B------:R-:W-:Y:S04]  /*d1100*/  LDS R241, [R44+UR10+0x4d100] ;  /* 0x04d1000a2cf17984 */ /* 0x000fe80008000800 */
[----:B------:R-:W-:Y:S02]  /*d1110*/  LDS R243, [R44+UR10+0x4d900] ;  /* 0x04d9000a2cf37984 */ /* 0x000fe40008000800 */
[C---:B------:R-:W-:Y:S02]  /*d1120*/  HMMA.1688.F32.TF32 R124, R236.reuse, R206, R136 ;  /* 0x000000ceec7c723c */ /* 0x040fe40000081088 */
[----:B------:R-:W-:Y:S04]  /*d1130*/  LDS R240, [R0+UR10+0x4d100] ;  /* 0x04d1000a00f07984 */ /* 0x000fe80008000800 */
[----:B------:R-:W1:Y:S05]  /*d1140*/  LDS R242, [R0+UR10+0x4d900] ;  /* 0x04d9000a00f27984 */ /* 0x000e6a0008000800 */
[----:B------:R-:W-:Y:S04]  /*d1150*/  STL.64 [R1+0x100], R128 ;  /* 0x0001008001007387 */ /* 0x000fe80000100a00 */
[----:B------:R4:W-:Y:S04]  /*d1160*/  STL.64 [R1+0x108], R130 ;  /* 0x0001088201007387 */ /* 0x0009e80000100a00 */
[----:B------:R-:W-:Y:S04]  /*d1170*/  STL.64 [R1+0xf0], R124 ;  /* 0x0000f07c01007387 */ /* 0x000fe80000100a00 */
[----:B------:R4:W-:Y:S02]  /*d1180*/  STL.64 [R1+0xf8], R126 ;  /* 0x0000f87e01007387 */ /* 0x0009e40000100a00 */
[C---:B----4-:R-:W-:Y:S08]  /*d1190*/  HMMA.1688.F32.TF32 R128, R236.reuse, R114, R132 ;  /* 0x00000072ec80723c */ /* 0x050ff00000081084 */
[C---:B------:R-:W-:Y:S08]  /*d11a0*/  HMMA.1688.F32.TF32 R124, R236.reuse, R110, R144 ;  /* 0x0000006eec7c723c */ /* 0x040ff00000081090 */
[C---:B------:R-:W-:Y:S03]  /*d11b0*/  HMMA.1688.F32.TF32 R132, R236.reuse, R230, R140 ;  /* 0x000000e6ec84723c */ /* 0x040fe6000008108c */
        /* <DEDUP_REMOVED lines=61> */
[----:B------:R-:W-:Y:S04]  /*d1590*/  STL.64 [R1+0xc58], R134 ;  /* 0x000c588601007387 */ /* 0x000fe80000100a00 */
        /* <DEDUP_REMOVED lines=120> */
[----:B------:R1:W-:Y:S01]  /*d1d20*/  STL.64 [R1+0xcd8], R130 ;  /* 0x000cd88201007387 */ /* 0x0003e20000100a00 */
[----:B------:R-:W-:Y:S03]  /*d1d30*/  HMMA.1688.F32.TF32 R236, R236, R14, R152 ;  /* 0x0000000eecec723c */ /* 0x000fe60000081098 */
[----:B-1----:R-:W4:Y:S04]  /*d1d40*/  LDL.LU.64 R130, [R1+0x61a0] ;  /* 0x0061a00001827983 */ /* 0x002f280000300a00 */
[----:B------:R-:W2:Y:S01]  /*d1d50*/  LDL.LU.64 R128, [R1+0x6198] ;  /* 0x0061980001807983 */ /* 0x000ea20000300a00 */
[C---:B------:R-:W-:Y:S03]  /*d1d60*/  HMMA.1688.F32.TF32 R152, R240.reuse, R206, R160 ;  /* 0x000000cef098723c */ /* 0x040fe600000810a0 */
        /* <DEDUP_REMOVED lines=24> */
[C---:B------:R-:W-:Y:S03]  /*d1ef0*/  HMMA.1688.F32.TF32 R160, R240.reuse, R230, R164 ;  /* 0x000000e6f0a0723c */ /* 0x040fe600000810a4 */
[----:B------:R-:W-:Y:S04]  /*d1f00*/  LDS R237, [R44+UR10+0x4d180] ;  /* 0x04d1800a2ced7984 */ /* 0x000fe80008000800 */
[----:B------:R-:W-:Y:S01]  /*d1f10*/  LDS R239, [R44+UR10+0x4d980] ;  /* 0x04d9800a2cef7984 */ /* 0x000fe20008000800 */
[----:B-1----:R-:W-:Y:S03]  /*d1f20*/  HMMA.1688.F32.TF32 R152, R240, R114, R156 ;  /* 0x00000072f098723c */ /* 0x002fe6000008109c */
[----:B------:R-:W-:Y:S04]  /*d1f30*/  LDS R236, [R0+UR10+0x4d180] ;  /* 0x04d1800a00ec7984 */ /* 0x000fe80008000800 */
[----:B------:R-:W1:-:S12]  /*d1f40*/  LDS R238, [R0+UR10+0x4d980] ;  /* 0x04d9800a00ee7984 */ /* 0x000e580008000800 */
[----:B------:R-:W-:Y:S01]  /*d1f50*/  STL.64 [R1+0xfb0], R152 ;  /* 0x000fb09801007387 */ /* 0x000fe20000100a00 */
[----:B------:R-:W-:-:S03]  /*d1f60*/  MOV R45, R155 ;  /* 0x0000009b002d7202 */ /* 0x000fc60000000f00 */
[----:B------:R1:W-:Y:S02]  /*d1f70*/  STL [R1+0xfb8], R154 ;  /* 0x000fb89a01007387 */ /* 0x0003e40000100800 */
        /* <DEDUP_REMOVED lines=132> */
[----:B------:R1:W-:Y:S01]  /*d27c0*/  STL.64 [R1+0x1198], R154 ;  /* 0x0011989a01007387 */ /* 0x0003e20000100a00 */
[C---:B------:R-:W-:Y:S08]  /*d27d0*/  HMMA.1688.F32.TF32 R172, R240.reuse, R38, R172 ;  /* 0x00000026f0ac723c */ /* 0x040ff000000810ac */
[C---:B------:R-:W-:Y:S01]  /*d27e0*/  HMMA.1688.F32.TF32 R164, R240.reuse, R46, R164 ;  /* 0x0000002ef0a4723c */ /* 0x040fe200000810a4 */
[----:B-1----:R-:W2:Y:S04]  /*d27f0*/  LDL.LU.64 R154, [R1+0x6140] ;  /* 0x00614000019a7983 */ /* 0x002ea80000300a00 */
[----:B------:R-:W3:Y:S04]  /*d2800*/  LDL.LU.64 R152, [R1+0x6138] ;  /* 0x0061380001987983 */ /* 0x000ee80000300a00 */
[----:B------:R-:W-:Y:S01]  /*d2810*/  STL.64 [R1+0x1180], R156 ;  /* 0x0011809c01007387 */ /* 0x000fe20000100a00 */
[C---:B------:R-:W-:Y:S03]  /*d2820*/  HMMA.1688.F32.TF32 R160, R240.reuse, R50, R160 ;  /* 0x00000032f0a0723c */ /* 0x040fe600000810a0 */
[----:B------:R1:W-:Y:S04]  /*d2830*/  STL.64 [R1+0x1188], R158 ;  /* 0x0011889e01007387 */ /* 0x0003e80000100a00 */
[----:B-1----:R-:W4:Y:S04]  /*d2840*/  LDL.LU.64 R158, [R1+0x6130] ;  /* 0x00613000019e7983 */ /* 0x002f280000300a00 */
[----:B------:R-:W2:Y:S01]  /*d2850*/  LDL.LU.64 R156, [R1+0x6128] ;  /* 0x00612800019c7983 */ /* 0x000ea20000300a00 */
[C---:B------:R-:W-:Y:S03]  /*d2860*/  HMMA.1688.F32.TF32 R168, R240.reuse, R42, R168 ;  /* 0x0000002af0a8723c */ /* 0x040fe600000810a8 */
[----:B------:R1:W-:Y:S04]  /*d2870*/  STL.64 [R1+0x1170], R216 ;  /* 0x001170d801007387 */ /* 0x0003e80000100a00 */
[----:B------:R1:W-:Y:S04]  /*d2880*/  STL.64 [R1+0x1178], R218 ;  /* 0x001178da01007387 */ /* 0x0003e80000100a00 */
[----:B-1----:R-:W2:Y:S04]  /*d2890*/  LDL.LU R216, [R1+0xe90] ;  /* 0x000e900001d87983 */ /* 0x002ea80000300800 */
[----:B------:R1:W-:Y:S04]  /*d28a0*/  STL.64 [R1+0x1160], R220 ;  /* 0x001160dc01007387 */ /* 0x0003e80000100a00 */
[----:B------:R1:W-:Y:S04]  /*d28b0*/  STL.64 [R1+0x1168], R222 ;  /* 0x001168de01007387 */ /* 0x0003e80000100a00 */
[----:B------:R-:W2:Y:S04]  /*d28c0*/  LDL.LU R217, [R1+0xe94] ;  /* 0x000e940001d97983 */ /* 0x000ea80000300800 */
[----:B------:R-:W2:Y:S04]  /*d28d0*/  LDL.LU R218, [R1+0xe98] ;  /* 0x000e980001da7983 */ /* 0x000ea80000300800 */
[----:B------:R-:W2:Y:S04]  /*d28e0*/  LDL.LU R219, [R1+0xe9c] ;  /* 0x000e9c0001db7983 */ /* 0x000ea80000300800 */
[----:B-1----:R-:W2:Y:S04]  /*d28f0*/  LDL.LU R220, [R1+0xe80] ;  /* 0x000e800001dc7983 */ /* 0x002ea80000300800 */
[----:B------:R-:W2:Y:S04]  /*d2900*/  LDL.LU R221, [R1+0xe84] ;  /* 0x000e840001dd7983 */ /* 0x000ea80000300800 */
[----:B------:R-:W2:Y:S04]  /*d2910*/  LDL.LU R222, [R1+0xe88] ;  /* 0x000e880001de7983 */ /* 0x000ea80000300800 */
[----:B------:R-:W2:Y:S04]  /*d2920*/  LDL.LU R223, [R1+0xe8c] ;  /* 0x000e8c0001df7983 */ /* 0x000ea80000300800 */
[----:B------:R-:W-:Y:S01]  /*d2930*/  STL.64 [R1+0x1150], R160 ;  /* 0x001150a001007387 */ /* 0x000fe20000100a00 */
[C---:B------:R-:W-:Y:S03]  /*d2940*/  HMMA.1688.F32.TF32 R184, R240.reuse, R26, R184 ;  /* 0x0000001af0b8723c */ /* 0x040fe600000810b8 */
        /* <DEDUP_REMOVED lines=20> */
[----:B------:R1:W-:Y:S04]  /*d2a90*/  STL.64 [R1+0x1100], R176 ;  /* 0x001100b001007387 */ /* 0x0003e80000100a00 */
[----:B------:R-:W-:Y:S04]  /*d2aa0*/  STL.64 [R1+0x1108], R178 ;  /* 0x001108b201007387 */ /* 0x000fe80000100a00 */
[----:B-1----:R-:W2:Y:S04]  /*d2ab0*/  LDL.LU.64 R176, [R1+0x60d0] ;  /* 0x0060d00001b07983 */ /* 0x002ea80000300a00 */
        /* <DEDUP_REMOVED lines=18> */
[----:B---3--:R-:W2:Y:S04]  /*d2be0*/  LDL.LU R242, [R1+0xea8] ;  /* 0x000ea80001f27983 */ /* 0x008ea80000300800 */
[----:B------:R-:W2:Y:S01]  /*d2bf0*/  LDL.LU R243, [R1+0xeac] ;  /* 0x000eac0001f37983 */ /* 0x000ea20000300800 */
[C---:B------:R-:W-:Y:S03]  /*d2c00*/  HMMA.1688.F32.TF32 R204, R236.reuse, R206, R200 ;  /* 0x000000ceeccc723c */ /* 0x040fe600000810c8 */
[----:B------:R-:W3:Y:S04]  /*d2c10*/  LDL.LU.64 R202, [R1+0x6088] ;  /* 0x0060880001ca7983 */ /* 0x000ee80000300a00 */
[----:B------:R-:W3:Y:S01]  /*d2c20*/  LDL.LU.64 R200, [R1+0x6080] ;  /* 0x0060800001c87983 */ /* 0x000ee20000300a00 */
[C---:B------:R-:W-:Y:S08]  /*d2c30*/  HMMA.1688.F32.TF32 R112, R236.reuse, R114, R208 ;  /* 0x00000072ec70723c */ /* 0x040ff000000810d0 */
[C---:B------:R-:W-:Y:S03]  /*d2c40*/  HMMA.1688.F32.TF32 R108, R236.reuse, R110, R232 ;  /* 0x0000006eec6c723c */ /* 0x040fe600000810e8 */
[----:B------:R-:W-:Y:S05]  /*d2c50*/  STL.64 [R1+0x10b0], R204 ;  /* 0x0010b0cc01007387 */ /* 0x000fea0000100a00 */
[C---:B------:R-:W-:Y:S01]  /*d2c60*/  HMMA.1688.F32.TF32 R228, R236.reuse, R230, R224 ;  /* 0x000000e6ece4723c */ /* 0x040fe200000810e0 */
[----:B------:R1:W-:Y:S07]  /*d2c70*/  STL.64 [R1+0x10b8], R206 ;  /* 0x0010b8ce01007387 */ /* 0x0003ee0000100a00 */
[C---:B------:R-:W-:Y:S01]  /*d2c80*/  HMMA.1688.F32.TF32 R248, R236.reuse, R250, R212 ;  /* 0x000000faecf8723c */ /* 0x040fe200000810d4 */
[----:B-1----:R-:W3:Y:S04]  /*d2c90*/  LDL.LU.64 R206, [R1+0x6078] ;  /* 0x0060780001ce7983 */ /* 0x002ee80000300a00 */
[----:B------:R-:W3:Y:S04]  /*d2ca0*/  LDL.LU.64 R204, [R1+0x6070] ;  /* 0x0060700001cc7983 */ /* 0x000ee80000300a00 */
[----:B------:R-:W3:Y:S04]  /*d2cb0*/  LDL.LU.64 R210, [R1+0x6068] ;  /* 0x0060680001d27983 */ /* 0x000ee80000300a00 */
[----:B------:R-:W3:Y:S04]  /*d2cc0*/  LDL.LU.64 R208, [R1+0x6060] ;  /* 0x0060600001d07983 */ /* 0x000ee80000300a00 */
[----:B------:R-:W-:Y:S04]  /*d2cd0*/  STL.64 [R1+0x10a0], R112 ;  /* 0x0010a07001007387 */ /* 0x000fe80000100a00 */
[----:B------:R1:W-:Y:S04]  /*d2ce0*/  STL.64 [R1+0x10a8], R114 ;  /* 0x0010a87201007387 */ /* 0x0003e80000100a00 */
        /* <DEDUP_REMOVED lines=18> */
[----:B-1----:R-:W3:Y:S04]  /*d2e10*/  LDL.LU R248, [R1+0xe60] ;  /* 0x000e600001f87983 */ /* 0x002ee80000300800 */
[----:B------:R-:W3:Y:S04]  /*d2e20*/  LDL.LU R249, [R1+0xe64] ;  /* 0x000e640001f97983 */ /* 0x000ee80000300800 */
[----:B----4-:R-:W3:Y:S04]  /*d2e30*/  LDL.LU R250, [R1+0xe68] ;  /* 0x000e680001fa7983 */ /* 0x010ee80000300800 */
[----:B------:R-:W3:Y:S04]  /*d2e40*/  LDL.LU R251, [R1+0xe6c] ;  /* 0x000e6c0001fb7983 */ /* 0x000ee80000300800 */
[----:B------:R1:W-:Y:S04]  /*d2e50*/  STL.64 [R1+0x5ed0], R244 ;  /* 0x005ed0f401007387 */ /* 0x0003e80000100a00 */
[----:B-1----:R-:W4:Y:S01]  /*d2e60*/  LDL.LU R244, [R1+0xe70] ;  /* 0x000e700001f47983 */ /* 0x002f220000300800 */
[----:B--2---:R-:W-:-:S15]  /*d2e70*/  HMMA.1688.F32.TF32 R240, R236, R246, R240 ;  /* 0x000000f6ecf0723c */ /* 0x004fde00000810f0 */
[----:B------:R-:W-:-:S04]  /*d2e80*/  NOP ;  /* 0x0000000000007918 */ /* 0x000fc80000000000 */
[----:B------:R-:W-:Y:S04]  /*d2e90*/  STL.64 [R1+0x1060], R240 ;  /* 0x001060f001007387 */ /* 0x000fe80000100a00 */
[----:B------:R-:W-:Y:S04]  /*d2ea0*/  STL.64 [R1+0x1068], R242 ;  /* 0x001068f201007387 */ /* 0x000fe80000100a00 */
[----:B------:R-:W4:Y:S04]  /*d2eb0*/  LDL.LU R245, [R1+0xe74] ;  /* 0x000e740001f57983 */ /* 0x000f280000300800 */
[----:B------:R-:W4:Y:S04]  /*d2ec0*/  LDL.LU R246, [R1+0xe78] ;  /* 0x000e780001f67983 */ /* 0x000f280000300800 */
[----:B------:R-:W4:Y:S01]  /*d2ed0*/  LDL.LU R247, [R1+0xe7c] ;  /* 0x000e7c0001f77983 */ /* 0x000f220000300800 */
[C---:B------:R-:W-:Y:S03]  /*d2ee0*/  HMMA.1688.F32.TF32 R216, R236.reuse, R10, R216 ;  /* 0x0000000aecd8723c */ /* 0x040fe600000810d8 */
[----:B------:R-:W-:Y:S04]  /*d2ef0*/  LDS R240, [R104+UR10+0x4e000] ;  /* 0x04e0000a68f07984 */ /* 0x000fe80008000800 */
[----:B------:R-:W-:Y:S01]  /*d2f00*/  LDS R242, [R104+UR10+0x4e800] ;  /* 0x04e8000a68f27984 */ /* 0x000fe20008000800 */
[C---:B------:R-:W-:Y:S03]  /*d2f10*/  HMMA.1688.F32.TF32 R220, R236.reuse, R6, R220 ;  /* 0x00000006ecdc723c */ /* 0x040fe600000810dc */
[----:B------:R-:W-:Y:S04]  /*d2f20*/  LDS R241, [R105+UR10+0x4e000] ;  /* 0x04e0000a69f17984 */ /* 0x000fe80008000800 */
[----:B------:R-:W1:Y:S04]  /*d2f30*/  LDS R243, [R105+UR10+0x4e800] ;  /* 0x04e8000a69f37984 */ /* 0x000e680008000800 */
[----:B------:R-:W-:Y:S04]  /*d2f40*/  STL.64 [R1+0x30], R216 ;  /* 0x000030d801007387 */ /* 0x000fe80000100a00 */
[----:B------:R2:W-:Y:S04]  /*d2f50*/  STL.64 [R1+0x38], R218 ;  /* 0x000038da01007387 */ /* 0x0005e80000100a00 */
[----:B--2---:R-:W2:Y:S04]  /*d2f60*/  LDL.LU.64 R218, [R1+0x5ff8] ;  /* 0x005ff80001da7983 */ /* 0x004ea80000300a00 */
[----:B------:R-:W2:Y:S04]  /*d2f70*/  LDL.LU.64 R216, [R1+0x5ff0] ;  /* 0x005ff00001d87983 */ /* 0x000ea80000300a00 */
[----:B------:R1:W-:Y:S04]  /*d2f80*/  STL.64 [R1+0x10], R220 ;  /* 0x000010dc01007387 */ /* 0x0003e80000100a00 */
[----:B------:R-:W-:Y:S04]  /*d2f90*/  STL.64 [R1+0x18], R222 ;  /* 0x000018de01007387 */ /* 0x000fe80000100a00 */
[----:B-1----:R-:W2:Y:S04]  /*d2fa0*/  LDL.LU.64 R220, [R1+0x5fe8] ;  /* 0x005fe80001dc7983 */ /* 0x002ea80000300a00 */
[----:B------:R-:W2:Y:S01]  /*d2fb0*/  LDL.LU R104, [R1+0xe30] ;  /* 0x000e300001687983 */ /* 0x000ea20000300800 */
[C---:B---3--:R-:W-:Y:S08]  /*d2fc0*/  HMMA.1688.F32.TF32 R248, R236.reuse, R102, R248 ;  /* 0x00000066ecf8723c */ /* 0x048ff000000810f8 */
[----:B----4-:R-:W-:-:S15]  /*d2fd0*/  HMMA.1688.F32.TF32 R244, R236, R106, R244 ;  /* 0x0000006aecf4723c */ /* 0x010fde00000810f4 */
[----:B------:R-:W-:-:S04]  /*d2fe0*/  NOP ;  /* 0x0000000000007918 */ /* 0x000fc80000000000 */
[----:B------:R1:W-:Y:S04]  /*d2ff0*/  STL.64 [R1], R244 ;  /* 0x000000f401007387 */ /* 0x0003e80000100a00 */
        /* <DEDUP_REMOVED lines=8> */
[----:B-1----:R-:W2:Y:S04]  /*d3080*/  LDL.LU R244, [R1+0xe10] ;  /* 0x000e100001f47983 */ /* 0x002ea80000300800 */
[----:B------:R-:W2:Y:S04]  /*d3090*/  LDL.LU R245, [R1+0xe14] ;  /* 0x000e140001f57983 */ /* 0x000ea80000300800 */
[----:B---3--:R-:W3:Y:S04]  /*d30a0*/  LDL.LU R246, [R1+0xe18] ;  /* 0x000e180001f67983 */ /* 0x008ee80000300800 */
[----:B------:R-:W3:Y:S04]  /*d30b0*/  LDL.LU R247, [R1+0xe1c] ;  /* 0x000e1c0001f77983 */ /* 0x000ee80000300800 */
[----:B------:R1:W-:Y:S04]  /*d30c0*/  STL [R1+0x5dbc], R248 ;  /* 0x005dbcf801007387 */ /* 0x0003e80000100800 */
[----:B------:R1:W-:Y:S04]  /*d30d0*/  STL [R1+0x5db8], R249 ;  /* 0x005db8f901007387 */ /* 0x0003e80000100800 */
[----:B------:R1:W-:Y:S04]  /*d30e0*/  STL [R1+0x5db4], R250 ;  /* 0x005db4fa01007387 */ /* 0x0003e80000100800 */
[----:B------:R1:W-:Y:S04]  /*d30f0*/  STL [R1+0x5db0], R251 ;  /* 0x005db0fb01007387 */ /* 0x0003e80000100800 */
[----:B-1----:R-:W2:Y:S04]  /*d3100*/  LDL.LU R248, [R1+0xe50] ;  /* 0x000e500001f87983 */ /* 0x002ea80000300800 */
[----:B------:R-:W2:Y:S04]  /*d3110*/  LDL.LU R249, [R1+0xe54] ;  /* 0x000e540001f97983 */ /* 0x000ea80000300800 */
[----:B------:R-:W2:Y:S04]  /*d3120*/  LDL.LU R250, [R1+0xe58] ;  /* 0x000e580001fa7983 */ /* 0x000ea80000300800 */
[----:B------:R-:W2:Y:S01]  /*d3130*/  LDL.LU R251, [R1+0xe5c] ;  /* 0x000e5c0001fb7983 */ /* 0x000ea20000300800 */
[C---:B----4-:R-:W-:Y:S08]  /*d3140*/  HMMA.1688.F32.TF32 R92, R236.reuse, R94, R100 ;  /* 0x0000005eec5c723c */ /* 0x050ff00000081064 */
[----:B--2---:R-:W-:-:S15]  /*d3150*/  HMMA.1688.F32.TF32 R96, R236, R98, R248 ;  /* 0x00000062ec60723c */ /* 0x004fde00000810f8 */
[----:B------:R-:W-:-:S04]  /*d3160*/  NOP ;  /* 0x0000000000007918 */ /* 0x000fc80000000000 */
[----:B------:R-:W-:Y:S01]  /*d3170*/  IMAD.MOV.U32 R52, RZ, RZ, R96 ;  /* 0x000000ffff347224 */ /* 0x000fe200078e0060 */
[----:B------:R1:W-:Y:S01]  /*d3180*/  STL.64 [R1+0x1058], R98 ;  /* 0x0010586201007387 */ /* 0x0003e20000100a00 */
[----:B------:R-:W-:-:S03]  /*d3190*/  IMAD.MOV.U32 R53, RZ, RZ, R97 ;  /* 0x000000ffff357224 */ /* 0x000fc600078e0061 */
[----:B------:R-:W2:Y:S04]  /*d31a0*/  LDL.LU R96, [R1+0xe20] ;  /* 0x000e200001607983 */ /* 0x000ea80000300800 */
[----:B------:R-:W2:Y:S04]  /*d31b0*/  LDL.LU R97, [R1+0xe24] ;  /* 0x000e240001617983 */ /* 0x000ea80000300800 */
[----:B-1----:R-:W2:Y:S04]  /*d31c0*/  LDL.LU R98, [R1+0xe28] ;  /* 0x000e280001627983 */ /* 0x002ea80000300800 */
[----:B------:R-:W2:Y:S01]  /*d31d0*/  LDL.LU R99, [R1+0xe2c] ;  /* 0x000e2c0001637983 */ /* 0x000ea20000300800 */
[----:B------:R-:W-:-:S03]  /*d31e0*/  IMAD.MOV.U32 R248, RZ, RZ, R95 ;  /* 0x000000fffff87224 */ /* 0x000fc600078e005f */
[----:B------:R1:W-:Y:S04]  /*d31f0*/  STL [R1+0x1048], R94 ;  /* 0x0010485e01007387 */ /* 0x0003e80000100800 */
[----:B------:R4:W-:Y:S04]  /*d3200*/  STL [R1+0x5dc0], R248 ;  /* 0x005dc0f801007387 */ /* 0x0009e80000100800 */
        /* <DEDUP_REMOVED lines=9> */
[----:B------:R-:W-:Y:S01]  /*d32a0*/  MOV R60, R88 ;  /* 0x00000058003c7202 */ /* 0x000fe20000000f00 */
[----:B------:R-:W-:Y:S01]  /*d32b0*/  IMAD.MOV.U32 R57, RZ, RZ, R93 ;  /* 0x000000ffff397224 */ /* 0x000fe200078e005d */
[----:B------:R-:W-:-:S03]  /*d32c0*/  MOV R56, R92 ;  /* 0x0000005c00387202 */ /* 0x000fc60000000f00 */
[----:B------:R1:W-:Y:S01]  /*d32d0*/  STL [R1+0x5dc4], R60 ;  /* 0x005dc43c01007387 */ /* 0x0003e20000100800 */
[----:B---3--:R-:W-:Y:S03]  /*d32e0*/  HMMA.1688.F32.TF32 R80, R236, R82, R244 ;  /* 0x00000052ec50723c */ /* 0x008fe600000810f4 */
[----:B------:R-:W3:Y:S04]  /*d32f0*/  LDL.LU R92, [R1+0xda0] ;  /* 0x000da000015c7983 */ /* 0x000ee80000300800 */
[----:B------:R-:W3:Y:S04]  /*d3300*/  LDL.LU R93, [R1+0xda4] ;  /* 0x000da400015d7983 */ /* 0x000ee80000300800 */
[----:B-1----:R-:W3:Y:S04]  /*d3310*/  LDL.LU R94, [R1+0xda8] ;  /* 0x000da800015e7983 */ /* 0x002ee80000300800 */
        /* <DEDUP_REMOVED lines=8> */
[----:B----4-:R-:W-:Y:S01]  /*d33a0*/  IMAD.MOV.U32 R248, RZ, RZ, R83 ;  /* 0x000000fffff87224 */ /* 0x010fe200078e0053 */
[----:B------:R-:W-:Y:S01]  /*d33b0*/  MOV R69, R81 ;  /* 0x0000005100457202 */ /* 0x000fe20000000f00 */
[----:B------:R-:W-:Y:S02]  /*d33c0*/  IMAD.MOV.U32 R68, RZ, RZ, R80 ;  /* 0x000000ffff447224 */ /* 0x000fe400078e0050 */
[----:B------:R-:W-:Y:S01]  /*d33d0*/  IMAD.MOV.U32 R60, RZ, RZ, R82 ;  /* 0x000000ffff3c7224 */ /* 0x000fe200078e0052 */
        /* <DEDUP_REMOVED lines=10> */
[----:B------:R-:W4:Y:S04]  /*d3480*/  LDL.LU R88, [R1+0xdb0] ;  /* 0x000db00001587983 */ /* 0x000f280000300800 */
[----:B------:R-:W4:Y:S04]  /*d3490*/  LDL.LU R89, [R1+0xdb4] ;  /* 0x000db40001597983 */ /* 0x000f280000300800 */
[----:B------:R-:W4:Y:S04]  /*d34a0*/  LDL.LU R90, [R1+0xdb8] ;  /* 0x000db800015a7983 */ /* 0x000f280000300800 */
[----:B------:R-:W4:Y:S04]  /*d34b0*/  LDL.LU R91, [R1+0xdbc] ;  /* 0x000dbc00015b7983 */ /* 0x000f280000300800 */
[----:B------:R-:W-:Y:S04]  /*d34c0*/  STL.64 [R1+0x5dd0], R250 ;  /* 0x005dd0fa01007387 */ /* 0x000fe80000100a00 */
[----:B------:R1:W-:Y:S01]  /*d34d0*/  STL.64 [R1+0x5dc8], R248 ;  /* 0x005dc8f801007387 */ /* 0x0003e20000100a00 */
        /* <DEDUP_REMOVED lines=12> */
[----:B------:R-:W-:-:S02]  /*d35a0*/  IMAD.MOV.U32 R3, RZ, RZ, R78 ;  /* 0x000000ffff037224 */ /* 0x000fc400078e004e */
[C---:B------:R-:W-:Y:S01]  /*d35b0*/  HMMA.1688.F32.TF32 R76, R236.reuse, R74, R104 ;  /* 0x0000004aec4c723c */ /* 0x040fe20000081068 */
[----:B------:R-:W4:Y:S04]  /*d35c0*/  LDL.LU R104, [R1+0xd40] ;  /* 0x000d400001687983 */ /* 0x000f280000300800 */
[----:B------:R-:W4:Y:S04]  /*d35d0*/  LDL.LU R105, [R1+0xd44] ;  /* 0x000d440001697983 */ /* 0x000f280000300800 */
[----:B------:R-:W4:Y:S04]  /*d35e0*/  LDL.LU R106, [R1+0xd48] ;  /* 0x000d4800016a7983 */ /* 0x000f280000300800 */
[----:B------:R-:W4:Y:S01]  /*d35f0*/  LDL.LU R107, [R1+0xd4c] ;  /* 0x000d4c00016b7983 */ /* 0x000f220000300800 */
[C---:B---3--:R-:W-:Y:S03]  /*d3600*/  HMMA.1688.F32.TF32 R80, R236.reuse, R70, R244 ;  /* 0x00000046ec50723c */ /* 0x048fe600000810f4 */
[----:B------:R-:W-:Y:S04]  /*d3610*/  STL.64 [R1+0x5dd8], R72 ;  /* 0x005dd84801007387 */ /* 0x000fe80000100a00 */
[----:B------:R-:W-:Y:S04]  /*d3620*/  STL [R1+0x5dac], R79 ;  /* 0x005dac4f01007387 */ /* 0x000fe80000100800 */
[----:B------:R-:W3:Y:S04]  /*d3630*/  LDL.LU R244, [R1+0xd20] ;  /* 0x000d200001f47983 */ /* 0x000ee80000300800 */
[----:B------:R-:W3:Y:S04]  /*d3640*/  LDL.LU R245, [R1+0xd24] ;  /* 0x000d240001f57983 */ /* 0x000ee80000300800 */
[----:B------:R-:W3:Y:S04]  /*d3650*/  LDL.LU R246, [R1+0xd28] ;  /* 0x000d280001f67983 */ /* 0x000ee80000300800 */
[----:B------:R-:W3:Y:S01]  /*d3660*/  LDL.LU R247, [R1+0xd2c] ;  /* 0x000d2c0001f77983 */ /* 0x000ee20000300800 */
[C---:B------:R-:W-:Y:S03]  /*d3670*/  HMMA.1688.F32.TF32 R92, R236.reuse, R58, R92 ;  /* 0x0000003aec5c723c */ /* 0x040fe6000008105c */
[----:B------:R-:W-:Y:S04]  /*d3680*/  STL.64 [R1+0x5de0], R68 ;  /* 0x005de04401007387 */ /* 0x000fe80000100a00 */
[----:B------:R-:W-:Y:S04]  /*d3690*/  STL [R1+0x5da0], R83 ;  /* 0x005da05301007387 */ /* 0x000fe80000100800 */
[----:B------:R1:W-:Y:S01]  /*d36a0*/  STL.64 [R1+0x5de8], R64 ;  /* 0x005de84001007387 */ /* 0x0003e20000100a00 */
[C---:B--2---:R-:W-:Y:S08]  /*d36b0*/  HMMA.1688.F32.TF32 R84, R236.reuse, R66, R84 ;  /* 0x00000042ec54723c */ /* 0x044ff00000081054 */
[C---:B----4-:R-:W-:Y:S11]  /*d36c0*/  HMMA.1688.F32.TF32 R88, R236.reuse, R62, R88 ;  /* 0x0000003eec58723c */ /* 0x050ff60000081058 */
[----:B------:R-:W-:Y:S04]  /*d36d0*/  STL [R1+0x5d9c], R87 ;  /* 0x005d9c5701007387 */ /* 0x000fe80000100800 */
[----:B------:R-:W-:Y:S01]  /*d36e0*/  STL.64 [R1+0x5df0], R60 ;  /* 0x005df03c01007387 */ /* 0x000fe20000100a00 */
[C---:B------:R-:W-:Y:S03]  /*d36f0*/  HMMA.1688.F32.TF32 R96, R236.reuse, R54, R96 ;  /* 0x00000036ec60723c */ /* 0x040fe60000081060 */
[----:B------:R-:W-:Y:S04]  /*d3700*/  STL [R1+0x5d98], R91 ;  /* 0x005d985b01007387 */ /* 0x000fe80000100800 */
[----:B-1----:R-:W2:Y:S04]  /*d3710*/  LDL.LU R248, [R1+0xd00] ;  /* 0x000d000001f87983 */ /* 0x002ea80000300800 */
[----:B------:R-:W2:Y:S04]  /*d3720*/  LDL.LU R249, [R1+0xd04] ;  /* 0x000d040001f97983 */ /* 0x000ea80000300800 */
[----:B------:R-:W2:Y:S01]  /*d3730*/  LDL.LU R250, [R1+0xd08] ;  /* 0x000d080001fa7983 */ /* 0x000ea20000300800 */
[C---:B------:R-:W-:Y:S03]  /*d3740*/  HMMA.1688.F32.TF32 R100, R236.reuse, R50, R100 ;  /* 0x00000032ec64723c */ /* 0x040fe60000081064 */
[----:B------:R-:W2:Y:S04]  /*d3750*/  LDL.LU R251, [R1+0xd0c] ;  /* 0x000d0c0001fb7983 */ /* 0x000ea80000300800 */
[----:B------:R-:W-:Y:S04]  /*d3760*/  STL.64 [R1+0x5e08], R94 ;  /* 0x005e085e01007387 */ /* 0x000fe80000100a00 */
[----:B------:R-:W-:Y:S04]  /*d3770*/  STL.64 [R1+0x5e00], R92 ;  /* 0x005e005c01007387 */ /* 0x000fe80000100a00 */
[----:B------:R-:W-:Y:S04]  /*d3780*/  STL.64 [R1+0x5df8], R56 ;  /* 0x005df83801007387 */ /* 0x000fe80000100a00 */
[----:B------:R-:W-:Y:S04]  /*d3790*/  STL.64 [R1+0x5e20], R98 ;  /* 0x005e206201007387 */ /* 0x000fe80000100a00 */
[----:B------:R-:W-:Y:S04]  /*d37a0*/  STL.64 [R1+0x5e18], R96 ;  /* 0x005e186001007387 */ /* 0x000fe80000100a00 */
[----:B------:R3:W-:Y:S04]  /*d37b0*/  STL.64 [R1+0x5e10], R52 ;  /* 0x005e103401007387 */ /* 0x0007e80000100a00 */
[----:B------:R-:W-:Y:S04]  /*d37c0*/  STL.64 [R1+0x5e30], R102 ;  /* 0x005e306601007387 */ /* 0x000fe80000100a00 */
[----:B------:R-:W-:Y:S04]  /*d37d0*/  STL.64 [R1+0x5e28], R100 ;  /* 0x005e286401007387 */ /* 0x000fe80000100a00 */
[----:B------:R-:W4:Y:S01]  /*d37e0*/  LDL.LU R64, [R1+0xce0] ;  /* 0x000ce00001407983 */ /* 0x000f220000300800 */
[C---:B------:R-:W-:Y:S03]  /*d37f0*/  HMMA.1688.F32.TF32 R104, R236.reuse, R46, R104 ;  /* 0x0000002eec68723c */ /* 0x040fe60000081068 */
[----:B------:R-:W4:Y:S04]  /*d3800*/  LDL.LU R65, [R1+0xce4] ;  /* 0x000ce40001417983 */ /* 0x000f280000300800 */
[----:B------:R-:W4:Y:S04]  /*d3810*/  LDL.LU R66, [R1+0xce8] ;  /* 0x000ce80001427983 */ /* 0x000f280000300800 */
[----:B------:R-:W4:Y:S01]  /*d3820*/  LDL.LU R67, [R1+0xcec] ;  /* 0x000cec0001437983 */ /* 0x000f220000300800 */
[----:B---3--:R-:W-:Y:S03]  /*d3830*/  HMMA.1688.F32.TF32 R52, R236, R42, R244 ;  /* 0x0000002aec34723c */ /* 0x008fe600000810f4 */
[----:B------:R-:W-:Y:S04]  /*d3840*/  STL.64 [R1+0x5ed8], R44 ;  /* 0x005ed82c01007387 */ /* 0x000fe80000100a00 */
[----:B------:R-:W-:Y:S04]  /*d3850*/  STL.64 [R1+0x5e40], R106 ;  /* 0x005e406a01007387 */ /* 0x000fe80000100a00 */
[----:B------:R-:W-:Y:S04]  /*d3860*/  STL.64 [R1+0x5e38], R104 ;  /* 0x005e386801007387 */ /* 0x000fe80000100a00 */
[----:B------:R-:W3:Y:S04]  /*d3870*/  LDL.LU R244, [R1+0xcc0] ;  /* 0x000cc00001f47983 */ /* 0x000ee80000300800 */
[----:B------:R-:W3:Y:S04]  /*d3880*/  LDL.LU R245, [R1+0xcc4] ;  /* 0x000cc40001f57983 */ /* 0x000ee80000300800 */
[----:B------:R-:W3:Y:S04]  /*d3890*/  LDL.LU R246, [R1+0xcc8] ;  /* 0x000cc80001f67983 */ /* 0x000ee80000300800 */
[----:B------:R-:W3:Y:S01]  /*d38a0*/  LDL.LU R247, [R1+0xccc] ;  /* 0x000ccc0001f77983 */ /* 0x000ee20000300800 */
[----:B------:R-:W-:-:S03]  /*d38b0*/  IMAD.MOV.U32 R83, RZ, RZ, R55 ;  /* 0x000000ffff537224 */ /* 0x000fc600078e0037 */
[----:B------:R-:W3:Y:S04]  /*d38c0*/  LDL.LU R72, [R1+0xca0] ;  /* 0x000ca00001487983 */ /* 0x000ee80000300800 */
[----:B------:R-:W3:Y:S04]  /*d38d0*/  LDL.LU R73, [R1+0xca4] ;  /* 0x000ca40001497983 */ /* 0x000ee80000300800 */
[----:B------:R-:W3:Y:S04]  /*d38e0*/  LDL.LU R74, [R1+0xca8] ;  /* 0x000ca800014a7983 */ /* 0x000ee80000300800 */
[----:B------:R-:W3:Y:S04]  /*d38f0*/  LDL.LU R75, [R1+0xcac] ;  /* 0x000cac00014b7983 */ /* 0x000ee80000300800 */
[----:B------:R-:W-:Y:S04]  /*d3900*/  STL.64 [R1+0x5e50], R82 ;  /* 0x005e505201007387 */ /* 0x000fe80000100a00 */
[----:B------:R-:W-:Y:S01]  /*d3910*/  STL.64 [R1+0x5e48], R80 ;  /* 0x005e485001007387 */ /* 0x000fe20000100a00 */
[----:B--2---:R-:W-:Y:S03]  /*d3920*/  HMMA.1688.F32.TF32 R36, R236, R38, R248 ;  /* 0x00000026ec24723c */ /* 0x004fe600000810f8 */
        /* <DEDUP_REMOVED lines=8> */
[----:B------:R-:W2:Y:S04]  /*d39b0*/  LDL.LU R70, [R1+0xc88] ;  /* 0x000c880001467983 */ /* 0x000ea80000300800 */
[----:B------:R-:W2:Y:S01]  /*d39c0*/  LDL.LU R71, [R1+0xc8c] ;  /* 0x000c8c0001477983 */ /* 0x000ea20000300800 */
[----:B----4-:R-:W-:Y:S03]  /*d39d0*/  HMMA.1688.F32.TF32 R32, R236, R34, R64 ;  /* 0x00000022ec20723c */ /* 0x010fe60000081040 */
[----:B------:R-:W-:Y:S04]  /*d39e0*/  STL.64 [R1+0x5e70], R90 ;  /* 0x005e705a01007387 */ /* 0x000fe80000100a00 */
[----:B------:R-:W-:Y:S04]  /*d39f0*/  STL.64 [R1+0x5e68], R88 ;  /* 0x005e685801007387 */ /* 0x000fe80000100a00 */
[----:B------:R-:W-:Y:S04]  /*d3a00*/  STL.64 [R1+0x5e60], R86 ;  /* 0x005e605601007387 */ /* 0x000fe80000100a00 */
[----:B------:R-:W-:Y:S04]  /*d3a10*/  STL.64 [R1+0x5e58], R84 ;  /* 0x005e585401007387 */ /* 0x000fe80000100a00 */
[----:B------:R-:W-:Y:S01]  /*d3a20*/  IMAD.MOV.U32 R79, RZ, RZ, R34 ;  /* 0x000000ffff4f7224 */ /* 0x000fe200078e0022 */
[----:B------:R-:W-:Y:S01]  /*d3a30*/  MOV R28, R32 ;  /* 0x00000020001c7202 */ /* 0x000fe20000000f00 */
[----:B------:R-:W-:Y:S01]  /*d3a40*/  IMAD.MOV.U32 R29, RZ, RZ, R33 ;  /* 0x000000ffff1d7224 */ /* 0x000fe200078e0021 */
[----:B------:R-:W-:-:S02]  /*d3a50*/  MOV R178, R35 ;  /* 0x0000002300b27202 */ /* 0x000fc40000000f00 */
[----:B------:R-:W-:Y:S04]  /*d3a60*/  STL.64 [R1+0x5e80], R78 ;  /* 0x005e804e01007387 */ /* 0x000fe80000100a00 */
[----:B------:R-:W-:Y:S01]  /*d3a70*/  STL.64 [R1+0x5e78], R76 ;  /* 0x005e784c01007387 */ /* 0x000fe20000100a00 */
[----:B---3--:R-:W-:Y:S03]  /*d3a80*/  HMMA.1688.F32.TF32 R32, R236, R30, R244 ;  /* 0x0000001eec20723c */ /* 0x008fe600000810f4 */
[----:B------:R-:W3:Y:S04]  /*d3a90*/  LDL.LU R244, [R1+0xc40] ;  /* 0x000c400001f47983 */ /* 0x000ee80000300800 */
[----:B------:R-:W3:Y:S04]  /*d3aa0*/  LDL.LU R245, [R1+0xc44] ;  /* 0x000c440001f57983 */ /* 0x000ee80000300800 */
[----:B------:R-:W3:Y:S04]  /*d3ab0*/  LDL.LU R246, [R1+0xc48] ;  /* 0x000c480001f67983 */ /* 0x000ee80000300800 */
[----:B------:R-:W3:Y:S01]  /*d3ac0*/  LDL.LU R247, [R1+0xc4c] ;  /* 0x000c4c0001f77983 */ /* 0x000ee20000300800 */
[----:B------:R-:W-:Y:S01]  /*d3ad0*/  IMAD.MOV.U32 R24, RZ, RZ, R36 ;  /* 0x000000ffff187224 */ /* 0x000fe200078e0024 */
[----:B------:R-:W-:-:S02]  /*d3ae0*/  MOV R25, R37 ;  /* 0x0000002500197202 */ /* 0x000fc40000000f00 */
[----:B------:R-:W-:Y:S01]  /*d3af0*/  HMMA.1688.F32.TF32 R36, R236, R26, R72 ;  /* 0x0000001aec24723c */ /* 0x000fe20000081048 */
[----:B------:R-:W-:Y:S04]  /*d3b00*/  STL.64 [R1+0x5e88], R28 ;  /* 0x005e881c01007387 */ /* 0x000fe80000100a00 */
[----:B------:R-:W-:Y:S01]  /*d3b10*/  STL [R1+0x5d1c], R32 ;  /* 0x005d1c2001007387 */ /* 0x000fe20000100800 */
[----:B------:R-:W-:-:S03]  /*d3b20*/  IMAD.MOV.U32 R20, RZ, RZ, R52 ;  /* 0x000000ffff147224 */ /* 0x000fc600078e0034 */
[----:B------:R-:W-:Y:S01]  /*d3b30*/  STL [R1+0x5d18], R33 ;  /* 0x005d182101007387 */ /* 0x000fe20000100800 */
[----:B------:R-:W-:-:S03]  /*d3b40*/  IMAD.MOV.U32 R21, RZ, RZ, R53 ;  /* 0x000000ffff157224 */ /* 0x000fc600078e0035 */
[----:B------:R-:W-:Y:S01]  /*d3b50*/  STL [R1+0x5d14], R34 ;  /* 0x005d142201007387 */ /* 0x000fe20000100800 */
[----:B------:R-:W-:Y:S01]  /*d3b60*/  MOV R74, R41 ;  /* 0x00000029004a7202 */ /* 0x000fe20000000f00 */
[----:B------:R-:W-:Y:S02]  /*d3b70*/  IMAD.MOV.U32 R75, RZ, RZ, R40 ;  /* 0x000000ffff4b7224 */ /* 0x000fe400078e0028 */
[----:B------:R-:W-:Y:S04]  /*d3b80*/  STL [R1+0x5d10], R35 ;  /* 0x005d102301007387 */ /* 0x000fe80000100800 */
[----:B------:R-:W-:Y:S04]  /*d3b90*/  STL.64 [R1+0x5e90], R24 ;  /* 0x005e901801007387 */ /* 0x000fe80000100a00 */
[----:B------:R-:W-:Y:S01]  /*d3ba0*/  STL [R1+0x5d2c], R36 ;  /* 0x005d2c2401007387 */ /* 0x000fe20000100800 */
[----:B------:R-:W-:-:S03]  /*d3bb0*/  IMAD.MOV.U32 R72, RZ, RZ, R49 ;  /* 0x000000ffff487224 */ /* 0x000fc600078e0031 */
[----:B------:R-:W-:Y:S01]  /*d3bc0*/  STL [R1+0x5d28], R37 ;  /* 0x005d282501007387 */ /* 0x000fe20000100800 */
[----:B------:R-:W-:-:S03]  /*d3bd0*/  IMAD.MOV.U32 R73, RZ, RZ, R48 ;  /* 0x000000ffff497224 */ /* 0x000fc600078e0030 */
[----:B------:R-:W-:Y:S04]  /*d3be0*/  STL [R1+0x5d24], R38 ;  /* 0x005d242601007387 */ /* 0x000fe80000100800 */
[----:B------:R-:W-:Y:S04]  /*d3bf0*/  STL [R1+0x5d20], R39 ;  /* 0x005d202701007387 */ /* 0x000fe80000100800 */
[----:B------:R3:W-:Y:S01]  /*d3c00*/  STL.64 [R1+0x5e98], R20 ;  /* 0x005e981401007387 */ /* 0x0007e20000100a00 */
[C---:B--2---:R-:W-:Y:S08]  /*d3c10*/  HMMA.1688.F32.TF32 R48, R236.reuse, R18, R248 ;  /* 0x00000012ec30723c */ /* 0x044ff000000810f8 */
[----:B------:R-:W-:Y:S01]  /*d3c20*/  HMMA.1688.F32.TF32 R40, R236, R22, R68 ;  /* 0x00000016ec28723c */ /* 0x000fe20000081044 */
[----:B------:R-:W-:Y:S01]  /*d3c30*/  IMAD.MOV.U32 R248, RZ, RZ, R215 ;  /* 0x000000fffff87224 */ /* 0x000fe200078e00d7 */
[----:B------:R-:W-:Y:S01]  /*d3c40*/  MOV R249, R214 ;  /* 0x000000d600f97202 */ /* 0x000fe20000000f00 */
[----:B------:R-:W-:-:S02]  /*d3c50*/  IMAD.MOV.U32 R250, RZ, RZ, R111 ;  /* 0x000000fffffa7224 */ /* 0x000fc400078e006f */
[----:B------:R-:W-:-:S14]  /*d3c60*/  IMAD.MOV.U32 R251, RZ, RZ, R110 ;  /* 0x000000fffffb7224 */ /* 0x000fdc00078e006e */
[----:B------:R-:W-:Y:S04]  /*d3c70*/  STL [R1+0x5d3c], R40 ;  /* 0x005d3c2801007387 */ /* 0x000fe80000100800 */
[----:B------:R-:W-:Y:S04]  /*d3c80*/  STL [R1+0x5d38], R41 ;  /* 0x005d382901007387 */ /* 0x000fe80000100800 */
[----:B------:R-:W-:Y:S04]  /*d3c90*/  STL [R1+0x5d34], R42 ;  /* 0x005d342a01007387 */ /* 0x000fe80000100800 */
[----:B------:R-:W-:Y:S04]  /*d3ca0*/  STL [R1+0x5d30], R43 ;  /* 0x005d302b01007387 */ /* 0x000fe80000100800 */
[----:B------:R-:W-:Y:S04]  /*d3cb0*/  STL [R1+0x5d4c], R48 ;  /* 0x005d4c3001007387 */ /* 0x000fe80000100800 */
[----:B------:R-:W-:Y:S01]  /*d3cc0*/  STL [R1+0x5d48], R49 ;  /* 0x005d483101007387 */ /* 0x000fe20000100800 */
[----:B---3--:R-:W-:Y:S03]  /*d3cd0*/  HMMA.1688.F32.TF32 R20, R236, R14, R244 ;  /* 0x0000000eec14723c */ /* 0x008fe600000810f4 */
[----:B------:R-:W-:Y:S04]  /*d3ce0*/  STL [R1+0x5d44], R50 ;  /* 0x005d443201007387 */ /* 0x000fe80000100800 */
[----:B------:R-:W-:Y:S04]  /*d3cf0*/  STL [R1+0x5d40], R51 ;  /* 0x005d403301007387 */ /* 0x000fe80000100800 */
[----:B------:R1:W-:Y:S08]  /*d3d00*/  STL.64 [R1+0x5ee0], R12 ;  /* 0x005ee00c01007387 */ /* 0x0003f00000100a00 */
[----:B------:R-:W-:Y:S01]  /*d3d10*/  MOV R214, R20 ;  /* 0x0000001400d67202 */ /* 0x000fe20000000f00 */
[----:B------:R-:W-:Y:S01]  /*d3d20*/  IMAD.MOV.U32 R215, RZ, RZ, R21 ;  /* 0x000000ffffd77224 */ /* 0x000fe200078e0015 */
[----:B------:R-:W-:Y:S01]  /*d3d30*/  MOV R111, R23 ;  /* 0x00000017006f7202 */ /* 0x000fe20000000f00 */
[----:B------:R-:W-:-:S02]  /*d3d40*/  IMAD.MOV.U32 R110, RZ, RZ, R22 ;  /* 0x000000ffff6e7224 */ /* 0x000fc400078e0016 */
[C---:B------:R-:W-:Y:S08]  /*d3d50*/  HMMA.1688.F32.TF32 R20, R240.reuse, R232, R72 ;  /* 0x000000e8f014723c */ /* 0x040ff00000081048 */
[----:B-1----:R-:W-:Y:S01]  /*d3d60*/  HMMA.1688.F32.TF32 R12, R240, R228, R248 ;  /* 0x000000e4f00c723c */ /* 0x002fe200000810f8 */
[----:B------:R-:W-:Y:S01]  /*d3d70*/  IMAD.MOV.U32 R244, RZ, RZ, R219 ;  /* 0x000000fffff47224 */ /* 0x000fe200078e00db */
[----:B------:R-:W-:Y:S01]  /*d3d80*/  STL [R1+0x5d5c], R111 ;  /* 0x005d5c6f01007387 */ /* 0x000fe20000100800 */
[----:B------:R-:W-:Y:S01]  /*d3d90*/  IMAD.MOV.U32 R245, RZ, RZ, R218 ;  /* 0x000000fffff57224 */ /* 0x000fe200078e00da */
[----:B------:R-:W-:-:S02]  /*d3da0*/  MOV R68, R203 ;  /* 0x000000cb00447202 */ /* 0x000fc40000000f00 */
[----:B------:R-:W-:Y:S01]  /*d3db0*/  STL [R1+0x5d58], R110 ;  /* 0x005d586e01007387 */ /* 0x000fe20000100800 */
[----:B------:R-:W-:-:S04]  /*d3dc0*/  IMAD.MOV.U32 R69, RZ, RZ, R202 ;  /* 0x000000ffff457224 */ /* 0x000fc800078e00ca */
[----:B------:R-:W-:Y:S01]  /*d3dd0*/  IMAD.MOV.U32 R219, RZ, RZ, R23 ;  /* 0x000000ffffdb7224 */ /* 0x000fe200078e0017 */
[----:B------:R-:W-:Y:S01]  /*d3de0*/  MOV R223, R21 ;  /* 0x0000001500df7202 */ /* 0x000fe20000000f00 */
[----:B------:R-:W-:Y:S01]  /*d3df0*/  IMAD.MOV.U32 R218, RZ, RZ, R22 ;  /* 0x000000ffffda7224 */ /* 0x000fe200078e0016 */
[----:B------:R-:W-:Y:S01]  /*d3e00*/  STL [R1+0x5d54], R215 ;  /* 0x005d54d701007387 */ /* 0x000fe20000100800 */
[----:B------:R-:W-:Y:S01]  /*d3e10*/  IMAD.MOV.U32 R222, RZ, RZ, R20 ;  /* 0x000000ffffde7224 */ /* 0x000fe200078e0014 */
[----:B------:R-:W-:Y:S02]  /*d3e20*/  MOV R246, R207 ;  /* 0x000000cf00f67202 */ /* 0x000fe40000000f00 */
[----:B------:R1:W-:Y:S01]  /*d3e30*/  STL [R1+0x5d50], R214 ;  /* 0x005d50d601007387 */ /* 0x0003e20000100800 */
[----:B------:R-:W-:Y:S01]  /*d3e40*/  IMAD.MOV.U32 R203, RZ, RZ, R15 ;  /* 0x000000ffffcb7224 */ /* 0x000fe200078e000f */
[----:B------:R-:W-:Y:S01]  /*d3e50*/  MOV R202, R14 ;  /* 0x0000000e00ca7202 */ /* 0x000fe20000000f00 */
[----:B------:R-:W-:Y:S01]  /*d3e60*/  IMAD.MOV.U32 R247, RZ, RZ, R206 ;  /* 0x000000fffff77224 */ /* 0x000fe200078e00ce */
[----:B------:R-:W-:Y:S01]  /*d3e70*/  STL [R1+0x5d6c], R219 ;  /* 0x005d6cdb01007387 */ /* 0x000fe20000100800 */
[----:B------:R-:W-:-:S02]  /*d3e80*/  IMAD.MOV.U32 R207, RZ, RZ, R13 ;  /* 0x000000ffffcf7224 */ /* 0x000fc400078e000d */
[----:B------:R-:W-:Y:S01]  /*d3e90*/  IMAD.MOV.U32 R206, RZ, RZ, R12 ;  /* 0x000000ffffce7224 */ /* 0x000fe200078e000c */
[----:B------:R-:W-:Y:S04]  /*d3ea0*/  STL [R1+0x5d68], R218 ;  /* 0x005d68da01007387 */ /* 0x000fe80000100800 */
[----:B------:R2:W-:Y:S04]  /*d3eb0*/  STL [R1+0x5d64], R223 ;  /* 0x005d64df01007387 */ /* 0x0005e80000100800 */
[----:B------:R3:W-:Y:S01]  /*d3ec0*/  STL [R1+0x5d60], R222 ;  /* 0x005d60de01007387 */ /* 0x0007e20000100800 */
[----:B------:R-:W-:-:S03]  /*d3ed0*/  IMAD.MOV.U32 R248, RZ, RZ, R216 ;  /* 0x000000fffff87224 */ /* 0x000fc600078e00d8 */
[----:B------:R-:W-:Y:S01]  /*d3ee0*/  STL [R1+0x5d7c], R203 ;  /* 0x005d7ccb01007387 */ /* 0x000fe20000100800 */
[----:B------:R-:W-:-:S03]  /*d3ef0*/  IMAD.MOV.U32 R249, RZ, RZ, R217 ;  /* 0x000000fffff97224 */ /* 0x000fc600078e00d9 */
[----:B------:R-:W-:Y:S04]  /*d3f00*/  STL [R1+0x5d78], R202 ;  /* 0x005d78ca01007387 */ /* 0x000fe80000100800 */
[----:B------:R4:W-:Y:S04]  /*d3f10*/  STL [R1+0x5d74], R207 ;  /* 0x005d74cf01007387 */ /* 0x0009e80000100800 */
[----:B------:R1:W-:Y:S04]  /*d3f20*/  STL [R1+0x5d70], R206 ;  /* 0x005d70ce01007387 */ /* 0x0003e80000100800 */
[----:B------:R-:W2:Y:S04]  /*d3f30*/  LDL.LU R216, [R1+0x5fe0] ;  /* 0x005fe00001d87983 */ /* 0x000ea80000300800 */
[----:B------:R-:W2:Y:S01]  /*d3f40*/  LDL.LU R217, [R1+0x5fdc] ;  /* 0x005fdc0001d97983 */ /* 0x000ea20000300800 */
[----:B------:R-:W-:Y:S01]  /*d3f50*/  MOV R250, R212 ;  /* 0x000000d400fa7202 */ /* 0x000fe20000000f00 */
[----:B------:R-:W-:-:S02]  /*d3f60*/  IMAD.MOV.U32 R251, RZ, RZ, R213 ;  /* 0x000000fffffb7224 */ /* 0x000fc400078e00d5 */
[----:B------:R-:W3:Y:S04]  /*d3f70*/  LDL.LU R212, [R1+0x5fd8] ;  /* 0x005fd80001d47983 */ /* 0x000ee80000300800 */
[----:B------:R-:W3:Y:S01]  /*d3f80*/  LDL.LU R213, [R1+0x5fd4] ;  /* 0x005fd40001d57983 */ /* 0x000ee20000300800 */
[----:B------:R-:W-:Y:S01]  /*d3f90*/  HMMA.1688.F32.TF32 R12, R240, R224, R244 ;  /* 0x000000e0f00c723c */ /* 0x000fe200000810f4 */
[----:B------:R-:W-:Y:S01]  /*d3fa0*/  IMAD.MOV.U32 R70, RZ, RZ, R5 ;  /* 0x000000ffff467224 */ /* 0x000fe200078e0005 */
[----:B------:R-:W-:Y:S01]  /*d3fb0*/  MOV R71, R4 ;  /* 0x0000000400477202 */ /* 0x000fe20000000f00 */
[----:B------:R-:W-:Y:S01]  /*d3fc0*/  IMAD.MOV.U32 R72, RZ, RZ, R211 ;  /* 0x000000ffff487224 */ /* 0x000fe200078e00d3 */
[----:B------:R-:W-:Y:S01]  /*d3fd0*/  MOV R73, R210 ;  /* 0x000000d200497202 */ /* 0x000fe20000000f00 */
[----:B------:R-:W-:-:S02]  /*d3fe0*/  IMAD.MOV.U32 R74, RZ, RZ, R115 ;  /* 0x000000ffff4a7224 */ /* 0x000fc400078e0073 */
[----:B------:R-:W-:Y:S02]  /*d3ff0*/  IMAD.MOV.U32 R75, RZ, RZ, R114 ;  /* 0x000000ffff4b7224 */ /* 0x000fe400078e0072 */
[----:B------:R-:W-:-:S10]  /*d4000*/  IMAD.MOV.U32 R64, RZ, RZ, R108 ;  /* 0x000000ffff407224 */ /* 0x000fd400078e006c */
[----:B------:R-:W-:Y:S01]  /*d4010*/  MOV R211, R15 ;  /* 0x0000000f00d37202 */ /* 0x000fe20000000f00 */
[----:B------:R-:W-:Y:S01]  /*d4020*/  IMAD.MOV.U32 R210, RZ, RZ, R14 ;  /* 0x000000ffffd27224 */ /* 0x000fe200078e000e */
[----:B------:R-:W-:Y:S01]  /*d4030*/  MOV R114, R12 ;  /* 0x0000000c00727202 */ /* 0x000fe20000000f00 */
[----:B------:R-:W-:Y:S02]  /*d4040*/  IMAD.MOV.U32 R115, RZ, RZ, R13 ;  /* 0x000000ffff737224 */ /* 0x000fe400078e000d */
[----:B------:R-:W-:Y:S01]  /*d4050*/  HMMA.1688.F32.TF32 R12, R240, R220, R68 ;  /* 0x000000dcf00c723c */ /* 0x000fe20000081044 */
[----:B------:R-:W-:Y:S01]  /*d4060*/  STL [R1+0x5d8c], R211 ;  /* 0x005d8cd301007387 */ /* 0x000fe20000100800 */
[----:B------:R-:W-:-:S03]  /*d4070*/  IMAD.MOV.U32 R65, RZ, RZ, R109 ;  /* 0x000000ffff417224 */ /* 0x000fc600078e006d */
[----:B------:R-:W-:Y:S04]  /*d4080*/  STL [R1+0x5d88], R210 ;  /* 0x005d88d201007387 */ /* 0x000fe80000100800 */
[----:B------:R1:W-:Y:S04]  /*d4090*/  STL [R1+0x5d84], R115 ;  /* 0x005d847301007387 */ /* 0x0003e80000100800 */
[----:B------:R1:W-:Y:S04]  /*d40a0*/  STL [R1+0x5d80], R114 ;  /* 0x005d807201007387 */ /* 0x0003e80000100800 */
[----:B------:R-:W4:Y:S04]  /*d40b0*/  LDL.LU R108, [R1+0x5fd0] ;  /* 0x005fd000016c7983 */ /* 0x000f280000300800 */
[----:B------:R-:W4:Y:S01]  /*d40c0*/  LDL.LU R109, [R1+0x5fcc] ;  /* 0x005fcc00016d7983 */ /* 0x000f220000300800 */
[----:B------:R-:W-:Y:S01]  /*d40d0*/  IMAD.MOV.U32 R244, RZ, RZ, R231 ;  /* 0x000000fffff47224 */ /* 0x000fe200078e00e7 */
[----:B------:R-:W-:Y:S01]  /*d40e0*/  MOV R245, R230 ;  /* 0x000000e600f57202 */ /* 0x000fe20000000f00 */
[----:B------:R-:W-:Y:S01]  /*d40f0*/  IMAD.MOV.U32 R231, RZ, RZ, R13 ;  /* 0x000000ffffe77224 */ /* 0x000fe200078e000d */
[----:B------:R-:W-:Y:S01]  /*d4100*/  MOV R230, R12 ;  /* 0x0000000c00e67202 */ /* 0x000fe20000000f00 */
[----:B------:R-:W-:Y:S01]  /*d4110*/  IMAD.MOV.U32 R69, RZ, RZ, R113 ;  /* 0x000000ffff457224 */ /* 0x000fe200078e0071 */
[----:B------:R-:W-:-:S02]  /*d4120*/  MOV R68, R112 ;  /* 0x0000007000447202 */ /* 0x000fc40000000f00 */
[----:B------:R1:W-:Y:S04]  /*d4130*/  STL [R1+0x5d94], R231 ;  /* 0x005d94e701007387 */ /* 0x0003e80000100800 */
[----:B------:R1:W-:Y:S04]  /*d4140*/  STL [R1+0x5d90], R230 ;  /* 0x005d90e601007387 */ /* 0x0003e80000100800 */
[----:B------:R-:W4:Y:S04]  /*d4150*/  LDL.LU R112, [R1+0x5fc8] ;  /* 0x005fc80001707983 */ /* 0x000f280000300800 */
[----:B------:R-:W4:Y:S01]  /*d4160*/  LDL.LU R113, [R1+0x5fc4] ;  /* 0x005fc40001717983 */ /* 0x000f220000300800 */
[----:B------:R-:W-:Y:S01]  /*d4170*/  IMAD.MOV.U32 R70, RZ, RZ, R208 ;  /* 0x000000ffff467224 */ /* 0x000fe200078e00d0 */
[----:B------:R-:W-:Y:S01]  /*d4180*/  MOV R71, R209 ;  /* 0x000000d100477202 */ /* 0x000fe20000000f00 */
[----:B------:R-:W-:Y:S01]  /*d4190*/  IMAD.MOV.U32 R246, RZ, RZ, R227 ;  /* 0x000000fffff67224 */ /* 0x000fe200078e00e3 */
[----:B------:R-:W4:Y:S01]  /*d41a0*/  LDL.LU R208, [R1+0x5fc0] ;  /* 0x005fc00001d07983 */ /* 0x000f220000300800 */
[----:B------:R-:W-:Y:S01]  /*d41b0*/  IMAD.MOV.U32 R247, RZ, RZ, R226 ;  /* 0x000000fffff77224 */ /* 0x000fe200078e00e2 */
[----:B------:R-:W-:Y:S01]  /*d41c0*/  MOV R227, R15 ;  /* 0x0000000f00e37202 */ /* 0x000fe20000000f00 */
[----:B------:R-:W-:Y:S01]  /*d41d0*/  IMAD.MOV.U32 R226, RZ, RZ, R14 ;  /* 0x000000ffffe27224 */ /* 0x000fe200078e000e */
[----:B------:R-:W4:Y:S01]  /*d41e0*/  LDL.LU R209, [R1+0x5fbc] ;  /* 0x005fbc0001d17983 */ /* 0x000f220000300800 */
[----:B------:R-:W-:Y:S01]  /*d41f0*/  MOV R66, R235 ;  /* 0x000000eb00427202 */ /* 0x000fe20000000f00 */
[----:B------:R-:W-:Y:S01]  /*d4200*/  IMAD.MOV.U32 R67, RZ, RZ, R234 ;  /* 0x000000ffff437224 */ /* 0x000fe200078e00ea */
[----:B--2---:R-:W-:-:S15]  /*d4210*/  HMMA.1688.F32.TF32 R12, R240, R216, R72 ;  /* 0x000000d8f00c723c */ /* 0x004fde0000081048 */
[----:B------:R-:W-:-:S04]  /*d4220*/  NOP ;  /* 0x0000000000007918 */ /* 0x000fc80000000000 */
[----:B------:R-:W-:Y:S01]  /*d4230*/  IMAD.MOV.U32 R34, RZ, RZ, R12 ;  /* 0x000000ffff227224 */ /* 0x000fe200078e000c */
[----:B------:R-:W-:Y:S01]  /*d4240*/  MOV R35, R13 ;  /* 0x0000000d00237202 */ /* 0x000fe20000000f00 */
[----:B------:R-:W-:Y:S02]  /*d4250*/  IMAD.MOV.U32 R234, RZ, RZ, R14 ;  /* 0x000000ffffea7224 */ /* 0x000fe400078e000e */
[----:B------:R-:W-:Y:S02]  /*d4260*/  IMAD.MOV.U32 R235, RZ, RZ, R15 ;  /* 0x000000ffffeb7224 */ /* 0x000fe400078e000f */
[----:B---3--:R-:W-:Y:S01]  /*d4270*/  HMMA.1688.F32.TF32 R12, R240, R212, R248 ;  /* 0x000000d4f00c723c */ /* 0x008fe200000810f8 */
[----:B------:R-:W-:Y:S01]  /*d4280*/  MOV R248, R204 ;  /* 0x000000cc00f87202 */ /* 0x000fe20000000f00 */
[----:B------:R-:W-:Y:S01]  /*d4290*/  IMAD.MOV.U32 R249, RZ, RZ, R205 ;  /* 0x000000fffff97224 */ /* 0x000fe200078e00cd */
[----:B------:R-:W2:Y:S04]  /*d42a0*/  LDL.LU R204, [R1+0x5fb8] ;  /* 0x005fb80001cc7983 */ /* 0x000ea80000300800 */
[----:B------:R-:W2:Y:S01]  /*d42b0*/  LDL.LU R205, [R1+0x5fb4] ;  /* 0x005fb40001cd7983 */ /* 0x000ea20000300800 */
[----:B------:R-:W-:Y:S01]  /*d42c0*/  IMAD.MOV.U32 R72, RZ, RZ, R199 ;  /* 0x000000ffff487224 */ /* 0x000fe200078e00c7 */
[----:B------:R-:W-:Y:S01]  /*d42d0*/  MOV R74, R195 ;  /* 0x000000c3004a7202 */ /* 0x000fe20000000f00 */
[----:B------:R-:W-:-:S02]  /*d42e0*/  IMAD.MOV.U32 R73, RZ, RZ, R198 ;  /* 0x000000ffff497224 */ /* 0x000fc400078e00c6 */
[----:B------:R-:W-:-:S07]  /*d42f0*/  IMAD.MOV.U32 R75, RZ, RZ, R194 ;  /* 0x000000ffff4b7224 */ /* 0x000fce00078e00c2 */
        /* <DEDUP_REMOVED lines=13> */
[----:B------:R-:W3:Y:S04]  /*d43d0*/  LDL.LU R200, [R1+0x5fb0] ;  /* 0x005fb00001c87983 */ /* 0x000ee80000300800 */
[----:B------:R-:W3:-:S12]  /*d43e0*/  LDL.LU R201, [R1+0x5fac] ;  /* 0x005fac0001c97983 */ /* 0x000ed80000300800 */
[----:B------:R-:W-:Y:S01]  /*d43f0*/  MOV R42, R12 ;  /* 0x0000000c002a7202 */ /* 0x000fe20000000f00 */
[----:B------:R-:W-:Y:S01]  /*d4400*/  IMAD.MOV.U32 R43, RZ, RZ, R13 ;  /* 0x000000ffff2b7224 */ /* 0x000fe200078e000d */
[----:B------:R-:W-:Y:S01]  /*d4410*/  MOV R37, R15 ;  /* 0x0000000f00257202 */ /* 0x000fe20000000f00 */
[----:B------:R-:W-:Y:S02]  /*d4420*/  IMAD.MOV.U32 R36, RZ, RZ, R14 ;  /* 0x000000ffff247224 */ /* 0x000fe400078e000e */
[----:B------:R-:W-:Y:S01]  /*d4430*/  HMMA.1688.F32.TF32 R12, R240, R208, R68 ;  /* 0x000000d0f00c723c */ /* 0x000fe20000081044 */
[----:B------:R-:W-:Y:S04]  /*d4440*/  STL.64 [R1+0x5ea8], R34 ;  /* 0x005ea82201007387 */ /* 0x000fe80000100a00 */
[----:B------:R-:W-:Y:S04]  /*d4450*/  STL.64 [R1+0x5ea0], R32 ;  /* 0x005ea02001007387 */ /* 0x000fe80000100a00 */
[----:B------:R-:W-:Y:S04]  /*d4460*/  STL.64 [R1+0x5eb8], R38 ;  /* 0x005eb82601007387 */ /* 0x000fe80000100a00 */
[----:B------:R-:W-:Y:S06]  /*d4470*/  STL.64 [R1+0x5eb0], R36 ;  /* 0x005eb02401007387 */ /* 0x000fec0000100a00 */
[----:B------:R-:W-:Y:S01]  /*d4480*/  MOV R40, R14 ;  /* 0x0000000e00287202 */ /* 0x000fe20000000f00 */
[----:B------:R-:W-:Y:S01]  /*d4490*/  IMAD.MOV.U32 R41, RZ, RZ, R15 ;  /* 0x000000ffff297224 */ /* 0x000fe200078e000f */
[----:B------:R-:W-:Y:S01]  /*d44a0*/  STL.64 [R1+0x5ec8], R42 ;  /* 0x005ec82a01007387 */ /* 0x000fe20000100a00 */
[----:B------:R-:W-:-:S02]  /*d44b0*/  IMAD.MOV.U32 R50, RZ, RZ, R12 ;  /* 0x000000ffff327224 */ /* 0x000fc400078e000c */
[----:B------:R-:W-:Y:S01]  /*d44c0*/  IMAD.MOV.U32 R51, RZ, RZ, R13 ;  /* 0x000000ffff337224 */ /* 0x000fe200078e000d */
[----:B------:R-:W-:Y:S01]  /*d44d0*/  STL.64 [R1+0x5ec0], R40 ;  /* 0x005ec02801007387 */ /* 0x000fe20000100a00 */
[----:B--2---:R-:W-:Y:S03]  /*d44e0*/  HMMA.1688.F32.TF32 R12, R240, R204, R72 ;  /* 0x000000ccf00c723c */ /* 0x004fe60000081048 */
[----:B------:R-:W2:Y:S01]  /*d44f0*/  LDL.LU R72, [R1+0xb10] ;  /* 0x000b100001487983 */ /* 0x000ea20000300800 */
[----:B------:R-:W-:Y:S01]  /*d4500*/  MOV R74, R196 ;  /* 0x000000c4004a7202 */ /* 0x000fe20000000f00 */
[----:B------:R-:W-:Y:S02]  /*d4510*/  IMAD.MOV.U32 R75, RZ, RZ, R197 ;  /* 0x000000ffff4b7224 */ /* 0x000fe400078e00c5 */
[----:B------:R-:W2:Y:S04]  /*d4520*/  LDL.LU R73, [R1+0xb14] ;  /* 0x000b140001497983 */ /* 0x000ea80000300800 */
[----:B------:R-:W4:Y:S04]  /*d4530*/  LDL.LU R196, [R1+0x5fa8] ;  /* 0x005fa80001c47983 */ /* 0x000f280000300800 */
[----:B------:R-:W4:Y:S01]  /*d4540*/  LDL.LU R197, [R1+0x5fa4] ;  /* 0x005fa40001c57983 */ /* 0x000f220000300800 */
[----:B------:R-:W-:Y:S01]  /*d4550*/  IMAD.MOV.U32 R244, RZ, RZ, R191 ;  /* 0x000000fffff47224 */ /* 0x000fe200078e00bf */
[----:B------:R-:W-:Y:S01]  /*d4560*/  MOV R245, R190 ;  /* 0x000000be00f57202 */ /* 0x000fe20000000f00 */
[----:B------:R-:W-:Y:S01]  /*d4570*/  IMAD.MOV.U32 R246, RZ, RZ, R187 ;  /* 0x000000fffff67224 */ /* 0x000fe200078e00bb */
[----:B------:R-:W2:Y:S01]  /*d4580*/  LDL.LU R68, [R1+0xb00] ;  /* 0x000b000001447983 */ /* 0x000ea20000300800 */
[----:B------:R-:W-:Y:S01]  /*d4590*/  IMAD.MOV.U32 R247, RZ, RZ, R186 ;  /* 0x000000fffff77224 */ /* 0x000fe200078e00ba */
[----:B------:R-:W-:Y:S01]  /*d45a0*/  MOV R191, R13 ;  /* 0x0000000d00bf7202 */ /* 0x000fe20000000f00 */
[----:B------:R-:W-:Y:S01]  /*d45b0*/  IMAD.MOV.U32 R190, RZ, RZ, R12 ;  /* 0x000000ffffbe7224 */ /* 0x000fe200078e000c */
[----:B------:R-:W2:Y:S01]  /*d45c0*/  LDL.LU R69, [R1+0xb04] ;  /* 0x000b040001457983 */ /* 0x000ea20000300800 */
[----:B------:R-:W-:-:S02]  /*d45d0*/  IMAD.MOV.U32 R186, RZ, RZ, R14 ;  /* 0x000000ffffba7224 */ /* 0x000fc400078e000e */
[----:B------:R-:W-:Y:S01]  /*d45e0*/  IMAD.MOV.U32 R187, RZ, RZ, R15 ;  /* 0x000000ffffbb7224 */ /* 0x000fe200078e000f */
[----:B------:R-:W2:Y:S04]  /*d45f0*/  LDL.LU R70, [R1+0xb08] ;  /* 0x000b080001467983 */ /* 0x000ea80000300800 */
[----:B------:R-:W2:Y:S01]  /*d4600*/  LDL.LU R71, [R1+0xb0c] ;  /* 0x000b0c0001477983 */ /* 0x000ea20000300800 */
[----:B---3--:R-:W-:Y:S03]  /*d4610*/  HMMA.1688.F32.TF32 R12, R240, R200, R248 ;  /* 0x000000c8f00c723c */ /* 0x008fe600000810f8 */
[----:B------:R-:W-:Y:S01]  /*d4620*/  STL.64 [R1+0x5ef0], R50 ;  /* 0x005ef03201007387 */ /* 0x000fe20000100a00 */
[----:B------:R-:W-:Y:S01]  /*d4630*/  IMAD.MOV.U32 R249, RZ, RZ, R184 ;  /* 0x000000fffff97224 */ /* 0x000fe200078e00b8 */
[----:B------:R-:W-:Y:S01]  /*d4640*/  MOV R251, R188 ;  /* 0x000000bc00fb7202 */ /* 0x000fe20000000f00 */
[----:B------:R-:W-:-:S13]  /*d4650*/  IMAD.MOV.U32 R250, RZ, RZ, R189 ;  /* 0x000000fffffa7224 */ /* 0x000fda00078e00bd */
[----:B------:R-:W-:Y:S02]  /*d4660*/  IMAD.MOV.U32 R48, RZ, RZ, R14 ;  /* 0x000000ffff307224 */ /* 0x000fe400078e000e */
[----:B------:R-:W-:Y:S01]  /*d4670*/  IMAD.MOV.U32 R49, RZ, RZ, R15 ;  /* 0x000000ffff317224 */ /* 0x000fe200078e000f */
[----:B-1----:R-:W-:Y:S01]  /*d4680*/  MOV R214, R13 ;  /* 0x0000000d00d67202 */ /* 0x002fe20000000f00 */
[----:B------:R-:W-:-:S03]  /*d4690*/  IMAD.MOV.U32 R215, RZ, RZ, R12 ;  /* 0x000000ffffd77224 */ /* 0x000fc600078e000c */
[----:B------:R-:W-:Y:S01]  /*d46a0*/  STL.64 [R1+0x5ee8], R48 ;  /* 0x005ee83001007387 */ /* 0x000fe20000100a00 */
[----:B------:R-:W-:Y:S02]  /*d46b0*/  IMAD.MOV.U32 R61, RZ, RZ, R192 ;  /* 0x000000ffff3d7224 */ /* 0x000fe400078e00c0 */
[----:B------:R-:W-:Y:S01]  /*d46c0*/  IMAD.MOV.U32 R62, RZ, RZ, R193 ;  /* 0x000000ffff3e7224 */ /* 0x000fe200078e00c1 */
[----:B----4-:R-:W-:Y:S01]  /*d46d0*/  HMMA.1688.F32.TF32 R12, R240, R196, R244 ;  /* 0x000000c4f00c723c */ /* 0x010fe200000810f4 */
[----:B------:R-:W3:Y:S04]  /*d46e0*/  LDL.LU R244, [R1+0xaf0] ;  /* 0x000af00001f47983 */ /* 0x000ee80000300800 */
[----:B------:R-:W3:Y:S04]  /*d46f0*/  LDL.LU R245, [R1+0xaf4] ;  /* 0x000af40001f57983 */ /* 0x000ee80000300800 */
[----:B------:R-:W3:Y:S04]  /*d4700*/  LDL.LU R246, [R1+0xaf8] ;  /* 0x000af80001f67983 */ /* 0x000ee80000300800 */
[----:B------:R-:W3:Y:S04]  /*d4710*/  LDL.LU R247, [R1+0xafc] ;  /* 0x000afc0001f77983 */ /* 0x000ee80000300800 */
[----:B------:R-:W4:Y:S04]  /*d4720*/  LDL.LU R248, [R1+0xac0] ;  /* 0x000ac00001f87983 */ /* 0x000f280000300800 */
[----:B------:R-:W2:Y:S04]  /*d4730*/  LDL.LU R184, [R1+0x5fa0] ;  /* 0x005fa00001b87983 */ /* 0x000ea80000300800 */
[----:B------:R-:W2:Y:S04]  /*d4740*/  LDL.LU R189, [R1+0x5f9c] ;  /* 0x005f9c0001bd7983 */ /* 0x000ea80000300800 */
[----:B------:R-:W3:Y:S04]  /*d4750*/  LDL.LU R188, [R1+0x5f98] ;  /* 0x005f980001bc7983 */ /* 0x000ee80000300800 */
        /* <DEDUP_REMOVED lines=9> */
[----:B------:R-:W-:Y:S01]  /*d47f0*/  IMAD.MOV.U32 R64, RZ, RZ, R177 ;  /* 0x000000ffff407224 */ /* 0x000fe200078e00b1 */
[----:B------:R-:W-:Y:S01]  /*d4800*/  MOV R65, R172 ;  /* 0x000000ac00417202 */ /* 0x000fe20000000f00 */
[----:B------:R-:W-:Y:S02]  /*d4810*/  IMAD.MOV.U32 R66, RZ, RZ, R173 ;  /* 0x000000ffff427224 */ /* 0x000fe400078e00ad */
[----:B--2---:R-:W-:Y:S01]  /*d4820*/  IMAD.MOV.U32 R94, RZ, RZ, R189 ;  /* 0x000000ffff5e7224 */ /* 0x004fe200078e00bd */
[----:B---3--:R-:W-:Y:S02]  /*d4830*/  MOV R93, R188 ;  /* 0x000000bc005d7202 */ /* 0x008fe40000000f00 */
[----:B------:R-:W2:Y:S04]  /*d4840*/  LDL.LU R188, [R1+0x5f8c] ;  /* 0x005f8c0001bc7983 */ /* 0x000ea80000300800 */
[----:B------:R-:W2:Y:S01]  /*d4850*/  LDL.LU R189, [R1+0x5f88] ;  /* 0x005f880001bd7983 */ /* 0x000ea20000300800 */
[----:B------:R-:W-:-:S03]  /*d4860*/  IMAD.MOV.U32 R95, RZ, RZ, R184 ;  /* 0x000000ffff5f7224 */ /* 0x000fc600078e00b8 */
[----:B------:R-:W3:Y:S01]  /*d4870*/  LDL.LU R184, [R1+0x5f84] ;  /* 0x005f840001b87983 */ /* 0x000ee20000300800 */
[----:B----4-:R-:W-:Y:S01]  /*d4880*/  HMMA.1688.F32.TF32 R12, R240, R192, R72 ;  /* 0x000000c0f00c723c */ /* 0x010fe20000081048 */
[----:B------:R-:W-:Y:S01]  /*d4890*/  IMAD.MOV.U32 R72, RZ, RZ, R185 ;  /* 0x000000ffff487224 */ /* 0x000fe200078e00b9 */
[----:B------:R-:W-:Y:S01]  /*d48a0*/  MOV R74, R181 ;  /* 0x000000b5004a7202 */ /* 0x000fe20000000f00 */
[----:B------:R-:W3:Y:S01]  /*d48b0*/  LDL.LU R185, [R1+0x5f80] ;  /* 0x005f800001b97983 */ /* 0x000ee20000300800 */
[----:B------:R-:W-:Y:S02]  /*d48c0*/  IMAD.MOV.U32 R73, RZ, RZ, R180 ;  /* 0x000000ffff497224 */ /* 0x000fe400078e00b4 */
[----:B------:R-:W-:Y:S01]  /*d48d0*/  IMAD.MOV.U32 R75, RZ, RZ, R176 ;  /* 0x000000ffff4b7224 */ /* 0x000fe200078e00b0 */
[----:B------:R-:W4:Y:S04]  /*d48e0*/  LDL.LU R180, [R1+0x5f7c] ;  /* 0x005f7c0001b47983 */ /* 0x000f280000300800 */
[----:B------:R-:W4:Y:S04]  /*d48f0*/  LDL.LU R181, [R1+0x5f78] ;  /* 0x005f780001b57983 */ /* 0x000f280000300800 */
        /* <DEDUP_REMOVED lines=8> */
[----:B------:R-:W-:Y:S02]  /*d4980*/  IMAD.MOV.U32 R67, RZ, RZ, R168 ;  /* 0x000000ffff437224 */ /* 0x000fe400078e00a8 */
[----:B------:R-:W3:Y:S01]  /*d4990*/  LDL.LU R168, [R1+0x5f64] ;  /* 0x005f640001a87983 */ /* 0x000ee20000300800 */
[----:B--2---:R-:W-:Y:S01]  /*d49a0*/  HMMA.1688.F32.TF32 R12, R240, R188, R68 ;  /* 0x000000bcf00c723c */ /* 0x004fe20000081044 */
[----:B------:R-:W-:Y:S02]  /*d49b0*/  IMAD.MOV.U32 R68, RZ, RZ, R169 ;  /* 0x000000ffff447224 */ /* 0x000fe400078e00a9 */
[----:B------:R-:W2:Y:S01]  /*d49c0*/  LDL.LU R169, [R1+0x5f60] ;  /* 0x005f600001a97983 */ /* 0x000ea20000300800 */
[----:B------:R-:W-:-:S04]  /*d49d0*/  MOV R69, R164 ;  /* 0x000000a400457202 */ /* 0x000fc80000000f00 */
[----:B----4-:R-:W-:Y:S01]  /*d49e0*/  HMMA.1688.F32.TF32 R24, R240, R180, R92 ;  /* 0x000000b4f018723c */ /* 0x010fe2000008105c */
[----:B------:R-:W4:Y:S10]  /*d49f0*/  LDL.LU R164, [R1+0x5f5c] ;  /* 0x005f5c0001a47983 */ /* 0x000f340000300800 */
[----:B------:R-:W-:Y:S01]  /*d4a00*/  MOV R115, R12 ;  /* 0x0000000c00737202 */ /* 0x000fe20000000f00 */
[----:B------:R-:W-:Y:S01]  /*d4a10*/  IMAD.MOV.U32 R114, RZ, RZ, R13 ;  /* 0x000000ffff727224 */ /* 0x000fe200078e000d */
[----:B------:R-:W-:Y:S01]  /*d4a20*/  MOV R202, R15 ;  /* 0x0000000f00ca7202 */ /* 0x000fe20000000f00 */
[----:B------:R-:W-:-:S02]  /*d4a30*/  IMAD.MOV.U32 R203, RZ, RZ, R14 ;  /* 0x000000ffffcb7224 */ /* 0x000fc400078e000e */
[C---:B---3--:R-:W-:Y:S08]  /*d4a40*/  HMMA.1688.F32.TF32 R12, R240.reuse, R184, R244 ;  /* 0x000000b8f00c723c */ /* 0x048ff000000810f4 */
[----:B------:R-:W-:Y:S01]  /*d4a50*/  HMMA.1688.F32.TF32 R20, R240, R176, R60 ;  /* 0x000000b0f014723c */ /* 0x000fe2000008103c */
[----:B------:R-:W-:Y:S02]  /*d4a60*/  IMAD.MOV.U32 R70, RZ, RZ, R165 ;  /* 0x000000ffff467224 */ /* 0x000fe400078e00a5 */
[----:B------:R-:W4:Y:S01]  /*d4a70*/  LDL.LU R165, [R1+0x5f58] ;  /* 0x005f580001a57983 */ /* 0x000f220000300800 */
[----:B------:R-:W-:-:S03]  /*d4a80*/  IMAD.MOV.U32 R71, RZ, RZ, R160 ;  /* 0x000000ffff477224 */ /* 0x000fc600078e00a0 */
[----:B------:R-:W3:Y:S04]  /*d4a90*/  LDL.LU R160, [R1+0x5f54] ;  /* 0x005f540001a07983 */ /* 0x000ee80000300800 */
[----:B------:R-:W-:Y:S01]  /*d4aa0*/  STL.64 [R1+0xe90], R24 ;  /* 0x000e901801007387 */ /* 0x000fe20000100a00 */
[----:B------:R-:W-:Y:S01]  /*d4ab0*/  IMAD.MOV.U32 R231, RZ, RZ, R12 ;  /* 0x000000ffffe77224 */ /* 0x000fe200078e000c */
[----:B------:R-:W-:Y:S01]  /*d4ac0*/  MOV R211, R14 ;  /* 0x0000000e00d37202 */ /* 0x000fe20000000f00 */
[----:B------:R-:W-:Y:S01]  /*d4ad0*/  IMAD.MOV.U32 R230, RZ, RZ, R13 ;  /* 0x000000ffffe67224 */ /* 0x000fe200078e000d */
[----:B------:R-:W-:Y:S01]  /*d4ae0*/  STL.64 [R1+0xe98], R26 ;  /* 0x000e981a01007387 */ /* 0x000fe20000100a00 */
[----:B------:R-:W-:Y:S02]  /*d4af0*/  IMAD.MOV.U32 R210, RZ, RZ, R15 ;  /* 0x000000ffffd27224 */ /* 0x000fe400078e000f */
[----:B------:R-:W-:Y:S01]  /*d4b00*/  HMMA.1688.F32.TF32 R12, R240, R172, R248 ;  /* 0x000000acf00c723c */ /* 0x000fe200000810f8 */
[----:B------:R-:W-:Y:S01]  /*d4b10*/  STL.64 [R1+0xe80], R20 ;  /* 0x000e801401007387 */ /* 0x000fe20000100a00 */
[----:B------:R-:W-:-:S03]  /*d4b20*/  IMAD.MOV.U32 R248, RZ, RZ, R161 ;  /* 0x000000fffff87224 */ /* 0x000fc600078e00a1 */
[----:B------:R2:W-:Y:S04]  /*d4b30*/  STL.64 [R1+0xe88], R22 ;  /* 0x000e881601007387 */ /* 0x0005e80000100a00 */
[----:B------:R-:W3:Y:S01]  /*d4b40*/  LDL.LU R161, [R1+0x5f50] ;  /* 0x005f500001a17983 */ /* 0x000ee20000300800 */
[----:B------:R-:W-:Y:S01]  /*d4b50*/  MOV R249, R156 ;  /* 0x0000009c00f97202 */ /* 0x000fe20000000f00 */
[----:B------:R-:W-:Y:S02]  /*d4b60*/  IMAD.MOV.U32 R250, RZ, RZ, R157 ;  /* 0x000000fffffa7224 */ /* 0x000fe400078e009d */
[----:B------:R-:W3:Y:S04]  /*d4b70*/  LDL.LU R156, [R1+0x5f4c] ;  /* 0x005f4c00019c7983 */ /* 0x000ee80000300800 */
[----:B------:R-:W3:Y:S01]  /*d4b80*/  LDL.LU R157, [R1+0x5f48] ;  /* 0x005f4800019d7983 */ /* 0x000ee20000300800 */
[----:B------:R-:W-:Y:S01]  /*d4b90*/  IMAD.MOV.U32 R246, RZ, RZ, R175 ;  /* 0x000000fffff67224 */ /* 0x000fe200078e00af */
[----:B------:R-:W-:Y:S01]  /*d4ba0*/  MOV R244, R183 ;  /* 0x000000b700f47202 */ /* 0x000fe20000000f00 */
[----:B------:R-:W-:Y:S01]  /*d4bb0*/  IMAD.MOV.U32 R245, RZ, RZ, R182 ;  /* 0x000000fffff57224 */ /* 0x000fe200078e00b6 */
[----:B------:R-:W-:Y:S01]  /*d4bc0*/  MOV R247, R174 ;  /* 0x000000ae00f77202 */ /* 0x000fe20000000f00 */
[----:B------:R-:W-:Y:S01]  /*d4bd0*/  IMAD.MOV.U32 R175, RZ, RZ, R15 ;  /* 0x000000ffffaf7224 */ /* 0x000fe200078e000f */
[----:B------:R-:W-:Y:S01]  /*d4be0*/  MOV R174, R14 ;  /* 0x0000000e00ae7202 */ /* 0x000fe20000000f00 */
[----:B------:R-:W-:-:S02]  /*d4bf0*/  IMAD.MOV.U32 R182, RZ, RZ, R12 ;  /* 0x000000ffffb67224 */ /* 0x000fc400078e000c */
[----:B------:R-:W-:Y:S02]  /*d4c00*/  IMAD.MOV.U32 R183, RZ, RZ, R13 ;  /* 0x000000ffffb77224 */ /* 0x000fe400078e000d */
[----:B------:R-:W-:Y:S02]  /*d4c10*/  IMAD.MOV.U32 R251, RZ, RZ, R152 ;  /* 0x000000fffffb7224 */ /* 0x000fe400078e0098 */
[----:B------:R-:W3:Y:S04]  /*d4c20*/  LDL.LU R152, [R1+0x5f44] ;  /* 0x005f440001987983 */ /* 0x000ee80000300800 */
[----:B------:R-:W-:Y:S04]  /*d4c30*/  STL [R1+0x5ba4], R175 ;  /* 0x005ba4af01007387 */ /* 0x000fe80000100800 */
[----:B------:R-:W-:Y:S04]  /*d4c40*/  STL [R1+0x5ba0], R174 ;  /* 0x005ba0ae01007387 */ /* 0x000fe80000100800 */
[----:B------:R-:W-:Y:S04]  /*d4c50*/  STL [R1+0x5b9c], R183 ;  /* 0x005b9cb701007387 */ /* 0x000fe80000100800 */
[----:B------:R-:W-:Y:S01]  /*d4c60*/  STL [R1+0x5b98], R182 ;  /* 0x005b98b601007387 */ /* 0x000fe20000100800 */
[----:B--2---:R-:W-:-:S15]  /*d4c70*/  HMMA.1688.F32.TF32 R20, R240, R168, R64 ;  /* 0x000000a8f014723c */ /* 0x004fde0000081040 */
[----:B------:R-:W-:-:S04]  /*d4c80*/  NOP ;  /* 0x0000000000007918 */ /* 0x000fc80000000000 */
[----:B------:R-:W-:Y:S04]  /*d4c90*/  STL.64 [R1+0xe60], R20 ;  /* 0x000e601401007387 */ /* 0x000fe80000100a00 */
[----:B------:R3:W-:Y:S01]  /*d4ca0*/  STL.64 [R1+0xe68], R22 ;  /* 0x000e681601007387 */ /* 0x0007e20000100a00 */
[C---:B----4-:R-:W-:Y:S08]  /*d4cb0*/  HMMA.1688.F32.TF32 R12, R240.reuse, R164, R72 ;  /* 0x000000a4f00c723c */ /* 0x050ff00000081048 */
[----:B---3--:R-:W-:Y:S11]  /*d4cc0*/  HMMA.1688.F32.TF32 R20, R240, R160, R68 ;  /* 0x000000a0f014723c */ /* 0x008ff60000081044 */
[----:B------:R-:W-:Y:S01]  /*d4cd0*/  MOV R182, R15 ;  /* 0x0000000f00b67202 */ /* 0x000fe20000000f00 */
[----:B------:R-:W-:Y:S01]  /*d4ce0*/  IMAD.MOV.U32 R183, RZ, RZ, R14 ;  /* 0x000000ffffb77224 */ /* 0x000fe200078e000e */
[----:B------:R-:W-:Y:S01]  /*d4cf0*/  MOV R175, R12 ;  /* 0x0000000c00af7202 */ /* 0x000fe20000000f00 */
[----:B------:R-:W-:-:S02]  /*d4d00*/  IMAD.MOV.U32 R174, RZ, RZ, R13 ;  /* 0x000000ffffae7224 */ /* 0x000fc400078e000d */
[----:B------:R-:W-:Y:S04]  /*d4d10*/  STL [R1+0x5bb4], R182 ;  /* 0x005bb4b601007387 */ /* 0x000fe80000100800 */
[----:B------:R-:W-:Y:S01]  /*d4d20*/  STL [R1+0x5bb0], R183 ;  /* 0x005bb0b701007387 */ /* 0x000fe20000100800 */
[----:B------:R-:W-:Y:S03]  /*d4d30*/  HMMA.1688.F32.TF32 R12, R240, R156, R244 ;  /* 0x0000009cf00c723c */ /* 0x000fe600000810f4 */
[----:B------:R-:W-:Y:S01]  /*d4d40*/  STL [R1+0x5bac], R175 ;  /* 0x005bacaf01007387 */ /* 0x000fe20000100800 */
[----:B------:R-:W-:-:S03]  /*d4d50*/  MOV R244, R153 ;  /* 0x0000009900f47202 */ /* 0x000fc60000000f00 */
[----:B------:R1:W-:Y:S04]  /*d4d60*/  STL [R1+0x5ba8], R174 ;  /* 0x005ba8ae01007387 */ /* 0x0003e80000100800 */
[----:B------:R-:W-:Y:S04]  /*d4d70*/  STL.64 [R1+0xe40], R20 ;  /* 0x000e401401007387 */ /* 0x000fe80000100a00 */
[----:B------:R-:W-:Y:S04]  /*d4d80*/  STL.64 [R1+0xe48], R22 ;  /* 0x000e481601007387 */ /* 0x000fe80000100a00 */
[----:B------:R-:W2:Y:S01]  /*d4d90*/  LDL.LU R153, [R1+0x5f40] ;  /* 0x005f400001997983 */ /* 0x000ea20000300800 */
[----:B------:R-:W-:Y:S01]  /*d4da0*/  MOV R74, R167 ;  /* 0x000000a7004a7202 */ /* 0x000fe20000000f00 */
[----:B------:R-:W-:-:S02]  /*d4db0*/  IMAD.MOV.U32 R75, RZ, RZ, R166 ;  /* 0x000000ffff4b7224 */ /* 0x000fc400078e00a6 */
[----:B------:R-:W-:Y:S01]  /*d4dc0*/  IMAD.MOV.U32 R167, RZ, RZ, R15 ;  /* 0x000000ffffa77224 */ /* 0x000fe200078e000f */
[----:B------:R-:W3:Y:S01]  /*d4dd0*/  LDL.LU R245, [R1+0xa54] ;  /* 0x000a540001f57983 */ /* 0x000ee20000300800 */
[----:B------:R-:W-:Y:S01]  /*d4de0*/  IMAD.MOV.U32 R72, RZ, RZ, R171 ;  /* 0x000000ffff487224 */ /* 0x000fe200078e00ab */
[----:B------:R-:W-:Y:S01]  /*d4df0*/  MOV R171, R13 ;  /* 0x0000000d00ab7202 */ /* 0x000fe20000000f00 */
[----:B------:R-:W-:Y:S01]  /*d4e00*/  IMAD.MOV.U32 R166, RZ, RZ, R14 ;  /* 0x000000ffffa67224 */ /* 0x000fe200078e000e */
[----:B------:R-:W3:Y:S01]  /*d4e10*/  LDL.LU R246, [R1+0xa58] ;  /* 0x000a580001f67983 */ /* 0x000ee20000300800 */
[----:B------:R-:W-:Y:S02]  /*d4e20*/  IMAD.MOV.U32 R73, RZ, RZ, R170 ;  /* 0x000000ffff497224 */ /* 0x000fe400078e00aa */
[----:B------:R-:W-:Y:S02]  /*d4e30*/  IMAD.MOV.U32 R170, RZ, RZ, R12 ;  /* 0x000000ffffaa7224 */ /* 0x000fe400078e000c */
[----:B------:R-:W-:-:S02]  /*d4e40*/  IMAD.MOV.U32 R247, RZ, RZ, R148 ;  /* 0x000000fffff77224 */ /* 0x000fc400078e0094 */
[----:B------:R-:W4:Y:S04]  /*d4e50*/  LDL.LU R148, [R1+0x5f3c] ;  /* 0x005f3c0001947983 */ /* 0x000f280000300800 */
[----:B------:R1:W-:Y:S04]  /*d4e60*/  STL [R1+0x5bc4], R167 ;  /* 0x005bc4a701007387 */ /* 0x0003e80000100800 */
[----:B------:R1:W-:Y:S04]  /*d4e70*/  STL [R1+0x5bc0], R166 ;  /* 0x005bc0a601007387 */ /* 0x0003e80000100800 */
[----:B------:R1:W-:Y:S04]  /*d4e80*/  STL [R1+0x5bbc], R171 ;  /* 0x005bbcab01007387 */ /* 0x0003e80000100800 */
[----:B------:R1:W-:Y:S01]  /*d4e90*/  STL [R1+0x5bb8], R170 ;  /* 0x005bb8aa01007387 */ /* 0x0003e20000100800 */
[----:B--2---:R-:W-:Y:S01]  /*d4ea0*/  HMMA.1688.F32.TF32 R12, R240, R152, R248 ;  /* 0x00000098f00c723c */ /* 0x004fe200000810f8 */
[----:B------:R-:W-:-:S02]  /*d4eb0*/  MOV R248, R149 ;  /* 0x0000009500f87202 */ /* 0x000fc40000000f00 */
[----:B------:R-:W4:Y:S01]  /*d4ec0*/  LDL.LU R149, [R1+0x5f38] ;  /* 0x005f380001957983 */ /* 0x000f220000300800 */
[----:B------:R-:W-:-:S03]  /*d4ed0*/  IMAD.MOV.U32 R251, RZ, RZ, R144 ;  /* 0x000000fffffb7224 */ /* 0x000fc600078e0090 */
[----:B------:R-:W2:Y:S04]  /*d4ee0*/  LDL.LU R249, [R1+0xa44] ;  /* 0x000a440001f97983 */ /* 0x000ea80000300800 */
[----:B------:R-:W2:Y:S04]  /*d4ef0*/  LDL.LU R250, [R1+0xa48] ;  /* 0x000a480001fa7983 */ /* 0x000ea80000300800 */
[----:B------:R-:W3:Y:S04]  /*d4f00*/  LDL.LU R144, [R1+0x5f34] ;  /* 0x005f340001907983 */ /* 0x000ee80000300800 */
[----:B-1----:R-:W-:-:S02]  /*d4f10*/  IMAD.MOV.U32 R174, RZ, RZ, R15 ;  /* 0x000000ffffae7224 */ /* 0x002fc400078e000f */
[----:B------:R-:W-:Y:S01]  /*d4f20*/  IMAD.MOV.U32 R175, RZ, RZ, R14 ;  /* 0x000000ffffaf7224 */ /* 0x000fe200078e000e */
[----:B------:R-:W-:Y:S01]  /*d4f30*/  MOV R183, R13 ;  /* 0x0000000d00b77202 */ /* 0x000fe20000000f00 */
[----:B------:R-:W-:Y:S01]  /*d4f40*/  IMAD.MOV.U32 R182, RZ, RZ, R12 ;  /* 0x000000ffffb67224 */ /* 0x000fe200078e000c */
[----:B------:R1:W-:Y:S04]  /*d4f50*/  STL [R1+0x5bd4], R174 ;  /* 0x005bd4ae01007387 */ /* 0x0003e80000100800 */
[----:B------:R-:W-:Y:S04]  /*d4f60*/  STL [R1+0x5bd0], R175 ;  /* 0x005bd0af01007387 */ /* 0x000fe80000100800 */
[----:B------:R1:W-:Y:S04]  /*d4f70*/  STL [R1+0x5bcc], R182 ;  /* 0x005bccb601007387 */ /* 0x0003e80000100800 */
[----:B------:R1:W-:Y:S01]  /*d4f80*/  STL [R1+0x5bc8], R183 ;  /* 0x005bc8b701007387 */ /* 0x0003e20000100800 */
[----:B----4-:R-:W-:Y:S01]  /*d4f90*/  HMMA.1688.F32.TF32 R12, R240, R148, R72 ;  /* 0x00000094f00c723c */ /* 0x010fe20000081048 */
[----:B------:R-:W-:-:S02]  /*d4fa0*/  MOV R72, R145 ;  /* 0x0000009100487202 */ /* 0x000fc40000000f00 */
[----:B------:R-:W3:Y:S01]  /*d4fb0*/  LDL.LU R145, [R1+0x5f30] ;  /* 0x005f300001917983 */ /* 0x000ee20000300800 */
[----:B------:R-:W-:Y:S02]  /*d4fc0*/  IMAD.MOV.U32 R73, RZ, RZ, R140 ;  /* 0x000000ffff497224 */ /* 0x000fe400078e008c */
[----:B------:R-:W-:Y:S01]  /*d4fd0*/  IMAD.MOV.U32 R74, RZ, RZ, R141 ;  /* 0x000000ffff4a7224 */ /* 0x000fe200078e008d */
[----:B------:R-:W2:Y:S04]  /*d4fe0*/  LDL.LU R140, [R1+0x5f2c] ;  /* 0x005f2c00018c7983 */ /* 0x000ea80000300800 */
[----:B------:R-:W2:Y:S08]  /*d4ff0*/  LDL.LU R141, [R1+0x5f28] ;  /* 0x005f2800018d7983 */ /* 0x000eb00000300800 */
[----:B------:R-:W-:Y:S01]  /*d5000*/  IMAD.MOV.U32 R167, RZ, RZ, R12 ;  /* 0x000000ffffa77224 */ /* 0x000fe200078e000c */
[----:B------:R-:W-:Y:S01]  /*d5010*/  MOV R166, R13 ;  /* 0x0000000d00a67202 */ /* 0x000fe20000000f00 */
[----:B------:R-:W-:-:S02]  /*d5020*/  IMAD.MOV.U32 R171, RZ, RZ, R14 ;  /* 0x000000ffffab7224 */ /* 0x000fc400078e000e */
[----:B------:R-:W-:Y:S01]  /*d5030*/  IMAD.MOV.U32 R170, RZ, RZ, R15 ;  /* 0x000000ffffaa7224 */ /* 0x000fe200078e000f */
[----:B------:R-:W-:Y:S02]  /*d5040*/  MOV R75, R136 ;  /* 0x00000088004b7202 */ /* 0x000fe40000000f00 */
[----:B------:R-:W4:Y:S04]  /*d5050*/  LDL.LU R136, [R1+0x5f24] ;  /* 0x005f240001887983 */ /* 0x000f280000300800 */
[----:B------:R1:W-:Y:S04]  /*d5060*/  STL [R1+0x5be4], R170 ;  /* 0x005be4aa01007387 */ /* 0x0003e80000100800 */
[----:B------:R1:W-:Y:S04]  /*d5070*/  STL [R1+0x5be0], R171 ;  /* 0x005be0ab01007387 */ /* 0x0003e80000100800 */
[----:B------:R-:W-:Y:S04]  /*d5080*/  STL [R1+0x5bdc], R167 ;  /* 0x005bdca701007387 */ /* 0x000fe80000100800 */
[----:B------:R1:W-:Y:S01]  /*d5090*/  STL [R1+0x5bd8], R166 ;  /* 0x005bd8a601007387 */ /* 0x0003e20000100800 */
[----:B------:R-:W-:Y:S01]  /*d50a0*/  IMAD.MOV.U32 R68, RZ, RZ, R133 ;  /* 0x000000ffff447224 */ /* 0x000fe200078e0085 */
[----:B---3--:R-:W-:-:S15]  /*d50b0*/  HMMA.1688.F32.TF32 R12, R240, R144, R244 ;  /* 0x00000090f00c723c */ /* 0x008fde00000810f4 */
[----:B------:R-:W-:-:S04]  /*d50c0*/  NOP ;  /* 0x0000000000007918 */ /* 0x000fc80000000000 */
[----:B-1----:R-:W-:Y:S01]  /*d50d0*/  IMAD.MOV.U32 R174, RZ, RZ, R12 ;  /* 0x000000ffffae7224 */ /* 0x002fe200078e000c */
[----:B------:R-:W-:Y:S01]  /*d50e0*/  MOV R182, R14 ;  /* 0x0000000e00b67202 */ /* 0x000fe20000000f00 */
[----:B------:R-:W-:Y:S02]  /*d50f0*/  IMAD.MOV.U32 R175, RZ, RZ, R13 ;  /* 0x000000ffffaf7224 */ /* 0x000fe400078e000d */
[----:B------:R-:W-:Y:S02]  /*d5100*/  IMAD.MOV.U32 R183, RZ, RZ, R15 ;  /* 0x000000ffffb77224 */ /* 0x000fe400078e000f */
[----:B--2---:R-:W-:Y:S03]  /*d5110*/  HMMA.1688.F32.TF32 R12, R240, R140, R248 ;  /* 0x0000008cf00c723c */ /* 0x004fe600000810f8 */
[----:B------:R-:W-:Y:S01]  /*d5120*/  STL [R1+0x5bf4], R183 ;  /* 0x005bf4b701007387 */ /* 0x000fe20000100800 */
[----:B------:R-:W-:-:S03]  /*d5130*/  IMAD.MOV.U32 R248, RZ, RZ, R137 ;  /* 0x000000fffff87224 */ /* 0x000fc600078e0089 */
[----:B------:R-:W-:Y:S04]  /*d5140*/  STL [R1+0x5bf0], R182 ;  /* 0x005bf0b601007387 */ /* 0x000fe80000100800 */
[----:B------:R-:W-:Y:S04]  /*d5150*/  STL [R1+0x5bec], R174 ;  /* 0x005becae01007387 */ /* 0x000fe80000100800 */
[----:B------:R1:W-:Y:S04]  /*d5160*/  STL [R1+0x5be8], R175 ;  /* 0x005be8af01007387 */ /* 0x0003e80000100800 */
[----:B------:R-:W4:Y:S01]  /*d5170*/  LDL.LU R137, [R1+0x5f20] ;  /* 0x005f200001897983 */ /* 0x000f220000300800 */
[----:B------:R-:W-:Y:S01]  /*d5180*/  IMAD.MOV.U32 R246, RZ, RZ, R159 ;  /* 0x000000fffff67224 */ /* 0x000fe200078e009f */
[----:B------:R-:W-:Y:S01]  /*d5190*/  MOV R159, R15 ;  /* 0x0000000f009f7202 */ /* 0x000fe20000000f00 */
        /* <DEDUP_REMOVED lines=8> */
[----:B------:R-:W-:-:S03]  /*d5220*/  IMAD.MOV.U32 R251, RZ, RZ, R132 ;  /* 0x000000fffffb7224 */ /* 0x000fc600078e0084 */
[----:B------:R-:W3:Y:S04]  /*d5230*/  LDL.LU R132, [R1+0x5f1c] ;  /* 0x005f1c0001847983 */ /* 0x000ee80000300800 */
[----:B------:R1:W-:Y:S04]  /*d5240*/  STL [R1+0x5c04], R159 ;  /* 0x005c049f01007387 */ /* 0x0003e80000100800 */
[----:B------:R1:W-:Y:S04]  /*d5250*/  STL [R1+0x5c00], R158 ;  /* 0x005c009e01007387 */ /* 0x0003e80000100800 */
[----:B------:R-:W-:Y:S04]  /*d5260*/  STL [R1+0x5bfc], R163 ;  /* 0x005bfca301007387 */ /* 0x000fe80000100800 */
[----:B------:R1:W-:Y:S04]  /*d5270*/  STL [R1+0x5bf8], R162 ;  /* 0x005bf8a201007387 */ /* 0x0003e80000100800 */
[----:B------:R-:W3:Y:S01]  /*d5280*/  LDL.LU R133, [R1+0x5f18] ;  /* 0x005f180001857983 */ /* 0x000ee20000300800 */
[----:B------:R-:W-:-:S03]  /*d5290*/  IMAD.MOV.U32 R71, RZ, RZ, R128 ;  /* 0x000000ffff477224 */ /* 0x000fc600078e0080 */
[----:B------:R-:W2:Y:S04]  /*d52a0*/  LDL.LU R69, [R1+0xa04] ;  /* 0x000a040001457983 */ /* 0x000ea80000300800 */
[----:B------:R-:W2:Y:S04]  /*d52b0*/  LDL.LU R70, [R1+0xa08] ;  /* 0x000a080001467983 */ /* 0x000ea80000300800 */
[----:B------:R-:W2:Y:S01]  /*d52c0*/  LDL.LU R128, [R1+0x5f14] ;  /* 0x005f140001807983 */ /* 0x000ea20000300800 */
[----:B----4-:R-:W-:-:S15]  /*d52d0*/  HMMA.1688.F32.TF32 R12, R240, R136, R72 ;  /* 0x00000088f00c723c */ /* 0x010fde0000081048 */
[----:B------:R-:W-:-:S04]  /*d52e0*/  NOP ;  /* 0x0000000000007918 */ /* 0x000fc80000000000 */
[----:B------:R-:W-:Y:S01]  /*d52f0*/  MOV R170, R12 ;  /* 0x0000000c00aa7202 */ /* 0x000fe20000000f00 */
[----:B------:R-:W-:Y:S01]  /*d5300*/  IMAD.MOV.U32 R171, RZ, RZ, R13 ;  /* 0x000000ffffab7224 */ /* 0x000fe200078e000d */
[----:B------:R-:W-:Y:S01]  /*d5310*/  MOV R166, R15 ;  /* 0x0000000f00a67202 */ /* 0x000fe20000000f00 */
[----:B------:R-:W-:-:S04]  /*d5320*/  IMAD.MOV.U32 R167, RZ, RZ, R14 ;  /* 0x000000ffffa77224 */ /* 0x000fc800078e000e */
[----:B------:R4:W-:Y:S01]  /*d5330*/  STL [R1+0x5c14], R166 ;  /* 0x005c14a601007387 */ /* 0x0009e20000100800 */
[----:B---3--:R-:W-:Y:S03]  /*d5340*/  HMMA.1688.F32.TF32 R12, R240, R132, R244 ;  /* 0x00000084f00c723c */ /* 0x008fe600000810f4 */
[----:B------:R-:W-:Y:S01]  /*d5350*/  STL [R1+0x5c10], R167 ;  /* 0x005c10a701007387 */ /* 0x000fe20000100800 */
[----:B------:R-:W-:-:S03]  /*d5360*/  IMAD.MOV.U32 R244, RZ, RZ, R129 ;  /* 0x000000fffff47224 */ /* 0x000fc600078e0081 */
[----:B------:R3:W-:Y:S04]  /*d5370*/  STL [R1+0x5c0c], R171 ;  /* 0x005c0cab01007387 */ /* 0x0007e80000100800 */
[----:B------:R2:W-:Y:S04]  /*d5380*/  STL [R1+0x5c08], R170 ;  /* 0x005c08aa01007387 */ /* 0x0005e80000100800 */
[----:B------:R-:W2:Y:S01]  /*d5390*/  LDL.LU R129, [R1+0x5f10] ;  /* 0x005f100001817983 */ /* 0x000ea20000300800 */
[----:B------:R-:W-:-:S03]  /*d53a0*/  IMAD.MOV.U32 R247, RZ, RZ, R124 ;  /* 0x000000fffff77224 */ /* 0x000fc600078e007c */
[----:B------:R-:W3:Y:S01]  /*d53b0*/  LDL.LU R245, [R1+0x9f4] ;  /* 0x0009f40001f57983 */ /* 0x000ee20000300800 */
[----:B-1----:R-:W-:Y:S01]  /*d53c0*/  MOV R175, R15 ;  /* 0x0000000f00af7202 */ /* 0x002fe20000000f00 */
[----:B------:R-:W-:Y:S01]  /*d53d0*/  IMAD.MOV.U32 R174, RZ, RZ, R14 ;  /* 0x000000ffffae7224 */ /* 0x000fe200078e000e */
[----:B------:R-:W-:Y:S01]  /*d53e0*/  MOV R183, R12 ;  /* 0x0000000c00b77202 */ /* 0x000fe20000000f00 */
[----:B------:R-:W-:Y:S01]  /*d53f0*/  IMAD.MOV.U32 R182, RZ, RZ, R13 ;  /* 0x000000ffffb67224 */ /* 0x000fe200078e000d */
[----:B------:R-:W3:Y:S04]  /*d5400*/  LDL.LU R246, [R1+0x9f8] ;  /* 0x0009f80001f67983 */ /* 0x000ee80000300800 */
[----:B------:R-:W3:Y:S01]  /*d5410*/  LDL.LU R124, [R1+0x5f0c] ;  /* 0x005f0c00017c7983 */ /* 0x000ee20000300800 */
[----:B------:R-:W-:-:S03]  /*d5420*/  IMAD.MOV.U32 R72, RZ, RZ, R125 ;  /* 0x000000ffff487224 */ /* 0x000fc600078e007d */
[----:B------:R1:W-:Y:S04]  /*d5430*/  STL [R1+0x5c24], R175 ;  /* 0x005c24af01007387 */ /* 0x0003e80000100800 */
[----:B------:R1:W-:Y:S04]  /*d5440*/  STL [R1+0x5c20], R174 ;  /* 0x005c20ae01007387 */ /* 0x0003e80000100800 */
[----:B------:R-:W-:Y:S04]  /*d5450*/  STL [R1+0x5c1c], R182 ;  /* 0x005c1cb601007387 */ /* 0x000fe80000100800 */
[----:B------:R1:W-:Y:S04]  /*d5460*/  STL [R1+0x5c18], R183 ;  /* 0x005c18b701007387 */ /* 0x0003e80000100800 */
[----:B------:R-:W3:Y:S01]  /*d5470*/  LDL.LU R125, [R1+0x5f08] ;  /* 0x005f0800017d7983 */ /* 0x000ee20000300800 */
[----:B------:R-:W-:Y:S01]  /*d5480*/  IMAD.MOV.U32 R73, RZ, RZ, R120 ;  /* 0x000000ffff497224 */ /* 0x000fe200078e0078 */
[----:B------:R-:W-:-:S02]  /*d5490*/  MOV R74, R121 ;  /* 0x00000079004a7202 */ /* 0x000fc40000000f00 */
[----:B------:R-:W4:Y:S04]  /*d54a0*/  LDL.LU R120, [R1+0x5f04] ;  /* 0x005f040001787983 */ /* 0x000f280000300800 */
[----:B------:R-:W4:Y:S01]  /*d54b0*/  LDL.LU R121, [R1+0x5f00] ;  /* 0x005f000001797983 */ /* 0x000f220000300800 */
[----:B------:R-:W-:-:S03]  /*d54c0*/  IMAD.MOV.U32 R75, RZ, RZ, R116 ;  /* 0x000000ffff4b7224 */ /* 0x000fc600078e0074 */
[----:B------:R-:W4:Y:S01]  /*d54d0*/  LDL.LU R116, [R1+0x5efc] ;  /* 0x005efc0001747983 */ /* 0x000f220000300800 */
[----:B--2---:R-:W-:-:S15]  /*d54e0*/  HMMA.1688.F32.TF32 R12, R240, R128, R248 ;  /* 0x00000080f00c723c */ /* 0x004fde00000810f8 */
[----:B------:R-:W-:-:S04]  /*d54f0*/  NOP ;  /* 0x0000000000007918 */ /* 0x000fc80000000000 */
[----:B------:R-:W-:Y:S01]  /*d5500*/  MOV R159, R12 ;  /* 0x0000000c009f7202 */ /* 0x000fe20000000f00 */
[----:B------:R-:W-:Y:S01]  /*d5510*/  IMAD.MOV.U32 R158, RZ, RZ, R13 ;  /* 0x000000ffff9e7224 */ /* 0x000fe200078e000d */
[----:B------:R-:W-:Y:S01]  /*d5520*/  MOV R162, R15 ;  /* 0x0000000f00a27202 */ /* 0x000fe20000000f00 */
[----:B------:R-:W-:Y:S02]  /*d5530*/  IMAD.MOV.U32 R163, RZ, RZ, R14 ;  /* 0x000000ffffa37224 */ /* 0x000fe400078e000e */
[----:B---3--:R-:W-:Y:S01]  /*d5540*/  HMMA.1688.F32.TF32 R12, R240, R124, R68 ;  /* 0x0000007cf00c723c */ /* 0x008fe20000081044 */
[----:B------:R-:W-:Y:S01]  /*d5550*/  IMAD.MOV.U32 R250, RZ, RZ, R151 ;  /* 0x000000fffffa7224 */ /* 0x000fe200078e0097 */
[----:B------:R-:W-:Y:S01]  /*d5560*/  STL [R1+0x5c34], R162 ;  /* 0x005c34a201007387 */ /* 0x000fe20000100800 */
[----:B------:R-:W-:Y:S01]  /*d5570*/  IMAD.MOV.U32 R251, RZ, RZ, R150 ;  /* 0x000000fffffb7224 */ /* 0x000fe200078e0096 */
[----:B------:R-:W-:Y:S01]  /*d5580*/  MOV R249, R154 ;  /* 0x0000009a00f97202 */ /* 0x000fe20000000f00 */
[----:B------:R-:W-:Y:S01]  /*d5590*/  IMAD.MOV.U32 R248, RZ, RZ, R155 ;  /* 0x000000fffff87224 */ /* 0x000fe200078e009b */
[----:B------:R-:W-:Y:S04]  /*d55a0*/  STL [R1+0x5c30], R163 ;  /* 0x005c30a301007387 */ /* 0x000fe80000100800 */
[----:B------:R-:W-:Y:S04]  /*d55b0*/  STL [R1+0x5c2c], R158 ;  /* 0x005c2c9e01007387 */ /* 0x000fe80000100800 */
[----:B------:R-:W-:Y:S05]  /*d55c0*/  STL [R1+0x5c28], R159 ;  /* 0x005c289f01007387 */ /* 0x000fea0000100800 */
[----:B------:R-:W-:Y:S01]  /*d55d0*/  MOV R151, R15 ;  /* 0x0000000f00977202 */ /* 0x000fe20000000f00 */
[----:B------:R-:W-:Y:S01]  /*d55e0*/  IMAD.MOV.U32 R150, RZ, RZ, R14 ;  /* 0x000000ffff967224 */ /* 0x000fe200078e000e */
[----:B------:R-:W-:Y:S01]  /*d55f0*/  MOV R154, R12 ;  /* 0x0000000c009a7202 */ /* 0x000fe20000000f00 */
[----:B------:R-:W-:-:S02]  /*d5600*/  IMAD.MOV.U32 R155, RZ, RZ, R13 ;  /* 0x000000ffff9b7224 */ /* 0x000fc400078e000d */
[----:B------:R-:W-:Y:S01]  /*d5610*/  STL [R1+0x5c44], R151 ;  /* 0x005c449701007387 */ /* 0x000fe20000100800 */
[----:B----4-:R-:W-:Y:S01]  /*d5620*/  HMMA.1688.F32.TF32 R12, R240, R120, R244 ;  /* 0x00000078f00c723c */ /* 0x010fe200000810f4 */
[----:B------:R-:W-:Y:S02]  /*d5630*/  IMAD.MOV.U32 R244, RZ, RZ, R117 ;  /* 0x000000fffff47224 */ /* 0x000fe400078e0075 */
[----:B------:R-:W-:Y:S04]  /*d5640*/  STL [R1+0x5c40], R150 ;  /* 0x005c409601007387 */ /* 0x000fe80000100800 */
[----:B------:R-:W-:Y:S04]  /*d5650*/  STL [R1+0x5c3c], R155 ;  /* 0x005c3c9b01007387 */ /* 0x000fe80000100800 */
[----:B------:R-:W-:Y:S04]  /*d5660*/  STL [R1+0x5c38], R154 ;  /* 0x005c389a01007387 */ /* 0x000fe80000100800 */
[----:B------:R-:W2:Y:S01]  /*d5670*/  LDL.LU R117, [R1+0x5ef8] ;  /* 0x005ef80001757983 */ /* 0x000ea20000300800 */
[----:B------:R-:W-:-:S02]  /*d5680*/  LOP3.LUT R18, R0, 0x40, RZ, 0x3c, !PT ;  /* 0x0000004000127812 */ /* 0x000fc400078e3cff */
[----:B------:R-:W-:Y:S01]  /*d5690*/  LOP3.LUT R19, R0, 0x60, RZ, 0x3c, !PT ;  /* 0x0000006000137812 */ /* 0x000fe200078e3cff */
[----:B------:R-:W3:Y:S04]  /*d56a0*/  LDL.LU R245, [R1+0x9c4] ;  /* 0x0009c40001f57983 */ /* 0x000ee80000300800 */
[----:B------:R-:W-:Y:S04]  /*d56b0*/  LDS R4, [R18+UR10+0x4e080] ;  /* 0x04e0800a12047984 */ /* 0x000fe80008000800 */
[----:B------:R-:W-:Y:S04]  /*d56c0*/  LDS R6, [R18+UR10+0x4e880] ;  /* 0x04e8800a12067984 */ /* 0x000fe80008000800 */
[----:B------:R-:W-:Y:S04]  /*d56d0*/  LDS R5, [R19+UR10+0x4e080] ;  /* 0x04e0800a13057984 */ /* 0x000fe80008000800 */
[----:B------:R-:W4:Y:S04]  /*d56e0*/  LDS R7, [R19+UR10+0x4e880] ;  /* 0x04e8800a13077984 */ /* 0x000f280008000800 */
[----:B------:R-:W3:Y:S04]  /*d56f0*/  LDL.LU R246, [R1+0x9c8] ;  /* 0x0009c80001f67983 */ /* 0x000ee80000300800 */
[----:B------:R-:W3:Y:S01]  /*d5700*/  LDL.LU R247, [R1+0x9cc] ;  /* 0x0009cc0001f77983 */ /* 0x000ee20000300800 */
[----:B------:R-:W-:Y:S01]  /*d5710*/  IMAD.MOV.U32 R166, RZ, RZ, R12 ;  /* 0x000000ffffa67224 */ /* 0x000fe200078e000c */
[----:B------:R-:W-:Y:S01]  /*d5720*/  MOV R171, R14 ;  /* 0x0000000e00ab7202 */ /* 0x000fe20000000f00 */
[----:B------:R-:W-:Y:S01]  /*d5730*/  IMAD.MOV.U32 R167, RZ, RZ, R13 ;  /* 0x000000ffffa77224 */ /* 0x000fe200078e000d */
[----:B------:R-:W-:Y:S01]  /*d5740*/  MOV R62, R9 ;  /* 0x00000009003e7202 */ /* 0x000fe20000000f00 */
[----:B------:R-:W-:-:S02]  /*d5750*/  IMAD.MOV.U32 R170, RZ, RZ, R15 ;  /* 0x000000ffffaa7224 */ /* 0x000fc400078e000f */
[----:B------:R-:W-:Y:S02]  /*d5760*/  IMAD.MOV.U32 R60, RZ, RZ, R143 ;  /* 0x000000ffff3c7224 */ /* 0x000fe400078e008f */
[----:B------:R-:W-:Y:S01]  /*d5770*/  IMAD.MOV.U32 R61, RZ, RZ, R142 ;  /* 0x000000ffff3d7224 */ /* 0x000fe200078e008e */
[----:B------:R1:W-:Y:S04]  /*d5780*/  STL [R1+0x5c54], R170 ;  /* 0x005c54aa01007387 */ /* 0x0003e80000100800 */
[----:B------:R1:W-:Y:S04]  /*d5790*/  STL [R1+0x5c50], R171 ;  /* 0x005c50ab01007387 */ /* 0x0003e80000100800 */
[----:B------:R-:W-:Y:S04]  /*d57a0*/  STL [R1+0x5c4c], R167 ;  /* 0x005c4ca701007387 */ /* 0x000fe80000100800 */
[----:B------:R1:W-:Y:S01]  /*d57b0*/  STL [R1+0x5c48], R166 ;  /* 0x005c48a601007387 */ /* 0x0003e20000100800 */
[----:B------:R-:W-:Y:S01]  /*d57c0*/  IMAD.MOV.U32 R63, RZ, RZ, R8 ;  /* 0x000000ffff3f7224 */ /* 0x000fe200078e0008 */
[----:B------:R-:W-:Y:S01]  /*d57d0*/  MOV R67, R146 ;  /* 0x0000009200437202 */ /* 0x000fe20000000f00 */
[----:B------:R-:W-:Y:S01]  /*d57e0*/  IMAD.MOV.U32 R66, RZ, RZ, R147 ;  /* 0x000000ffff427224 */ /* 0x000fe200078e0093 */
[----:B------:R-:W-:Y:S01]  /*d57f0*/  MOV R179, R54 ;  /* 0x0000003600b37202 */ /* 0x000fe20000000f00 */
[----:B------:R-:W-:Y:S04]  /*d5800*/  LDS R8, [R18+UR10+0x4e100] ;  /* 0x04e1000a12087984 */ /* 0x000fe80008000800 */
[----:B------:R-:W-:Y:S04]  /*d5810*/  LDS R10, [R18+UR10+0x4e900] ;  /* 0x04e9000a120a7984 */ /* 0x000fe80008000800 */
[----:B------:R-:W-:Y:S04]  /*d5820*/  LDS R9, [R19+UR10+0x4e100] ;  /* 0x04e1000a13097984 */ /* 0x000fe80008000800 */
[----:B------:R-:W1:Y:S01]  /*d5830*/  LDS R11, [R19+UR10+0x4e900] ;  /* 0x04e9000a130b7984 */ /* 0x000e620008000800 */
[----:B--2---:R-:W-:-:S15]  /*d5840*/  HMMA.1688.F32.TF32 R12, R240, R116, R72 ;  /* 0x00000074f00c723c */ /* 0x004fde0000081048 */
[----:B------:R-:W-:-:S04]  /*d5850*/  NOP ;  /* 0x0000000000007918 */ /* 0x000fc80000000000 */
[----:B-1----:R-:W-:Y:S01]  /*d5860*/  MOV R175, R12 ;  /* 0x0000000c00af7202 */ /* 0x002fe20000000f00 */
[----:B------:R-:W-:Y:S01]  /*d5870*/  IMAD.MOV.U32 R174, RZ, RZ, R13 ;  /* 0x000000ffffae7224 */ /* 0x000fe200078e000d */
[----:B------:R-:W-:Y:S01]  /*d5880*/  MOV R183, R15 ;  /* 0x0000000f00b77202 */ /* 0x000fe20000000f00 */
[----:B------:R-:W-:Y:S02]  /*d5890*/  IMAD.MOV.U32 R182, RZ, RZ, R14 ;  /* 0x000000ffffb67224 */ /* 0x000fe400078e000e */
[----:B----4-:R-:W-:Y:S02]  /*d58a0*/  HMMA.1688.F32.TF32 R12, R4, R232, R248 ;  /* 0x000000e8040c723c */ /* 0x010fe400000810f8 */
[----:B------:R1:W-:Y:S04]  /*d58b0*/  STL [R1+0x5c64], R183 ;  /* 0x005c64b701007387 */ /* 0x0003e80000100800 */
[----:B------:R2:W-:Y:S04]  /*d58c0*/  STL [R1+0x5c60], R182 ;  /* 0x005c60b601007387 */ /* 0x0005e80000100800 */
[----:B------:R4:W-:Y:S04]  /*d58d0*/  STL [R1+0x5c5c], R174 ;  /* 0x005c5cae01007387 */ /* 0x0009e80000100800 */
[----:B------:R1:W-:Y:S04]  /*d58e0*/  STL [R1+0x5c58], R175 ;  /* 0x005c58af01007387 */ /* 0x0003e80000100800 */
[----:B------:R-:W2:Y:S04]  /*d58f0*/  LDL.LU R64, [R1+0x9a0] ;  /* 0x0009a00001407983 */ /* 0x000ea80000300800 */
[----:B------:R-:W2:Y:S01]  /*d5900*/  LDL.LU R65, [R1+0x9a4] ;  /* 0x0009a40001417983 */ /* 0x000ea20000300800 */
[----:B------:R-:W-:Y:S01]  /*d5910*/  IMAD.MOV.U32 R159, RZ, RZ, R15 ;  /* 0x000000ffff9f7224 */ /* 0x000fe200078e000f */
[----:B------:R-:W-:Y:S01]  /*d5920*/  MOV R158, R14 ;  /* 0x0000000e009e7202 */ /* 0x000fe20000000f00 */
[----:B------:R-:W-:-:S02]  /*d5930*/  IMAD.MOV.U32 R163, RZ, RZ, R13 ;  /* 0x000000ffffa37224 */ /* 0x000fc400078e000d */
[----:B------:R-:W-:Y:S01]  /*d5940*/  IMAD.MOV.U32 R162, RZ, RZ, R12 ;  /* 0x000000ffffa27224 */ /* 0x000fe200078e000c */
[----:B------:R1:W-:Y:S04]  /*d5950*/  STL [R1+0x5c74], R159 ;  /* 0x005c749f01007387 */ /* 0x0003e80000100800 */
[----:B------:R-:W-:Y:S04]  /*d5960*/  STL [R1+0x5c70], R158 ;  /* 0x005c709e01007387 */ /* 0x000fe80000100800 */
        /* <DEDUP_REMOVED lines=23> */
[----:B------:R-:W-:Y:S01]  /*d5ae0*/  IMAD.MOV.U32 R249, RZ, RZ, R138 ;  /* 0x000000fffff97224 */ /* 0x000fe200078e008a */
[----:B------:R-:W-:Y:S01]  /*d5af0*/  MOV R251, R134 ;  /* 0x0000008600fb7202 */ /* 0x000fe20000000f00 */
[----:B------:R-:W-:Y:S01]  /*d5b00*/  IMAD.MOV.U32 R250, RZ, RZ, R135 ;  /* 0x000000fffffa7224 */ /* 0x000fe200078e0087 */
[----:B------:R3:W-:Y:S04]  /*d5b10*/  STL [R1+0x5c84], R143 ;  /* 0x005c848f01007387 */ /* 0x0007e80000100800 */
[----:B------:R1:W-:Y:S04]  /*d5b20*/  STL [R1+0x5c80], R142 ;  /* 0x005c808e01007387 */ /* 0x0003e80000100800 */
[----:B------:R-:W-:Y:S04]  /*d5b30*/  STL [R1+0x5c7c], R147 ;  /* 0x005c7c9301007387 */ /* 0x000fe80000100800 */
[----:B------:R1:W-:Y:S04]  /*d5b40*/  STL [R1+0x5c78], R146 ;  /* 0x005c789201007387 */ /* 0x0003e80000100800 */
[----:B------:R1:W-:Y:S04]  /*d5b50*/  STL [R1+0x5c94], R154 ;  /* 0x005c949a01007387 */ /* 0x0003e80000100800 */
[----:B------:R-:W-:Y:S04]  /*d5b60*/  STL [R1+0x5c90], R155 ;  /* 0x005c909b01007387 */ /* 0x000fe80000100800 */
[----:B------:R1:W-:Y:S04]  /*d5b70*/  STL [R1+0x5c8c], R150 ;  /* 0x005c8c9601007387 */ /* 0x0003e80000100800 */
[----:B------:R1:W-:Y:S01]  /*d5b80*/  STL [R1+0x5c88], R151 ;  /* 0x005c889701007387 */ /* 0x0003e20000100800 */
[----:B--2---:R-:W-:-:S15]  /*d5b90*/  HMMA.1688.F32.TF32 R12, R4, R220, R64 ;  /* 0x000000dc040c723c */ /* 0x004fde0000081040 */
        /* <DEDUP_REMOVED lines=13> */
[----:B-1----:R-:W-:Y:S01]  /*d5c70*/  IMAD.MOV.U32 R183, RZ, RZ, R12 ;  /* 0x000000ffffb77224 */ /* 0x002fe200078e000c */
[----:B------:R-:W-:Y:S01]  /*d5c80*/  MOV R182, R13 ;  /* 0x0000000d00b67202 */ /* 0x000fe20000000f00 */
[----:B------:R-:W-:Y:S02]  /*d5c90*/  IMAD.MOV.U32 R174, RZ, RZ, R14 ;  /* 0x000000ffffae7224 */ /* 0x000fe400078e000e */
[----:B------:R-:W-:Y:S02]  /*d5ca0*/  IMAD.MOV.U32 R175, RZ, RZ, R15 ;  /* 0x000000ffffaf7224 */ /* 0x000fe400078e000f */
[----:B------:R-:W-:Y:S01]  /*d5cb0*/  HMMA.1688.F32.TF32 R12, R4, R108, R248 ;  /* 0x0000006c040c723c */ /* 0x000fe200000810f8 */
        /* <DEDUP_REMOVED lines=77> */
[----:B------:R-:W-:Y:S01]  /*d6190*/  IMAD.MOV.U32 R131, RZ, RZ, R13 ;  /* 0x000000ffff837224 */ /* 0x000fe200078e000d */
[----:B------:R-:W-:Y:S01]  /*d61a0*/  MOV R127, R15 ;  /* 0x0000000f007f7202 */ /* 0x000fe20000000f00 */
[----:B------:R-:W-:-:S03]  /*d61b0*/  IMAD.MOV.U32 R126, RZ, RZ, R14 ;  /* 0x000000ffff7e7224 */ /* 0x000fc600078e000e */
        /* <DEDUP_REMOVED lines=9> */
[----:B------:R-:W-:Y:S01]  /*d6250*/  IMAD.MOV.U32 R247, RZ, RZ, R118 ;  /* 0x000000fffff77224 */ /* 0x000fe200078e0076 */
[----:B--2---:R-:W-:-:S15]  /*d6260*/  HMMA.1688.F32.TF32 R12, R4, R208, R24 ;  /* 0x000000d0040c723c */ /* 0x004fde0000081018 */
[----:B------:R-:W-:-:S04]  /*d6270*/  NOP ;  /* 0x0000000000007918 */ /* 0x000fc80000000000 */
[----:B---3--:R-:W-:Y:S01]  /*d6280*/  MOV R143, R12 ;  /* 0x0000000c008f7202 */ /* 0x008fe20000000f00 */
[----:B------:R-:W-:Y:S01]  /*d6290*/  IMAD.MOV.U32 R142, RZ, RZ, R13 ;  /* 0x000000ffff8e7224 */ /* 0x000fe200078e000d */
[----:B------:R-:W-:Y:S01]  /*d62a0*/  MOV R146, R15 ;  /* 0x0000000f00927202 */ /* 0x000fe20000000f00 */
        /* <DEDUP_REMOVED lines=13> */
[C---:B------:R-:W-:Y:S08]  /*d6380*/  HMMA.1688.F32.TF32 R12, R4.reuse, R196, R84 ;  /* 0x000000c4040c723c */ /* 0x040ff00000081054 */
        /* <DEDUP_REMOVED lines=101> */
[----:B--2---:R-:W2:Y:S04]  /*d69e0*/  LDL.LU R26, [R1+0x7a8] ;  /* 0x0007a800011a7983 */ /* 0x004ea80000300800 */
        /* <DEDUP_REMOVED lines=53> */
[----:B--2---:R-:W-:Y:S08]  /*d6d40*/  HMMA.1688.F32.TF32 R32, R8, R232, R32 ;  /* 0x000000e80820723c */ /* 0x004ff00000081020 */
[C---:B---3--:R-:W-:Y:S08]  /*d6d50*/  HMMA.1688.F32.TF32 R36, R4.reuse, R116, R36 ;  /* 0x000000740424723c */ /* 0x048ff00000081024 */
[C---:B------:R-:W-:Y:S08]  /*d6d60*/  HMMA.1688.F32.TF32 R40, R4.reuse, R120, R40 ;  /* 0x000000780428723c */ /* 0x040ff00000081028 */
[C---:B----4-:R-:W-:Y:S08]  /*d6d70*/  HMMA.1688.F32.TF32 R12, R4.reuse, R128, R12 ;  /* 0x00000080040c723c */ /* 0x050ff0000008100c */
[C---:B------:R-:W-:Y:S08]  /*d6d80*/  HMMA.1688.F32.TF32 R48, R4.reuse, R132, R48 ;  /* 0x000000840430723c */ /* 0x040ff00000081030 */
[----:B------:R-:W-:Y:S01]  /*d6d90*/  HMMA.1688.F32.TF32 R240, R4, R124, R240 ;  /* 0x0000007c04f0723c */ /* 0x000fe200000810f0 */
[----:B------:R-:W-:Y:S10]  /*d6da0*/  LDS R4, [R18+UR10+0x4e180] ;  /* 0x04e1800a12047984 */ /* 0x000ff40008000800 */
[----:B------:R-:W-:Y:S04]  /*d6db0*/  STL.64 [R1+0xac0], R48 ;  /* 0x000ac03001007387 */ /* 0x000fe80000100a00 */
[----:B------:R1:W-:Y:S01]  /*d6dc0*/  STL.64 [R1+0xac8], R50 ;  /* 0x000ac83201007387 */ /* 0x0003e20000100a00 */
[C---:B------:R-:W-:Y:S03]  /*d6dd0*/  HMMA.1688.F32.TF32 R28, R8.reuse, R216, R28 ;  /* 0x000000d8081c723c */ /* 0x040fe6000008101c */
[----:B------:R-:W-:Y:S04]  /*d6de0*/  LDS R6, [R18+UR10+0x4e980] ;  /* 0x04e9800a12067984 */ /* 0x000fe80008000800 */
[----:B------:R-:W-:Y:S04]  /*d6df0*/  LDS R5, [R19+UR10+0x4e180] ;  /* 0x04e1800a13057984 */ /* 0x000fe80008000800 */
[----:B-1----:R-:W2:Y:S04]  /*d6e00*/  LDL.LU.64 R50, [R1+0x5ef0] ;  /* 0x005ef00001327983 */ /* 0x002ea80000300a00 */
[----:B------:R-:W3:Y:S04]  /*d6e10*/  LDL.LU.64 R48, [R1+0x5ee8] ;  /* 0x005ee80001307983 */ /* 0x000ee80000300a00 */
[----:B------:R1:W-:Y:S04]  /*d6e20*/  STL.64 [R1+0xab0], R12 ;  /* 0x000ab00c01007387 */ /* 0x0003e80000100a00 */
[----:B------:R-:W-:Y:S04]  /*d6e30*/  STL.64 [R1+0xab8], R14 ;  /* 0x000ab80e01007387 */ /* 0x000fe80000100a00 */
[----:B------:R-:W4:Y:S04]  /*d6e40*/  LDS R7, [R19+UR10+0x4e980] ;  /* 0x04e9800a13077984 */ /* 0x000f280008000800 */
[----:B-1----:R-:W2:Y:S04]  /*d6e50*/  LDL.LU.64 R12, [R1+0x5ee0] ;  /* 0x005ee000010c7983 */ /* 0x002ea80000300a00 */
        /* <DEDUP_REMOVED lines=26> */
[C---:B----4-:R-:W-:Y:S08]  /*d7000*/  HMMA.1688.F32.TF32 R24, R8.reuse, R208, R80 ;  /* 0x000000d00818723c */ /* 0x050ff00000081050 */
        /* <DEDUP_REMOVED lines=147> */
[----:B------:R1:W-:Y:S04]  /*d7940*/  STL.64 [R1+0x910], R44 ;  /* 0x0009102c01007387 */ /* 0x0003e80000100a00 */
[----:B------:R-:W-:Y:S04]  /*d7950*/  STL.64 [R1+0x918], R46 ;  /* 0x0009182e01007387 */ /* 0x000fe80000100a00 */
[----:B------:R-:W-:Y:S04]  /*d7960*/  LDS R46, [R0+UR10+0x4e980] ;  /* 0x04e9800a002e7984 */ /* 0x000fe80008000800 */
[----:B-1----:R-:W2:Y:S04]  /*d7970*/  LDL.LU.64 R44, [R1+0x5ed8] ;  /* 0x005ed800012c7983 */ /* 0x002ea80000300a00 */
[----:B------:R1:W-:Y:S04]  /*d7980*/  STL.64 [R1+0x900], R244 ;  /* 0x000900f401007387 */ /* 0x0003e80000100a00 */
[----:B------:R-:W-:Y:S04]  /*d7990*/  STL.64 [R1+0x908], R246 ;  /* 0x000908f601007387 */ /* 0x000fe80000100a00 */
[----:B------:R-:W-:Y:S04]  /*d79a0*/  LDS R246, [R0+UR10+0x4e880] ;  /* 0x04e8800a00f67984 */ /* 0x000fe80008000800 */
[----:B-1----:R-:W3:Y:S04]  /*d79b0*/  LDL.LU.64 R244, [R1+0x5ed0] ;  /* 0x005ed00001f47983 */ /* 0x002ee80000300a00 */
        /* <DEDUP_REMOVED lines=10> */
[----:B------:R1:W-:Y:S04]  /*d7a60*/  STL.64 [R1+0x8d8], R242 ;  /* 0x0008d8f201007387 */ /* 0x0003e80000100a00 */
        /* <DEDUP_REMOVED lines=57> */
[----:B------:R-:W-:Y:S04]  /*d7e00*/  STL.64 [R1+0x7a0], R20 ;  /* 0x0007a01401007387 */ /* 0x000fe80000100a00 */
        /* <DEDUP_REMOVED lines=68> */
[----:B--2---:R-:W-:Y:S04]  /*d8250*/  LDS R9, [R44+UR10+0x4e000] ;  /* 0x04e0000a2c097984 */ /* 0x004fe80008000800 */
[----:B------:R-:W1:Y:S04]  /*d8260*/  LDS R11, [R44+UR10+0x4e800] ;  /* 0x04e8000a2c0b7984 */ /* 0x000e680008000800 */
[----:B------:R-:W-:Y:S04]  /*d8270*/  LDS R247, [R44+UR10+0x4e880] ;  /* 0x04e8800a2cf77984 */ /* 0x000fe80008000800 */
[----:B------:R-:W-:Y:S01]  /*d8280*/  LDS R47, [R44+UR10+0x4e980] ;  /* 0x04e9800a2c2f7984 */ /* 0x000fe20008000800 */
[----:B---3--:R-:W-:Y:S03]  /*d8290*/  HMMA.1688.F32.TF32 R20, R4, R176, R248 ;  /* 0x000000b00414723c */ /* 0x008fe600000810f8 */
[----:B------:R-:W1:-:S15]  /*d82a0*/  LDL.LU R248, [R1+0x1e0] ;  /* 0x0001e00001f87983 */ /* 0x000e5e0000300800 */
[----:B------:R-:W-:Y:S01]  /*d82b0*/  NOP ;  /* 0x0000000000007918 */ /* 0x000fe20000000000 */
[----:B------:R-:W-:Y:S04]  /*d82c0*/  STL.64 [R1+0x790], R20 ;  /* 0x0007901401007387 */ /* 0x000fe80000100a00 */
[----:B------:R4:W-:Y:S04]  /*d82d0*/  STL.64 [R1+0x798], R22 ;  /* 0x0007981601007387 */ /* 0x0009e80000100a00 */
[----:B------:R-:W1:Y:S04]  /*d82e0*/  LDL.LU R249, [R1+0x1e4] ;  /* 0x0001e40001f97983 */ /* 0x000e680000300800 */
[----:B------:R-:W1:Y:S04]  /*d82f0*/  LDL.LU R250, [R1+0x1e8] ;  /* 0x0001e80001fa7983 */ /* 0x000e680000300800 */
[----:B------:R-:W1:Y:S01]  /*d8300*/  LDL.LU R251, [R1+0x1ec] ;  /* 0x0001ec0001fb7983 */ /* 0x000e620000300800 */
[C---:B----4-:R-:W-:Y:S08]  /*d8310*/  HMMA.1688.F32.TF32 R20, R4.reuse, R172, R24 ;  /* 0x000000ac0414723c */ /* 0x050ff00000081018 */
        /* <DEDUP_REMOVED lines=22> */
[----:B--2---:R-:W-:Y:S03]  /*d8480*/  HMMA.1688.F32.TF32 R20, R4, R136, R72 ;  /* 0x000000880414723c */ /* 0x004fe60000081048 */
        /* <DEDUP_REMOVED lines=10> */
[----:B------:R-:W-:Y:S01]  /*d8530*/  IMAD.MOV.U32 R74, RZ, RZ, R13 ;  /* 0x000000ffff4a7224 */ /* 0x000fe200078e000d */
[----:B------:R-:W-:-:S02]  /*d8540*/  MOV R75, R12 ;  /* 0x0000000c004b7202 */ /* 0x000fc40000000f00 */
[----:B------:R-:W-:Y:S01]  /*d8550*/  HMMA.1688.F32.TF32 R12, R4, R132, R52 ;  /* 0x00000084040c723c */ /* 0x000fe20000081034 */
[----:B------:R-:W-:Y:S01]  /*d8560*/  MOV R72, R17 ;  /* 0x0000001100487202 */ /* 0x000fe20000000f00 */
[----:B------:R-:W-:-:S06]  /*d8570*/  IMAD.MOV.U32 R73, RZ, RZ, R16 ;  /* 0x000000ffff497224 */ /* 0x000fcc00078e0010 */
[C---:B---3--:R-:W-:Y:S08]  /*d8580*/  HMMA.1688.F32.TF32 R20, R4.reuse, R128, R96 ;  /* 0x000000800414723c */ /* 0x048ff00000081060 */
[C---:B------:R-:W-:Y:S03]  /*d8590*/  HMMA.1688.F32.TF32 R16, R4.reuse, R124, R56 ;  /* 0x0000007c0410723c */ /* 0x040fe60000081038 */
[----:B------:R-:W-:Y:S04]  /*d85a0*/  STL.64 [R1+0x6e0], R12 ;  /* 0x0006e00c01007387 */ /* 0x000fe80000100a00 */
[----:B------:R3:W-:Y:S01]  /*d85b0*/  STL.64 [R1+0x6e8], R14 ;  /* 0x0006e80e01007387 */ /* 0x0007e20000100a00 */
[C---:B------:R-:W-:Y:S03]  /*d85c0*/  HMMA.1688.F32.TF32 R236, R4.reuse, R196, R60 ;  /* 0x000000c404ec723c */ /* 0x040fe6000008103c */
[----:B------:R-:W-:Y:S04]  /*d85d0*/  STL.64 [R1+0x6d0], R20 ;  /* 0x0006d01401007387 */ /* 0x000fe80000100a00 */
[----:B------:R-:W-:Y:S01]  /*d85e0*/  STL.64 [R1+0x6d8], R22 ;  /* 0x0006d81601007387 */ /* 0x000fe20000100a00 */
[C---:B---3--:R-:W-:Y:S03]  /*d85f0*/  HMMA.1688.F32.TF32 R12, R4.reuse, R120, R92 ;  /* 0x00000078040c723c */ /* 0x048fe6000008105c */
[----:B------:R-:W-:Y:S04]  /*d8600*/  STL.64 [R1+0x6c0], R16 ;  /* 0x0006c01001007387 */ /* 0x000fe80000100a00 */
[----:B------:R3:W-:Y:S02]  /*d8610*/  STL.64 [R1+0x6c8], R18 ;  /* 0x0006c81201007387 */ /* 0x0007e40000100a00 */
[----:B---3--:R-:W-:Y:S02]  /*d8620*/  HMMA.1688.F32.TF32 R16, R4, R116, R68 ;  /* 0x000000740410723c */ /* 0x008fe40000081044 */
[----:B------:R-:W-:Y:S08]  /*d8630*/  STL.64 [R1+0x5ac0], R238 ;  /* 0x005ac0ee01007387 */ /* 0x000ff00000100a00 */
[----:B------:R-:W-:Y:S04]  /*d8640*/  STL.64 [R1+0x6b0], R12 ;  /* 0x0006b00c01007387 */ /* 0x000fe80000100a00 */
[----:B------:R1:W-:Y:S04]  /*d8650*/  STL.64 [R1+0x6b8], R14 ;  /* 0x0006b80e01007387 */ /* 0x0003e80000100a00 */
[----:B------:R-:W-:Y:S04]  /*d8660*/  STL.64 [R1+0x5ab8], R236 ;  /* 0x005ab8ec01007387 */ /* 0x000fe80000100a00 */
        /* <DEDUP_REMOVED lines=8> */
[C---:B-1----:R-:W-:Y:S03]  /*d86f0*/  HMMA.1688.F32.TF32 R12, R8.reuse, R232, R248 ;  /* 0x000000e8080c723c */ /* 0x042fe600000810f8 */
[----:B------:R-:W4:Y:S04]  /*d8700*/  LDL.LU R248, [R1+0x3a0] ;  /* 0x0003a00001f87983 */ /* 0x000f280000300800 */
[----:B------:R-:W4:Y:S01]  /*d8710*/  LDL.LU R249, [R1+0x3a4] ;  /* 0x0003a40001f97983 */ /* 0x000f220000300800 */
[----:B------:R-:W-:Y:S11]  /*d8720*/  HMMA.1688.F32.TF32 R4, R8, R224, R72 ;  /* 0x000000e00804723c */ /* 0x000ff60000081048 */
[----:B------:R-:W-:Y:S04]  /*d8730*/  STL [R1+0x5a7c], R12 ;  /* 0x005a7c0c01007387 */ /* 0x000fe80000100800 */
[----:B------:R-:W-:Y:S04]  /*d8740*/  STL [R1+0x5a78], R13 ;  /* 0x005a780d01007387 */ /* 0x000fe80000100800 */
[----:B------:R-:W-:Y:S04]  /*d8750*/  STL [R1+0x5a74], R14 ;  /* 0x005a740e01007387 */ /* 0x000fe80000100800 */
[----:B------:R2:W-:Y:S04]  /*d8760*/  STL [R1+0x5a60], R15 ;  /* 0x005a600f01007387 */ /* 0x0005e80000100800 */
[----:B------:R-:W3:Y:S01]  /*d8770*/  LDL.LU R96, [R1+0x350] ;  /* 0x0003500001607983 */ /* 0x000ee20000300800 */
[----:B------:R-:W-:-:S02]  /*d8780*/  IMAD.MOV.U32 R250, RZ, RZ, R245 ;  /* 0x000000fffffa7224 */ /* 0x000fc400078e00f5 */
[----:B------:R-:W-:Y:S01]  /*d8790*/  IMAD.MOV.U32 R251, RZ, RZ, R244 ;  /* 0x000000fffffb7224 */ /* 0x000fe200078e00f4 */
[----:B------:R-:W-:Y:S04]  /*d87a0*/  LDS R245, [R44+UR10+0x4e080] ;  /* 0x04e0800a2cf57984 */ /* 0x000fe80008000800 */
[----:B------:R-:W1:Y:S01]  /*d87b0*/  LDS R244, [R0+UR10+0x4e080] ;  /* 0x04e0800a00f47984 */ /* 0x000e620008000800 */
[----:B--2---:R-:W-:-:S15]  /*d87c0*/  HMMA.1688.F32.TF32 R12, R8, R228, R64 ;  /* 0x000000e4080c723c */ /* 0x004fde0000081040 */
        /* <DEDUP_REMOVED lines=32> */
[----:B---3--:R-:W-:Y:S03]  /*d89d0*/  HMMA.1688.F32.TF32 R4, R8, R216, R68 ;  /* 0x000000d80804723c */ /* 0x008fe60000081044 */
[----:B------:R-:W3:-:S15]  /*d89e0*/  LDL.LU R56, [R1+0x320] ;  /* 0x0003200001387983 */ /* 0x000ede0000300800 */
[----:B------:R-:W-:Y:S01]  /*d89f0*/  NOP ;  /* 0x0000000000007918 */ /* 0x000fe20000000000 */
        /* <DEDUP_REMOVED lines=22> */
[C---:B-1----:R-:W-:Y:S08]  /*d8b60*/  HMMA.1688.F32.TF32 R4, R8.reuse, R108, R100 ;  /* 0x0000006c0804723c */ /* 0x042ff00000081064 */
[----:B------:R-:W-:-:S15]  /*d8b70*/  HMMA.1688.F32.TF32 R12, R8, R212, R104 ;  /* 0x000000d4080c723c */ /* 0x000fde0000081068 */
        /* <DEDUP_REMOVED lines=25> */
[C---:B---3--:R-:W-:Y:S08]  /*d8d10*/  HMMA.1688.F32.TF32 R4, R8.reuse, R196, R56 ;  /* 0x000000c40804723c */ /* 0x048ff00000081038 */
[----:B------:R-:W-:Y:S11]  /*d8d20*/  HMMA.1688.F32.TF32 R16, R8, R192, R92 ;  /* 0x000000c00810723c */ /* 0x000ff6000008105c */
[----:B------:R-:W-:Y:S01]  /*d8d30*/  MOV R12, R5 ;  /* 0x00000005000c7202 */ /* 0x000fe20000000f00 */
[----:B------:R-:W-:Y:S01]  /*d8d40*/  IMAD.MOV.U32 R13, RZ, RZ, R6 ;  /* 0x000000ffff0d7224 */ /* 0x000fe200078e0006 */
[----:B------:R1:W-:Y:S01]  /*d8d50*/  STL [R1+0x620], R4 ;  /* 0x0006200401007387 */ /* 0x0003e20000100800 */
[----:B------:R-:W-:-:S02]  /*d8d60*/  IMAD.MOV.U32 R14, RZ, RZ, R7 ;  /* 0x000000ffff0e7224 */ /* 0x000fc400078e0007 */
[----:B-1----:R-:W-:Y:S03]  /*d8d70*/  HMMA.1688.F32.TF32 R4, R8, R188, R60 ;  /* 0x000000bc0804723c */ /* 0x002fe6000008103c */
[----:B------:R1:W-:Y:S04]  /*d8d80*/  STL [R1+0x5a88], R14 ;  /* 0x005a880e01007387 */ /* 0x0003e80000100800 */
[----:B------:R3:W-:Y:S04]  /*d8d90*/  STL [R1+0x5a84], R13 ;  /* 0x005a840d01007387 */ /* 0x0007e80000100800 */
[----:B------:R1:W-:Y:S04]  /*d8da0*/  STL [R1+0x5a80], R12 ;  /* 0x005a800c01007387 */ /* 0x0003e80000100800 */
[----:B------:R-:W-:Y:S04]  /*d8db0*/  STL.64 [R1+0x4e0], R16 ;  /* 0x0004e01001007387 */ /* 0x000fe80000100a00 */
[----:B------:R-:W-:Y:S01]  /*d8dc0*/  STL.64 [R1+0x4e8], R18 ;  /* 0x0004e81201007387 */ /* 0x000fe20000100a00 */
[----:B-1----:R-:W-:Y:S01]  /*d8dd0*/  MOV R14, R5 ;  /* 0x00000005000e7202 */ /* 0x002fe20000000f00 */
[----:B---3--:R-:W-:-:S02]  /*d8de0*/  IMAD.MOV.U32 R13, RZ, RZ, R6 ;  /* 0x000000ffff0d7224 */ /* 0x008fc400078e0006 */
[----:B------:R1:W-:Y:S01]  /*d8df0*/  STL [R1+0x500], R4 ;  /* 0x0005000401007387 */ /* 0x0003e20000100800 */
[----:B------:R-:W-:Y:S02]  /*d8e00*/  IMAD.MOV.U32 R12, RZ, RZ, R7 ;  /* 0x000000ffff0c7224 */ /* 0x000fe400078e0007 */
[C---:B-1----:R-:W-:Y:S03]  /*d8e10*/  HMMA.1688.F32.TF32 R4, R8.reuse, R180, R68 ;  /* 0x000000b40804723c */ /* 0x042fe60000081044 */
[----:B------:R-:W-:Y:S04]  /*d8e20*/  STL [R1+0x5a94], R12 ;  /* 0x005a940c01007387 */ /* 0x000fe80000100800 */
[----:B------:R-:W-:Y:S04]  /*d8e30*/  STL [R1+0x5a90], R13 ;  /* 0x005a900d01007387 */ /* 0x000fe80000100800 */
[----:B------:R1:W-:Y:S02]  /*d8e40*/  STL [R1+0x5a8c], R14 ;  /* 0x005a8c0e01007387 */ /* 0x0003e40000100800 */
[----:B-1----:R-:W-:Y:S06]  /*d8e50*/  HMMA.1688.F32.TF32 R12, R8, R184, R64 ;  /* 0x000000b8080c723c */ /* 0x002fec0000081040 */
[----:B------:R-:W-:Y:S01]  /*d8e60*/  MOV R16, R4 ;  /* 0x0000000400107202 */ /* 0x000fe20000000f00 */
[----:B------:R-:W-:Y:S01]  /*d8e70*/  IMAD.MOV.U32 R17, RZ, RZ, R5 ;  /* 0x000000ffff117224 */ /* 0x000fe200078e0005 */
[----:B------:R-:W-:Y:S01]  /*d8e80*/  MOV R19, R7 ;  /* 0x0000000700137202 */ /* 0x000fe20000000f00 */
[----:B------:R-:W-:-:S10]  /*d8e90*/  IMAD.MOV.U32 R18, RZ, RZ, R6 ;  /* 0x000000ffff127224 */ /* 0x000fd400078e0006 */
[----:B------:R-:W-:Y:S04]  /*d8ea0*/  STL.64 [R1+0x510], R12 ;  /* 0x0005100c01007387 */ /* 0x000fe80000100a00 */
[----:B------:R1:W-:Y:S04]  /*d8eb0*/  STL.64 [R1+0x518], R14 ;  /* 0x0005180e01007387 */ /* 0x0003e80000100a00 */
[----:B------:R-:W-:Y:S04]  /*d8ec0*/  STL [R1+0x5aa4], R19 ;  /* 0x005aa41301007387 */ /* 0x000fe80000100800 */
[----:B------:R-:W-:Y:S04]  /*d8ed0*/  STL [R1+0x5aa0], R18 ;  /* 0x005aa01201007387 */ /* 0x000fe80000100800 */
[----:B------:R-:W-:Y:S04]  /*d8ee0*/  STL [R1+0x5a9c], R17 ;  /* 0x005a9c1101007387 */ /* 0x000fe80000100800 */
[----:B------:R-:W-:Y:S01]  /*d8ef0*/  STL [R1+0x5a98], R16 ;  /* 0x005a981001007387 */ /* 0x000fe20000100800 */
[----:B--2---:R-:W-:-:S15]  /*d8f00*/  HMMA.1688.F32.TF32 R4, R8, R176, R72 ;  /* 0x000000b00804723c */ /* 0x004fde0000081048 */
[----:B------:R-:W-:-:S04]  /*d8f10*/  NOP ;  /* 0x0000000000007918 */ /* 0x000fc80000000000 */
[----:B-1----:R-:W-:Y:S01]  /*d8f20*/  MOV R14, R7 ;  /* 0x00000007000e7202 */ /* 0x002fe20000000f00 */
[----:B------:R-:W-:Y:S02]  /*d8f30*/  IMAD.MOV.U32 R13, RZ, RZ, R6 ;  /* 0x000000ffff0d7224 */ /* 0x000fe400078e0006 */
        /* <DEDUP_REMOVED lines=97> */
[----:B------:R-:W-:-:S03]  /*d9550*/  IMAD.MOV.U32 R16, RZ, RZ, R7 ;  /* 0x000000ffff107224 */ /* 0x000fc600078e0007 */
[----:B------:R-:W-:Y:S04]  /*d9560*/  STL.64 [R1+0x5ad0], R18 ;  /* 0x005ad01201007387 */ /* 0x000fe80000100a00 */
[----:B------:R-:W-:Y:S01]  /*d9570*/  STL.64 [R1+0x5ac8], R16 ;  /* 0x005ac81001007387 */ /* 0x000fe20000100a00 */
[----:B--2---:R-:W-:-:S15]  /*d9580*/  HMMA.1688.F32.TF32 R4, R8, R168, R240 ;  /* 0x000000a80804723c */ /* 0x004fde00000810f0 */
[----:B------:R-:W-:-:S04]  /*d9590*/  NOP ;  /* 0x0000000000007918 */ /* 0x000fc80000000000 */
[----:B-1----:R-:W-:Y:S01]  /*d95a0*/  IMAD.MOV.U32 R14, RZ, RZ, R5 ;  /* 0x000000ffff0e7224 */ /* 0x002fe200078e0005 */
[----:B------:R-:W-:Y:S01]  /*d95b0*/  MOV R13, R6 ;  /* 0x00000006000d7202 */ /* 0x000fe20000000f00 */
[----:B------:R1:W-:Y:S01]  /*d95c0*/  STL [R1+0x610], R4 ;  /* 0x0006100401007387 */ /* 0x0003e20000100800 */
[----:B---3--:R-:W-:Y:S02]  /*d95d0*/  IMAD.MOV.U32 R12, RZ, RZ, R7 ;  /* 0x000000ffff0c7224 */ /* 0x008fe400078e0007 */
[C---:B-1----:R-:W-:Y:S08]  /*d95e0*/  HMMA.1688.F32.TF32 R4, R8.reuse, R164, R40 ;  /* 0x000000a40804723c */ /* 0x042ff00000081028 */
[C---:B----4-:R-:W-:Y:S11]  /*d95f0*/  HMMA.1688.F32.TF32 R16, R8.reuse, R160, R36 ;  /* 0x000000a00810723c */ /* 0x050ff60000081024 */
[----:B------:R-:W-:Y:S01]  /*d9600*/  IMAD.MOV.U32 R15, RZ, RZ, R4 ;  /* 0x000000ffff0f7224 */ /* 0x000fe200078e0004 */
[----:B------:R-:W-:Y:S04]  /*d9610*/  STL [R1+0x604], R5 ;  /* 0x0006040501007387 */ /* 0x000fe80000100800 */
        /* <DEDUP_REMOVED lines=31> */
[----:B-1----:R-:W-:Y:S08]  /*d9810*/  HMMA.1688.F32.TF32 R12, R8, R116, R52 ;  /* 0x00000074080c723c */ /* 0x002ff00000081034 */
[C---:B------:R-:W-:Y:S01]  /*d9820*/  HMMA.1688.F32.TF32 R8, R244.reuse, R232, R96 ;  /* 0x000000e8f408723c */ /* 0x040fe20000081060 */
[----:B------:R-:W-:Y:S04]  /*d9830*/  STL.64 [R1+0x560], R16 ;  /* 0x0005601001007387 */ /* 0x000fe80000100a00 */
[----:B------:R1:W-:Y:S04]  /*d9840*/  STL.64 [R1+0x568], R18 ;  /* 0x0005681201007387 */ /* 0x0003e80000100a00 */
[----:B------:R-:W-:Y:S04]  /*d9850*/  STL.64 [R1+0x530], R4 ;  /* 0x0005300401007387 */ /* 0x000fe80000100a00 */
[----:B------:R-:W-:Y:S04]  /*d9860*/  STL.64 [R1+0x538], R6 ;  /* 0x0005380601007387 */ /* 0x000fe80000100a00 */
[----:B------:R-:W-:Y:S04]  /*d9870*/  STL.64 [R1+0x4f0], R12 ;  /* 0x0004f00c01007387 */ /* 0x000fe80000100a00 */
[----:B------:R-:W-:Y:S04]  /*d9880*/  STL.64 [R1+0x4f8], R14 ;  /* 0x0004f80e01007387 */ /* 0x000fe80000100a00 */
        /* <DEDUP_REMOVED lines=8> */
[C---:B------:R-:W-:Y:S11]  /*d9910*/  HMMA.1688.F32.TF32 R12, R244.reuse, R220, R60 ;  /* 0x000000dcf40c723c */ /* 0x040ff6000008103c */
        /* <DEDUP_REMOVED lines=118> */
[----:B-1----:R-:W-:Y:S03]  /*da080*/  HMMA.1688.F32.TF32 R8, R244, R208, R248 ;  /* 0x000000d0f408723c */ /* 0x002fe600000810f8 */
[----:B------:R-:W2:-:S15]  /*da090*/  LDL.LU R248, [R1+0xfb0] ;  /* 0x000fb00001f87983 */ /* 0x000e9e0000300800 */
[----:B------:R-:W-:Y:S01]  /*da0a0*/  NOP ;  /* 0x0000000000007918 */ /* 0x000fe20000000000 */
[----:B------:R-:W-:Y:S04]  /*da0b0*/  STL.64 [R1+0x410], R8 ;  /* 0x0004100801007387 */ /* 0x000fe80000100a00 */
[----:B------:R3:W-:Y:S04]  /*da0c0*/  STL.64 [R1+0x418], R10 ;  /* 0x0004180a01007387 */ /* 0x0007e80000100a00 */
[----:B------:R-:W2:Y:S04]  /*da0d0*/  LDL.LU R249, [R1+0xfb4] ;  /* 0x000fb40001f97983 */ /* 0x000ea80000300800 */
[----:B------:R-:W2:Y:S01]  /*da0e0*/  LDL.LU R250, [R1+0xfb8] ;  /* 0x000fb80001fa7983 */ /* 0x000ea20000300800 */
[C---:B---3--:R-:W-:Y:S08]  /*da0f0*/  HMMA.1688.F32.TF32 R8, R244.reuse, R204, R12 ;  /* 0x000000ccf408723c */ /* 0x048ff0000008100c */
[C---:B----4-:R-:W-:Y:S08]  /*da100*/  HMMA.1688.F32.TF32 R16, R244.reuse, R200, R16 ;  /* 0x000000c8f410723c */ /* 0x050ff00000081010 */
[C---:B--2---:R-:W-:Y:S03]  /*da110*/  HMMA.1688.F32.TF32 R12, R244.reuse, R196, R236 ;  /* 0x000000c4f40c723c */ /* 0x044fe600000810ec */
        /* <DEDUP_REMOVED lines=57> */
[----:B------:R-:W-:Y:S01]  /*da4b0*/  HMMA.1688.F32.TF32 R244, R244, R116, R68 ;  /* 0x00000074f4f4723c */ /* 0x000fe20000081044 */
[----:B------:R-:W-:Y:S04]  /*da4c0*/  STL.64 [R1+0x2d0], R16 ;  /* 0x0002d01001007387 */ /* 0x000fe80000100a00 */
[----:B------:R-:W-:Y:S04]  /*da4d0*/  STL.64 [R1+0x2d8], R18 ;  /* 0x0002d81201007387 */ /* 0x000fe80000100a00 */
[----:B------:R-:W-:Y:S04]  /*da4e0*/  STL.64 [R1+0x2c0], R12 ;  /* 0x0002c00c01007387 */ /* 0x000fe80000100a00 */
[----:B------:R-:W-:Y:S06]  /*da4f0*/  STL.64 [R1+0x2c8], R14 ;  /* 0x0002c80e01007387 */ /* 0x000fec0000100a00 */
[----:B------:R-:W-:Y:S04]  /*da500*/  STL.64 [R1+0x59d8], R246 ;  /* 0x0059d8f601007387 */ /* 0x000fe80000100a00 */
[----:B------:R-:W-:Y:S04]  /*da510*/  STL.64 [R1+0x2b0], R8 ;  /* 0x0002b00801007387 */ /* 0x000fe80000100a00 */
[----:B------:R1:W-:Y:S02]  /*da520*/  STL.64 [R1+0x2b8], R10 ;  /* 0x0002b80a01007387 */ /* 0x0003e40000100a00 */
[C---:B-1----:R-:W-:Y:S01]  /*da530*/  HMMA.1688.F32.TF32 R8, R4.reuse, R232, R72 ;  /* 0x000000e80408723c */ /* 0x042fe20000081048 */
[----:B------:R-:W-:Y:S01]  /*da540*/  MOV R251, R45 ;  /* 0x0000002d00fb7202 */ /* 0x000fe20000000f00 */
[----:B------:R-:W-:Y:S04]  /*da550*/  STL.64 [R1+0x59d0], R244 ;  /* 0x0059d0f401007387 */ /* 0x000fe80000100a00 */
[----:B------:R-:W-:Y:S04]  /*da560*/  LDS R45, [R44+UR10+0x4e180] ;  /* 0x04e1800a2c2d7984 */ /* 0x000fe80008000800 */
[----:B------:R-:W1:Y:S09]  /*da570*/  LDS R44, [R0+UR10+0x4e180] ;  /* 0x04e1800a002c7984 */ /* 0x000e720008000800 */
[----:B------:R-:W-:Y:S04]  /*da580*/  STL.64 [R1+0x2a0], R8 ;  /* 0x0002a00801007387 */ /* 0x000fe80000100a00 */
[----:B------:R2:W-:Y:S04]  /*da590*/  STL.64 [R1+0x2a8], R10 ;  /* 0x0002a80a01007387 */ /* 0x0005e80000100a00 */
[----:B------:R-:W3:Y:S01]  /*da5a0*/  LDL.LU R52, [R1+0xfc0] ;  /* 0x000fc00001347983 */ /* 0x000ee20000300800 */
[----:B--2---:R-:W-:-:S15]  /*da5b0*/  HMMA.1688.F32.TF32 R8, R4, R228, R248 ;  /* 0x000000e40408723c */ /* 0x004fde00000810f8 */
[----:B------:R-:W-:-:S04]  /*da5c0*/  NOP ;  /* 0x0000000000007918 */ /* 0x000fc80000000000 */
[----:B------:R-:W-:Y:S04]  /*da5d0*/  STL.64 [R1+0x290], R8 ;  /* 0x0002900801007387 */ /* 0x000fe80000100a00 */
        /* <DEDUP_REMOVED lines=42> */
[C---:B----4-:R-:W-:Y:S04]  /*da880*/  HMMA.1688.F32.TF32 R12, R4.reuse, R220, R96 ;  /* 0x000000dc040c723c */ /* 0x050fe80000081060 */
[----:B------:R3:W-:Y:S04]  /*da890*/  STL [R1+0x5a2c], R244 ;  /* 0x005a2cf401007387 */ /* 0x0007e80000100800 */
[----:B--2---:R-:W-:Y:S01]  /*da8a0*/  HMMA.1688.F32.TF32 R8, R4, R216, R56 ;  /* 0x000000d80408723c */ /* 0x004fe20000081038 */
[----:B------:R2:W-:Y:S04]  /*da8b0*/  STL [R1+0x5a28], R246 ;  /* 0x005a28f601007387 */ /* 0x0005e80000100800 */
[----:B------:R4:W-:Y:S04]  /*da8c0*/  STL [R1+0x5a24], R247 ;  /* 0x005a24f701007387 */ /* 0x0009e80000100800 */
[----:B------:R1:W-:Y:S04]  /*da8d0*/  STL [R1+0x5a20], R245 ;  /* 0x005a20f501007387 */ /* 0x0003e80000100800 */
[----:B------:R-:W-:Y:S04]  /*da8e0*/  STL.64 [R1+0x270], R12 ;  /* 0x0002700c01007387 */ /* 0x000fe80000100a00 */
[----:B------:R2:W-:Y:S02]  /*da8f0*/  STL.64 [R1+0x278], R14 ;  /* 0x0002780e01007387 */ /* 0x0005e40000100a00 */
[----:B---3--:R-:W-:Y:S01]  /*da900*/  IMAD.MOV.U32 R244, RZ, RZ, R8 ;  /* 0x000000fffff47224 */ /* 0x008fe200078e0008 */
[----:B--2---:R-:W-:Y:S01]  /*da910*/  MOV R246, R9 ;  /* 0x0000000900f67202 */ /* 0x004fe20000000f00 */
[----:B----4-:R-:W-:-:S02]  /*da920*/  IMAD.MOV.U32 R247, RZ, RZ, R10 ;  /* 0x000000fffff77224 */ /* 0x010fc400078e000a */
[----:B-1----:R-:W-:Y:S02]  /*da930*/  IMAD.MOV.U32 R245, RZ, RZ, R11 ;  /* 0x000000fffff57224 */ /* 0x002fe400078e000b */
[C---:B------:R-:W-:Y:S08]  /*da940*/  HMMA.1688.F32.TF32 R8, R4.reuse, R108, R60 ;  /* 0x0000006c0408723c */ /* 0x040ff0000008103c */
[----:B------:R-:W-:Y:S01]  /*da950*/  HMMA.1688.F32.TF32 R12, R4, R212, R92 ;  /* 0x000000d4040c723c */ /* 0x000fe2000008105c */
[----:B------:R-:W-:Y:S04]  /*da960*/  STL [R1+0x5a3c], R244 ;  /* 0x005a3cf401007387 */ /* 0x000fe80000100800 */
[----:B------:R-:W-:Y:S04]  /*da970*/  STL [R1+0x5a38], R246 ;  /* 0x005a38f601007387 */ /* 0x000fe80000100800 */
[----:B------:R1:W-:Y:S04]  /*da980*/  STL [R1+0x5a34], R247 ;  /* 0x005a34f701007387 */ /* 0x0003e80000100800 */
[----:B------:R2:W-:Y:S06]  /*da990*/  STL [R1+0x5a30], R245 ;  /* 0x005a30f501007387 */ /* 0x0005ec0000100800 */
[----:B------:R-:W-:Y:S01]  /*da9a0*/  STL.64 [R1+0x250], R12 ;  /* 0x0002500c01007387 */ /* 0x000fe20000100a00 */
[----:B-1----:R-:W-:-:S03]  /*da9b0*/  MOV R247, R8 ;  /* 0x0000000800f77202 */ /* 0x002fc60000000f00 */
[----:B------:R-:W-:Y:S01]  /*da9c0*/  STL.64 [R1+0x258], R14 ;  /* 0x0002580e01007387 */ /* 0x000fe20000100a00 */
[----:B--2---:R-:W-:-:S03]  /*da9d0*/  IMAD.MOV.U32 R245, RZ, RZ, R9 ;  /* 0x000000fffff57224 */ /* 0x004fc600078e0009 */
[----:B------:R1:W-:Y:S02]  /*da9e0*/  STL.64 [R1+0x248], R10 ;  /* 0x0002480a01007387 */ /* 0x0003e40000100a00 */
[----:B-1----:R-:W-:Y:S02]  /*da9f0*/  HMMA.1688.F32.TF32 R8, R4, R112, R64 ;  /* 0x000000700408723c */ /* 0x002fe40000081040 */
[----:B------:R-:W-:Y:S04]  /*daa00*/  STL [R1+0x5a44], R247 ;  /* 0x005a44f701007387 */ /* 0x000fe80000100800 */
[----:B------:R-:W-:-:S13]  /*daa10*/  STL [R1+0x5a40], R245 ;  /* 0x005a40f501007387 */ /* 0x000fda0000100800 */
[----:B------:R-:W-:Y:S01]  /*daa20*/  IMAD.MOV.U32 R244, RZ, RZ, R10 ;  /* 0x000000fffff47224 */ /* 0x000fe200078e000a */
[----:B------:R1:W-:Y:S01]  /*daa30*/  STL.64 [R1+0x230], R8 ;  /* 0x0002300801007387 */ /* 0x0003e20000100a00 */
[----:B------:R-:W-:Y:S02]  /*daa40*/  MOV R246, R11 ;  /* 0x0000000b00f67202 */ /* 0x000fe40000000f00 */
[C---:B-1----:R-:W-:Y:S08]  /*daa50*/  HMMA.1688.F32.TF32 R8, R4.reuse, R208, R68 ;  /* 0x000000d00408723c */ /* 0x042ff00000081044 */
[----:B------:R-:W-:Y:S11]  /*daa60*/  HMMA.1688.F32.TF32 R12, R4, R204, R72 ;  /* 0x000000cc040c723c */ /* 0x000ff60000081048 */
[----:B------:R-:W-:Y:S01]  /*daa70*/  IMAD.MOV.U32 R247, RZ, RZ, R10 ;  /* 0x000000fffff77224 */ /* 0x000fe200078e000a */
[----:B------:R1:W-:Y:S01]  /*daa80*/  STL.64 [R1+0x220], R8 ;  /* 0x0002200801007387 */ /* 0x0003e20000100a00 */
[----:B------:R-:W-:-:S02]  /*daa90*/  IMAD.MOV.U32 R245, RZ, RZ, R11 ;  /* 0x000000fffff57224 */ /* 0x000fc400078e000b */
[C---:B-1----:R-:W-:Y:S01]  /*daaa0*/  HMMA.1688.F32.TF32 R8, R4.reuse, R200, R248 ;  /* 0x000000c80408723c */ /* 0x042fe200000810f8 */
        /* <DEDUP_REMOVED lines=197> */
[----:B------:R-:W-:Y:S01]  /*db700*/  STL.64 [R1+0xd8], R66 ;  /* 0x0000d84201007387 */ /* 0x000fe20000100a00 */
[----:B------:R-:W-:Y:S03]  /*db710*/  HMMA.1688.F32.TF32 R4, R4, R116, R248 ;  /* 0x000000740404723c */ /* 0x000fe600000810f8 */
[----:B-1----:R-:W3:Y:S04]  /*db720*/  LDL.LU.64 R64, [R1+0x5de8] ;  /* 0x005de80001407983 */ /* 0x002ee80000300a00 */
[----:B------:R1:W-:Y:S04]  /*db730*/  STL.64 [R1+0xc0], R68 ;  /* 0x0000c04401007387 */ /* 0x0003e80000100a00 */
[----:B------:R-:W-:Y:S04]  /*db740*/  STL.64 [R1+0xc8], R70 ;  /* 0x0000c84601007387 */ /* 0x000fe80000100a00 */
[----:B-1----:R-:W3:Y:S04]  /*db750*/  LDL.LU.64 R68, [R1+0x5de0] ;  /* 0x005de00001447983 */ /* 0x002ee80000300a00 */
[----:B------:R1:W-:Y:S04]  /*db760*/  STL.64 [R1+0xb0], R72 ;  /* 0x0000b04801007387 */ /* 0x0003e80000100a00 */
[----:B------:R-:W-:Y:S04]  /*db770*/  STL.64 [R1+0xb8], R74 ;  /* 0x0000b84a01007387 */ /* 0x000fe80000100a00 */
[----:B-1----:R-:W3:Y:S04]  /*db780*/  LDL.LU.64 R72, [R1+0x5dd8] ;  /* 0x005dd80001487983 */ /* 0x002ee80000300a00 */
[----:B------:R-:W3:Y:S04]  /*db790*/  LDL.LU.64 R250, [R1+0x5dd0] ;  /* 0x005dd00001fa7983 */ /* 0x000ee80000300a00 */
[----:B------:R-:W3:Y:S04]  /*db7a0*/  LDL.LU.64 R248, [R1+0x5dc8] ;  /* 0x005dc80001f87983 */ /* 0x000ee80000300a00 */
[----:B------:R-:W-:Y:S04]  /*db7b0*/  STL.64 [R1+0xa0], R4 ;  /* 0x0000a00401007387 */ /* 0x000fe80000100a00 */
[----:B------:R1:W-:Y:S02]  /*db7c0*/  STL.64 [R1+0xa8], R6 ;  /* 0x0000a80601007387 */ /* 0x0003e40000100a00 */
[C---:B-1----:R-:W-:Y:S08]  /*db7d0*/  HMMA.1688.F32.TF32 R4, R44.reuse, R232, R244 ;  /* 0x000000e82c04723c */ /* 0x042ff000000810f4 */
[C---:B----4-:R-:W-:Y:S08]  /*db7e0*/  HMMA.1688.F32.TF32 R244, R44.reuse, R228, R8 ;  /* 0x000000e42cf4723c */ /* 0x050ff00000081008 */
[C---:B------:R-:W-:Y:S03]  /*db7f0*/  HMMA.1688.F32.TF32 R8, R44.reuse, R224, R12 ;  /* 0x000000e02c08723c */ /* 0x040fe6000008100c */
[----:B------:R-:W-:Y:S04]  /*db800*/  STL.64 [R1+0x90], R4 ;  /* 0x0000900401007387 */ /* 0x000fe80000100a00 */
[----:B------:R1:W-:Y:S02]  /*db810*/  STL.64 [R1+0x98], R6 ;  /* 0x0000980601007387 */ /* 0x0003e40000100a00 */
[----:B-1----:R-:W-:Y:S02]  /*db820*/  HMMA.1688.F32.TF32 R4, R44, R220, R16 ;  /* 0x000000dc2c04723c */ /* 0x002fe40000081010 */
[----:B------:R-:W-:Y:S04]  /*db830*/  STL.64 [R1+0x80], R244 ;  /* 0x000080f401007387 */ /* 0x000fe80000100a00 */
[----:B------:R-:W-:Y:S04]  /*db840*/  STL.64 [R1+0x88], R246 ;  /* 0x000088f601007387 */ /* 0x000fe80000100a00 */
[----:B------:R-:W-:Y:S04]  /*db850*/  STL.64 [R1+0x70], R8 ;  /* 0x0000700801007387 */ /* 0x000fe80000100a00 */
[----:B------:R-:W-:Y:S05]  /*db860*/  STL.64 [R1+0x78], R10 ;  /* 0x0000780a01007387 */ /* 0x000fea0000100a00 */
[----:B------:R-:W-:Y:S01]  /*db870*/  MOV R228, R4 ;  /* 0x0000000400e47202 */ /* 0x000fe20000000f00 */
[----:B------:R1:W-:Y:S01]  /*db880*/  STL.64 [R1+0x68], R6 ;  /* 0x0000680601007387 */ /* 0x0003e20000100a00 */
[----:B------:R-:W-:-:S02]  /*db890*/  IMAD.MOV.U32 R229, RZ, RZ, R5 ;  /* 0x000000ffffe57224 */ /* 0x000fc400078e0005 */
[----:B-1----:R-:W-:-:S15]  /*db8a0*/  HMMA.1688.F32.TF32 R4, R44, R216, R236 ;  /* 0x000000d82c04723c */ /* 0x002fde00000810ec */
[----:B------:R-:W-:-:S04]  /*db8b0*/  NOP ;  /* 0x0000000000007918 */ /* 0x000fc80000000000 */
[----:B------:R-:W-:Y:S04]  /*db8c0*/  STL.64 [R1+0x50], R4 ;  /* 0x0000500401007387 */ /* 0x000fe80000100a00 */
[----:B------:R1:W-:Y:S02]  /*db8d0*/  STL.64 [R1+0x58], R6 ;  /* 0x0000580601007387 */ /* 0x0003e40000100a00 */
[----:B-1----:R-:W-:-:S15]  /*db8e0*/  HMMA.1688.F32.TF32 R4, R44, R212, R240 ;  /* 0x000000d42c04723c */ /* 0x002fde00000810f0 */
[----:B------:R-:W-:-:S04]  /*db8f0*/  NOP ;  /* 0x0000000000007918 */ /* 0x000fc80000000000 */
[----:B------:R1:W-:Y:S04]  /*db900*/  STL.64 [R1+0x40], R4 ;  /* 0x0000400401007387 */ /* 0x0003e80000100a00 */
[----:B------:R-:W4:Y:S04]  /*db910*/  LDL.LU R240, [R1] ;  /* 0x0000000001f07983 */ /* 0x000f280000300800 */
        /* <DEDUP_REMOVED lines=10> */
[----:B------:R-:W4:Y:S01]  /*db9c0*/  LDL.LU R239, [R1+0x1c] ;  /* 0x00001c0001ef7983 */ /* 0x000f220000300800 */
[----:B--2---:R-:W-:-:S03]  /*db9d0*/  IMAD.MOV.U32 R70, RZ, RZ, R60 ;  /* 0x000000ffff467224 */ /* 0x004fc600078e003c */
[----:B------:R-:W2:Y:S01]  /*db9e0*/  LDL.LU R60, [R1+0x5dc4] ;  /* 0x005dc400013c7983 */ /* 0x000ea20000300800 */
[----:B---3--:R-:W-:-:S03]  /*db9f0*/  IMAD.MOV.U32 R71, RZ, RZ, R248 ;  /* 0x000000ffff477224 */ /* 0x008fc600078e00f8 */
[----:B------:R-:W3:Y:S01]  /*dba00*/  LDL.LU R248, [R1+0x5dc0] ;  /* 0x005dc00001f87983 */ /* 0x000ee20000300800 */
[----:B------:R-:W-:-:S03]  /*dba10*/  IMAD.MOV.U32 R62, RZ, RZ, R249 ;  /* 0x000000ffff3e7224 */ /* 0x000fc600078e00f9 */
[----:B------:R-:W2:Y:S01]  /*dba20*/  LDL.LU R54, [R1+0x1058] ;  /* 0x0010580001367983 */ /* 0x000ea20000300800 */
[----:B------:R-:W-:-:S03]  /*dba30*/  IMAD.MOV.U32 R63, RZ, RZ, R250 ;  /* 0x000000ffff3f7224 */ /* 0x000fc600078e00fa */
[----:B------:R-:W2:Y:S01]  /*dba40*/  LDL.LU R55, [R1+0x105c] ;  /* 0x00105c0001377983 */ /* 0x000ea20000300800 */
[----:B------:R-:W-:-:S03]  /*dba50*/  MOV R66, R251 ;  /* 0x000000fb00427202 */ /* 0x000fc60000000f00 */
[----:B------:R-:W2:Y:S01]  /*dba60*/  LDL.LU R58, [R1+0x1048] ;  /* 0x00104800013a7983 */ /* 0x000ea20000300800 */
[----:B------:R-:W-:Y:S01]  /*dba70*/  IMAD.MOV.U32 R233, RZ, RZ, R6 ;  /* 0x000000ffffe97224 */ /* 0x000fe200078e0006 */
[----:B------:R-:W-:Y:S02]  /*dba80*/  MOV R232, R7 ;  /* 0x0000000700e87202 */ /* 0x000fe40000000f00 */
[----:B---3--:R-:W-:Y:S02]  /*dba90*/  MOV R59, R248 ;  /* 0x000000f8003b7202 */ /* 0x008fe40000000f00 */
[----:B------:R-:W3:Y:S04]  /*dbaa0*/  LDL.LU R248, [R1+0x5dbc] ;  /* 0x005dbc0001f87983 */ /* 0x000ee80000300800 */
[----:B------:R-:W3:Y:S04]  /*dbab0*/  LDL.LU R249, [R1+0x5db8] ;  /* 0x005db80001f97983 */ /* 0x000ee80000300800 */
[----:B------:R-:W3:Y:S04]  /*dbac0*/  LDL.LU R250, [R1+0x5db4] ;  /* 0x005db40001fa7983 */ /* 0x000ee80000300800 */
[----:B------:R-:W3:Y:S01]  /*dbad0*/  LDL.LU R251, [R1+0x5db0] ;  /* 0x005db00001fb7983 */ /* 0x000ee20000300800 */
[----:B-1----:R-:W-:Y:S01]  /*dbae0*/  HMMA.1688.F32.TF32 R4, R44, R108, R12 ;  /* 0x0000006c2c04723c */ /* 0x002fe2000008100c */
[----:B------:R-:W-:-:S07]  /*dbaf0*/  IMAD.MOV.U32 R67, RZ, RZ, R252 ;  /* 0x000000ffff437224 */ /* 0x000fce00078e00fc */
[C---:B--2---:R-:W-:Y:S11]  /*dbb00*/  HMMA.1688.F32.TF32 R52, R44.reuse, R200, R52 ;  /* 0x000000c82c34723c */ /* 0x044ff60000081034 */
[----:B------:R-:W-:Y:S01]  /*dbb10*/  IMAD.MOV.U32 R224, RZ, RZ, R4 ;  /* 0x000000ffffe07224 */ /* 0x000fe200078e0004 */
[----:B------:R4:W-:Y:S01]  /*dbb20*/  STL.64 [R1+0x38], R6 ;  /* 0x0000380601007387 */ /* 0x0009e20000100a00 */
[----:B------:R-:W-:Y:S01]  /*dbb30*/  IMAD.MOV.U32 R225, RZ, RZ, R5 ;  /* 0x000000ffffe17224 */ /* 0x000fe200078e0005 */
[C---:B------:R-:W-:Y:S08]  /*dbb40*/  HMMA.1688.F32.TF32 R56, R44.reuse, R196, R56 ;  /* 0x000000c42c38723c */ /* 0x040ff00000081038 */
[C---:B----4-:R-:W-:Y:S08]  /*dbb50*/  HMMA.1688.F32.TF32 R4, R44.reuse, R112, R236 ;  /* 0x000000702c04723c */ /* 0x050ff000000810ec */
[C---:B------:R-:W-:Y:S08]  /*dbb60*/  HMMA.1688.F32.TF32 R60, R44.reuse, R192, R60 ;  /* 0x000000c02c3c723c */ /* 0x040ff0000008103c */
[C---:B------:R-:W-:Y:S08]  /*dbb70*/  HMMA.1688.F32.TF32 R64, R44.reuse, R188, R64 ;  /* 0x000000bc2c40723c */ /* 0x040ff00000081040 */
[----:B------:R-:W-:Y:S01]  /*dbb80*/  HMMA.1688.F32.TF32 R68, R44, R184, R68 ;  /* 0x000000b82c44723c */ /* 0x000fe20000081044 */
[----:B------:R-:W-:Y:S04]  /*dbb90*/  STL.64 [R1+0x10], R4 ;  /* 0x0000100401007387 */ /* 0x000fe80000100a00 */
[----:B------:R1:W-:Y:S01]  /*dbba0*/  STL [R1+0x18], R6 ;  /* 0x0000180601007387 */ /* 0x0003e20000100800 */
[----:B------:R-:W-:Y:S01]  /*dbbb0*/  IMAD.MOV.U32 R30, RZ, RZ, R79 ;  /* 0x000000ffff1e7224 */ /* 0x000fe200078e004f */
[----:B------:R-:W-:Y:S01]  /*dbbc0*/  MOV R31, R178 ;  /* 0x000000b2001f7202 */ /* 0x000fe20000000f00 */
[----:B------:R-:W-:-:S02]  /*dbbd0*/  IMAD.MOV.U32 R22, RZ, RZ, R179 ;  /* 0x000000ffff167224 */ /* 0x000fc400078e00b3 */
[----:B------:R-:W-:Y:S01]  /*dbbe0*/  IMAD.MOV.U32 R23, RZ, RZ, R83 ;  /* 0x000000ffff177224 */ /* 0x000fe200078e0053 */
[----:B------:R-:W-:Y:S01]  /*dbbf0*/  MOV R26, R87 ;  /* 0x00000057001a7202 */ /* 0x000fe20000000f00 */
[----:B------:R-:W-:Y:S01]  /*dbc00*/  IMAD.MOV.U32 R27, RZ, RZ, R91 ;  /* 0x000000ffff1b7224 */ /* 0x000fe200078e005b */
[----:B---3--:R-:W-:-:S15]  /*dbc10*/  HMMA.1688.F32.TF32 R248, R44, R204, R248 ;  /* 0x000000cc2cf8723c */ /* 0x008fde00000810f8 */
[----:B------:R-:W-:-:S04]  /*dbc20*/  NOP ;  /* 0x0000000000007918 */ /* 0x000fc80000000000 */
        /* <DEDUP_REMOVED lines=9> */
[----:B------:R1:W-:Y:S04]  /*dbcc0*/  STL.64 [R1+0x58c0], R64 ;  /* 0x0058c04001007387 */ /* 0x0003e80000100a00 */
[----:B------:R-:W-:Y:S04]  /*dbcd0*/  STL.64 [R1+0x58d8], R70 ;  /* 0x0058d84601007387 */ /* 0x000fe80000100a00 */
[----:B------:R-:W-:Y:S04]  /*dbce0*/  STL.64 [R1+0x58d0], R68 ;  /* 0x0058d04401007387 */ /* 0x000fe80000100a00 */
[----:B------:R-:W3:Y:S04]  /*dbcf0*/  LDL.LU R79, [R1+0x5dac] ;  /* 0x005dac00014f7983 */ /* 0x000ee80000300800 */
[----:B------:R-:W4:Y:S04]  /*dbd00*/  LDL.LU R178, [R1+0x5da8] ;  /* 0x005da80001b27983 */ /* 0x000f280000300800 */
[----:B------:R-:W4:Y:S04]  /*dbd10*/  LDL.LU R179, [R1+0x5da4] ;  /* 0x005da40001b37983 */ /* 0x000f280000300800 */
[----:B------:R-:W4:Y:S04]  /*dbd20*/  LDL.LU R83, [R1+0x5da0] ;  /* 0x005da00001537983 */ /* 0x000f280000300800 */
[----:B------:R-:W4:Y:S04]  /*dbd30*/  LDL.LU R87, [R1+0x5d9c] ;  /* 0x005d9c0001577983 */ /* 0x000f280000300800 */
[----:B------:R-:W4:Y:S01]  /*dbd40*/  LDL.LU R91, [R1+0x5d98] ;  /* 0x005d9800015b7983 */ /* 0x000f220000300800 */
[----:B------:R-:W-:Y:S01]  /*dbd50*/  IMAD.MOV.U32 R74, RZ, RZ, R3 ;  /* 0x000000ffff4a7224 */ /* 0x000fe200078e0003 */
[----:B------:R-:W-:-:S07]  /*dbd60*/  MOV R75, R2 ;  /* 0x00000002004b7202 */ /* 0x000fce0000000f00 */
[C---:B------:R-:W-:Y:S08]  /*dbd70*/  HMMA.1688.F32.TF32 R72, R44.reuse, R180, R72 ;  /* 0x000000b42c48723c */ /* 0x040ff00000081048 */
[C---:B------:R-:W-:Y:S08]  /*dbd80*/  HMMA.1688.F32.TF32 R92, R44.reuse, R160, R92 ;  /* 0x000000a02c5c723c */ /* 0x040ff0000008105c */
[C---:B------:R-:W-:Y:S03]  /*dbd90*/  HMMA.1688.F32.TF32 R96, R44.reuse, R156, R96 ;  /* 0x0000009c2c60723c */ /* 0x040fe60000081060 */
[----:B------:R-:W-:Y:S05]  /*dbda0*/  STL.64 [R1+0x58e8], R74 ;  /* 0x0058e84a01007387 */ /* 0x000fea0000100a00 */
[C---:B------:R-:W-:Y:S01]  /*dbdb0*/  HMMA.1688.F32.TF32 R100, R44.reuse, R152, R100 ;  /* 0x000000982c64723c */ /* 0x040fe20000081064 */
[----:B------:R1:W-:Y:S07]  /*dbdc0*/  STL.64 [R1+0x58e0], R72 ;  /* 0x0058e04801007387 */ /* 0x0003ee0000100a00 */
[C---:B------:R-:W-:Y:S08]  /*dbdd0*/  HMMA.1688.F32.TF32 R104, R44.reuse, R148, R104 ;  /* 0x000000942c68723c */ /* 0x040ff00000081068 */
[C---:B------:R-:W-:Y:S08]  /*dbde0*/  HMMA.1688.F32.TF32 R20, R44.reuse, R144, R20 ;  /* 0x000000902c14723c */ /* 0x040ff00000081014 */
[----:B------:R-:W-:Y:S01]  /*dbdf0*/  HMMA.1688.F32.TF32 R24, R44, R140, R24 ;  /* 0x0000008c2c18723c */ /* 0x000fe20000081018 */
[----:B------:R-:W-:-:S07]  /*dbe00*/  MOV R252, R7 ;  /* 0x0000000700fc7202 */ /* 0x000fce0000000f00 */
[----:B-1----:R-:W-:Y:S01]  /*dbe10*/  HMMA.1688.F32.TF32 R4, R44, R208, R240 ;  /* 0x000000d02c04723c */ /* 0x002fe200000810f0 */
[----:B------:R-:W-:Y:S01]  /*dbe20*/  IMAD.MOV.U32 R240, RZ, RZ, R231 ;  /* 0x000000fffff07224 */ /* 0x000fe200078e00e7 */
[----:B------:R-:W-:Y:S01]  /*dbe30*/  MOV R241, R230 ;  /* 0x000000e600f17202 */ /* 0x000fe20000000f00 */
        /* <DEDUP_REMOVED lines=13> */
[----:B--2---:R-:W-:Y:S01]  /*dbf10*/  MOV R248, R215 ;  /* 0x000000d700f87202 */ /* 0x004fe20000000f00 */
[----:B------:R-:W-:Y:S02]  /*dbf20*/  IMAD.MOV.U32 R247, RZ, RZ, R110 ;  /* 0x000000fffff77224 */ /* 0x000fe400078e006e */
[----:B------:R-:W-:Y:S01]  /*dbf30*/  IMAD.MOV.U32 R249, RZ, RZ, R214 ;  /* 0x000000fffff97224 */ /* 0x000fe200078e00d6 */
[C---:B---3--:R-:W-:Y:S08]  /*dbf40*/  HMMA.1688.F32.TF32 R76, R44.reuse, R176, R76 ;  /* 0x000000b02c4c723c */ /* 0x048ff0000008104c */
[C---:B----4-:R-:W-:Y:S08]  /*dbf50*/  HMMA.1688.F32.TF32 R80, R44.reuse, R172, R80 ;  /* 0x000000ac2c50723c */ /* 0x050ff00000081050 */
[C---:B------:R-:W-:Y:S08]  /*dbf60*/  HMMA.1688.F32.TF32 R84, R44.reuse, R168, R84 ;  /* 0x000000a82c54723c */ /* 0x040ff00000081054 */
[----:B------:R-:W-:Y:S01]  /*dbf70*/  HMMA.1688.F32.TF32 R88, R44, R164, R88 ;  /* 0x000000a42c58723c */ /* 0x000fe20000081058 */
[----:B------:R1:W-:Y:S04]  /*dbf80*/  STL.64 [R1+0x5b10], R178 ;  /* 0x005b10b201007387 */ /* 0x0003e80000100a00 */
[----:B------:R-:W-:Y:S04]  /*dbf90*/  STL.64 [R1+0x58f8], R78 ;  /* 0x0058f84e01007387 */ /* 0x000fe80000100a00 */
[----:B------:R2:W-:Y:S04]  /*dbfa0*/  STL.64 [R1+0x58f0], R76 ;  /* 0x0058f04c01007387 */ /* 0x0005e80000100a00 */
[----:B------:R-:W-:Y:S04]  /*dbfb0*/  STL.64 [R1+0x5908], R82 ;  /* 0x0059085201007387 */ /* 0x000fe80000100a00 */
[----:B------:R-:W-:Y:S04]  /*dbfc0*/  STL.64 [R1+0x5900], R80 ;  /* 0x0059005001007387 */ /* 0x000fe80000100a00 */
        /* <DEDUP_REMOVED lines=34> */
[----:B------:R-:W-:Y:S01]  /*dc1f0*/  IMAD.MOV.U32 R250, RZ, RZ, R48 ;  /* 0x000000fffffa7224 */ /* 0x000fe200078e0030 */
[----:B------:R-:W-:Y:S01]  /*dc200*/  MOV R251, R49 ;  /* 0x0000003100fb7202 */ /* 0x000fe20000000f00 */
[----:B------:R-:W-:Y:S01]  /*dc210*/  IMAD.MOV.U32 R56, RZ, RZ, R50 ;  /* 0x000000ffff387224 */ /* 0x000fe200078e0032 */
        /* <DEDUP_REMOVED lines=26> */
[----:B------:R-:W3:Y:S04]  /*dc3c0*/  LDL.LU R33, [R1+0x5d18] ;  /* 0x005d180001217983 */ /* 0x000ee80000300800 */
[----:B------:R-:W3:Y:S04]  /*dc3d0*/  LDL.LU R34, [R1+0x5d14] ;  /* 0x005d140001227983 */ /* 0x000ee80000300800 */
[----:B------:R-:W3:Y:S01]  /*dc3e0*/  LDL.LU R35, [R1+0x5d10] ;  /* 0x005d100001237983 */ /* 0x000ee20000300800 */
[----:B------:R-:W-:Y:S01]  /*dc3f0*/  MOV R74, R234 ;  /* 0x000000ea004a7202 */ /* 0x000fe20000000f00 */
[----:B------:R-:W-:-:S02]  /*dc400*/  IMAD.MOV.U32 R75, RZ, RZ, R235 ;  /* 0x000000ffff4b7224 */ /* 0x000fc400078e00eb */
[----:B------:R-:W3:Y:S04]  /*dc410*/  LDL.LU R234, [R1+0x5d0c] ;  /* 0x005d0c0001ea7983 */ /* 0x000ee80000300800 */
[----:B------:R-:W3:Y:S01]  /*dc420*/  LDL.LU R235, [R1+0x5d08] ;  /* 0x005d080001eb7983 */ /* 0x000ee20000300800 */
[----:B-1----:R-:W-:Y:S02]  /*dc430*/  IMAD.MOV.U32 R178, RZ, RZ, R226 ;  /* 0x000000ffffb27224 */ /* 0x002fe400078e00e2 */
        /* <DEDUP_REMOVED lines=13> */
[----:B----4-:R-:W-:Y:S01]  /*dc510*/  MOV R177, R231 ;  /* 0x000000e700b17202 */ /* 0x010fe20000000f00 */
[----:B--2---:R-:W-:Y:S02]  /*dc520*/  IMAD.MOV.U32 R176, RZ, RZ, R230 ;  /* 0x000000ffffb07224 */ /* 0x004fe400078e00e6 */
[----:B------:R-:W2:Y:S04]  /*dc530*/  LDL.LU R230, [R1+0x5d04] ;  /* 0x005d040001e67983 */ /* 0x000ea80000300800 */
[----:B------:R-:W2:Y:S04]  /*dc540*/  LDL.LU R231, [R1+0x5d00] ;  /* 0x005d000001e77983 */ /* 0x000ea80000300800 */
[----:B------:R-:W4:Y:S04]  /*dc550*/  LDL.LU R226, [R1+0x5cfc] ;  /* 0x005cfc0001e27983 */ /* 0x000f280000300800 */
[----:B------:R-:W4:Y:S01]  /*dc560*/  LDL.LU R227, [R1+0x5cf8] ;  /* 0x005cf80001e37983 */ /* 0x000f220000300800 */
[----:B---3--:R-:W-:Y:S01]  /*dc570*/  MOV R77, R115 ;  /* 0x00000073004d7202 */ /* 0x008fe20000000f00 */
[----:B------:R-:W-:Y:S01]  /*dc580*/  IMAD.MOV.U32 R76, RZ, RZ, R114 ;  /* 0x000000ffff4c7224 */ /* 0x000fe200078e0072 */
[----:B------:R-:W-:Y:S01]  /*dc590*/  MOV R7, R219 ;  /* 0x000000db00077202 */ /* 0x000fe20000000f00 */
[----:B------:R-:W-:-:S02]  /*dc5a0*/  IMAD.MOV.U32 R6, RZ, RZ, R218 ;  /* 0x000000ffff067224 */ /* 0x000fc400078e00da */
[----:B------:R-:W-:Y:S01]  /*dc5b0*/  IMAD.MOV.U32 R5, RZ, RZ, R223 ;  /* 0x000000ffff057224 */ /* 0x000fe200078e00df */
[----:B------:R-:W-:Y:S02]  /*dc5c0*/  MOV R4, R222 ;  /* 0x000000de00047202 */ /* 0x000fe40000000f00 */
[----:B------:R-:W3:Y:S04]  /*dc5d0*/  LDL.LU R222, [R1+0x5cf4] ;  /* 0x005cf40001de7983 */ /* 0x000ee80000300800 */
[----:B------:R-:W3:Y:S04]  /*dc5e0*/  LDL.LU R223, [R1+0x5cf0] ;  /* 0x005cf00001df7983 */ /* 0x000ee80000300800 */
[----:B------:R-:W3:Y:S04]  /*dc5f0*/  LDL.LU R218, [R1+0x5cec] ;  /* 0x005cec0001da7983 */ /* 0x000ee80000300800 */
[----:B------:R-:W3:Y:S01]  /*dc600*/  LDL.LU R219, [R1+0x5ce8] ;  /* 0x005ce80001db7983 */ /* 0x000ee20000300800 */
[----:B------:R-:W-:-:S02]  /*dc610*/  IMAD.MOV.U32 R85, RZ, RZ, R215 ;  /* 0x000000ffff557224 */ /* 0x000fc400078e00d7 */
[----:B------:R-:W-:Y:S01]  /*dc620*/  IMAD.MOV.U32 R84, RZ, RZ, R214 ;  /* 0x000000ffff547224 */ /* 0x000fe200078e00d6 */
[----:B------:R-:W-:Y:S01]  /*dc630*/  MOV R86, R110 ;  /* 0x0000006e00567202 */ /* 0x000fe20000000f00 */
[----:B------:R-:W3:Y:S01]  /*dc640*/  LDL.LU R214, [R1+0x5ce4] ;  /* 0x005ce40001d67983 */ /* 0x000ee20000300800 */
[----:B------:R-:W-:-:S03]  /*dc650*/  IMAD.MOV.U32 R87, RZ, RZ, R111 ;  /* 0x000000ffff577224 */ /* 0x000fc600078e006f */
        /* <DEDUP_REMOVED lines=9> */
[----:B------:R-:W-:-:S03]  /*dc6f0*/  IMAD.MOV.U32 R81, RZ, RZ, R207 ;  /* 0x000000ffff517224 */ /* 0x000fc600078e00cf */
        /* <DEDUP_REMOVED lines=21> */
[C---:B------:R-:W-:Y:S08]  /*dc850*/  HMMA.1688.F32.TF32 R28, R44.reuse, R136, R28 ;  /* 0x000000882c1c723c */ /* 0x040ff0000008101c */
[C---:B------:R-:W-:Y:S08]  /*dc860*/  HMMA.1688.F32.TF32 R32, R44.reuse, R132, R32 ;  /* 0x000000842c20723c */ /* 0x040ff00000081020 */
[C---:B------:R-:W-:Y:S08]  /*dc870*/  HMMA.1688.F32.TF32 R36, R44.reuse, R128, R36 ;  /* 0x000000802c24723c */ /* 0x040ff00000081024 */
[C---:B------:R-:W-:Y:S08]  /*dc880*/  HMMA.1688.F32.TF32 R40, R44.reuse, R124, R40 ;  /* 0x0000007c2c28723c */ /* 0x040ff00000081028 */
[C---:B------:R-:W-:Y:S08]  /*dc890*/  HMMA.1688.F32.TF32 R48, R44.reuse, R120, R48 ;  /* 0x000000782c30723c */ /* 0x040ff00000081030 */
[----:B------:R-:W-:Y:S01]  /*dc8a0*/  HMMA.1688.F32.TF32 R44, R44, R116, R84 ;  /* 0x000000742c2c723c */ /* 0x000fe20000081054 */
[----:B------:R-:W-:Y:S07]  /*dc8b0*/  STL.64 [R1+0x5998], R30 ;  /* 0x0059981e01007387 */ /* 0x000fee0000100a00 */
[C---:B-1----:R-:W-:Y:S01]  /*dc8c0*/  HMMA.1688.F32.TF32 R20, R8.reuse, R234, R4 ;  /* 0x000000ea0814723c */ /* 0x042fe20000081004 */
        /* <DEDUP_REMOVED lines=13> */
[----:B------:R-:W-:Y:S04]  /*dc9a0*/  LDS R4, [R18+UR10+0x4f080] ;  /* 0x04f0800a12047984 */ /* 0x000fe80008000800 */
[----:B------:R-:W-:Y:S04]  /*dc9b0*/  LDS R6, [R18+UR10+0x4f880] ;  /* 0x04f8800a12067984 */ /* 0x000fe80008000800 */
[----:B------:R-:W-:Y:S04]  /*dc9c0*/  LDS R5, [R19+UR10+0x4f080] ;  /* 0x04f0800a13057984 */ /* 0x000fe80008000800 */
[----:B------:R-:W1:Y:S01]  /*dc9d0*/  LDS R7, [R19+UR10+0x4f880] ;  /* 0x04f8800a13077984 */ /* 0x000e620008000800 */
[C---:B--2---:R-:W-:Y:S08]  /*dc9e0*/  HMMA.1688.F32.TF32 R20, R8.reuse, R230, R80 ;  /* 0x000000e60814723c */ /* 0x044ff00000081050 */
[C---:B----4-:R-:W-:Y:S11]  /*dc9f0*/  HMMA.1688.F32.TF32 R28, R8.reuse, R226, R76 ;  /* 0x000000e2081c723c */ /* 0x050ff6000008104c */
[----:B------:R-:W-:Y:S04]  /*dca00*/  STL.64 [R1+0xf70], R20 ;  /* 0x000f701401007387 */ /* 0x000fe80000100a00 */
[----:B------:R2:W-:Y:S04]  /*dca10*/  STL.64 [R1+0xf78], R22 ;  /* 0x000f781601007387 */ /* 0x0005e80000100a00 */
[----:B------:R-:W-:Y:S01]  /*dca20*/  STL.64 [R1+0xf60], R28 ;  /* 0x000f601c01007387 */ /* 0x000fe20000100a00 */
[C---:B---3--:R-:W-:Y:S08]  /*dca30*/  HMMA.1688.F32.TF32 R24, R8.reuse, R222, R176 ;  /* 0x000000de0818723c */ /* 0x048ff000000810b0 */
[C---:B--2---:R-:W-:Y:S01]  /*dca40*/  HMMA.1688.F32.TF32 R20, R8.reuse, R218, R72 ;  /* 0x000000da0814723c */ /* 0x044fe20000081048 */
[----:B------:R2:W-:Y:S10]  /*dca50*/  STL.64 [R1+0xf68], R30 ;  /* 0x000f681e01007387 */ /* 0x0005f40000100a00 */
[----:B------:R-:W-:Y:S01]  /*dca60*/  STL.64 [R1+0xf50], R24 ;  /* 0x000f501801007387 */ /* 0x000fe20000100a00 */
[C---:B--2---:R-:W-:Y:S03]  /*dca70*/  HMMA.1688.F32.TF32 R28, R8.reuse, R214, R68 ;  /* 0x000000d6081c723c */ /* 0x044fe60000081044 */
        /* <DEDUP_REMOVED lines=23> */
[----:B------:R-:W-:Y:S01]  /*dcbf0*/  HMMA.1688.F32.TF32 R12, R8, R186, R240 ;  /* 0x000000ba080c723c */ /* 0x000fe200000810f0 */
[----:B------:R-:W-:Y:S04]  /*dcc00*/  STL.64 [R1+0xd30], R28 ;  /* 0x000d301c01007387 */ /* 0x000fe80000100a00 */
[----:B------:R-:W-:Y:S01]  /*dcc10*/  STL.64 [R1+0xd38], R30 ;  /* 0x000d381e01007387 */ /* 0x000fe20000100a00 */
[----:B------:R-:W-:-:S03]  /*dcc20*/  MOV R236, R154 ;  /* 0x0000009a00ec7202 */ /* 0x000fc60000000f00 */
        /* <DEDUP_REMOVED lines=10> */
[----:B------:R-:W2:Y:S04]  /*dccd0*/  LDL.LU R155, [R1+0x5c90] ;  /* 0x005c9000019b7983 */ /* 0x000ea80000300800 */
[----:B------:R-:W2:Y:S01]  /*dcce0*/  LDL.LU R150, [R1+0x5c8c] ;  /* 0x005c8c0001967983 */ /* 0x000ea20000300800 */
[----:B---3--:R-:W-:-:S02]  /*dccf0*/  IMAD.MOV.U32 R12, RZ, RZ, R143 ;  /* 0x000000ffff0c7224 */ /* 0x008fc400078e008f */
[----:B------:R-:W-:Y:S01]  /*dcd00*/  IMAD.MOV.U32 R13, RZ, RZ, R142 ;  /* 0x000000ffff0d7224 */ /* 0x000fe200078e008e */
[----:B------:R-:W3:Y:S01]  /*dcd10*/  LDL.LU R151, [R1+0x5c88] ;  /* 0x005c880001977983 */ /* 0x000ee20000300800 */
[----:B----4-:R-:W-:Y:S01]  /*dcd20*/  MOV R14, R147 ;  /* 0x00000093000e7202 */ /* 0x010fe20000000f00 */
        /* <DEDUP_REMOVED lines=29> */
[----:B--2---:R-:W-:Y:S02]  /*dcf00*/  IMAD.MOV.U32 R67, RZ, RZ, R154 ;  /* 0x000000ffff437224 */ /* 0x004fe400078e009a */
[----:B------:R-:W-:Y:S01]  /*dcf10*/  IMAD.MOV.U32 R66, RZ, RZ, R155 ;  /* 0x000000ffff427224 */ /* 0x000fe200078e009b */
[----:B------:R-:W-:Y:S01]  /*dcf20*/  MOV R65, R150 ;  /* 0x0000009600417202 */ /* 0x000fe20000000f00 */
[----:B---3--:R-:W-:-:S02]  /*dcf30*/  IMAD.MOV.U32 R64, RZ, RZ, R151 ;  /* 0x000000ffff407224 */ /* 0x008fc400078e0097 */
[----:B------:R-:W2:Y:S04]  /*dcf40*/  LDL.LU R151, [R1+0x5c44] ;  /* 0x005c440001977983 */ /* 0x000ea80000300800 */
[----:B------:R-:W3:Y:S04]  /*dcf50*/  LDL.LU R150, [R1+0x5c40] ;  /* 0x005c400001967983 */ /* 0x000ee80000300800 */
[----:B------:R-:W2:Y:S04]  /*dcf60*/  LDL.LU R155, [R1+0x5c3c] ;  /* 0x005c3c00019b7983 */ /* 0x000ea80000300800 */
[----:B------:R-:W2:Y:S01]  /*dcf70*/  LDL.LU R154, [R1+0x5c38] ;  /* 0x005c3800019a7983 */ /* 0x000ea20000300800 */
[----:B----4-:R-:W-:Y:S01]  /*dcf80*/  MOV R75, R159 ;  /* 0x0000009f004b7202 */ /* 0x010fe20000000f00 */
[----:B------:R-:W-:-:S02]  /*dcf90*/  IMAD.MOV.U32 R74, RZ, RZ, R158 ;  /* 0x000000ffff4a7224 */ /* 0x000fc400078e009e */
[----:B------:R-:W-:Y:S01]  /*dcfa0*/  IMAD.MOV.U32 R73, RZ, RZ, R163 ;  /* 0x000000ffff497224 */ /* 0x000fe200078e00a3 */
[----:B------:R-:W-:Y:S02]  /*dcfb0*/  MOV R72, R162 ;  /* 0x000000a200487202 */ /* 0x000fe40000000f00 */
[----:B------:R-:W4:Y:S04]  /*dcfc0*/  LDL.LU R162, [R1+0x5c34] ;  /* 0x005c340001a27983 */ /* 0x000f280000300800 */
[----:B------:R-:W2:Y:S04]  /*dcfd0*/  LDL.LU R163, [R1+0x5c30] ;  /* 0x005c300001a37983 */ /* 0x000ea80000300800 */
[----:B------:R-:W3:Y:S01]  /*dcfe0*/  LDL.LU R158, [R1+0x5c2c] ;  /* 0x005c2c00019e7983 */ /* 0x000ee20000300800 */
[----:B------:R-:W-:Y:S01]  /*dcff0*/  MOV R78, R182 ;  /* 0x000000b6004e7202 */ /* 0x000fe20000000f00 */
[----:B------:R-:W-:-:S02]  /*dd000*/  IMAD.MOV.U32 R77, RZ, RZ, R174 ;  /* 0x000000ffff4d7224 */ /* 0x000fc400078e00ae */
[----:B------:R-:W3:Y:S01]  /*dd010*/  LDL.LU R159, [R1+0x5c28] ;  /* 0x005c2800019f7983 */ /* 0x000ee20000300800 */
[----:B------:R-:W-:-:S03]  /*dd020*/  IMAD.MOV.U32 R76, RZ, RZ, R175 ;  /* 0x000000ffff4c7224 */ /* 0x000fc600078e00af */
[----:B------:R-:W3:Y:S01]  /*dd030*/  LDL.LU R175, [R1+0x5c24] ;  /* 0x005c240001af7983 */ /* 0x000ee20000300800 */
[----:B------:R-:W-:-:S03]  /*dd040*/  IMAD.MOV.U32 R79, RZ, RZ, R183 ;  /* 0x000000ffff4f7224 */ /* 0x000fc600078e00b7 */
[----:B------:R-:W3:Y:S04]  /*dd050*/  LDL.LU R174, [R1+0x5c20] ;  /* 0x005c200001ae7983 */ /* 0x000ee80000300800 */
[----:B------:R-:W3:Y:S04]  /*dd060*/  LDL.LU R182, [R1+0x5c1c] ;  /* 0x005c1c0001b67983 */ /* 0x000ee80000300800 */
[----:B------:R-:W3:Y:S01]  /*dd070*/  LDL.LU R183, [R1+0x5c18] ;  /* 0x005c180001b77983 */ /* 0x000ee20000300800 */
[----:B------:R-:W-:Y:S01]  /*dd080*/  MOV R81, R167 ;  /* 0x000000a700517202 */ /* 0x000fe20000000f00 */
[----:B------:R-:W-:-:S02]  /*dd090*/  IMAD.MOV.U32 R80, RZ, RZ, R166 ;  /* 0x000000ffff507224 */ /* 0x000fc400078e00a6 */
[----:B------:R-:W3:Y:S01]  /*dd0a0*/  LDL.LU R166, [R1+0x5c14] ;  /* 0x005c140001a67983 */ /* 0x000ee20000300800 */
[----:B------:R-:W-:Y:S02]  /*dd0b0*/  IMAD.MOV.U32 R82, RZ, RZ, R171 ;  /* 0x000000ffff527224 */ /* 0x000fe400078e00ab */
[----:B------:R-:W-:Y:S01]  /*dd0c0*/  IMAD.MOV.U32 R83, RZ, RZ, R170 ;  /* 0x000000ffff537224 */ /* 0x000fe200078e00aa */
[----:B------:R-:W3:Y:S04]  /*dd0d0*/  LDL.LU R167, [R1+0x5c10] ;  /* 0x005c100001a77983 */ /* 0x000ee80000300800 */
[----:B------:R-:W3:Y:S04]  /*dd0e0*/  LDL.LU R171, [R1+0x5c0c] ;  /* 0x005c0c0001ab7983 */ /* 0x000ee80000300800 */
[----:B------:R-:W3:Y:S01]  /*dd0f0*/  LDL.LU R170, [R1+0x5c08] ;  /* 0x005c080001aa7983 */ /* 0x000ee20000300800 */
[----:B----4-:R-:W-:Y:S01]  /*dd100*/  MOV R91, R162 ;  /* 0x000000a2005b7202 */ /* 0x010fe20000000f00 */
[----:B--2---:R-:W-:-:S02]  /*dd110*/  IMAD.MOV.U32 R90, RZ, RZ, R163 ;  /* 0x000000ffff5a7224 */ /* 0x004fc400078e00a3 */
[----:B---3--:R-:W-:Y:S01]  /*dd120*/  IMAD.MOV.U32 R89, RZ, RZ, R158 ;  /* 0x000000ffff597224 */ /* 0x008fe200078e009e */
[----:B------:R-:W-:Y:S02]  /*dd130*/  MOV R88, R159 ;  /* 0x0000009f00587202 */ /* 0x000fe40000000f00 */
        /* <DEDUP_REMOVED lines=20> */
[----:B--2---:R-:W-:Y:S01]  /*dd280*/  MOV R107, R183 ;  /* 0x000000b7006b7202 */ /* 0x004fe20000000f00 */
[----:B---3--:R-:W-:Y:S01]  /*dd290*/  IMAD.MOV.U32 R106, RZ, RZ, R182 ;  /* 0x000000ffff6a7224 */ /* 0x008fe200078e00b6 */
[----:B----4-:R-:W-:-:S02]  /*dd2a0*/  MOV R104, R174 ;  /* 0x000000ae00687202 */ /* 0x010fc40000000f00 */
[----:B------:R-:W2:Y:S01]  /*dd2b0*/  LDL.LU R174, [R1+0x5bd4] ;  /* 0x005bd40001ae7983 */ /* 0x000ea20000300800 */
[----:B------:R-:W-:-:S03]  /*dd2c0*/  IMAD.MOV.U32 R105, RZ, RZ, R175 ;  /* 0x000000ffff697224 */ /* 0x000fc600078e00af */
[----:B------:R-:W3:Y:S04]  /*dd2d0*/  LDL.LU R175, [R1+0x5bd0] ;  /* 0x005bd00001af7983 */ /* 0x000ee80000300800 */
        /* <DEDUP_REMOVED lines=10> */
[----:B--2---:R-:W-:Y:S02]  /*dd380*/  IMAD.MOV.U32 R27, RZ, RZ, R174 ;  /* 0x000000ffff1b7224 */ /* 0x004fe400078e00ae */
[----:B---3--:R-:W-:Y:S02]  /*dd390*/  IMAD.MOV.U32 R26, RZ, RZ, R175 ;  /* 0x000000ffff1a7224 */ /* 0x008fe400078e00af */
[----:B----4-:R-:W-:Y:S02]  /*dd3a0*/  IMAD.MOV.U32 R24, RZ, RZ, R182 ;  /* 0x000000ffff187224 */ /* 0x010fe400078e00b6 */
[----:B------:R-:W2:Y:S01]  /*dd3b0*/  LDL.LU R182, [R1+0x5bb4] ;  /* 0x005bb40001b67983 */ /* 0x000ea20000300800 */
[----:B------:R-:W-:-:S03]  /*dd3c0*/  MOV R25, R183 ;  /* 0x000000b700197202 */ /* 0x000fc60000000f00 */
        /* <DEDUP_REMOVED lines=28> */
[----:B--2---:R-:W-:Y:S02]  /*dd590*/  IMAD.MOV.U32 R48, RZ, RZ, R182 ;  /* 0x000000ffff307224 */ /* 0x004fe400078e00b6 */
[----:B------:R-:W2:Y:S04]  /*dd5a0*/  LDL.LU R182, [R1+0x5b94] ;  /* 0x005b940001b67983 */ /* 0x000ea80000300800 */
[----:B------:R-:W2:Y:S01]  /*dd5b0*/  LDL.LU R183, [R1+0x5b90] ;  /* 0x005b900001b77983 */ /* 0x000ea20000300800 */
[----:B---3--:R-:W-:Y:S01]  /*dd5c0*/  MOV R50, R174 ;  /* 0x000000ae00327202 */ /* 0x008fe20000000f00 */
[----:B------:R-:W-:Y:S02]  /*dd5d0*/  IMAD.MOV.U32 R51, RZ, RZ, R175 ;  /* 0x000000ffff337224 */ /* 0x000fe400078e00af */
[----:B------:R-:W3:Y:S01]  /*dd5e0*/  LDL.LU R174, [R1+0x5b8c] ;  /* 0x005b8c0001ae7983 */ /* 0x000ee20000300800 */
[----:B------:R-:W-:Y:S01]  /*dd5f0*/  IMAD.MOV.U32 R28, RZ, RZ, R170 ;  /* 0x000000ffff1c7224 */ /* 0x000fe200078e00aa */
[----:B------:R-:W-:-:S02]  /*dd600*/  MOV R29, R171 ;  /* 0x000000ab001d7202 */ /* 0x000fc40000000f00 */
[----:B------:R-:W3:Y:S01]  /*dd610*/  LDL.LU R175, [R1+0x5b88] ;  /* 0x005b880001af7983 */ /* 0x000ee20000300800 */
[----:B------:R-:W-:-:S03]  /*dd620*/  IMAD.MOV.U32 R30, RZ, RZ, R166 ;  /* 0x000000ffff1e7224 */ /* 0x000fc600078e00a6 */
[----:B------:R-:W4:Y:S01]  /*dd630*/  LDL.LU R170, [R1+0x5b84] ;  /* 0x005b840001aa7983 */ /* 0x000f220000300800 */
[----:B------:R-:W-:Y:S01]  /*dd640*/  IMAD.MOV.U32 R31, RZ, RZ, R167 ;  /* 0x000000ffff1f7224 */ /* 0x000fe200078e00a7 */
[----:B------:R-:W-:Y:S02]  /*dd650*/  MOV R100, R162 ;  /* 0x000000a200647202 */ /* 0x000fe40000000f00 */
[----:B------:R-:W4:Y:S01]  /*dd660*/  LDL.LU R171, [R1+0x5b80] ;  /* 0x005b800001ab7983 */ /* 0x000f220000300800 */
        /* <DEDUP_REMOVED lines=53> */
[----:B--2---:R-:W2:Y:S01]  /*dd9c0*/  LDL.LU.64 R178, [R1+0x5b10] ;  /* 0x005b100001b27983 */ /* 0x004ea20000300a00 */
[----:B-1----:R-:W-:Y:S08]  /*dd9d0*/  HMMA.1688.F32.TF32 R12, R4, R210, R12 ;  /* 0x000000d2040c723c */ /* 0x002ff0000008100c */
        /* <DEDUP_REMOVED lines=65> */
[C---:B------:R-:W-:Y:S08]  /*dddf0*/  HMMA.1688.F32.TF32 R24, R4.reuse, R214, R52 ;  /* 0x000000d60418723c */ /* 0x040ff00000081034 */
[C---:B------:R-:W-:Y:S03]  /*dde00*/  HMMA.1688.F32.TF32 R20, R4.reuse, R110, R248 ;  /* 0x0000006e0414723c */ /* 0x040fe600000810f8 */
[----:B------:R-:W-:Y:S04]  /*dde10*/  STL.64 [R1+0xe00], R8 ;  /* 0x000e000801007387 */ /* 0x000fe80000100a00 */
[----:B------:R1:W-:Y:S02]  /*dde20*/  STL.64 [R1+0xe08], R10 ;  /* 0x000e080a01007387 */ /* 0x0003e40000100a00 */
[C---:B-1----:R-:W-:Y:S02]  /*dde30*/  HMMA.1688.F32.TF32 R8, R4.reuse, R114, R244 ;  /* 0x000000720408723c */ /* 0x042fe400000810f4 */
[----:B------:R-:W-:Y:S04]  /*dde40*/  STL.64 [R1+0xdf0], R24 ;  /* 0x000df01801007387 */ /* 0x000fe80000100a00 */
[----:B------:R-:W-:Y:S04]  /*dde50*/  STL.64 [R1+0xdf8], R26 ;  /* 0x000df81a01007387 */ /* 0x000fe80000100a00 */
[----:B------:R-:W-:Y:S04]  /*dde60*/  STL.64 [R1+0xde0], R20 ;  /* 0x000de01401007387 */ /* 0x000fe80000100a00 */
[----:B------:R1:W-:Y:S05]  /*dde70*/  STL.64 [R1+0xde8], R22 ;  /* 0x000de81601007387 */ /* 0x0003ea0000100a00 */
[----:B------:R-:W-:Y:S04]  /*dde80*/  STL.64 [R1+0xdd0], R8 ;  /* 0x000dd00801007387 */ /* 0x000fe80000100a00 */
[----:B------:R2:W-:Y:S01]  /*dde90*/  STL.64 [R1+0xdd8], R10 ;  /* 0x000dd80a01007387 */ /* 0x0005e20000100a00 */
[C---:B-1----:R-:W-:Y:S08]  /*ddea0*/  HMMA.1688.F32.TF32 R20, R4.reuse, R206, R236 ;  /* 0x000000ce0414723c */ /* 0x042ff000000810ec */
[C---:B--2---:R-:W-:Y:S01]  /*ddeb0*/  HMMA.1688.F32.TF32 R8, R4.reuse, R202, R240 ;  /* 0x000000ca0408723c */ /* 0x044fe200000810f0 */
[----:B------:R1:W-:Y:S04]  /*ddec0*/  STL.64 [R1+0xdc0], R12 ;  /* 0x000dc00c01007387 */ /* 0x0003e80000100a00 */
[----:B------:R2:W-:Y:S04]  /*dded0*/  STL.64 [R1+0xdc8], R14 ;  /* 0x000dc80e01007387 */ /* 0x0005e80000100a00 */
[----:B-1----:R-:W3:Y:S04]  /*ddee0*/  LDL.LU R12, [R1+0xa80] ;  /* 0x000a8000010c7983 */ /* 0x002ee80000300800 */
[----:B------:R1:W-:Y:S04]  /*ddef0*/  STL.64 [R1+0xdb0], R20 ;  /* 0x000db01401007387 */ /* 0x0003e80000100a00 */
[----:B------:R4:W-:Y:S04]  /*ddf00*/  STL.64 [R1+0xdb8], R22 ;  /* 0x000db81601007387 */ /* 0x0009e80000100a00 */
[----:B------:R-:W-:Y:S04]  /*ddf10*/  STL.64 [R1+0xda0], R8 ;  /* 0x000da00801007387 */ /* 0x000fe80000100a00 */
[----:B------:R-:W-:Y:S04]  /*ddf20*/  STL.64 [R1+0xda8], R10 ;  /* 0x000da80a01007387 */ /* 0x000fe80000100a00 */
        /* <DEDUP_REMOVED lines=91> */
[----:B------:R-:W-:Y:S04]  /*de4e0*/  LDS R8, [R18+UR10+0x4f100] ;  /* 0x04f1000a12087984 */ /* 0x000fe80008000800 */
[----:B------:R-:W-:Y:S04]  /*de4f0*/  LDS R10, [R18+UR10+0x4f900] ;  /* 0x04f9000a120a7984 */ /* 0x000fe80008000800 */
[----:B------:R-:W-:Y:S04]  /*de500*/  LDS R9, [R19+UR10+0x4f100] ;  /* 0x04f1000a13097984 */ /* 0x000fe80008000800 */
[----:B------:R-:W1:Y:S01]  /*de510*/  LDS R11, [R19+UR10+0x4f900] ;  /* 0x04f9000a130b7984 */ /* 0x000e620008000800 */
[C---:B---3--:R-:W-:Y:S08]  /*de520*/  HMMA.1688.F32.TF32 R12, R4.reuse, R118, R12 ;  /* 0x00000076040c723c */ /* 0x048ff0000008100c */
[----:B----4-:R-:W-:-:S15]  /*de530*/  HMMA.1688.F32.TF32 R32, R4, R198, R32 ;  /* 0x000000c60420723c */ /* 0x010fde0000081020 */
[----:B------:R-:W-:-:S04]  /*de540*/  NOP ;  /* 0x0000000000007918 */ /* 0x000fc80000000000 */
        /* <DEDUP_REMOVED lines=52> */
[----:B--2---:R-:W-:Y:S01]  /*de890*/  HMMA.1688.F32.TF32 R20, R4, R122, R244 ;  /* 0x0000007a0414723c */ /* 0x004fe200000810f4 */
[----:B------:R-:W-:Y:S04]  /*de8a0*/  LDS R6, [R18+UR10+0x4f980] ;  /* 0x04f9800a12067984 */ /* 0x000fe80008000800 */
        /* <DEDUP_REMOVED lines=9> */
[----:B------:R-:W3:Y:S04]  /*de940*/  LDL.LU R16, [R1+0x890] ;  /* 0x0008900001107983 */ /* 0x000ee80000300800 */
[----:B------:R1:W-:Y:S01]  /*de950*/  LDS R4, [R18+UR10+0x4f180] ;  /* 0x04f1800a12047984 */ /* 0x0003e20008000800 */
[C---:B--2---:R-:W-:Y:S03]  /*de960*/  HMMA.1688.F32.TF32 R12, R8.reuse, R230, R240 ;  /* 0x000000e6080c723c */ /* 0x044fe600000810f0 */
[----:B------:R-:W-:Y:S04]  /*de970*/  LDS R7, [R19+UR10+0x4f980] ;  /* 0x04f9800a13077984 */ /* 0x000fe80008000800 */
[----:B------:R2:W4:Y:S04]  /*de980*/  LDS R5, [R19+UR10+0x4f180] ;  /* 0x04f1800a13057984 */ /* 0x0005280008000800 */
[----:B------:R1:W-:Y:S04]  /*de990*/  STL.64 [R1+0xfa0], R20 ;  /* 0x000fa01401007387 */ /* 0x0003e80000100a00 */
[----:B------:R1:W-:Y:S04]  /*de9a0*/  STL.64 [R1+0xfa8], R22 ;  /* 0x000fa81601007387 */ /* 0x0003e80000100a00 */
[----:B------:R1:W-:Y:S04]  /*de9b0*/  STL.64 [R1+0x1080], R12 ;  /* 0x0010800c01007387 */ /* 0x0003e80000100a00 */
[----:B------:R2:W-:Y:S04]  /*de9c0*/  STL.64 [R1+0x1088], R14 ;  /* 0x0010880e01007387 */ /* 0x0005e80000100a00 */
[----:B------:R-:W3:Y:S04]  /*de9d0*/  LDL.LU R17, [R1+0x894] ;  /* 0x0008940001117983 */ /* 0x000ee80000300800 */
[----:B-1----:R-:W3:Y:S04]  /*de9e0*/  LDL.LU R18, [R1+0x898] ;  /* 0x0008980001127983 */ /* 0x002ee80000300800 */
[----:B--2---:R-:W3:Y:S04]  /*de9f0*/  LDL.LU R19, [R1+0x89c] ;  /* 0x00089c0001137983 */ /* 0x004ee80000300800 */
        /* <DEDUP_REMOVED lines=126> */
[----:B-1----:R-:W3:Y:S01]  /*df1e0*/  LDL.LU.64 R218, [R1+0x5af8] ;  /* 0x005af80001da7983 */ /* 0x002ee20000300a00 */
[C---:B------:R-:W-:Y:S08]  /*df1f0*/  HMMA.1688.F32.TF32 R240, R8.reuse, R214, R240 ;  /* 0x000000d608f0723c */ /* 0x040ff000000810f0 */
[C---:B------:R-:W-:Y:S08]  /*df200*/  HMMA.1688.F32.TF32 R44, R8.reuse, R110, R44 ;  /* 0x0000006e082c723c */ /* 0x040ff0000008102c */
[C---:B------:R-:W-:Y:S08]  /*df210*/  HMMA.1688.F32.TF32 R48, R8.reuse, R114, R48 ;  /* 0x000000720830723c */ /* 0x040ff00000081030 */
[C---:B------:R-:W-:Y:S08]  /*df220*/  HMMA.1688.F32.TF32 R20, R8.reuse, R190, R20 ;  /* 0x000000be0814723c */ /* 0x040ff00000081014 */
        /* <DEDUP_REMOVED lines=9> */
[----:B------:R-:W4:Y:S04]  /*df2c0*/  LDL.LU.64 R240, [R1+0x5ad8] ;  /* 0x005ad80001f07983 */ /* 0x000f280000300a00 */
        /* <DEDUP_REMOVED lines=63> */
[----:B------:R-:W-:Y:S01]  /*df6c0*/  STL.64 [R1+0x1418], R30 ;  /* 0x0014181e01007387 */ /* 0x000fe20000100a00 */
[C---:B-1----:R-:W-:Y:S03]  /*df6d0*/  HMMA.1688.F32.TF32 R24, R8.reuse, R126, R244 ;  /* 0x0000007e0818723c */ /* 0x042fe600000810f4 */
[----:B------:R-:W-:Y:S04]  /*df6e0*/  STL.64 [R1+0x1450], R20 ;  /* 0x0014501401007387 */ /* 0x000fe80000100a00 */
[----:B------:R1:W-:Y:S02]  /*df6f0*/  STL.64 [R1+0x1458], R22 ;  /* 0x0014581601007387 */ /* 0x0003e40000100a00 */
[C---:B-1----:R-:W-:Y:S08]  /*df700*/  HMMA.1688.F32.TF32 R20, R8.reuse, R122, R16 ;  /* 0x0000007a0814723c */ /* 0x042ff00000081010 */
[----:B------:R-:W-:Y:S08]  /*df710*/  HMMA.1688.F32.TF32 R16, R8, R118, R236 ;  /* 0x000000760810723c */ /* 0x000ff000000810ec */
[----:B----4-:R-:W-:Y:S01]  /*df720*/  HMMA.1688.F32.TF32 R8, R4, R234, R240 ;  /* 0x000000ea0408723c */ /* 0x010fe200000810f0 */
[----:B------:R1:W-:Y:S04]  /*df730*/  STL.64 [R1+0x1480], R24 ;  /* 0x0014801801007387 */ /* 0x0003e80000100a00 */
[----:B------:R4:W-:Y:S04]  /*df740*/  STL.64 [R1+0x1488], R26 ;  /* 0x0014881a01007387 */ /* 0x0009e80000100a00 */
        /* <DEDUP_REMOVED lines=114> */
[----:B------:R-:W-:-:S03]  /*dfe70*/  LOP3.LUT R217, R0, 0x20, RZ, 0x3c, !PT ;  /* 0x0000002000d97812 */ /* 0x000fc600078e3cff */
[----:B------:R-:W-:Y:S04]  /*dfe80*/  LDS R240, [R0+UR10+0x4f000] ;  /* 0x04f0000a00f07984 */ /* 0x000fe80008000800 */
[----:B------:R-:W-:Y:S04]  /*dfe90*/  LDS R241, [R217+UR10+0x4f000] ;  /* 0x04f0000ad9f17984 */ /* 0x000fe80008000800 */
[----:B------:R-:W-:Y:S04]  /*dfea0*/  LDS R243, [R217+UR10+0x4f800] ;  /* 0x04f8000ad9f37984 */ /* 0x000fe80008000800 */
[----:B------:R-:W1:Y:S01]  /*dfeb0*/  LDS R242, [R0+UR10+0x4f800] ;  /* 0x04f8000a00f27984 */ /* 0x000e620008000800 */
[C---:B--2---:R-:W-:Y:S08]  /*dfec0*/  HMMA.1688.F32.TF32 R236, R4.reuse, R226, R236 ;  /* 0x000000e204ec723c */ /* 0x044ff000000810ec */
[----:B---3--:R-:W-:-:S15]  /*dfed0*/  HMMA.1688.F32.TF32 R16, R4, R230, R16 ;  /* 0x000000e60410723c */ /* 0x008fde0000081010 */
[----:B------:R-:W-:-:S04]  /*dfee0*/  NOP ;  /* 0x0000000000007918 */ /* 0x000fc80000000000 */
[----:B------:R-:W-:Y:S04]  /*dfef0*/  STL.64 [R1+0x1190], R16 ;  /* 0x0011901001007387 */ /* 0x000fe80000100a00 */
[----:B------:R2:W-:Y:S04]  /*dff00*/  STL.64 [R1+0x1198], R18 ;  /* 0x0011981201007387 */ /* 0x0005e80000100a00 */
[----:B--2---:R-:W2:Y:S04]  /*dff10*/  LDL.LU.64 R18, [R1+0x5ad0] ;  /* 0x005ad00001127983 */ /* 0x004ea80000300a00 */
[----:B------:R-:W3:Y:S04]  /*dff20*/  LDL.LU.64 R16, [R1+0x5ac8] ;  /* 0x005ac80001107983 */ /* 0x000ee80000300a00 */
[----:B------:R-:W-:Y:S04]  /*dff30*/  STL.64 [R1+0x1180], R236 ;  /* 0x001180ec01007387 */ /* 0x000fe80000100a00 */
[----:B------:R1:W-:Y:S04]  /*dff40*/  STL.64 [R1+0x1188], R238 ;  /* 0x001188ee01007387 */ /* 0x0003e80000100a00 */
[----:B-1----:R-:W2:Y:S04]  /*dff50*/  LDL.LU.64 R238, [R1+0x5ac0] ;  /* 0x005ac00001ee7983 */ /* 0x002ea80000300a00 */
[----:B------:R-:W2:Y:S01]  /*dff60*/  LDL.LU.64 R236, [R1+0x5ab8] ;  /* 0x005ab80001ec7983 */ /* 0x000ea20000300a00 */
[C---:B----4-:R-:W-:Y:S08]  /*dff70*/  HMMA.1688.F32.TF32 R8, R4.reuse, R222, R8 ;  /* 0x000000de0408723c */ /* 0x050ff00000081008 */
[C---:B------:R-:W-:Y:S11]  /*dff80*/  HMMA.1688.F32.TF32 R44, R4.reuse, R218, R44 ;  /* 0x000000da042c723c */ /* 0x040ff6000008102c */
[----:B------:R-:W-:Y:S04]  /*dff90*/  STL.64 [R1+0x1170], R8 ;  /* 0x0011700801007387 */ /* 0x000fe80000100a00 */
[----:B------:R1:W-:Y:S02]  /*dffa0*/  STL.64 [R1+0x1178], R10 ;  /* 0x0011780a01007387 */ /* 0x0003e40000100a00 */
[C---:B-1----:R-:W-:Y:S02]  /*dffb0*/  HMMA.1688.F32.TF32 R8, R4.reuse, R214, R48 ;  /* 0x000000d60408723c */ /* 0x042fe40000081030 */
[----:B------:R-:W-:Y:S04]  /*dffc0*/  STL.64 [R1+0x1160], R44 ;  /* 0x0011602c01007387 */ /* 0x000fe80000100a00 */
[----:B------:R-:W-:Y:S02]  /*dffd0*/  STL.64 [R1+0x1168], R46 ;  /* 0x0011682e01007387 */ /* 0x000fe40000100a00 */
[C---:B------:R-:W-:Y:S08]  /*dffe0*/  HMMA.1688.F32.TF32 R40, R4.reuse, R110, R40 ;  /* 0x0000006e0428723c */ /* 0x040ff00000081028 */
        /* <DEDUP_REMOVED lines=17> */
[C---:B-1----:R-:W-:Y:S08]  /*e0100*/  HMMA.1688.F32.TF32 R24, R4.reuse, R190, R104 ;  /* 0x000000be0418723c */ /* 0x042ff00000081068 */
[C---:B--2---:R-:W-:Y:S01]  /*e0110*/  HMMA.1688.F32.TF32 R8, R4.reuse, R198, R236 ;  /* 0x000000c60408723c */ /* 0x044fe200000810ec */
[----:B------:R-:W-:Y:S04]  /*e0120*/  LDS R237, [R217+UR10+0x4f080] ;  /* 0x04f0800ad9ed7984 */ /* 0x000fe80008000800 */
[----:B------:R-:W-:Y:S04]  /*e0130*/  LDS R239, [R217+UR10+0x4f880] ;  /* 0x04f8800ad9ef7984 */ /* 0x000fe80008000800 */
[----:B------:R-:W-:Y:S04]  /*e0140*/  LDS R236, [R0+UR10+0x4f080] ;  /* 0x04f0800a00ec7984 */ /* 0x000fe80008000800 */
[----:B------:R-:W1:Y:S06]  /*e0150*/  LDS R238, [R0+UR10+0x4f880] ;  /* 0x04f8800a00ee7984 */ /* 0x000e6c0008000800 */
        /* <DEDUP_REMOVED lines=10> */
[C---:B----4-:R-:W-:Y:S08]  /*e0200*/  HMMA.1688.F32.TF32 R24, R4.reuse, R178, R92 ;  /* 0x000000b20418723c */ /* 0x050ff0000008105c */
        /* <DEDUP_REMOVED lines=8> */
[C---:B----4-:R-:W-:Y:S08]  /*e0290*/  HMMA.1688.F32.TF32 R24, R4.reuse, R166, R80 ;  /* 0x000000a60418723c */ /* 0x050ff00000081050 */
[C---:B--2---:R-:W-:Y:S03]  /*e02a0*/  HMMA.1688.F32.TF32 R8, R4.reuse, R162, R76 ;  /* 0x000000a20408723c */ /* 0x044fe6000008104c */
[----:B------:R-:W-:Y:S04]  /*e02b0*/  STL.64 [R1+0x1310], R20 ;  /* 0x0013101401007387 */ /* 0x000fe80000100a00 */
[----:B------:R2:W-:Y:S04]  /*e02c0*/  STL.64 [R1+0x1318], R22 ;  /* 0x0013181601007387 */ /* 0x0005e80000100a00 */
[----:B------:R-:W-:Y:S04]  /*e02d0*/  STL.64 [R1+0x1340], R24 ;  /* 0x0013401801007387 */ /* 0x000fe80000100a00 */
[----:B------:R-:W-:Y:S04]  /*e02e0*/  STL.64 [R1+0x1348], R26 ;  /* 0x0013481a01007387 */ /* 0x000fe80000100a00 */
[----:B------:R-:W-:Y:S01]  /*e02f0*/  STL.64 [R1+0x5a58], R158 ;  /* 0x005a589e01007387 */ /* 0x000fe20000100a00 */
[C---:B--2---:R-:W-:Y:S03]  /*e0300*/  HMMA.1688.F32.TF32 R20, R4.reuse, R158, R72 ;  /* 0x0000009e0414723c */ /* 0x044fe60000081048 */
[----:B------:R-:W-:Y:S04]  /*e0310*/  STL.64 [R1+0x1370], R8 ;  /* 0x0013700801007387 */ /* 0x000fe80000100a00 */
[----:B------:R2:W-:Y:S02]  /*e0320*/  STL.64 [R1+0x1378], R10 ;  /* 0x0013780a01007387 */ /* 0x0005e40000100a00 */
[C---:B--2---:R-:W-:Y:S10]  /*e0330*/  HMMA.1688.F32.TF32 R8, R4.reuse, R154, R68 ;  /* 0x0000009a0408723c */ /* 0x044ff40000081044 */
[----:B------:R-:W-:Y:S04]  /*e0340*/  STL.64 [R1+0x1390], R20 ;  /* 0x0013901401007387 */ /* 0x000fe80000100a00 */
[----:B------:R2:W-:Y:S01]  /*e0350*/  STL.64 [R1+0x1398], R22 ;  /* 0x0013981601007387 */ /* 0x0005e20000100a00 */
[C---:B------:R-:W-:Y:S08]  /*e0360*/  HMMA.1688.F32.TF32 R24, R4.reuse, R150, R64 ;  /* 0x000000960418723c */ /* 0x040ff00000081040 */
[C---:B--2---:R-:W-:Y:S01]  /*e0370*/  HMMA.1688.F32.TF32 R20, R4.reuse, R146, R60 ;  /* 0x000000920414723c */ /* 0x044fe2000008103c */
[----:B------:R-:W-:Y:S04]  /*e0380*/  STL.64 [R1+0x13d0], R8 ;  /* 0x0013d00801007387 */ /* 0x000fe80000100a00 */
[----:B------:R2:W-:Y:S03]  /*e0390*/  STL.64 [R1+0x13d8], R10 ;  /* 0x0013d80a01007387 */ /* 0x0005e60000100a00 */
        /* <DEDUP_REMOVED lines=8> */
[C---:B----4-:R-:W-:Y:S08]  /*e0420*/  HMMA.1688.F32.TF32 R20, R4.reuse, R134, R248 ;  /* 0x000000860414723c */ /* 0x050ff000000810f8 */
[----:B--2---:R-:W-:Y:S03]  /*e0430*/  HMMA.1688.F32.TF32 R8, R4, R130, R244 ;  /* 0x000000820408723c */ /* 0x004fe600000810f4 */
[----:B------:R2:W-:Y:S04]  /*e0440*/  STL.64 [R1+0x1460], R24 ;  /* 0x0014601801007387 */ /* 0x0005e80000100a00 */
[----:B------:R4:W-:Y:S04]  /*e0450*/  STL.64 [R1+0x1468], R26 ;  /* 0x0014681a01007387 */ /* 0x0009e80000100a00 */
[----:B------:R-:W2:Y:S01]  /*e0460*/  LDL.LU R248, [R1+0x610] ;  /* 0x0006100001f87983 */ /* 0x000ea20000300800 */
[----:B------:R-:W-:-:S03]  /*e0470*/  MOV R249, R14 ;  /* 0x0000000e00f97202 */ /* 0x000fc60000000f00 */
[----:B------:R1:W-:Y:S01]  /*e0480*/  STL.64 [R1+0x1490], R20 ;  /* 0x0014901401007387 */ /* 0x0003e20000100a00 */
[----:B------:R-:W-:-:S03]  /*e0490*/  IMAD.MOV.U32 R250, RZ, RZ, R13 ;  /* 0x000000fffffa7224 */ /* 0x000fc600078e000d */
[----:B------:R1:W-:Y:S01]  /*e04a0*/  STL.64 [R1+0x1498], R22 ;  /* 0x0014981601007387 */ /* 0x0003e20000100a00 */
[----:B------:R-:W-:-:S03]  /*e04b0*/  IMAD.MOV.U32 R251, RZ, RZ, R12 ;  /* 0x000000fffffb7224 */ /* 0x000fc600078e000c */
[----:B------:R-:W-:Y:S04]  /*e04c0*/  STL.64 [R1+0x14b0], R8 ;  /* 0x0014b00801007387 */ /* 0x000fe80000100a00 */
[----:B------:R1:W-:Y:S04]  /*e04d0*/  STL.64 [R1+0x14b8], R10 ;  /* 0x0014b80a01007387 */ /* 0x0003e80000100a00 */
[----:B------:R-:W2:Y:S04]  /*e04e0*/  LDL.LU R14, [R1+0x5ab0] ;  /* 0x005ab000010e7983 */ /* 0x000ea80000300800 */
[----:B------:R-:W4:Y:S04]  /*e04f0*/  LDL.LU R13, [R1+0x5aac] ;  /* 0x005aac00010d7983 */ /* 0x000f280000300800 */
[----:B------:R-:W4:Y:S01]  /*e0500*/  LDL.LU R12, [R1+0x5aa8] ;  /* 0x005aa800010c7983 */ /* 0x000f220000300800 */
[----:B------:R-:W-:Y:S01]  /*e0510*/  MOV R52, R19 ;  /* 0x0000001300347202 */ /* 0x000fe20000000f00 */
[----:B------:R-:W-:-:S02]  /*e0520*/  IMAD.MOV.U32 R53, RZ, RZ, R18 ;  /* 0x000000ffff357224 */ /* 0x000fc400078e0012 */
[----:B------:R-:W4:Y:S01]  /*e0530*/  LDL.LU R19, [R1+0x5aa4] ;  /* 0x005aa40001137983 */ /* 0x000f220000300800 */
[----:B---3--:R-:W-:Y:S01]  /*e0540*/  IMAD.MOV.U32 R54, RZ, RZ, R17 ;  /* 0x000000ffff367224 */ /* 0x008fe200078e0011 */
[----:B------:R-:W-:Y:S02]  /*e0550*/  MOV R55, R16 ;  /* 0x0000001000377202 */ /* 0x000fe40000000f00 */
[----:B------:R-:W3:Y:S04]  /*e0560*/  LDL.LU R18, [R1+0x5aa0] ;  /* 0x005aa00001127983 */ /* 0x000ee80000300800 */
[----:B------:R-:W3:Y:S04]  /*e0570*/  LDL.LU R17, [R1+0x5a9c] ;  /* 0x005a9c0001117983 */ /* 0x000ee80000300800 */
[----:B------:R-:W3:Y:S04]  /*e0580*/  LDL.LU R16, [R1+0x5a98] ;  /* 0x005a980001107983 */ /* 0x000ee80000300800 */
[----:B------:R-:W3:Y:S01]  /*e0590*/  LDL.LU R56, [R1+0x540] ;  /* 0x0005400001387983 */ /* 0x000ee20000300800 */
[----:B--2---:R-:W-:Y:S01]  /*e05a0*/  MOV R59, R14 ;  /* 0x0000000e003b7202 */ /* 0x004fe20000000f00 */
[----:B----4-:R-:W-:-:S02]  /*e05b0*/  IMAD.MOV.U32 R58, RZ, RZ, R13 ;  /* 0x000000ffff3a7224 */ /* 0x010fc400078e000d */
[----:B------:R-:W-:Y:S02]  /*e05c0*/  IMAD.MOV.U32 R57, RZ, RZ, R12 ;  /* 0x000000ffff397224 */ /* 0x000fe400078e000c */
[----:B------:R-:W2:Y:S04]  /*e05d0*/  LDL.LU R12, [R1+0x5a94] ;  /* 0x005a9400010c7983 */ /* 0x000ea80000300800 */
[----:B------:R-:W4:Y:S04]  /*e05e0*/  LDL.LU R13, [R1+0x5a90] ;  /* 0x005a9000010d7983 */ /* 0x000f280000300800 */
[----:B------:R-:W3:Y:S04]  /*e05f0*/  LDL.LU R14, [R1+0x5a8c] ;  /* 0x005a8c00010e7983 */ /* 0x000ee80000300800 */
[----:B------:R-:W3:Y:S04]  /*e0600*/  LDL.LU R64, [R1+0x510] ;  /* 0x0005100001407983 */ /* 0x000ee80000300800 */
[----:B------:R-:W3:Y:S04]  /*e0610*/  LDL.LU R65, [R1+0x514] ;  /* 0x0005140001417983 */ /* 0x000ee80000300800 */
[----:B------:R-:W3:Y:S04]  /*e0620*/  LDL.LU R66, [R1+0x518] ;  /* 0x0005180001427983 */ /* 0x000ee80000300800 */
[----:B------:R-:W3:Y:S04]  /*e0630*/  LDL.LU R67, [R1+0x51c] ;  /* 0x00051c0001437983 */ /* 0x000ee80000300800 */
[----:B------:R-:W3:Y:S01]  /*e0640*/  LDL.LU R68, [R1+0x500] ;  /* 0x0005000001447983 */ /* 0x000ee20000300800 */
[----:B--2---:R-:W-:Y:S01]  /*e0650*/  MOV R71, R12 ;  /* 0x0000000c00477202 */ /* 0x004fe20000000f00 */
[----:B----4-:R-:W-:-:S02]  /*e0660*/  IMAD.MOV.U32 R70, RZ, RZ, R13 ;  /* 0x000000ffff467224 */ /* 0x010fc400078e000d */
        /* <DEDUP_REMOVED lines=59> */
[----:B------:R-:W-:Y:S01]  /*e0a20*/  MOV R62, R18 ;  /* 0x00000012003e7202 */ /* 0x000fe20000000f00 */
[----:B------:R-:W-:Y:S02]  /*e0a30*/  IMAD.MOV.U32 R63, RZ, RZ, R19 ;  /* 0x000000ffff3f7224 */ /* 0x000fe400078e0013 */
[----:B------:R-:W-:Y:S01]  /*e0a40*/  IMAD.MOV.U32 R244, RZ, RZ, R15 ;  /* 0x000000fffff47224 */ /* 0x000fe200078e000f */
[----:B--2---:R-:W-:Y:S01]  /*e0a50*/  MOV R79, R14 ;  /* 0x0000000e004f7202 */ /* 0x004fe20000000f00 */
[----:B---3--:R-:W-:Y:S02]  /*e0a60*/  IMAD.MOV.U32 R78, RZ, RZ, R13 ;  /* 0x000000ffff4e7224 */ /* 0x008fe400078e000d */
[----:B----4-:R-:W-:Y:S02]  /*e0a70*/  IMAD.MOV.U32 R77, RZ, RZ, R12 ;  /* 0x000000ffff4d7224 */ /* 0x010fe400078e000c */
        /* <DEDUP_REMOVED lines=12> */
[----:B------:R-:W-:-:S15]  /*e0b40*/  HMMA.1688.F32.TF32 R36, R4, R126, R36 ;  /* 0x0000007e0424723c */ /* 0x000fde0000081024 */
[----:B------:R-:W-:-:S04]  /*e0b50*/  NOP ;  /* 0x0000000000007918 */ /* 0x000fc80000000000 */
[----:B------:R-:W-:Y:S04]  /*e0b60*/  STL.64 [R1+0x14d0], R36 ;  /* 0x0014d02401007387 */ /* 0x000fe80000100a00 */
[----:B------:R-:W-:Y:S04]  /*e0b70*/  STL.64 [R1+0x14d8], R38 ;  /* 0x0014d82601007387 */ /* 0x000fe80000100a00 */
[----:B------:R-:W-:Y:S04]  /*e0b80*/  STL.64 [R1+0x14e0], R32 ;  /* 0x0014e02001007387 */ /* 0x000fe80000100a00 */
[----:B------:R-:W-:Y:S01]  /*e0b90*/  STL.64 [R1+0x14e8], R34 ;  /* 0x0014e82201007387 */ /* 0x000fe20000100a00 */
[----:B---3--:R-:W-:Y:S08]  /*e0ba0*/  HMMA.1688.F32.TF32 R8, R4, R118, R16 ;  /* 0x000000760408723c */ /* 0x008ff00000081010 */
[----:B--2---:R-:W-:-:S15]  /*e0bb0*/  HMMA.1688.F32.TF32 R4, R240, R234, R12 ;  /* 0x000000eaf004723c */ /* 0x004fde000008100c */
[----:B------:R-:W-:-:S04]  /*e0bc0*/  NOP ;  /* 0x0000000000007918 */ /* 0x000fc80000000000 */
[----:B------:R-:W-:Y:S04]  /*e0bd0*/  STL.64 [R1+0x5a08], R6 ;  /* 0x005a080601007387 */ /* 0x000fe80000100a00 */
[----:B------:R-:W-:Y:S04]  /*e0be0*/  STL.64 [R1+0x14f0], R8 ;  /* 0x0014f00801007387 */ /* 0x000fe80000100a00 */
[----:B------:R1:W-:Y:S04]  /*e0bf0*/  STL.64 [R1+0x14f8], R10 ;  /* 0x0014f80a01007387 */ /* 0x0003e80000100a00 */
[----:B------:R2:W-:Y:S01]  /*e0c00*/  STL.64 [R1+0x5a00], R4 ;  /* 0x005a000401007387 */ /* 0x0005e20000100a00 */
[C---:B-1----:R-:W-:Y:S08]  /*e0c10*/  HMMA.1688.F32.TF32 R8, R240.reuse, R230, R28 ;  /* 0x000000e6f008723c */ /* 0x042ff0000008101c */
[C---:B--2---:R-:W-:Y:S08]  /*e0c20*/  HMMA.1688.F32.TF32 R4, R240.reuse, R218, R104 ;  /* 0x000000daf004723c */ /* 0x044ff00000081068 */
[C---:B------:R-:W-:Y:S03]  /*e0c30*/  HMMA.1688.F32.TF32 R16, R240.reuse, R222, R20 ;  /* 0x000000def010723c */ /* 0x040fe60000081014 */
[----:B------:R-:W-:Y:S05]  /*e0c40*/  STL.64 [R1+0x5a18], R10 ;  /* 0x005a180a01007387 */ /* 0x000fea0000100a00 */
[C---:B------:R-:W-:Y:S01]  /*e0c50*/  HMMA.1688.F32.TF32 R20, R240.reuse, R214, R100 ;  /* 0x000000d6f014723c */ /* 0x040fe20000081064 */
        /* <DEDUP_REMOVED lines=40> */
[C---:B----4-:R-:W-:Y:S03]  /*e0ee0*/  HMMA.1688.F32.TF32 R4, R240.reuse, R166, R244 ;  /* 0x000000a6f004723c */ /* 0x050fe600000810f4 */
        /* <DEDUP_REMOVED lines=119> */
[----:B-1----:R-:W2:Y:S01]  /*e1660*/  LDL.LU.64 R158, [R1+0x5a58] ;  /* 0x005a5800019e7983 */ /* 0x002ea20000300a00 */
[C---:B---3--:R-:W-:Y:S08]  /*e1670*/  HMMA.1688.F32.TF32 R8, R240.reuse, R154, R8 ;  /* 0x0000009af008723c */ /* 0x048ff00000081008 */
[C---:B----4-:R-:W-:Y:S08]  /*e1680*/  HMMA.1688.F32.TF32 R4, R240.reuse, R150, R4 ;  /* 0x00000096f004723c */ /* 0x050ff00000081004 */
[C---:B------:R-:W-:Y:S08]  /*e1690*/  HMMA.1688.F32.TF32 R40, R240.reuse, R138, R40 ;  /* 0x0000008af028723c */ /* 0x040ff00000081028 */
[C---:B------:R-:W-:Y:S08]  /*e16a0*/  HMMA.1688.F32.TF32 R28, R240.reuse, R126, R28 ;  /* 0x0000007ef01c723c */ /* 0x040ff0000008101c */
[----:B--2---:R-:W-:-:S15]  /*e16b0*/  HMMA.1688.F32.TF32 R244, R240, R158, R244 ;  /* 0x0000009ef0f4723c */ /* 0x004fde00000810f4 */
[----:B------:R-:W-:-:S04]  /*e16c0*/  NOP ;  /* 0x0000000000007918 */ /* 0x000fc80000000000 */
[----:B------:R-:W-:Y:S04]  /*e16d0*/  STL.64 [R1+0x5f0], R244 ;  /* 0x0005f0f401007387 */ /* 0x000fe80000100a00 */
[----:B------:R1:W-:Y:S04]  /*e16e0*/  STL.64 [R1+0x5f8], R246 ;  /* 0x0005f8f601007387 */ /* 0x0003e80000100a00 */
[----:B-1----:R-:W2:Y:S04]  /*e16f0*/  LDL.LU.64 R246, [R1+0x5a50] ;  /* 0x005a500001f67983 */ /* 0x002ea80000300a00 */
[----:B------:R-:W3:Y:S04]  /*e1700*/  LDL.LU.64 R244, [R1+0x5a48] ;  /* 0x005a480001f47983 */ /* 0x000ee80000300a00 */
[----:B------:R-:W-:Y:S04]  /*e1710*/  STL.64 [R1+0x5e0], R8 ;  /* 0x0005e00801007387 */ /* 0x000fe80000100a00 */
[----:B------:R1:W-:Y:S04]  /*e1720*/  STL.64 [R1+0x5e8], R10 ;  /* 0x0005e80a01007387 */ /* 0x0003e80000100a00 */
[----:B------:R-:W-:Y:S04]  /*e1730*/  STL.64 [R1+0x5d0], R4 ;  /* 0x0005d00401007387 */ /* 0x000fe80000100a00 */
[----:B------:R4:W-:Y:S01]  /*e1740*/  STL.64 [R1+0x5d8], R6 ;  /* 0x0005d80601007387 */ /* 0x0009e20000100a00 */
[C---:B-1----:R-:W-:Y:S08]  /*e1750*/  HMMA.1688.F32.TF32 R8, R240.reuse, R146, R44 ;  /* 0x00000092f008723c */ /* 0x042ff0000008102c */
[C---:B----4-:R-:W-:Y:S11]  /*e1760*/  HMMA.1688.F32.TF32 R4, R240.reuse, R142, R48 ;  /* 0x0000008ef004723c */ /* 0x050ff60000081030 */
[----:B------:R-:W-:Y:S04]  /*e1770*/  STL.64 [R1+0x5c0], R8 ;  /* 0x0005c00801007387 */ /* 0x000fe80000100a00 */
[----:B------:R1:W-:Y:S04]  /*e1780*/  STL.64 [R1+0x5c8], R10 ;  /* 0x0005c80a01007387 */ /* 0x0003e80000100a00 */
[----:B------:R-:W-:Y:S04]  /*e1790*/  STL.64 [R1+0x5b0], R4 ;  /* 0x0005b00401007387 */ /* 0x000fe80000100a00 */
[----:B------:R4:W-:Y:S01]  /*e17a0*/  STL.64 [R1+0x5b8], R6 ;  /* 0x0005b80601007387 */ /* 0x0009e20000100a00 */
[C---:B-1----:R-:W-:Y:S08]  /*e17b0*/  HMMA.1688.F32.TF32 R8, R240.reuse, R134, R36 ;  /* 0x00000086f008723c */ /* 0x042ff00000081024 */
[C---:B----4-:R-:W-:Y:S01]  /*e17c0*/  HMMA.1688.F32.TF32 R4, R240.reuse, R130, R32 ;  /* 0x00000082f004723c */ /* 0x050fe20000081020 */
[----:B------:R-:W-:Y:S04]  /*e17d0*/  STL.64 [R1+0x5a0], R40 ;  /* 0x0005a02801007387 */ /* 0x000fe80000100a00 */
[----:B------:R-:W-:Y:S06]  /*e17e0*/  STL.64 [R1+0x5a8], R42 ;  /* 0x0005a82a01007387 */ /* 0x000fec0000100a00 */
[----:B------:R-:W-:Y:S04]  /*e17f0*/  STL.64 [R1+0x580], R8 ;  /* 0x0005800801007387 */ /* 0x000fe80000100a00 */
[----:B------:R1:W-:Y:S04]  /*e1800*/  STL.64 [R1+0x588], R10 ;  /* 0x0005880a01007387 */ /* 0x0003e80000100a00 */
[----:B------:R-:W-:Y:S04]  /*e1810*/  STL.64 [R1+0x570], R4 ;  /* 0x0005700401007387 */ /* 0x000fe80000100a00 */
[----:B------:R4:W-:Y:S01]  /*e1820*/  STL.64 [R1+0x578], R6 ;  /* 0x0005780601007387 */ /* 0x0009e20000100a00 */
[C---:B-1----:R-:W-:Y:S08]  /*e1830*/  HMMA.1688.F32.TF32 R8, R240.reuse, R122, R24 ;  /* 0x0000007af008723c */ /* 0x042ff00000081018 */
[----:B----4-:R-:W-:Y:S01]  /*e1840*/  HMMA.1688.F32.TF32 R4, R240, R118, R20 ;  /* 0x00000076f004723c */ /* 0x010fe20000081014 */
[----:B------:R-:W-:Y:S04]  /*e1850*/  STL.64 [R1+0x560], R28 ;  /* 0x0005601c01007387 */ /* 0x000fe80000100a00 */
[----:B------:R-:W-:Y:S03]  /*e1860*/  STL.64 [R1+0x568], R30 ;  /* 0x0005681e01007387 */ /* 0x000fe60000100a00 */
[C---:B------:R-:W-:Y:S01]  /*e1870*/  HMMA.1688.F32.TF32 R20, R236.reuse, R234, R104 ;  /* 0x000000eaec14723c */ /* 0x040fe20000081068 */
[----:B------:R-:W-:Y:S04]  /*e1880*/  LDS R241, [R217+UR10+0x4f100] ;  /* 0x04f1000ad9f17984 */ /* 0x000fe80008000800 */
        /* <DEDUP_REMOVED lines=10> */
[----:B------:R-:W4:Y:S04]  /*e1930*/  LDS R242, [R0+UR10+0x4f900] ;  /* 0x04f9000a00f27984 */ /* 0x000f280008000800 */
[----:B------:R-:W-:Y:S01]  /*e1940*/  STL.64 [R1+0x7e0], R8 ;  /* 0x0007e00801007387 */ /* 0x000fe20000100a00 */
[C---:B-1----:R-:W-:Y:S03]  /*e1950*/  HMMA.1688.F32.TF32 R20, R236.reuse, R222, R92 ;  /* 0x000000deec14723c */ /* 0x042fe6000008105c */
        /* <DEDUP_REMOVED lines=31> */
[----:B-1----:R-:W-:Y:S03]  /*e1b50*/  HMMA.1688.F32.TF32 R4, R236, R186, R248 ;  /* 0x000000baec04723c */ /* 0x002fe600000810f8 */
[----:B------:R-:W-:Y:S04]  /*e1b60*/  STL.64 [R1+0x680], R20 ;  /* 0x0006801401007387 */ /* 0x000fe80000100a00 */
[----:B------:R-:W-:Y:S04]  /*e1b70*/  STL.64 [R1+0x688], R22 ;  /* 0x0006881601007387 */ /* 0x000fe80000100a00 */
[----:B------:R-:W4:Y:S04]  /*e1b80*/  LDL.LU R52, [R1+0x220] ;  /* 0x0002200001347983 */ /* 0x000f280000300800 */
[----:B------:R-:W-:Y:S04]  /*e1b90*/  STL.64 [R1+0x670], R8 ;  /* 0x0006700801007387 */ /* 0x000fe80000100a00 */
[----:B------:R-:W-:Y:S01]  /*e1ba0*/  STL.64 [R1+0x678], R10 ;  /* 0x0006780a01007387 */ /* 0x000fe20000100a00 */
[----:B--2---:R-:W-:-:S03]  /*e1bb0*/  MOV R54, R247 ;  /* 0x000000f700367202 */ /* 0x004fc60000000f00 */
[----:B------:R1:W-:Y:S01]  /*e1bc0*/  STL.64 [R1+0x640], R4 ;  /* 0x0006400401007387 */ /* 0x0003e20000100a00 */
[----:B---3--:R-:W-:-:S03]  /*e1bd0*/  IMAD.MOV.U32 R55, RZ, RZ, R245 ;  /* 0x000000ffff377224 */ /* 0x008fc600078e00f5 */
[----:B------:R2:W-:Y:S04]  /*e1be0*/  STL.64 [R1+0x648], R6 ;  /* 0x0006480601007387 */ /* 0x0005e80000100a00 */
[----:B------:R-:W4:Y:S04]  /*e1bf0*/  LDL.LU R53, [R1+0x224] ;  /* 0x0002240001357983 */ /* 0x000f280000300800 */
[----:B------:R-:W3:Y:S04]  /*e1c00*/  LDL.LU R247, [R1+0x5a44] ;  /* 0x005a440001f77983 */ /* 0x000ee80000300800 */
[----:B------:R-:W2:Y:S01]  /*e1c10*/  LDL.LU R245, [R1+0x5a40] ;  /* 0x005a400001f57983 */ /* 0x000ea20000300800 */
[----:B------:R-:W-:Y:S01]  /*e1c20*/  IMAD.MOV.U32 R58, RZ, RZ, R244 ;  /* 0x000000ffff3a7224 */ /* 0x000fe200078e00f4 */
[----:B------:R-:W-:-:S02]  /*e1c30*/  MOV R59, R246 ;  /* 0x000000f6003b7202 */ /* 0x000fc40000000f00 */
[----:B------:R-:W4:Y:S04]  /*e1c40*/  LDL.LU R56, [R1+0x230] ;  /* 0x0002300001387983 */ /* 0x000f280000300800 */
[----:B------:R-:W4:Y:S04]  /*e1c50*/  LDL.LU R57, [R1+0x234] ;  /* 0x0002340001397983 */ /* 0x000f280000300800 */
[----:B------:R-:W4:Y:S04]  /*e1c60*/  LDL.LU R244, [R1+0x5a3c] ;  /* 0x005a3c0001f47983 */ /* 0x000f280000300800 */
[----:B------:R-:W4:Y:S01]  /*e1c70*/  LDL.LU R246, [R1+0x5a38] ;  /* 0x005a380001f67983 */ /* 0x000f220000300800 */
[----:B---3--:R-:W-:-:S03]  /*e1c80*/  IMAD.MOV.U32 R60, RZ, RZ, R247 ;  /* 0x000000ffff3c7224 */ /* 0x008fc600078e00f7 */
[----:B------:R-:W3:Y:S01]  /*e1c90*/  LDL.LU R247, [R1+0x5a34] ;  /* 0x005a340001f77983 */ /* 0x000ee20000300800 */
[----:B--2---:R-:W-:-:S03]  /*e1ca0*/  IMAD.MOV.U32 R61, RZ, RZ, R245 ;  /* 0x000000ffff3d7224 */ /* 0x004fc600078e00f5 */
[----:B------:R-:W2:Y:S04]  /*e1cb0*/  LDL.LU R245, [R1+0x5a30] ;  /* 0x005a300001f57983 */ /* 0x000ea80000300800 */
[----:B------:R-:W2:Y:S04]  /*e1cc0*/  LDL.LU R62, [R1+0x248] ;  /* 0x00024800013e7983 */ /* 0x000ea80000300800 */
[----:B------:R-:W2:Y:S01]  /*e1cd0*/  LDL.LU R63, [R1+0x24c] ;  /* 0x00024c00013f7983 */ /* 0x000ea20000300800 */
[----:B----4-:R-:W-:-:S03]  /*e1ce0*/  MOV R68, R244 ;  /* 0x000000f400447202 */ /* 0x010fc60000000f00 */
[----:B------:R-:W4:Y:S01]  /*e1cf0*/  LDL.LU R244, [R1+0x5a2c] ;  /* 0x005a2c0001f47983 */ /* 0x000f220000300800 */
[----:B------:R-:W-:-:S03]  /*e1d00*/  IMAD.MOV.U32 R69, RZ, RZ, R246 ;  /* 0x000000ffff457224 */ /* 0x000fc600078e00f6 */
[----:B------:R-:W4:Y:S01]  /*e1d10*/  LDL.LU R246, [R1+0x5a28] ;  /* 0x005a280001f67983 */ /* 0x000f220000300800 */
[----:B---3--:R-:W-:-:S03]  /*e1d20*/  IMAD.MOV.U32 R70, RZ, RZ, R247 ;  /* 0x000000ffff467224 */ /* 0x008fc600078e00f7 */
[----:B------:R-:W3:Y:S01]  /*e1d30*/  LDL.LU R247, [R1+0x5a24] ;  /* 0x005a240001f77983 */ /* 0x000ee20000300800 */
[----:B--2---:R-:W-:-:S03]  /*e1d40*/  MOV R71, R245 ;  /* 0x000000f500477202 */ /* 0x004fc60000000f00 */
        /* <DEDUP_REMOVED lines=35> */
[----:B------:R-:W4:Y:S01]  /*e1f80*/  LDL.LU R41, [R1+0x354] ;  /* 0x0003540001297983 */ /* 0x000f220000300800 */
[----:B------:R-:W-:-:S03]  /*e1f90*/  IMAD.MOV.U32 R77, RZ, RZ, R246 ;  /* 0x000000ffff4d7224 */ /* 0x000fc600078e00f6 */
[----:B------:R-:W4:Y:S04]  /*e1fa0*/  LDL.LU R42, [R1+0x358] ;  /* 0x00035800012a7983 */ /* 0x000f280000300800 */
[----:B------:R-:W4:Y:S04]  /*e1fb0*/  LDL.LU R43, [R1+0x35c] ;  /* 0x00035c00012b7983 */ /* 0x000f280000300800 */
[----:B------:R-:W4:Y:S01]  /*e1fc0*/  LDL.LU R244, [R1+0x360] ;  /* 0x0003600001f47983 */ /* 0x000f220000300800 */
[----:B---3--:R-:W-:Y:S01]  /*e1fd0*/  IMAD.MOV.U32 R76, RZ, RZ, R247 ;  /* 0x000000ffff4c7224 */ /* 0x008fe200078e00f7 */
[----:B--2---:R-:W-:-:S02]  /*e1fe0*/  MOV R78, R245 ;  /* 0x000000f5004e7202 */ /* 0x004fc40000000f00 */
[----:B------:R-:W4:Y:S04]  /*e1ff0*/  LDL.LU R245, [R1+0x364] ;  /* 0x0003640001f57983 */ /* 0x000f280000300800 */
[----:B------:R-:W4:Y:S04]  /*e2000*/  LDL.LU R246, [R1+0x368] ;  /* 0x0003680001f67983 */ /* 0x000f280000300800 */
[----:B------:R-:W4:Y:S04]  /*e2010*/  LDL.LU R247, [R1+0x36c] ;  /* 0x00036c0001f77983 */ /* 0x000f280000300800 */
        /* <DEDUP_REMOVED lines=46> */
[C---:B---3--:R-:W-:Y:S08]  /*e2300*/  HMMA.1688.F32.TF32 R4, R236.reuse, R178, R4 ;  /* 0x000000b2ec04723c */ /* 0x048ff00000081004 */
        /* <DEDUP_REMOVED lines=49> */
[----:B------:R-:W-:Y:S02]  /*e2620*/  STL.64 [R1+0x8c8], R22 ;  /* 0x0008c81601007387 */ /* 0x000fe40000100a00 */
[----:B------:R-:W-:Y:S11]  /*e2630*/  HMMA.1688.F32.TF32 R24, R236, R122, R88 ;  /* 0x0000007aec18723c */ /* 0x000ff60000081058 */
[----:B------:R-:W-:Y:S04]  /*e2640*/  STL.64 [R1+0x8e0], R28 ;  /* 0x0008e01c01007387 */ /* 0x000fe80000100a00 */
[----:B------:R1:W-:Y:S04]  /*e2650*/  STL.64 [R1+0x8e8], R30 ;  /* 0x0008e81e01007387 */ /* 0x0003e80000100a00 */
[----:B------:R-:W-:Y:S04]  /*e2660*/  STL.64 [R1+0xbc0], R24 ;  /* 0x000bc01801007387 */ /* 0x000fe80000100a00 */
[----:B------:R1:W-:Y:S02]  /*e2670*/  STL.64 [R1+0xbc8], R26 ;  /* 0x000bc81a01007387 */ /* 0x0003e40000100a00 */
[C---:B-1----:R-:W-:Y:S08]  /*e2680*/  HMMA.1688.F32.TF32 R28, R240.reuse, R230, R80 ;  /* 0x000000e6f01c723c */ /* 0x042ff00000081050 */
[----:B------:R-:W-:Y:S08]  /*e2690*/  HMMA.1688.F32.TF32 R24, R240, R226, R76 ;  /* 0x000000e2f018723c */ /* 0x000ff0000008104c */
[----:B--2---:R-:W-:Y:S01]  /*e26a0*/  HMMA.1688.F32.TF32 R20, R236, R118, R244 ;  /* 0x00000076ec14723c */ /* 0x004fe200000810f4 */
        /* <DEDUP_REMOVED lines=18> */
[C---:B-1----:R-:W-:Y:S08]  /*e27d0*/  HMMA.1688.F32.TF32 R24, R240.reuse, R214, R64 ;  /* 0x000000d6f018723c */ /* 0x042ff00000081040 */
[C---:B--2---:R-:W-:Y:S02]  /*e27e0*/  HMMA.1688.F32.TF32 R20, R240.reuse, R110, R60 ;  /* 0x0000006ef014723c */ /* 0x044fe4000008103c */
        /* <DEDUP_REMOVED lines=116> */
[----:B------:R1:W-:Y:S01]  /*e2f30*/  STL.64 [R1+0x930], R248 ;  /* 0x000930f801007387 */ /* 0x0003e20000100a00 */
[C---:B------:R-:W-:Y:S03]  /*e2f40*/  HMMA.1688.F32.TF32 R36, R240.reuse, R194, R36 ;  /* 0x000000c2f024723c */ /* 0x040fe60000081024 */
[----:B------:R2:W-:Y:S04]  /*e2f50*/  STL.64 [R1+0x938], R250 ;  /* 0x000938fa01007387 */ /* 0x0005e80000100a00 */
[----:B-1----:R-:W3:Y:S04]  /*e2f60*/  LDL.LU R248, [R1+0x90] ;  /* 0x0000900001f87983 */ /* 0x002ee80000300800 */
[----:B------:R-:W3:Y:S04]  /*e2f70*/  LDL.LU R249, [R1+0x94] ;  /* 0x0000940001f97983 */ /* 0x000ee80000300800 */
[----:B--2---:R-:W3:Y:S04]  /*e2f80*/  LDL.LU R250, [R1+0x98] ;  /* 0x0000980001fa7983 */ /* 0x004ee80000300800 */
[----:B------:R-:W3:Y:S01]  /*e2f90*/  LDL.LU R251, [R1+0x9c] ;  /* 0x00009c0001fb7983 */ /* 0x000ee20000300800 */
[C---:B------:R-:W-:Y:S03]  /*e2fa0*/  HMMA.1688.F32.TF32 R20, R240.reuse, R178, R20 ;  /* 0x000000b2f014723c */ /* 0x040fe60000081014 */
[----:B------:R-:W-:Y:S04]  /*e2fb0*/  STL.64 [R1+0x920], R40 ;  /* 0x0009202801007387 */ /* 0x000fe80000100a00 */
[----:B------:R1:W-:Y:S04]  /*e2fc0*/  STL.64 [R1+0x928], R42 ;  /* 0x0009282a01007387 */ /* 0x0003e80000100a00 */
[----:B-1----:R-:W2:Y:S04]  /*e2fd0*/  LDL.LU.64 R42, [R1+0x59c8] ;  /* 0x0059c800012a7983 */ /* 0x002ea80000300a00 */
[----:B------:R-:W2:Y:S04]  /*e2fe0*/  LDL.LU.64 R40, [R1+0x59c0] ;  /* 0x0059c00001287983 */ /* 0x000ea80000300a00 */
[----:B------:R-:W-:Y:S04]  /*e2ff0*/  STL.64 [R1+0x910], R36 ;  /* 0x0009102401007387 */ /* 0x000fe80000100a00 */
[----:B------:R1:W-:Y:S01]  /*e3000*/  STL.64 [R1+0x918], R38 ;  /* 0x0009182601007387 */ /* 0x0003e20000100a00 */
[C---:B------:R-:W-:Y:S03]  /*e3010*/  HMMA.1688.F32.TF32 R104, R240.reuse, R170, R104 ;  /* 0x000000aaf068723c */ /* 0x040fe60000081068 */
        /* <DEDUP_REMOVED lines=20> */
[----:B------:R1:W-:Y:S04]  /*e3160*/  STL.64 [R1+0xa18], R246 ;  /* 0x000a18f601007387 */ /* 0x0003e80000100a00 */
[----:B-1----:R-:W2:Y:S04]  /*e3170*/  LDL.LU R244, [R1+0x70] ;  /* 0x0000700001f47983 */ /* 0x002ea80000300800 */
[----:B------:R-:W2:Y:S04]  /*e3180*/  LDL.LU R245, [R1+0x74] ;  /* 0x0000740001f57983 */ /* 0x000ea80000300800 */
[----:B------:R-:W2:Y:S04]  /*e3190*/  LDL.LU R246, [R1+0x78] ;  /* 0x0000780001f67983 */ /* 0x000ea80000300800 */
[----:B------:R-:W2:Y:S04]  /*e31a0*/  LDL.LU R247, [R1+0x7c] ;  /* 0x00007c0001f77983 */ /* 0x000ea80000300800 */
        /* <DEDUP_REMOVED lines=66> */
[----:B------:R-:W-:-:S15]  /*e35d0*/  HMMA.1688.F32.TF32 R248, R236, R234, R248 ;  /* 0x000000eaecf8723c */ /* 0x000fde00000810f8 */
[----:B------:R-:W-:-:S04]  /*e35e0*/  NOP ;  /* 0x0000000000007918 */ /* 0x000fc80000000000 */
[----:B------:R-:W-:Y:S04]  /*e35f0*/  STL.64 [R1+0xa40], R248 ;  /* 0x000a40f801007387 */ /* 0x000fe80000100a00 */
[----:B------:R1:W-:Y:S04]  /*e3600*/  STL.64 [R1+0xa48], R250 ;  /* 0x000a48fa01007387 */ /* 0x0003e80000100a00 */
[----:B-1----:R-:W3:Y:S04]  /*e3610*/  LDL.LU.64 R250, [R1+0x5888] ;  /* 0x0058880001fa7983 */ /* 0x002ee80000300a00 */
[----:B------:R-:W3:Y:S04]  /*e3620*/  LDL.LU.64 R248, [R1+0x5880] ;  /* 0x0058800001f87983 */ /* 0x000ee80000300a00 */
[----:B------:R-:W3:Y:S04]  /*e3630*/  LDL.LU.64 R120, [R1+0x1c08] ;  /* 0x001c080001787983 */ /* 0x000ee80000300a00 */
[----:B------:R-:W3:Y:S04]  /*e3640*/  LDL.LU.64 R116, [R1+0x1c00] ;  /* 0x001c000001747983 */ /* 0x000ee80000300a00 */
[----:B------:R-:W3:Y:S04]  /*e3650*/  LDL.LU.64 R112, [R1+0x1bf8] ;  /* 0x001bf80001707983 */ /* 0x000ee80000300a00 */
[----:B------:R-:W3:Y:S01]  /*e3660*/  LDL.LU.64 R108, [R1+0x1b90] ;  /* 0x001b9000016c7983 */ /* 0x000ee20000300a00 */
[----:B------:R-:W-:-:S02]  /*e3670*/  UIMAD UR14, UR5, -0x80, UR6 ;  /* 0xffffff80050e78a4 */ /* 0x000fc4000f8e0206 */
[----:B------:R-:W-:Y:S02]  /*e3680*/  UIADD3 UR10, UPT, UPT, UR8, -0x2, URZ ;  /* 0xfffffffe080a7890 */ /* 0x000fe4000fffe0ff */
[----:B------:R-:W-:Y:S01]  /*e3690*/  UIADD3 UR7, UPT, UPT, UR7, 0x1, URZ ;  /* 0x0000000107077890 */ /* 0x000fe2000fffe0ff */
[----:B------:R-:W-:Y:S01]  /*e36a0*/  BAR.SYNC.DEFER_BLOCKING 0x0 ;  /* 0x0000000000007b1d */ /* 0x000fe20000010000 */
[----:B--2---:R-:W-:-:S15]  /*e36b0*/  HMMA.1688.F32.TF32 R240, R236, R230, R240 ;  /* 0x000000e6ecf0723c */ /* 0x004fde00000810f0 */
[----:B------:R-:W-:-:S04]  /*e36c0*/  NOP ;  /* 0x0000000000007918 */ /* 0x000fc80000000000 */
[----:B------:R1:W-:Y:S04]  /*e36d0*/  STL.64 [R1+0xa50], R240 ;  /* 0x000a50f001007387 */ /* 0x0003e80000100a00 */
[----:B------:R2:W-:Y:S04]  /*e36e0*/  STL.64 [R1+0xa58], R242 ;  /* 0x000a58f201007387 */ /* 0x0005e80000100a00 */
[----:B------:R-:W4:Y:S04]  /*e36f0*/  LDL.LU R230, [R1+0x68] ;  /* 0x0000680001e67983 */ /* 0x000f280000300800 */
[----:B------:R-:W4:Y:S01]  /*e3700*/  LDL.LU R231, [R1+0x6c] ;  /* 0x00006c0001e77983 */ /* 0x000f220000300800 */
[----:B------:R-:W-:Y:S03]  /*e3710*/  HMMA.1688.F32.TF32 R244, R236, R226, R244 ;  /* 0x000000e2ecf4723c */ /* 0x000fe600000810f4 */
[----:B-1----:R-:W4:Y:S01]  /*e3720*/  LDL.LU R240, [R1+0x50] ;  /* 0x0000500001f07983 */ /* 0x002f220000300800 */
[----:B------:R-:W-:-:S03]  /*e3730*/  IADD3 R217, P0, PT, R124, UR13, RZ ;  /* 0x0000000d7cd97c10 */ /* 0x000fc6000ff1e0ff */
[----:B------:R-:W4:Y:S04]  /*e3740*/  LDL.LU R241, [R1+0x54] ;  /* 0x0000540001f17983 */ /* 0x000f280000300800 */
[----:B--2---:R-:W2:Y:S04]  /*e3750*/  LDL.LU R242, [R1+0x58] ;  /* 0x0000580001f27983 */ /* 0x004ea80000300800 */
[----:B------:R-:W2:Y:S04]  /*e3760*/  LDL.LU R243, [R1+0x5c] ;  /* 0x00005c0001f37983 */ /* 0x000ea80000300800 */
[----:B------:R1:W-:Y:S01]  /*e3770*/  STL.64 [R1+0xa60], R244 ;  /* 0x000a60f401007387 */ /* 0x0003e20000100a00 */
[----:B------:R-:W-:-:S03]  /*e3780*/  IADD3.X R216, PT, PT, R125, UR4, RZ, P0, !PT ;  /* 0x000000047dd87c10 */ /* 0x000fc600087fe4ff */
[----:B------:R-:W-:Y:S04]  /*e3790*/  STL.64 [R1+0xa68], R246 ;  /* 0x000a68f601007387 */ /* 0x000fe80000100a00 */
[----:B------:R-:W2:Y:S04]  /*e37a0*/  LDL.LU.64 R136, [R1+0x1b88] ;  /* 0x001b880001887983 */ /* 0x000ea80000300a00 */
[----:B------:R-:W2:Y:S04]  /*e37b0*/  LDL.LU.64 R132, [R1+0x1b80] ;  /* 0x001b800001847983 */ /* 0x000ea80000300a00 */
[----:B------:R-:W2:Y:S04]  /*e37c0*/  LDL.LU.64 R128, [R1+0x1b78] ;  /* 0x001b780001807983 */ /* 0x000ea80000300a00 */
[----:B------:R-:W2:Y:S01]  /*e37d0*/  LDL.LU.64 R124, [R1+0x1b18] ;  /* 0x001b1800017c7983 */ /* 0x000ea20000300a00 */
[----:B---3--:R-:W-:-:S02]  /*e37e0*/  IADD3 R205, P0, PT, R120, UR13, RZ ;  /* 0x0000000d78cd7c10 */ /* 0x008fc4000ff1e0ff */
[----:B------:R-:W-:Y:S01]  /*e37f0*/  IADD3 R209, P1, PT, R116, UR13, RZ ;  /* 0x0000000d74d17c10 */ /* 0x000fe2000ff3e0ff */
[----:B-1----:R-:W3:Y:S01]  /*e3800*/  LDL.LU R244, [R1+0x40] ;  /* 0x0000400001f47983 */ /* 0x002ee20000300800 */
[----:B------:R-:W-:Y:S02]  /*e3810*/  IADD3.X R204, PT, PT, R121, UR4, RZ, P0, !PT ;  /* 0x0000000479cc7c10 */ /* 0x000fe400087fe4ff */
[----:B------:R-:W-:Y:S01]  /*e3820*/  IADD3 R213, P2, PT, R112, UR13, RZ ;  /* 0x0000000d70d57c10 */ /* 0x000fe2000ff5e0ff */
[----:B------:R-:W3:Y:S01]  /*e3830*/  LDL.LU R245, [R1+0x44] ;  /* 0x0000440001f57983 */ /* 0x000ee20000300800 */
[----:B------:R-:W-:Y:S02]  /*e3840*/  IADD3 R235, P3, PT, R108, UR13, RZ ;  /* 0x0000000d6ceb7c10 */ /* 0x000fe4000ff7e0ff */
[----:B------:R-:W-:Y:S01]  /*e3850*/  IADD3.X R208, PT, PT, R117, UR4, RZ, P1, !PT ;  /* 0x0000000475d07c10 */ /* 0x000fe20008ffe4ff */
[----:B------:R-:W3:Y:S01]  /*e3860*/  LDL.LU.64 R120, [R1+0x1b10] ;  /* 0x001b100001787983 */ /* 0x000ee20000300a00 */
[----:B------:R-:W-:-:S03]  /*e3870*/  IADD3.X R212, PT, PT, R113, UR4, RZ, P2, !PT ;  /* 0x0000000471d47c10 */ /* 0x000fc600097fe4ff */
[----:B------:R-:W3:Y:S01]  /*e3880*/  LDL.LU.64 R116, [R1+0x1b08] ;  /* 0x001b080001747983 */ /* 0x000ee20000300a00 */
[----:B------:R-:W-:Y:S01]  /*e3890*/  IADD3.X R234, PT, PT, R109, UR4, RZ, P3, !PT ;  /* 0x000000046dea7c10 */ /* 0x000fe20009ffe4ff */
[----:B----4-:R-:W-:-:S15]  /*e38a0*/  HMMA.1688.F32.TF32 R228, R236, R222, R228 ;  /* 0x000000deece4723c */ /* 0x010fde00000810e4 */
[----:B------:R-:W-:-:S04]  /*e38b0*/  NOP ;  /* 0x0000000000007918 */ /* 0x000fc80000000000 */
[----:B------:R1:W-:Y:S04]  /*e38c0*/  STL.64 [R1+0xa70], R228 ;  /* 0x000a70e401007387 */ /* 0x0003e80000100a00 */
[----:B------:R4:W-:Y:S04]  /*e38d0*/  STL.64 [R1+0xa78], R230 ;  /* 0x000a78e601007387 */ /* 0x0009e80000100a00 */
[----:B------:R-:W3:Y:S04]  /*e38e0*/  LDL.LU.64 R112, [R1+0x1b00] ;  /* 0x001b000001707983 */ /* 0x000ee80000300a00 */
[----:B------:R-:W3:Y:S01]  /*e38f0*/  LDL.LU.64 R108, [R1+0x1ab8] ;  /* 0x001ab800016c7983 */ /* 0x000ee20000300a00 */
[----:B--2---:R-:W-:Y:S01]  /*e3900*/  HMMA.1688.F32.TF32 R240, R236, R218, R240 ;  /* 0x000000daecf0723c */ /* 0x004fe200000810f0 */
[----:B-1----:R-:W-:-:S02]  /*e3910*/  IADD3 R229, P0, PT, R136, UR13, RZ ;  /* 0x0000000d88e57c10 */ /* 0x002fc4000ff1e0ff */
[----:B------:R-:W-:-:S04]  /*e3920*/  IADD3 R140, P3, PT, R124, UR13, RZ ;  /* 0x0000000d7c8c7c10 */ /* 0x000fc8000ff7e0ff */
[----:B------:R-:W-:Y:S01]  /*e3930*/  IADD3.X R124, PT, PT, R125, UR4, RZ, P3, !PT ;  /* 0x000000047d7c7c10 */ /* 0x000fe20009ffe4ff */
[----:B------:R-:W-:Y:S01]  /*e3940*/  STL [R1+0x6c], R140 ;  /* 0x00006c8c01007387 */ /* 0x000fe20000100800 */
[----:B----4-:R-:W-:Y:S01]  /*e3950*/  IADD3 R231, P1, PT, R132, UR13, RZ ;  /* 0x0000000d84e77c10 */ /* 0x010fe2000ff3e0ff */
[----:B------:R-:W-:Y:S01]  /*e3960*/  IMAD.MOV.U32 R246, RZ, RZ, R233 ;  /* 0x000000fffff67224 */ /* 0x000fe200078e00e9 */
[----:B------:R-:W-:Y:S01]  /*e3970*/  IADD3.X R228, PT, PT, R137, UR4, RZ, P0, !PT ;  /* 0x0000000489e47c10 */ /* 0x000fe200087fe4ff */
[----:B------:R1:W-:Y:S01]  /*e3980*/  STL [R1+0x68], R124 ;  /* 0x0000687c01007387 */ /* 0x0003e20000100800 */
[----:B------:R-:W-:Y:S02]  /*e3990*/  IADD3 R233, P2, PT, R128, UR13, RZ ;  /* 0x0000000d80e97c10 */ /* 0x000fe4000ff5e0ff */
[----:B------:R-:W-:Y:S01]  /*e39a0*/  IADD3.X R230, PT, PT, R133, UR4, RZ, P1, !PT ;  /* 0x0000000485e67c10 */ /* 0x000fe20008ffe4ff */
[----:B------:R-:W2:Y:S01]  /*e39b0*/  LDL.LU R226, [R1+0x38] ;  /* 0x0000380001e27983 */ /* 0x000ea20000300800 */
[----:B------:R-:W-:-:S02]  /*e39c0*/  MOV R247, R232 ;  /* 0x000000e800f77202 */ /* 0x000fc40000000f00 */
[----:B---3--:R-:W-:Y:S01]  /*e39d0*/  IADD3 R128, P1, PT, R116, UR13, RZ ;  /* 0x0000000d74807c10 */ /* 0x008fe2000ff3e0ff */
[----:B------:R-:W2:Y:S01]  /*e39e0*/  LDL.LU R227, [R1+0x3c] ;  /* 0x00003c0001e37983 */ /* 0x000ea20000300800 */
[----:B-1----:R-:W-:-:S03]  /*e39f0*/  IADD3 R124, P0, PT, R120, UR13, RZ ;  /* 0x0000000d787c7c10 */ /* 0x002fc6000ff1e0ff */
[----:B------:R1:W-:Y:S01]  /*e3a00*/  STL.64 [R1+0xa80], R240 ;  /* 0x000a80f001007387 */ /* 0x0003e20000100a00 */
[----:B------:R-:W-:-:S03]  /*e3a10*/  IADD3.X R232, PT, PT, R129, UR4, RZ, P2, !PT ;  /* 0x0000000481e87c10 */ /* 0x000fc600097fe4ff */
[----:B------:R3:W-:Y:S04]  /*e3a20*/  STL.64 [R1+0xa88], R242 ;  /* 0x000a88f201007387 */ /* 0x0007e80000100a00 */
[----:B------:R4:W-:Y:S04]  /*e3a30*/  STL [R1+0x54], R124 ;  /* 0x0000547c01007387 */ /* 0x0009e80000100800 */
[----:B------:R2:W-:Y:S04]  /*e3a40*/  STL [R1+0x5c], R128 ;  /* 0x00005c8001007387 */ /* 0x0005e80000100800 */
[----:B-1----:R-:W2:Y:S01]  /*e3a50*/  LDL.LU R240, [R1+0x10] ;  /* 0x0000100001f07983 */ /* 0x002ea20000300800 */
[----:B---3--:R-:W-:Y:S01]  /*e3a60*/  IMAD.MOV.U32 R243, RZ, RZ, R252 ;  /* 0x000000fffff37224 */ /* 0x008fe200078e00fc */
[----:B------:R-:W-:Y:S01]  /*e3a70*/  IADD3.X R120, PT, PT, R121, UR4, RZ, P0, !PT ;  /* 0x0000000479787c10 */ /* 0x000fe200087fe4ff */
[----:B------:R-:W-:Y:S01]  /*e3a80*/  HMMA.1688.F32.TF32 R244, R236, R214, R244 ;  /* 0x000000d6ecf4723c */ /* 0x000fe200000810f4 */
[----:B------:R-:W-:-:S02]  /*e3a90*/  IADD3 R125, P2, PT, R112, UR13, RZ ;  /* 0x0000000d707d7c10 */ /* 0x000fc4000ff5e0ff */
[----:B----4-:R-:W-:-:S03]  /*e3aa0*/  IADD3 R124, P3, PT, R108, UR13, RZ ;  /* 0x0000000d6c7c7c10 */ /* 0x010fc6000ff7e0ff */
[----:B------:R-:W-:Y:S04]  /*e3ab0*/  STL [R1+0x64], R125 ;  /* 0x0000647d01007387 */ /* 0x000fe80000100800 */
[----:B------:R1:W-:Y:S04]  /*e3ac0*/  STL [R1+0xb4], R124 ;  /* 0x0000b47c01007387 */ /* 0x0003e80000100800 */
[----:B------:R-:W3:Y:S04]  /*e3ad0*/  LDL.LU R241, [R1+0x14] ;  /* 0x0000140001f17983 */ /* 0x000ee80000300800 */
[----:B------:R-:W3:Y:S04]  /*e3ae0*/  LDL.LU R242, [R1+0x18] ;  /* 0x0000180001f27983 */ /* 0x000ee80000300800 */
[----:B------:R-:W5:Y:S04]  /*e3af0*/  LDL.LU R252, [R1+0x5878] ;  /* 0x0058780001fc7983 */ /* 0x000f680000300800 */
[----:B------:R-:W4:Y:S04]  /*e3b00*/  LDL.LU.64 R136, [R1+0x1ab0] ;  /* 0x001ab00001887983 */ /* 0x000f280000300a00 */
[----:B------:R-:W3:Y:S04]  /*e3b10*/  LDL.LU.64 R132, [R1+0x1aa8] ;  /* 0x001aa80001847983 */ /* 0x000ee80000300a00 */
[----:B------:R2:W-:Y:S04]  /*e3b20*/  STL [R1+0x50], R120 ;  /* 0x0000507801007387 */ /* 0x0005e80000100800 */
[----:B--2---:R-:W2:Y:S04]  /*e3b30*/  LDL.LU.64 R128, [R1+0x1aa0] ;  /* 0x001aa00001807983 */ /* 0x004ea80000300a00 */
[----:B-1----:R-:W2:Y:S01]  /*e3b40*/  LDL.LU.64 R124, [R1+0x1a58] ;  /* 0x001a5800017c7983 */ /* 0x002ea20000300a00 */
[----:B------:R-:W-:-:S02]  /*e3b50*/  IADD3.X R116, PT, PT, R117, UR4, RZ, P1, !PT ;  /* 0x0000000475747c10 */ /* 0x000fc40008ffe4ff */
[----:B------:R-:W-:Y:S02]  /*e3b60*/  IADD3.X R112, PT, PT, R113, UR4, RZ, P2, !PT ;  /* 0x0000000471707c10 */ /* 0x000fe400097fe4ff */
[----:B------:R-:W-:Y:S01]  /*e3b70*/  IADD3.X R108, PT, PT, R109, UR4, RZ, P3, !PT ;  /* 0x000000046d6c7c10 */ /* 0x000fe20009ffe4ff */
[----:B------:R1:W-:Y:S04]  /*e3b80*/  STL [R1+0x58], R116 ;  /* 0x0000587401007387 */ /* 0x0003e80000100800 */
[----:B------:R1:W-:Y:S04]  /*e3b90*/  STL [R1+0x60], R112 ;  /* 0x0000607001007387 */ /* 0x0003e80000100800 */
[----:B------:R-:W2:Y:S04]  /*e3ba0*/  LDL.LU.64 R120, [R1+0x1a50] ;  /* 0x001a500001787983 */ /* 0x000ea80000300a00 */
[----:B------:R1:W-:Y:S04]  /*e3bb0*/  STL [R1+0xb0], R108 ;  /* 0x0000b06c01007387 */ /* 0x0003e80000100800 */
[----:B-1----:R-:W2:Y:S04]  /*e3bc0*/  LDL.LU.64 R116, [R1+0x1a48] ;  /* 0x001a480001747983 */ /* 0x002ea80000300a00 */
[----:B------:R1:W-:Y:S04]  /*e3bd0*/  STL.64 [R1+0xa90], R244 ;  /* 0x000a90f401007387 */ /* 0x0003e80000100a00 */
[----:B------:R1:W-:Y:S04]  /*e3be0*/  STL.64 [R1+0xa98], R246 ;  /* 0x000a98f601007387 */ /* 0x0003e80000100a00 */
[----:B------:R-:W2:Y:S04]  /*e3bf0*/  LDL.LU.64 R112, [R1+0x1a40] ;  /* 0x001a400001707983 */ /* 0x000ea80000300a00 */
[----:B------:R-:W2:Y:S01]  /*e3c00*/  LDL.LU.64 R108, [R1+0x19f8] ;  /* 0x0019f800016c7983 */ /* 0x000ea20000300a00 */
[----:B-1----:R-:W-:Y:S01]  /*e3c10*/  MOV R245, R221 ;  /* 0x000000dd00f57202 */ /* 0x002fe20000000f00 */
[----:B------:R-:W-:-:S02]  /*e3c20*/  IMAD.MOV.U32 R246, RZ, RZ, R220 ;  /* 0x000000fffff67224 */ /* 0x000fc400078e00dc */
[----:B------:R-:W-:Y:S01]  /*e3c30*/  IMAD.MOV.U32 R247, RZ, RZ, R3 ;  /* 0x000000fffff77224 */ /* 0x000fe200078e0003 */
[----:B------:R-:W-:Y:S01]  /*e3c40*/  HMMA.1688.F32.TF32 R220, R236, R110, R224 ;  /* 0x0000006eecdc723c */ /* 0x000fe200000810e0 */
[----:B------:R-:W-:Y:S02]  /*e3c50*/  IMAD.MOV.U32 R244, RZ, RZ, R2 ;  /* 0x000000fffff47224 */ /* 0x000fe400078e0002 */
[----:B------:R-:W5:Y:S01]  /*e3c60*/  LDL.LU R2, [R1+0x5874] ;  /* 0x0058740001027983 */ /* 0x000f620000300800 */
[----:B----4-:R-:W-:Y:S02]  /*e3c70*/  IADD3 R140, P0, PT, R136, UR13, RZ ;  /* 0x0000000d888c7c10 */ /* 0x010fe4000ff1e0ff */
[----:B---3--:R-:W-:-:S03]  /*e3c80*/  IADD3 R3, P1, PT, R132, UR13, RZ ;  /* 0x0000000d84037c10 */ /* 0x008fc6000ff3e0ff */
[----:B------:R1:W-:Y:S04]  /*e3c90*/  STL [R1+0x9c], R140 ;  /* 0x00009c8c01007387 */ /* 0x0003e80000100800 */
[----:B------:R3:W-:Y:S01]  /*e3ca0*/  STL [R1+0xa4], R3 ;  /* 0x0000a40301007387 */ /* 0x0007e20000100800 */
[----:B--2---:R-:W-:Y:S02]  /*e3cb0*/  IADD3 R141, P2, PT, R128, UR13, RZ ;  /* 0x0000000d808d7c10 */ /* 0x004fe4000ff5e0ff */
[----:B-1----:R-:W-:Y:S02]  /*e3cc0*/  IADD3 R140, P3, PT, R124, UR13, RZ ;  /* 0x0000000d7c8c7c10 */ /* 0x002fe4000ff7e0ff */
[----:B---3--:R-:W-:Y:S01]  /*e3cd0*/  IADD3.X R3, PT, PT, R137, UR4, RZ, P0, !PT ;  /* 0x0000000489037c10 */ /* 0x008fe200087fe4ff */
[----:B------:R-:W-:Y:S01]  /*e3ce0*/  STL [R1+0xac], R141 ;  /* 0x0000ac8d01007387 */ /* 0x000fe20000100800 */
[----:B------:R-:W-:-:S02]  /*e3cf0*/  IADD3.X R132, PT, PT, R133, UR4, RZ, P1, !PT ;  /* 0x0000000485847c10 */ /* 0x000fc40008ffe4ff */
[----:B------:R-:W-:Y:S01]  /*e3d00*/  IADD3.X R128, PT, PT, R129, UR4, RZ, P2, !PT ;  /* 0x0000000481807c10 */ /* 0x000fe200097fe4ff */
[----:B------:R-:W-:Y:S04]  /*e3d10*/  STL [R1+0x114], R140 ;  /* 0x0001148c01007387 */ /* 0x000fe80000100800 */
[----:B------:R1:W-:Y:S04]  /*e3d20*/  STL [R1+0x98], R3 ;  /* 0x0000980301007387 */ /* 0x0003e80000100800 */
[----:B------:R2:W-:Y:S01]  /*e3d30*/  STL [R1+0xa0], R132 ;  /* 0x0000a08401007387 */ /* 0x0005e20000100800 */
[----:B-1----:R-:W-:-:S03]  /*e3d40*/  IADD3.X R3, PT, PT, R125, UR4, RZ, P3, !PT ;  /* 0x000000047d037c10 */ /* 0x002fc60009ffe4ff */
[----:B------:R1:W-:Y:S04]  /*e3d50*/  STL [R1+0xa8], R128 ;  /* 0x0000a88001007387 */ /* 0x0003e80000100800 */
[----:B------:R-:W3:Y:S04]  /*e3d60*/  LDL.LU.64 R136, [R1+0x19f0] ;  /* 0x0019f00001887983 */ /* 0x000ee80000300a00 */
[----:B------:R4:W-:Y:S04]  /*e3d70*/  STL [R1+0x110], R3 ;  /* 0x0001100301007387 */ /* 0x0009e80000100800 */
[----:B--2---:R-:W2:Y:S04]  /*e3d80*/  LDL.LU.64 R132, [R1+0x19e8] ;  /* 0x0019e80001847983 */ /* 0x004ea80000300a00 */
[----:B------:R-:W-:Y:S04]  /*e3d90*/  STL.64 [R1+0xaa0], R220 ;  /* 0x000aa0dc01007387 */ /* 0x000fe80000100a00 */
[----:B------:R-:W-:Y:S04]  /*e3da0*/  STL.64 [R1+0xaa8], R222 ;  /* 0x000aa8de01007387 */ /* 0x000fe80000100a00 */
[----:B-1----:R-:W2:Y:S04]  /*e3db0*/  LDL.LU.64 R128, [R1+0x19e0] ;  /* 0x0019e00001807983 */ /* 0x002ea80000300a00 */
[----:B------:R-:W2:Y:S01]  /*e3dc0*/  LDL.LU.64 R124, [R1+0x1980] ;  /* 0x00198000017c7983 */ /* 0x000ea20000300a00 */
[----:B------:R-:W-:-:S02]  /*e3dd0*/  IADD3 R111, P0, PT, R120, UR13, RZ ;  /* 0x0000000d786f7c10 */ /* 0x000fc4000ff1e0ff */
[----:B----4-:R-:W-:Y:S02]  /*e3de0*/  IADD3 R3, P1, PT, R116, UR13, RZ ;  /* 0x0000000d74037c10 */ /* 0x010fe4000ff3e0ff */
[----:B------:R-:W-:Y:S01]  /*e3df0*/  IADD3 R110, P2, PT, R112, UR13, RZ ;  /* 0x0000000d706e7c10 */ /* 0x000fe2000ff5e0ff */
[----:B------:R1:W-:Y:S04]  /*e3e00*/  STL [R1+0xfc], R111 ;  /* 0x0000fc6f01007387 */ /* 0x0003e80000100800 */
[----:B------:R4:W-:Y:S04]  /*e3e10*/  STL [R1+0x104], R3 ;  /* 0x0001040301007387 */ /* 0x0009e80000100800 */
[----:B------:R4:W-:Y:S01]  /*e3e20*/  STL [R1+0x10c], R110 ;  /* 0x00010c6e01007387 */ /* 0x0009e20000100800 */
[----:B-1----:R-:W-:-:S02]  /*e3e30*/  IADD3 R111, P3, PT, R108, UR13, RZ ;  /* 0x0000000d6c6f7c10 */ /* 0x002fc4000ff7e0ff */
[----:B----4-:R-:W-:-:S03]  /*e3e40*/  IADD3.X R3, PT, PT, R121, UR4, RZ, P0, !PT ;  /* 0x0000000479037c10 */ /* 0x010fc600087fe4ff */
[----:B------:R-:W-:Y:S01]  /*e3e50*/  STL [R1+0x174], R111 ;  /* 0x0001746f01007387 */ /* 0x000fe20000100800 */
[----:B------:R-:W-:-:S03]  /*e3e60*/  IADD3.X R110, PT, PT, R117, UR4, RZ, P1, !PT ;  /* 0x00000004756e7c10 */ /* 0x000fc60008ffe4ff */
[----:B------:R1:W-:Y:S04]  /*e3e70*/  STL [R1+0xf8], R3 ;  /* 0x0000f80301007387 */ /* 0x0003e80000100800 */
[----:B------:R4:W-:Y:S01]  /*e3e80*/  STL [R1+0x100], R110 ;  /* 0x0001006e01007387 */ /* 0x0009e20000100800 */
[----:B-1----:R-:W-:Y:S02]  /*e3e90*/  IADD3.X R3, PT, PT, R109, UR4, RZ, P3, !PT ;  /* 0x000000046d037c10 */ /* 0x002fe40009ffe4ff */
[----:B----4-:R-:W-:Y:S01]  /*e3ea0*/  HMMA.1688.F32.TF32 R108, R236, R114, R240 ;  /* 0x00000072ec6c723c */ /* 0x010fe200000810f0 */
[----:B------:R-:W-:-:S05]  /*e3eb0*/  IADD3.X R112, PT, PT, R113, UR4, RZ, P2, !PT ;  /* 0x0000000471707c10 */ /* 0x000fca00097fe4ff */
[----:B------:R1:W-:Y:S04]  /*e3ec0*/  STL [R1+0x108], R112 ;  /* 0x0001087001007387 */ /* 0x0003e80000100800 */
[----:B------:R-:W4:Y:S04]  /*e3ed0*/  LDL.LU.64 R120, [R1+0x1998] ;  /* 0x0019980001787983 */ /* 0x000f280000300a00 */
[----:B------:R-:W-:Y:S04]  /*e3ee0*/  STL [R1+0x170], R3 ;  /* 0x0001700301007387 */ /* 0x000fe80000100800 */
[----:B------:R-:W4:Y:S04]  /*e3ef0*/  LDL.LU.64 R116, [R1+0x1990] ;  /* 0x0019900001747983 */ /* 0x000f280000300a00 */
[----:B------:R1:W-:Y:S04]  /*e3f00*/  STL.64 [R1+0xab0], R108 ;  /* 0x000ab06c01007387 */ /* 0x0003e80000100a00 */
[----:B------:R3:W-:Y:S04]  /*e3f10*/  STL.64 [R1+0xab8], R110 ;  /* 0x000ab86e01007387 */ /* 0x0007e80000100a00 */
[----:B-1----:R-:W4:Y:S04]  /*e3f20*/  LDL.LU.64 R112, [R1+0x1988] ;  /* 0x0019880001707983 */ /* 0x002f280000300a00 */
[----:B------:R-:W4:Y:S01]  /*e3f30*/  LDL.LU.64 R108, [R1+0x1cd0] ;  /* 0x001cd000016c7983 */ /* 0x000f220000300a00 */
[----:B---3--:R-:W-:-:S05]  /*e3f40*/  IADD3 R110, P0, PT, R136, UR13, RZ ;  /* 0x0000000d886e7c10 */ /* 0x008fca000ff1e0ff */
[----:B------:R1:W-:Y:S01]  /*e3f50*/  STL [R1+0x15c], R110 ;  /* 0x00015c6e01007387 */ /* 0x0003e20000100800 */
[----:B--2---:R-:W-:-:S05]  /*e3f60*/  IADD3 R3, P1, PT, R132, UR13, RZ ;  /* 0x0000000d84037c10 */ /* 0x004fca000ff3e0ff */
[----:B------:R2:W-:Y:S01]  /*e3f70*/  STL [R1+0x164], R3 ;  /* 0x0001640301007387 */ /* 0x0005e20000100800 */
[----:B------:R-:W-:Y:S02]  /*e3f80*/  IADD3 R111, P2, PT, R128, UR13, RZ ;  /* 0x0000000d806f7c10 */ /* 0x000fe4000ff5e0ff */
[----:B-1----:R-:W-:-:S03]  /*e3f90*/  IADD3 R110, P3, PT, R124, UR13, RZ ;  /* 0x0000000d7c6e7c10 */ /* 0x002fc6000ff7e0ff */
[----:B------:R1:W-:Y:S01]  /*e3fa0*/  STL [R1+0x16c], R111 ;  /* 0x00016c6f01007387 */ /* 0x0003e20000100800 */
[----:B--2---:R-:W-:-:S03]  /*e3fb0*/  IADD3.X R3, PT, PT, R137, UR4, RZ, P0, !PT ;  /* 0x0000000489037c10 */ /* 0x004fc600087fe4ff */
[----:B------:R2:W-:Y:S01]  /*e3fc0*/  STL [R1+0x1e4], R110 ;  /* 0x0001e46e01007387 */ /* 0x0005e20000100800 */
[----:B-1----:R-:W-:-:S03]  /*e3fd0*/  IADD3.X R111, PT, PT, R133, UR4, RZ, P1, !PT ;  /* 0x00000004856f7c10 */ /* 0x002fc60008ffe4ff */
[----:B------:R-:W-:Y:S01]  /*e3fe0*/  STL [R1+0x158], R3 ;  /* 0x0001580301007387 */ /* 0x000fe20000100800 */
[----:B--2---:R-:W-:-:S03]  /*e3ff0*/  IADD3.X R110, PT, PT, R129, UR4, RZ, P2, !PT ;  /* 0x00000004816e7c10 */ /* 0x004fc600097fe4ff */
[----:B------:R-:W-:Y:S04]  /*e4000*/  STL [R1+0x160], R111 ;  /* 0x0001606f01007387 */ /* 0x000fe80000100800 */
[----:B------:R1:W-:Y:S04]  /*e4010*/  STL [R1+0x168], R110 ;  /* 0x0001686e01007387 */ /* 0x0003e80000100800 */
[----:B-1----:R-:W2:Y:S01]  /*e4020*/  LDL.LU.64 R110, [R1+0x1cc8] ;  /* 0x001cc800016e7983 */ /* 0x002ea20000300a00 */
[----:B------:R-:W-:Y:S01]  /*e4030*/  HMMA.1688.F32.TF32 R220, R236, R210, R244 ;  /* 0x000000d2ecdc723c */ /* 0x000fe200000810f4 */
[----:B------:R-:W-:-:S05]  /*e4040*/  IADD3.X R3, PT, PT, R125, UR4, RZ, P3, !PT ;  /* 0x000000047d037c10 */ /* 0x000fca0009ffe4ff */
[----:B------:R1:W-:Y:S04]  /*e4050*/  STL [R1+0x1e0], R3 ;  /* 0x0001e00301007387 */ /* 0x0003e80000100800 */
[----:B------:R-:W3:Y:S01]  /*e4060*/  LDL.LU.64 R156, [R1+0x1cc0] ;  /* 0x001cc000019c7983 */ /* 0x000ee20000300a00 */
[----:B----4-:R-:W-:-:S08]  /*e4070*/  IADD3 R115, P0, PT, R120, UR13, RZ ;  /* 0x0000000d78737c10 */ /* 0x010fd0000ff1e0ff */
[----:B------:R-:W-:Y:S04]  /*e4080*/  STL.64 [R1+0xac0], R220 ;  /* 0x000ac0dc01007387 */ /* 0x000fe80000100a00 */
[----:B------:R-:W-:Y:S01]  /*e4090*/  STL.64 [R1+0xac8], R222 ;  /* 0x000ac8de01007387 */ /* 0x000fe20000100a00 */
[----:B------:R-:W-:-:S03]  /*e40a0*/  IADD3 R114, P1, PT, R116, UR13, RZ ;  /* 0x0000000d74727c10 */ /* 0x000fc6000ff3e0ff */
[----:B------:R-:W4:Y:S04]  /*e40b0*/  LDL.LU.64 R152, [R1+0x1cb8] ;  /* 0x001cb80001987983 */ /* 0x000f280000300a00 */
[----:B------:R-:W3:Y:S04]  /*e40c0*/  LDL.LU.64 R148, [R1+0x1c30] ;  /* 0x001c300001947983 */ /* 0x000ee80000300a00 */
[----:B------:R1:W-:Y:S02]  /*e40d0*/  STL [R1+0x1cc], R115 ;  /* 0x0001cc7301007387 */ /* 0x0003e40000100800 */
[----:B-1----:R-:W-:-:S02]  /*e40e0*/  IADD3 R3, P2, PT, R112, UR13, RZ ;  /* 0x0000000d70037c10 */ /* 0x002fc4000ff5e0ff */
[----:B------:R1:W-:Y:S01]  /*e40f0*/  STL [R1+0x1d4], R114 ;  /* 0x0001d47201007387 */ /* 0x0003e20000100800 */
[----:B------:R-:W-:-:S03]  /*e4100*/  IADD3.X R115, PT, PT, R121, UR4, RZ, P0, !PT ;  /* 0x0000000479737c10 */ /* 0x000fc600087fe4ff */
[----:B------:R1:W-:Y:S02]  /*e4110*/  STL [R1+0x1dc], R3 ;  /* 0x0001dc0301007387 */ /* 0x0003e40000100800 */
[----:B-1----:R-:W-:Y:S02]  /*e4120*/  IADD3.X R114, PT, PT, R117, UR4, RZ, P1, !PT ;  /* 0x0000000475727c10 */ /* 0x002fe40008ffe4ff */
[----:B------:R-:W-:Y:S04]  /*e4130*/  STL [R1+0x1c8], R115 ;  /* 0x0001c87301007387 */ /* 0x000fe80000100800 */
[----:B------:R-:W4:Y:S01]  /*e4140*/  LDL.LU.64 R144, [R1+0x1c28] ;  /* 0x001c280001907983 */ /* 0x000f220000300a00 */
[----:B------:R-:W-:-:S03]  /*e4150*/  IADD3.X R3, PT, PT, R113, UR4, RZ, P2, !PT ;  /* 0x0000000471037c10 */ /* 0x000fc600097fe4ff */
[----:B------:R1:W-:Y:S04]  /*e4160*/  STL [R1+0x1d0], R114 ;  /* 0x0001d07201007387 */ /* 0x0003e80000100800 */
[----:B------:R-:W4:Y:S01]  /*e4170*/  LDL.LU.64 R140, [R1+0x1c20] ;  /* 0x001c2000018c7983 */ /* 0x000f220000300a00 */
[----:B-1----:R-:W-:Y:S03]  /*e4180*/  HMMA.1688.F32.TF32 R112, R236, R206, R248 ;  /* 0x000000ceec70723c */ /* 0x002fe600000810f8 */
[----:B------:R-:W-:Y:S01]  /*e4190*/  STL [R1+0x1d8], R3 ;  /* 0x0001d80301007387 */ /* 0x000fe20000100800 */
[----:B------:R-:W-:-:S03]  /*e41a0*/  IADD3 R185, P3, PT, R108, UR13, RZ ;  /* 0x0000000d6cb97c10 */ /* 0x000fc6000ff7e0ff */
[----:B------:R-:W4:Y:S04]  /*e41b0*/  LDL.LU.64 R136, [R1+0x1c18] ;  /* 0x001c180001887983 */ /* 0x000f280000300a00 */
[----:B------:R-:W4:Y:S04]  /*e41c0*/  LDL.LU.64 R132, [R1+0x1bb0] ;  /* 0x001bb00001847983 */ /* 0x000f280000300a00 */
[----:B------:R-:W4:Y:S01]  /*e41d0*/  LDL.LU.64 R128, [R1+0x1ba8] ;  /* 0x001ba80001807983 */ /* 0x000f220000300a00 */
[----:B------:R-:W-:-:S03]  /*e41e0*/  IADD3.X R184, PT, PT, R109, UR4, RZ, P3, !PT ;  /* 0x000000046db87c10 */ /* 0x000fc60009ffe4ff */
[----:B------:R-:W4:Y:S04]  /*e41f0*/  LDL.LU.64 R124, [R1+0x1ba0] ;  /* 0x001ba000017c7983 */ /* 0x000f280000300a00 */
[----:B------:R-:W-:Y:S04]  /*e4200*/  STL.64 [R1+0xad0], R112 ;  /* 0x000ad07001007387 */ /* 0x000fe80000100a00 */
[----:B------:R1:W-:Y:S04]  /*e4210*/  STL.64 [R1+0xad8], R114 ;  /* 0x000ad87201007387 */ /* 0x0003e80000100a00 */
[----:B------:R-:W4:Y:S04]  /*e4220*/  LDL.LU.64 R120, [R1+0x1b98] ;  /* 0x001b980001787983 */ /* 0x000f280000300a00 */
[----:B------:R-:W4:Y:S04]  /*e4230*/  LDL.LU.64 R108, [R1+0x1b38] ;  /* 0x001b3800016c7983 */ /* 0x000f280000300a00 */
[----:B------:R-:W4:Y:S04]  /*e4240*/  LDL.LU.64 R116, [R1+0x1b30] ;  /* 0x001b300001747983 */ /* 0x000f280000300a00 */
[----:B-1----:R-:W4:Y:S04]  /*e4250*/  LDL.LU.64 R114, [R1+0x1b28] ;  /* 0x001b280001727983 */ /* 0x002f280000300a00 */
[----:B------:R-:W4:Y:S01]  /*e4260*/  LDL.LU.64 R112, [R1+0x1b20] ;  /* 0x001b200001707983 */ /* 0x000f220000300a00 */
[----:B--2---:R-:W-:-:S04]  /*e4270*/  IADD3 R173, P0, PT, R110, UR13, RZ ;  /* 0x0000000d6ead7c10 */ /* 0x004fc8000ff1e0ff */
[----:B------:R-:W-:Y:S02]  /*e4280*/  IADD3.X R172, PT, PT, R111, UR4, RZ, P0, !PT ;  /* 0x000000046fac7c10 */ /* 0x000fe400087fe4ff */
[----:B------:R-:W2:Y:S01]  /*e4290*/  LDL.LU.64 R110, [R1+0x1ad8] ;  /* 0x001ad800016e7983 */ /* 0x000ea20000300a00 */
[----:B------:R-:W-:-:S15]  /*e42a0*/  HMMA.1688.F32.TF32 R52, R236, R202, R52 ;  /* 0x000000caec34723c */ /* 0x000fde0000081034 */
[----:B------:R-:W-:-:S04]  /*e42b0*/  NOP ;  /* 0x0000000000007918 */ /* 0x000fc80000000000 */
[----:B------:R-:W-:Y:S04]  /*e42c0*/  STL.64 [R1+0xae0], R52 ;  /* 0x000ae03401007387 */ /* 0x000fe80000100a00 */
[----:B------:R1:W-:Y:S01]  /*e42d0*/  STL.64 [R1+0xae8], R54 ;  /* 0x000ae83601007387 */ /* 0x0003e20000100a00 */
[----:B---3--:R-:W-:Y:S01]  /*e42e0*/  IADD3 R201, P3, PT, R148, UR13, RZ ;  /* 0x0000000d94c97c10 */ /* 0x008fe2000ff7e0ff */
[----:B-1----:R-:W-:Y:S03]  /*e42f0*/  HMMA.1688.F32.TF32 R52, R236, R198, R56 ;  /* 0x000000c6ec34723c */ /* 0x002fe60000081038 */
[----:B------:R-:W-:Y:S02]  /*e4300*/  IADD3.X R200, PT, PT, R149, UR4, RZ, P3, !PT ;  /* 0x0000000495c87c10 */ /* 0x000fe40009ffe4ff */
[----:B------:R-:W-:-:S03]  /*e4310*/  IADD3 R177, P1, PT, R156, UR13, RZ ;  /* 0x0000000d9cb17c10 */ /* 0x000fc6000ff3e0ff */
[----:B------:R-:W-:Y:S01]  /*e4320*/  HMMA.1688.F32.TF32 R60, R236, R194, R60 ;  /* 0x000000c2ec3c723c */ /* 0x000fe2000008103c */
[----:B----4-:R-:W-:Y:S02]  /*e4330*/  IADD3 R181, P2, PT, R152, UR13, RZ ;  /* 0x0000000d98b57c10 */ /* 0x010fe4000ff5e0ff */
[----:B------:R-:W-:Y:S02]  /*e4340*/  IADD3.X R176, PT, PT, R157, UR4, RZ, P1, !PT ;  /* 0x000000049db07c10 */ /* 0x000fe40008ffe4ff */
[----:B------:R-:W-:-:S06]  /*e4350*/  IADD3 R189, P0, PT, R144, UR13, RZ ;  /* 0x0000000d90bd7c10 */ /* 0x000fcc000ff1e0ff */
[----:B------:R-:W-:Y:S04]  /*e4360*/  STL.64 [R1+0xaf0], R52 ;  /* 0x000af03401007387 */ /* 0x000fe80000100a00 */
[----:B------:R-:W-:Y:S01]  /*e4370*/  STL.64 [R1+0xaf8], R54 ;  /* 0x000af83601007387 */ /* 0x000fe20000100a00 */
[----:B------:R-:W-:-:S04]  /*e4380*/  IADD3 R227, P3, PT, R132, UR13, RZ ;  /* 0x0000000d84e37c10 */ /* 0x000fc8000ff7e0ff */
[----:B------:R-:W-:Y:S02]  /*e4390*/  IADD3.X R226, PT, PT, R133, UR4, RZ, P3, !PT ;  /* 0x0000000485e27c10 */ /* 0x000fe40009ffe4ff */
[----:B------:R-:W-:Y:S02]  /*e43a0*/  IADD3.X R180, PT, PT, R153, UR4, RZ, P2, !PT ;  /* 0x0000000499b47c10 */ /* 0x000fe400097fe4ff */
[----:B------:R-:W-:Y:S02]  /*e43b0*/  IADD3 R193, P1, PT, R140, UR13, RZ ;  /* 0x0000000d8cc17c10 */ /* 0x000fe4000ff3e0ff */
[----:B------:R-:W-:Y:S02]  /*e43c0*/  IADD3 R197, P2, PT, R136, UR13, RZ ;  /* 0x0000000d88c57c10 */ /* 0x000fe4000ff5e0ff */
[----:B------:R-:W-:-:S05]  /*e43d0*/  IADD3 R3, P3, PT, R108, UR13, RZ ;  /* 0x0000000d6c037c10 */ /* 0x000fca000ff7e0ff */
[----:B------:R1:W-:Y:S01]  /*e43e0*/  STL [R1+0x34], R3 ;  /* 0x0000340301007387 */ /* 0x0003e20000100800 */
[----:B------:R-:W-:Y:S02]  /*e43f0*/  IADD3.X R188, PT, PT, R145, UR4, RZ, P0, !PT ;  /* 0x0000000491bc7c10 */ /* 0x000fe400087fe4ff */
[----:B-1----:R-:W-:Y:S02]  /*e4400*/  IADD3.X R3, PT, PT, R109, UR4, RZ, P3, !PT ;  /* 0x000000046d037c10 */ /* 0x002fe40009ffe4ff */
[----:B------:R-:W3:Y:S04]  /*e4410*/  LDL.LU.64 R108, [R1+0x1ad0] ;  /* 0x001ad000016c7983 */ /* 0x000ee80000300a00 */
[----:B------:R-:W4:Y:S01]  /*e4420*/  LDL.LU.64 R56, [R1+0x1ac8] ;  /* 0x001ac80001387983 */ /* 0x000f220000300a00 */
[----:B------:R-:W-:-:S03]  /*e4430*/  IADD3 R221, P0, PT, R128, UR13, RZ ;  /* 0x0000000d80dd7c10 */ /* 0x000fc6000ff1e0ff */
[----:B------:R1:W-:Y:S04]  /*e4440*/  STL [R1+0x30], R3 ;  /* 0x0000300301007387 */ /* 0x0003e80000100800 */
[----:B------:R-:W4:Y:S01]  /*e4450*/  LDL.LU.64 R54, [R1+0x1ac0] ;  /* 0x001ac00001367983 */ /* 0x000f220000300a00 */
[----:B------:R-:W-:-:S03]  /*e4460*/  IADD3.X R192, PT, PT, R141, UR4, RZ, P1, !PT ;  /* 0x000000048dc07c10 */ /* 0x000fc60008ffe4ff */
[----:B------:R-:W4:Y:S01]  /*e4470*/  LDL.LU.64 R52, [R1+0x1a78] ;  /* 0x001a780001347983 */ /* 0x000f220000300a00 */
[----:B------:R-:W-:Y:S02]  /*e4480*/  IADD3.X R196, PT, PT, R137, UR4, RZ, P2, !PT ;  /* 0x0000000489c47c10 */ /* 0x000fe400097fe4ff */
[----:B------:R-:W-:Y:S02]  /*e4490*/  IADD3 R223, P1, PT, R124, UR13, RZ ;  /* 0x0000000d7cdf7c10 */ /* 0x000fe4000ff3e0ff */
[----:B------:R-:W-:Y:S02]  /*e44a0*/  IADD3 R225, P2, PT, R120, UR13, RZ ;  /* 0x0000000d78e17c10 */ /* 0x000fe4000ff5e0ff */
[----:B------:R-:W-:Y:S02]  /*e44b0*/  IADD3.X R220, PT, PT, R129, UR4, RZ, P0, !PT ;  /* 0x0000000481dc7c10 */ /* 0x000fe400087fe4ff */
[----:B------:R-:W-:Y:S01]  /*e44c0*/  IADD3 R58, P0, PT, R116, UR13, RZ ;  /* 0x0000000d743a7c10 */ /* 0x000fe2000ff1e0ff */
[----:B------:R-:W-:Y:S01]  /*e44d0*/  STL.64 [R1+0xb00], R60 ;  /* 0x000b003c01007387 */ /* 0x000fe20000100a00 */
[----:B------:R-:W-:-:S02]  /*e44e0*/  IADD3.X R222, PT, PT, R125, UR4, RZ, P1, !PT ;  /* 0x000000047dde7c10 */ /* 0x000fc40008ffe4ff */
[----:B------:R-:W-:Y:S01]  /*e44f0*/  IADD3.X R224, PT, PT, R121, UR4, RZ, P2, !PT ;  /* 0x0000000479e07c10 */ /* 0x000fe200097fe4ff */
[----:B------:R-:W-:Y:S01]  /*e4500*/  STL.64 [R1+0xb08], R62 ;  /* 0x000b083e01007387 */ /* 0x000fe20000100a00 */
[----:B-1----:R-:W-:Y:S02]  /*e4510*/  IADD3 R3, P1, PT, R114, UR13, RZ ;  /* 0x0000000d72037c10 */ /* 0x002fe4000ff3e0ff */
[----:B------:R-:W-:Y:S01]  /*e4520*/  IADD3 R59, P2, PT, R112, UR13, RZ ;  /* 0x0000000d703b7c10 */ /* 0x000fe2000ff5e0ff */
[----:B------:R-:W-:Y:S04]  /*e4530*/  STL [R1+0xc], R58 ;  /* 0x00000c3a01007387 */ /* 0x000fe80000100800 */
[----:B------:R1:W-:Y:S04]  /*e4540*/  STL [R1+0x14], R3 ;  /* 0x0000140301007387 */ /* 0x0003e80000100800 */
[----:B------:R1:W-:Y:S02]  /*e4550*/  STL [R1+0x1c], R59 ;  /* 0x00001c3b01007387 */ /* 0x0003e40000100800 */
[----:B-1----:R-:W-:-:S02]  /*e4560*/  IADD3.X R3, PT, PT, R117, UR4, RZ, P0, !PT ;  /* 0x0000000475037c10 */ /* 0x002fc400087fe4ff */
[----:B------:R-:W-:Y:S02]  /*e4570*/  IADD3.X R59, PT, PT, R115, UR4, RZ, P1, !PT ;  /* 0x00000004733b7c10 */ /* 0x000fe40008ffe4ff */
[----:B--2---:R-:W-:-:S05]  /*e4580*/  IADD3 R58, P3, PT, R110, UR13, RZ ;  /* 0x0000000d6e3a7c10 */ /* 0x004fca000ff7e0ff */
[----:B------:R1:W-:Y:S04]  /*e4590*/  STL [R1+0x94], R58 ;  /* 0x0000943a01007387 */ /* 0x0003e80000100800 */
[----:B------:R2:W-:Y:S01]  /*e45a0*/  STL [R1+0x8], R3 ;  /* 0x0000080301007387 */ /* 0x0005e20000100800 */
[----:B-1----:R-:W-:-:S03]  /*e45b0*/  IADD3.X R58, PT, PT, R113, UR4, RZ, P2, !PT ;  /* 0x00000004713a7c10 */ /* 0x002fc600097fe4ff */
[----:B------:R-:W-:Y:S01]  /*e45c0*/  STL [R1+0x10], R59 ;  /* 0x0000103b01007387 */ /* 0x000fe20000100800 */
[----:B--2---:R-:W-:-:S03]  /*e45d0*/  IADD3.X R3, PT, PT, R111, UR4, RZ, P3, !PT ;  /* 0x000000046f037c10 */ /* 0x004fc60009ffe4ff */
[----:B------:R-:W2:Y:S04]  /*e45e0*/  LDL.LU.64 R110, [R1+0x1a70] ;  /* 0x001a7000016e7983 */ /* 0x000ea80000300a00 */
[----:B------:R1:W-:Y:S04]  /*e45f0*/  STL [R1+0x18], R58 ;  /* 0x0000183a01007387 */ /* 0x0003e80000100800 */
[----:B------:R-:W2:Y:S04]  /*e4600*/  LDL.LU.64 R62, [R1+0x1a68] ;  /* 0x001a6800013e7983 */ /* 0x000ea80000300a00 */
[----:B------:R3:W-:Y:S04]  /*e4610*/  STL [R1+0x90], R3 ;  /* 0x0000900301007387 */ /* 0x0007e80000100800 */
[----:B------:R-:W2:Y:S04]  /*e4620*/  LDL.LU.64 R60, [R1+0x1a60] ;  /* 0x001a6000013c7983 */ /* 0x000ea80000300a00 */
[----:B-1----:R-:W2:Y:S01]  /*e4630*/  LDL.LU.64 R58, [R1+0x1a18] ;  /* 0x001a1800013a7983 */ /* 0x002ea20000300a00 */
[C---:B------:R-:W-:Y:S08]  /*e4640*/  HMMA.1688.F32.TF32 R112, R236.reuse, R190, R64 ;  /* 0x000000beec70723c */ /* 0x040ff00000081040 */
[----:B------:R-:W-:Y:S11]  /*e4650*/  HMMA.1688.F32.TF32 R68, R236, R186, R68 ;  /* 0x000000baec44723c */ /* 0x000ff60000081044 */
[----:B------:R-:W-:Y:S04]  /*e4660*/  STL.64 [R1+0xb10], R112 ;  /* 0x000b107001007387 */ /* 0x000fe80000100a00 */
[----:B------:R-:W-:Y:S01]  /*e4670*/  STL.64 [R1+0xb18], R114 ;  /* 0x000b187201007387 */ /* 0x000fe20000100a00 */
[----:B---3--:R-:W-:-:S02]  /*e4680*/  IADD3 R65, P0, PT, R108, UR13, RZ ;  /* 0x0000000d6c417c10 */ /* 0x008fc4000ff1e0ff */
[----:B----4-:R-:W-:-:S03]  /*e4690*/  IADD3 R64, P1, PT, R56, UR13, RZ ;  /* 0x0000000d38407c10 */ /* 0x010fc6000ff3e0ff */
[----:B------:R1:W-:Y:S04]  /*e46a0*/  STL [R1+0x7c], R65 ;  /* 0x00007c4101007387 */ /* 0x0003e80000100800 */
[----:B------:R3:W-:Y:S01]  /*e46b0*/  STL [R1+0x84], R64 ;  /* 0x0000844001007387 */ /* 0x0007e20000100800 */
[----:B------:R-:W-:Y:S02]  /*e46c0*/  IADD3 R3, P2, PT, R54, UR13, RZ ;  /* 0x0000000d36037c10 */ /* 0x000fe4000ff5e0ff */
[----:B-1----:R-:W-:-:S03]  /*e46d0*/  IADD3 R65, P3, PT, R52, UR13, RZ ;  /* 0x0000000d34417c10 */ /* 0x002fc6000ff7e0ff */
[----:B------:R1:W-:Y:S01]  /*e46e0*/  STL [R1+0x8c], R3 ;  /* 0x00008c0301007387 */ /* 0x0003e20000100800 */
[----:B---3--:R-:W-:-:S03]  /*e46f0*/  IADD3.X R64, PT, PT, R109, UR4, RZ, P0, !PT ;  /* 0x000000046d407c10 */ /* 0x008fc600087fe4ff */
[----:B------:R-:W-:Y:S01]  /*e4700*/  STL [R1+0xf4], R65 ;  /* 0x0000f44101007387 */ /* 0x000fe20000100800 */
[----:B------:R-:W-:Y:S02]  /*e4710*/  IADD3.X R54, PT, PT, R55, UR4, RZ, P2, !PT ;  /* 0x0000000437367c10 */ /* 0x000fe400097fe4ff */
[----:B-1----:R-:W-:Y:S01]  /*e4720*/  IADD3.X R3, PT, PT, R57, UR4, RZ, P1, !PT ;  /* 0x0000000439037c10 */ /* 0x002fe20008ffe4ff */
[----:B------:R-:W-:Y:S04]  /*e4730*/  STL [R1+0x78], R64 ;  /* 0x0000784001007387 */ /* 0x000fe80000100800 */
[----:B------:R-:W3:Y:S04]  /*e4740*/  LDL.LU.64 R56, [R1+0x1a10] ;  /* 0x001a100001387983 */ /* 0x000ee80000300a00 */
[----:B------:R1:W-:Y:S04]  /*e4750*/  STL [R1+0x80], R3 ;  /* 0x0000800301007387 */ /* 0x0003e80000100800 */
[----:B------:R4:W-:Y:S01]  /*e4760*/  STL [R1+0x88], R54 ;  /* 0x0000883601007387 */ /* 0x0009e20000100800 */
[----:B-1----:R-:W-:-:S03]  /*e4770*/  IADD3.X R3, PT, PT, R53, UR4, RZ, P3, !PT ;  /* 0x0000000435037c10 */ /* 0x002fc60009ffe4ff */
[----:B----4-:R-:W4:Y:S04]  /*e4780*/  LDL.LU.64 R54, [R1+0x1a08] ;  /* 0x001a080001367983 */ /* 0x010f280000300a00 */
[----:B------:R-:W4:Y:S04]  /*e4790*/  LDL.LU.64 R108, [R1+0x1a00] ;  /* 0x001a0000016c7983 */ /* 0x000f280000300a00 */
[----:B------:R1:W-:Y:S04]  /*e47a0*/  STL [R1+0xf0], R3 ;  /* 0x0000f00301007387 */ /* 0x0003e80000100800 */
[----:B------:R-:W4:Y:S04]  /*e47b0*/  LDL.LU.64 R52, [R1+0x19a0] ;  /* 0x0019a00001347983 */ /* 0x000f280000300a00 */
[----:B------:R-:W-:Y:S04]  /*e47c0*/  STL.64 [R1+0xb20], R68 ;  /* 0x000b204401007387 */ /* 0x000fe80000100a00 */
[----:B------:R-:W-:Y:S01]  /*e47d0*/  STL.64 [R1+0xb28], R70 ;  /* 0x000b284601007387 */ /* 0x000fe20000100a00 */
[----:B--2---:R-:W-:-:S05]  /*e47e0*/  IADD3 R64, P0, PT, R110, UR13, RZ ;  /* 0x0000000d6e407c10 */ /* 0x004fca000ff1e0ff */
[----:B------:R2:W-:Y:S01]  /*e47f0*/  STL [R1+0xdc], R64 ;  /* 0x0000dc4001007387 */ /* 0x0005e20000100800 */
[----:B-1----:R-:W-:-:S05]  /*e4800*/  IADD3 R3, P1, PT, R62, UR13, RZ ;  /* 0x0000000d3e037c10 */ /* 0x002fca000ff3e0ff */
[----:B------:R1:W-:Y:S01]  /*e4810*/  STL [R1+0xe4], R3 ;  /* 0x0000e40301007387 */ /* 0x0003e20000100800 */
[----:B------:R-:W-:Y:S02]  /*e4820*/  IADD3 R65, P2, PT, R60, UR13, RZ ;  /* 0x0000000d3c417c10 */ /* 0x000fe4000ff5e0ff */
[----:B--2---:R-:W-:-:S03]  /*e4830*/  IADD3 R64, P3, PT, R58, UR13, RZ ;  /* 0x0000000d3a407c10 */ /* 0x004fc6000ff7e0ff */
[----:B------:R-:W-:Y:S01]  /*e4840*/  STL [R1+0xec], R65 ;  /* 0x0000ec4101007387 */ /* 0x000fe20000100800 */
[----:B------:R-:W-:Y:S02]  /*e4850*/  IADD3.X R62, PT, PT, R63, UR4, RZ, P1, !PT ;  /* 0x000000043f3e7c10 */ /* 0x000fe40008ffe4ff */
[----:B-1----:R-:W-:Y:S01]  /*e4860*/  IADD3.X R3, PT, PT, R111, UR4, RZ, P0, !PT ;  /* 0x000000046f037c10 */ /* 0x002fe200087fe4ff */
[----:B------:R1:W-:Y:S04]  /*e4870*/  STL [R1+0x154], R64 ;  /* 0x0001544001007387 */ /* 0x0003e80000100800 */
[----:B------:R-:W2:Y:S04]  /*e4880*/  LDL.LU.64 R68, [R1+0x19b8] ;  /* 0x0019b80001447983 */ /* 0x000ea80000300a00 */
[----:B------:R1:W-:Y:S04]  /*e4890*/  STL [R1+0xd8], R3 ;  /* 0x0000d80301007387 */ /* 0x0003e80000100800 */
[----:B------:R1:W-:Y:S04]  /*e48a0*/  STL [R1+0xe0], R62 ;  /* 0x0000e03e01007387 */ /* 0x0003e80000100800 */
[----:B------:R-:W2:Y:S04]  /*e48b0*/  LDL.LU.64 R66, [R1+0x19b0] ;  /* 0x0019b00001427983 */ /* 0x000ea80000300a00 */
[----:B-1----:R-:W2:Y:S01]  /*e48c0*/  LDL.LU.64 R64, [R1+0x19a8] ;  /* 0x0019a80001407983 */ /* 0x002ea20000300a00 */
[----:B------:R-:W-:-:S05]  /*e48d0*/  IADD3.X R3, PT, PT, R61, UR4, RZ, P2, !PT ;  /* 0x000000043d037c10 */ /* 0x000fca00097fe4ff */
[----:B------:R1:W-:Y:S04]  /*e48e0*/  STL [R1+0xe8], R3 ;  /* 0x0000e80301007387 */ /* 0x0003e80000100800 */
[----:B------:R-:W2:Y:S01]  /*e48f0*/  LDL.LU.64 R62, [R1+0x1cb0] ;  /* 0x001cb000013e7983 */ /* 0x000ea20000300a00 */
[----:B-1----:R-:W-:-:S05]  /*e4900*/  IADD3.X R3, PT, PT, R59, UR4, RZ, P3, !PT ;  /* 0x000000043b037c10 */ /* 0x002fca0009ffe4ff */
[----:B------:R-:W-:Y:S04]  /*e4910*/  STL [R1+0x150], R3 ;  /* 0x0001500301007387 */ /* 0x000fe80000100800 */
[----:B------:R-:W2:Y:S01]  /*e4920*/  LDL.LU.64 R60, [R1+0x1ca8] ;  /* 0x001ca800013c7983 */ /* 0x000ea20000300a00 */
[----:B------:R-:W-:-:S15]  /*e4930*/  HMMA.1688.F32.TF32 R72, R236, R182, R72 ;  /* 0x000000b6ec48723c */ /* 0x000fde0000081048 */
[----:B------:R-:W-:-:S04]  /*e4940*/  NOP ;  /* 0x0000000000007918 */ /* 0x000fc80000000000 */
[----:B------:R-:W-:Y:S04]  /*e4950*/  STL.64 [R1+0xb30], R72 ;  /* 0x000b304801007387 */ /* 0x000fe80000100a00 */
[----:B------:R1:W-:Y:S02]  /*e4960*/  STL.64 [R1+0xb38], R74 ;  /* 0x000b384a01007387 */ /* 0x0003e40000100a00 */
[----:B-1----:R-:W-:Y:S01]  /*e4970*/  HMMA.1688.F32.TF32 R72, R236, R178, R76 ;  /* 0x000000b2ec48723c */ /* 0x002fe2000008104c */
[----:B---3--:R-:W-:-:S05]  /*e4980*/  IADD3 R59, P0, PT, R56, UR13, RZ ;  /* 0x0000000d383b7c10 */ /* 0x008fca000ff1e0ff */
[----:B------:R-:W-:Y:S01]  /*e4990*/  STL [R1+0x13c], R59 ;  /* 0x00013c3b01007387 */ /* 0x000fe20000100800 */
[----:B----4-:R-:W-:Y:S02]  /*e49a0*/  IADD3 R3, P1, PT, R54, UR13, RZ ;  /* 0x0000000d36037c10 */ /* 0x010fe4000ff3e0ff */
[----:B------:R-:W-:-:S03]  /*e49b0*/  IADD3 R58, P2, PT, R108, UR13, RZ ;  /* 0x0000000d6c3a7c10 */ /* 0x000fc6000ff5e0ff */
[----:B------:R1:W-:Y:S04]  /*e49c0*/  STL [R1+0x144], R3 ;  /* 0x0001440301007387 */ /* 0x0003e80000100800 */
[----:B------:R3:W-:Y:S01]  /*e49d0*/  STL [R1+0x14c], R58 ;  /* 0x00014c3a01007387 */ /* 0x0007e20000100800 */
[----:B------:R-:W-:Y:S02]  /*e49e0*/  IADD3 R70, P3, PT, R52, UR13, RZ ;  /* 0x0000000d34467c10 */ /* 0x000fe4000ff7e0ff */
[----:B-1----:R-:W-:Y:S01]  /*e49f0*/  IADD3.X R3, PT, PT, R57, UR4, RZ, P0, !PT ;  /* 0x0000000439037c10 */ /* 0x002fe200087fe4ff */
[----:B---3--:R-:W3:Y:S04]  /*e4a00*/  LDL.LU.64 R58, [R1+0x1ca0] ;  /* 0x001ca000013a7983 */ /* 0x008ee80000300a00 */
[----:B------:R1:W-:Y:S04]  /*e4a10*/  STL [R1+0x1c4], R70 ;  /* 0x0001c44601007387 */ /* 0x0003e80000100800 */
[----:B------:R-:W4:Y:S04]  /*e4a20*/  LDL.LU.64 R56, [R1+0x1c98] ;  /* 0x001c980001387983 */ /* 0x000f280000300a00 */
[----:B------:R1:W-:Y:S02]  /*e4a30*/  STL [R1+0x138], R3 ;  /* 0x0001380301007387 */ /* 0x0003e40000100800 */
[----:B-1----:R-:W-:-:S02]  /*e4a40*/  IADD3.X R70, PT, PT, R109, UR4, RZ, P2, !PT ;  /* 0x000000046d467c10 */ /* 0x002fc400097fe4ff */
[----:B------:R-:W-:Y:S02]  /*e4a50*/  IADD3.X R3, PT, PT, R55, UR4, RZ, P1, !PT ;  /* 0x0000000437037c10 */ /* 0x000fe40008ffe4ff */
[----:B------:R-:W4:Y:S04]  /*e4a60*/  LDL.LU.64 R54, [R1+0x1c50] ;  /* 0x001c500001367983 */ /* 0x000f280000300a00 */
[----:B------:R1:W-:Y:S04]  /*e4a70*/  STL [R1+0x140], R3 ;  /* 0x0001400301007387 */ /* 0x0003e80000100800 */
[----:B------:R-:W-:Y:S01]  /*e4a80*/  STL [R1+0x148], R70 ;  /* 0x0001484601007387 */ /* 0x000fe20000100800 */
[----:B-1----:R-:W-:-:S03]  /*e4a90*/  IADD3.X R3, PT, PT, R53, UR4, RZ, P3, !PT ;  /* 0x0000000435037c10 */ /* 0x002fc60009ffe4ff */
[----:B------:R-:W4:Y:S04]  /*e4aa0*/  LDL.LU.64 R52, [R1+0x1c48] ;  /* 0x001c480001347983 */ /* 0x000f280000300a00 */
[----:B------:R1:W-:Y:S04]  /*e4ab0*/  STL [R1+0x1c0], R3 ;  /* 0x0001c00301007387 */ /* 0x0003e80000100800 */
[----:B------:R-:W4:Y:S04]  /*e4ac0*/  LDL.LU.64 R108, [R1+0x1c40] ;  /* 0x001c4000016c7983 */ /* 0x000f280000300a00 */
[----:B------:R-:W-:Y:S04]  /*e4ad0*/  STL.64 [R1+0xb50], R72 ;  /* 0x000b504801007387 */ /* 0x000fe80000100a00 */
[----:B------:R-:W-:Y:S01]  /*e4ae0*/  STL.64 [R1+0xb58], R74 ;  /* 0x000b584a01007387 */ /* 0x000fe20000100a00 */
[----:B--2---:R-:W-:-:S05]  /*e4af0*/  IADD3 R71, P0, PT, R68, UR13, RZ ;  /* 0x0000000d44477c10 */ /* 0x004fca000ff1e0ff */
[----:B------:R-:W-:Y:S01]  /*e4b00*/  STL [R1+0x1ac], R71 ;  /* 0x0001ac4701007387 */ /* 0x000fe20000100800 */
[----:B-1----:R-:W-:Y:S02]  /*e4b10*/  IADD3 R3, P1, PT, R66, UR13, RZ ;  /* 0x0000000d42037c10 */ /* 0x002fe4000ff3e0ff */
[----:B------:R-:W-:-:S03]  /*e4b20*/  IADD3 R70, P2, PT, R64, UR13, RZ ;  /* 0x0000000d40467c10 */ /* 0x000fc6000ff5e0ff */
[----:B------:R1:W-:Y:S04]  /*e4b30*/  STL [R1+0x1b4], R3 ;  /* 0x0001b40301007387 */ /* 0x0003e80000100800 */
[----:B------:R-:W-:Y:S01]  /*e4b40*/  STL [R1+0x1bc], R70 ;  /* 0x0001bc4601007387 */ /* 0x000fe20000100800 */
[----:B------:R-:W-:-:S03]  /*e4b50*/  IADD3.X R66, PT, PT, R67, UR4, RZ, P1, !PT ;  /* 0x0000000443427c10 */ /* 0x000fc60008ffe4ff */
[----:B------:R-:W2:Y:S01]  /*e4b60*/  LDL.LU.64 R78, [R1+0x1c38] ;  /* 0x001c3800014e7983 */ /* 0x000ea20000300a00 */
[----:B-1----:R-:W-:-:S03]  /*e4b70*/  IADD3.X R3, PT, PT, R69, UR4, RZ, P0, !PT ;  /* 0x0000000445037c10 */ /* 0x002fc600087fe4ff */
[----:B------:R-:W2:Y:S04]  /*e4b80*/  LDL.LU.64 R76, [R1+0x1bd0] ;  /* 0x001bd000014c7983 */ /* 0x000ea80000300a00 */
[----:B------:R1:W-:Y:S04]  /*e4b90*/  STL [R1+0x1a8], R3 ;  /* 0x0001a80301007387 */ /* 0x0003e80000100800 */
[----:B------:R1:W-:Y:S02]  /*e4ba0*/  STL [R1+0x1b0], R66 ;  /* 0x0001b04201007387 */ /* 0x0003e40000100800 */
[----:B-1----:R-:W-:-:S02]  /*e4bb0*/  IADD3.X R3, PT, PT, R65, UR4, RZ, P2, !PT ;  /* 0x0000000441037c10 */ /* 0x002fc400097fe4ff */
[----:B------:R-:W-:Y:S03]  /*e4bc0*/  HMMA.1688.F32.TF32 R64, R236, R174, R80 ;  /* 0x000000aeec40723c */ /* 0x000fe60000081050 */
[----:B------:R-:W-:Y:S04]  /*e4bd0*/  STL [R1+0x1b8], R3 ;  /* 0x0001b80301007387 */ /* 0x000fe80000100800 */
[----:B------:R-:W2:Y:S04]  /*e4be0*/  LDL.LU.64 R74, [R1+0x1bc8] ;  /* 0x001bc800014a7983 */ /* 0x000ea80000300a00 */
[----:B------:R-:W2:Y:S01]  /*e4bf0*/  LDL.LU.64 R68, [R1+0x1bc0] ;  /* 0x001bc00001447983 */ /* 0x000ea20000300a00 */
[----:B------:R-:W-:-:S07]  /*e4c00*/  IADD3 R169, P3, PT, R62, UR13, RZ ;  /* 0x0000000d3ea97c10 */ /* 0x000fce000ff7e0ff */
[----:B------:R-:W-:Y:S04]  /*e4c10*/  STL.64 [R1+0xb80], R64 ;  /* 0x000b804001007387 */ /* 0x000fe80000100a00 */
[----:B------:R1:W-:Y:S01]  /*e4c20*/  STL.64 [R1+0xb88], R66 ;  /* 0x000b884201007387 */ /* 0x0003e20000100a00 */
[----:B------:R-:W-:-:S03]  /*e4c30*/  IADD3 R157, P0, PT, R60, UR13, RZ ;  /* 0x0000000d3c9d7c10 */ /* 0x000fc6000ff1e0ff */
[----:B-1----:R-:W2:Y:S04]  /*e4c40*/  LDL.LU.64 R66, [R1+0x1bb8] ;  /* 0x001bb80001427983 */ /* 0x002ea80000300a00 */
[----:B------:R-:W2:Y:S01]  /*e4c50*/  LDL.LU.64 R64, [R1+0x1b58] ;  /* 0x001b580001407983 */ /* 0x000ea20000300a00 */
[----:B------:R-:W-:-:S03]  /*e4c60*/  IADD3.X R168, PT, PT, R63, UR4, RZ, P3, !PT ;  /* 0x000000043fa87c10 */ /* 0x000fc60009ffe4ff */
[----:B------:R-:W2:Y:S01]  /*e4c70*/  LDL.LU.64 R72, [R1+0x1b50] ;  /* 0x001b500001487983 */ /* 0x000ea20000300a00 */
[----:B------:R-:W-:-:S03]  /*e4c80*/  IADD3.X R156, PT, PT, R61, UR4, RZ, P0, !PT ;  /* 0x000000043d9c7c10 */ /* 0x000fc600087fe4ff */
[----:B------:R-:W2:Y:S04]  /*e4c90*/  LDL.LU.64 R70, [R1+0x1b48] ;  /* 0x001b480001467983 */ /* 0x000ea80000300a00 */
[----:B------:R-:W2:Y:S04]  /*e4ca0*/  LDL.LU.64 R62, [R1+0x1b40] ;  /* 0x001b4000013e7983 */ /* 0x000ea80000300a00 */
[----:B------:R-:W2:Y:S01]  /*e4cb0*/  LDL.LU.64 R60, [R1+0x1af8] ;  /* 0x001af800013c7983 */ /* 0x000ea20000300a00 */
[----:B---3--:R-:W-:-:S04]  /*e4cc0*/  IADD3 R161, P1, PT, R58, UR13, RZ ;  /* 0x0000000d3aa17c10 */ /* 0x008fc8000ff3e0ff */
[----:B------:R-:W-:Y:S02]  /*e4cd0*/  IADD3.X R160, PT, PT, R59, UR4, RZ, P1, !PT ;  /* 0x000000043ba07c10 */ /* 0x000fe40008ffe4ff */
[----:B----4-:R-:W-:-:S04]  /*e4ce0*/  IADD3 R165, P2, PT, R56, UR13, RZ ;  /* 0x0000000d38a57c10 */ /* 0x010fc8000ff5e0ff */
[----:B------:R-:W-:Y:S02]  /*e4cf0*/  IADD3.X R164, PT, PT, R57, UR4, RZ, P2, !PT ;  /* 0x0000000439a47c10 */ /* 0x000fe400097fe4ff */
[----:B------:R-:W-:Y:S01]  /*e4d00*/  HMMA.1688.F32.TF32 R56, R236, R170, R84 ;  /* 0x000000aaec38723c */ /* 0x000fe20000081054 */
[----:B------:R-:W-:-:S04]  /*e4d10*/  IADD3 R187, P3, PT, R54, UR13, RZ ;  /* 0x0000000d36bb7c10 */ /* 0x000fc8000ff7e0ff */
[----:B------:R-:W-:-:S14]  /*e4d20*/  IADD3.X R186, PT, PT, R55, UR4, RZ, P3, !PT ;  /* 0x0000000437ba7c10 */ /* 0x000fdc0009ffe4ff */
[----:B------:R-:W-:Y:S04]  /*e4d30*/  STL.64 [R1+0xba0], R56 ;  /* 0x000ba03801007387 */ /* 0x000fe80000100a00 */
[----:B------:R1:W-:Y:S01]  /*e4d40*/  STL.64 [R1+0xba8], R58 ;  /* 0x000ba83a01007387 */ /* 0x0003e20000100a00 */
[----:B------:R-:W-:-:S04]  /*e4d50*/  IADD3 R175, P0, PT, R52, UR13, RZ ;  /* 0x0000000d34af7c10 */ /* 0x000fc8000ff1e0ff */
[----:B------:R-:W-:Y:S01]  /*e4d60*/  IADD3.X R174, PT, PT, R53, UR4, RZ, P0, !PT ;  /* 0x0000000435ae7c10 */ /* 0x000fe200087fe4ff */
[----:B-1----:R-:W3:Y:S04]  /*e4d70*/  LDL.LU.64 R58, [R1+0x1af0] ;  /* 0x001af000013a7983 */ /* 0x002ee80000300a00 */
[----:B------:R-:W4:Y:S04]  /*e4d80*/  LDL.LU.64 R56, [R1+0x1ae8] ;  /* 0x001ae80001387983 */ /* 0x000f280000300a00 */
[----:B------:R-:W4:Y:S04]  /*e4d90*/  LDL.LU.64 R52, [R1+0x1ae0] ;  /* 0x001ae00001347983 */ /* 0x000f280000300a00 */
[----:B------:R-:W4:Y:S01]  /*e4da0*/  LDL.LU.64 R54, [R1+0x1a98] ;  /* 0x001a980001367983 */ /* 0x000f220000300a00 */
[----:B------:R-:W-:-:S04]  /*e4db0*/  IADD3 R179, P1, PT, R108, UR13, RZ ;  /* 0x0000000d6cb37c10 */ /* 0x000fc8000ff3e0ff */
[----:B------:R-:W-:Y:S02]  /*e4dc0*/  IADD3.X R178, PT, PT, R109, UR4, RZ, P1, !PT ;  /* 0x000000046db27c10 */ /* 0x000fe40008ffe4ff */
[----:B--2---:R-:W-:Y:S02]  /*e4dd0*/  IADD3 R183, P2, PT, R78, UR13, RZ ;  /* 0x0000000d4eb77c10 */ /* 0x004fe4000ff5e0ff */
[----:B------:R-:W-:Y:S02]  /*e4de0*/  IADD3 R219, P3, PT, R76, UR13, RZ ;  /* 0x0000000d4cdb7c10 */ /* 0x000fe4000ff7e0ff */
[----:B------:R-:W-:Y:S02]  /*e4df0*/  IADD3.X R182, PT, PT, R79, UR4, RZ, P2, !PT ;  /* 0x000000044fb67c10 */ /* 0x000fe400097fe4ff */
[----:B------:R-:W-:Y:S02]  /*e4e00*/  IADD3.X R218, PT, PT, R77, UR4, RZ, P3, !PT ;  /* 0x000000044dda7c10 */ /* 0x000fe40009ffe4ff */
[----:B------:R-:W-:-:S15]  /*e4e10*/  HMMA.1688.F32.TF32 R76, R236, R166, R88 ;  /* 0x000000a6ec4c723c */ /* 0x000fde0000081058 */
[----:B------:R-:W-:-:S04]  /*e4e20*/  NOP ;  /* 0x0000000000007918 */ /* 0x000fc80000000000 */
[----:B------:R-:W-:Y:S04]  /*e4e30*/  STL.64 [R1+0xbd0], R76 ;  /* 0x000bd04c01007387 */ /* 0x000fe80000100a00 */
[----:B------:R1:W-:Y:S01]  /*e4e40*/  STL.64 [R1+0xbd8], R78 ;  /* 0x000bd84e01007387 */ /* 0x0003e20000100a00 */
[----:B------:R-:W-:Y:S01]  /*e4e50*/  IADD3 R211, P1, PT, R68, UR13, RZ ;  /* 0x0000000d44d37c10 */ /* 0x000fe2000ff3e0ff */
[----:B-1----:R-:W-:Y:S03]  /*e4e60*/  HMMA.1688.F32.TF32 R76, R236, R162, R92 ;  /* 0x000000a2ec4c723c */ /* 0x002fe6000008105c */
[----:B------:R-:W-:Y:S02]  /*e4e70*/  IADD3.X R210, PT, PT, R69, UR4, RZ, P1, !PT ;  /* 0x0000000445d27c10 */ /* 0x000fe40008ffe4ff */
[----:B------:R-:W-:-:S02]  /*e4e80*/  IADD3 R3, P3, PT, R64, UR13, RZ ;  /* 0x0000000d40037c10 */ /* 0x000fc4000ff7e0ff */
[----:B------:R-:W-:-:S03]  /*e4e90*/  IADD3 R215, P2, PT, R66, UR13, RZ ;  /* 0x0000000d42d77c10 */ /* 0x000fc6000ff5e0ff */
[----:B------:R1:W-:Y:S01]  /*e4ea0*/  STL [R1+0x4], R3 ;  /* 0x0000040301007387 */ /* 0x0003e20000100800 */
[----:B------:R-:W-:-:S03]  /*e4eb0*/  IADD3.X R214, PT, PT, R67, UR4, RZ, P2, !PT ;  /* 0x0000000443d67c10 */ /* 0x000fc600097fe4ff */
[----:B------:R-:W2:Y:S04]  /*e4ec0*/  LDL.LU.64 R68, [R1+0x1a90] ;  /* 0x001a900001447983 */ /* 0x000ea80000300a00 */
[----:B------:R-:W2:Y:S01]  /*e4ed0*/  LDL.LU.64 R66, [R1+0x1a88] ;  /* 0x001a880001427983 */ /* 0x000ea20000300a00 */
[----:B-1----:R-:W-:Y:S02]  /*e4ee0*/  IADD3.X R3, PT, PT, R65, UR4, RZ, P3, !PT ;  /* 0x0000000441037c10 */ /* 0x002fe40009ffe4ff */
[----:B------:R-:W-:-:S03]  /*e4ef0*/  IADD3 R251, P2, PT, R62, UR13, RZ ;  /* 0x0000000d3efb7c10 */ /* 0x000fc6000ff5e0ff */
[----:B------:R1:W-:Y:S01]  /*e4f00*/  STL [R1], R3 ;  /* 0x0000000301007387 */ /* 0x0003e20000100800 */
[----:B------:R-:W-:-:S03]  /*e4f10*/  IADD3.X R250, PT, PT, R63, UR4, RZ, P2, !PT ;  /* 0x000000043ffa7c10 */ /* 0x000fc600097fe4ff */
[----:B------:R-:W2:Y:S01]  /*e4f20*/  LDL.LU.64 R64, [R1+0x1a80] ;  /* 0x001a800001407983 */ /* 0x000ea20000300a00 */
[----:B-1----:R-:W-:-:S03]  /*e4f30*/  IADD3 R3, P3, PT, R60, UR13, RZ ;  /* 0x0000000d3c037c10 */ /* 0x002fc6000ff7e0ff */
[----:B------:R-:W-:Y:S04]  /*e4f40*/  STL.64 [R1+0xbf0], R76 ;  /* 0x000bf04c01007387 */ /* 0x000fe80000100a00 */
[----:B------:R-:W-:Y:S04]  /*e4f50*/  STL.64 [R1+0xbf8], R78 ;  /* 0x000bf84e01007387 */ /* 0x000fe80000100a00 */
[----:B------:R1:W-:Y:S04]  /*e4f60*/  STL [R1+0x74], R3 ;  /* 0x0000740301007387 */ /* 0x0003e80000100800 */
[----:B------:R-:W2:Y:S01]  /*e4f70*/  LDL.LU.64 R62, [R1+0x1a38] ;  /* 0x001a3800013e7983 */ /* 0x000ea20000300a00 */
[----:B------:R-:W-:-:S04]  /*e4f80*/  IADD3 R207, P0, PT, R74, UR13, RZ ;  /* 0x0000000d4acf7c10 */ /* 0x000fc8000ff1e0ff */
[----:B------:R-:W-:Y:S02]  /*e4f90*/  IADD3.X R206, PT, PT, R75, UR4, RZ, P0, !PT ;  /* 0x000000044bce7c10 */ /* 0x000fe400087fe4ff */
[----:B------:R-:W-:-:S04]  /*e4fa0*/  IADD3 R247, P0, PT, R72, UR13, RZ ;  /* 0x0000000d48f77c10 */ /* 0x000fc8000ff1e0ff */
[----:B------:R-:W-:Y:S02]  /*e4fb0*/  IADD3.X R246, PT, PT, R73, UR4, RZ, P0, !PT ;  /* 0x0000000449f67c10 */ /* 0x000fe400087fe4ff */
[----:B------:R-:W-:Y:S01]  /*e4fc0*/  HMMA.1688.F32.TF32 R72, R236, R158, R96 ;  /* 0x0000009eec48723c */ /* 0x000fe20000081060 */
[----:B-1----:R-:W-:Y:S02]  /*e4fd0*/  IADD3.X R3, PT, PT, R61, UR4, RZ, P3, !PT ;  /* 0x000000043d037c10 */ /* 0x002fe40009ffe4ff */
[----:B------:R-:W-:-:S03]  /*e4fe0*/  IADD3 R249, P1, PT, R70, UR13, RZ ;  /* 0x0000000d46f97c10 */ /* 0x000fc6000ff3e0ff */
[----:B------:R3:W-:Y:S01]  /*e4ff0*/  STL [R1+0x70], R3 ;  /* 0x0000700301007387 */ /* 0x0007e20000100800 */
[----:B------:R-:W-:-:S12]  /*e5000*/  IADD3.X R248, PT, PT, R71, UR4, RZ, P1, !PT ;  /* 0x0000000447f87c10 */ /* 0x000fd80008ffe4ff */
[----:B------:R-:W-:Y:S04]  /*e5010*/  STL.64 [R1+0xc30], R72 ;  /* 0x000c304801007387 */ /* 0x000fe80000100a00 */
[----:B------:R1:W-:Y:S01]  /*e5020*/  STL.64 [R1+0xc38], R74 ;  /* 0x000c384a01007387 */ /* 0x0003e20000100a00 */
[----:B---3--:R-:W-:Y:S02]  /*e5030*/  IADD3 R3, P0, PT, R58, UR13, RZ ;  /* 0x0000000d3a037c10 */ /* 0x008fe4000ff1e0ff */
[----:B----4-:R-:W-:-:S03]  /*e5040*/  IADD3 R61, P1, PT, R56, UR13, RZ ;  /* 0x0000000d383d7c10 */ /* 0x010fc6000ff3e0ff */
[----:B------:R3:W-:Y:S01]  /*e5050*/  STL [R1+0x3c], R3 ;  /* 0x00003c0301007387 */ /* 0x0007e20000100800 */
[----:B------:R-:W-:-:S03]  /*e5060*/  IADD3 R60, P2, PT, R52, UR13, RZ ;  /* 0x0000000d343c7c10 */ /* 0x000fc6000ff5e0ff */
[----:B------:R-:W-:Y:S01]  /*e5070*/  STL [R1+0x44], R61 ;  /* 0x0000443d01007387 */ /* 0x000fe20000100800 */
[----:B-1----:R-:W-:Y:S01]  /*e5080*/  HMMA.1688.F32.TF32 R72, R236, R154, R100 ;  /* 0x0000009aec48723c */ /* 0x002fe20000081064 */
[----:B------:R-:W-:Y:S02]  /*e5090*/  IADD3.X R58, PT, PT, R59, UR4, RZ, P0, !PT ;  /* 0x000000043b3a7c10 */ /* 0x000fe400087fe4ff */
[----:B---3--:R-:W-:Y:S01]  /*e50a0*/  IADD3 R3, P3, PT, R54, UR13, RZ ;  /* 0x0000000d36037c10 */ /* 0x008fe2000ff7e0ff */
[----:B------:R1:W-:Y:S01]  /*e50b0*/  STL [R1+0x4c], R60 ;  /* 0x00004c3c01007387 */ /* 0x0003e20000100800 */
[----:B------:R-:W-:-:S03]  /*e50c0*/  IADD3.X R56, PT, PT, R53, UR4, RZ, P2, !PT ;  /* 0x0000000435387c10 */ /* 0x000fc600097fe4ff */
[----:B-1----:R-:W3:Y:S04]  /*e50d0*/  LDL.LU.64 R60, [R1+0x1a30] ;  /* 0x001a3000013c7983 */ /* 0x002ee80000300a00 */
[----:B------:R1:W-:Y:S04]  /*e50e0*/  STL [R1+0xd4], R3 ;  /* 0x0000d40301007387 */ /* 0x0003e80000100800 */
[----:B------:R4:W-:Y:S01]  /*e50f0*/  STL [R1+0x38], R58 ;  /* 0x0000383a01007387 */ /* 0x0009e20000100800 */
[----:B-1----:R-:W-:-:S03]  /*e5100*/  IADD3.X R3, PT, PT, R57, UR4, RZ, P1, !PT ;  /* 0x0000000439037c10 */ /* 0x002fc60008ffe4ff */
[----:B----4-:R-:W4:Y:S04]  /*e5110*/  LDL.LU.64 R58, [R1+0x1a28] ;  /* 0x001a2800013a7983 */ /* 0x010f280000300a00 */
[----:B------:R1:W-:Y:S04]  /*e5120*/  STL [R1+0x40], R3 ;  /* 0x0000400301007387 */ /* 0x0003e80000100800 */
[----:B------:R-:W4:Y:S04]  /*e5130*/  LDL.LU.64 R52, [R1+0x1a20] ;  /* 0x001a200001347983 */ /* 0x000f280000300a00 */
[----:B------:R1:W-:Y:S02]  /*e5140*/  STL [R1+0x48], R56 ;  /* 0x0000483801007387 */ /* 0x0003e40000100800 */
[----:B-1----:R-:W-:-:S02]  /*e5150*/  IADD3.X R3, PT, PT, R55, UR4, RZ, P3, !PT ;  /* 0x0000000437037c10 */ /* 0x002fc40009ffe4ff */
[----:B------:R-:W4:Y:S04]  /*e5160*/  LDL.LU.64 R56, [R1+0x19c0] ;  /* 0x0019c00001387983 */ /* 0x000f280000300a00 */
[----:B------:R2:W-:Y:S04]  /*e5170*/  STL [R1+0xd0], R3 ;  /* 0x0000d00301007387 */ /* 0x0005e80000100800 */
[----:B------:R-:W4:Y:S04]  /*e5180*/  LDL.LU.64 R54, [R1+0x19d8] ;  /* 0x0019d80001367983 */ /* 0x000f280000300a00 */
[----:B------:R-:W-:Y:S04]  /*e5190*/  STL.64 [R1+0xc50], R72 ;  /* 0x000c504801007387 */ /* 0x000fe80000100a00 */
[----:B------:R-:W-:Y:S01]  /*e51a0*/  STL.64 [R1+0xc58], R74 ;  /* 0x000c584a01007387 */ /* 0x000fe20000100a00 */
[----:B--2---:R-:W-:-:S02]  /*e51b0*/  IADD3 R3, P0, PT, R68, UR13, RZ ;  /* 0x0000000d44037c10 */ /* 0x004fc4000ff1e0ff */
[----:B------:R-:W-:-:S03]  /*e51c0*/  IADD3 R71, P1, PT, R66, UR13, RZ ;  /* 0x0000000d42477c10 */ /* 0x000fc6000ff3e0ff */
[----:B------:R1:W-:Y:S01]  /*e51d0*/  STL [R1+0xbc], R3 ;  /* 0x0000bc0301007387 */ /* 0x0003e20000100800 */
[----:B------:R-:W-:-:S03]  /*e51e0*/  IADD3.X R68, PT, PT, R69, UR4, RZ, P0, !PT ;  /* 0x0000000445447c10 */ /* 0x000fc600087fe4ff */
[----:B------:R-:W-:Y:S01]  /*e51f0*/  STL [R1+0xc4], R71 ;  /* 0x0000c44701007387 */ /* 0x000fe20000100800 */
[----:B------:R-:W-:-:S05]  /*e5200*/  IADD3 R70, P2, PT, R64, UR13, RZ ;  /* 0x0000000d40467c10 */ /* 0x000fca000ff5e0ff */
[----:B------:R-:W-:Y:S04]  /*e5210*/  STL [R1+0xcc], R70 ;  /* 0x0000cc4601007387 */ /* 0x000fe80000100800 */
[----:B------:R-:W2:Y:S01]  /*e5220*/  LDL.LU.64 R76, [R1+0x19d0] ;  /* 0x0019d000014c7983 */ /* 0x000ea20000300a00 */
[----:B-1----:R-:W-:-:S05]  /*e5230*/  IADD3 R3, P3, PT, R62, UR13, RZ ;  /* 0x0000000d3e037c10 */ /* 0x002fca000ff7e0ff */
[----:B------:R1:W-:Y:S04]  /*e5240*/  STL [R1+0x134], R3 ;  /* 0x0001340301007387 */ /* 0x0003e80000100800 */
[----:B------:R-:W-:Y:S04]  /*e5250*/  STL [R1+0xb8], R68 ;  /* 0x0000b84401007387 */ /* 0x000fe80000100800 */
[----:B------:R-:W2:Y:S01]  /*e5260*/  LDL.LU.64 R74, [R1+0x19c8] ;  /* 0x0019c800014a7983 */ /* 0x000ea20000300a00 */
[----:B------:R-:W-:Y:S01]  /*e5270*/  HMMA.1688.F32.TF32 R80, R236, R150, R104 ;  /* 0x00000096ec50723c */ /* 0x000fe20000081068 */
[----:B-1----:R-:W-:-:S02]  /*e5280*/  IADD3.X R3, PT, PT, R67, UR4, RZ, P1, !PT ;  /* 0x0000000443037c10 */ /* 0x002fc40008ffe4ff */
[----:B------:R-:W2:Y:S01]  /*e5290*/  LDL.LU.64 R72, [R1+0x1c90] ;  /* 0x001c900001487983 */ /* 0x000ea20000300a00 */
[----:B------:R-:W-:-:S03]  /*e52a0*/  IADD3.X R64, PT, PT, R65, UR4, RZ, P2, !PT ;  /* 0x0000000441407c10 */ /* 0x000fc600097fe4ff */
[----:B------:R1:W-:Y:S04]  /*e52b0*/  STL [R1+0xc0], R3 ;  /* 0x0000c00301007387 */ /* 0x0003e80000100800 */
[----:B------:R-:W2:Y:S01]  /*e52c0*/  LDL.LU.64 R70, [R1+0x1c88] ;  /* 0x001c880001467983 */ /* 0x000ea20000300a00 */
[----:B-1----:R-:W-:-:S03]  /*e52d0*/  IADD3.X R3, PT, PT, R63, UR4, RZ, P3, !PT ;  /* 0x000000043f037c10 */ /* 0x002fc60009ffe4ff */
[----:B------:R1:W-:Y:S04]  /*e52e0*/  STL [R1+0xc8], R64 ;  /* 0x0000c84001007387 */ /* 0x0003e80000100800 */
[----:B------:R-:W2:Y:S04]  /*e52f0*/  LDL.LU.64 R68, [R1+0x1c80] ;  /* 0x001c800001447983 */ /* 0x000ea80000300a00 */
[----:B------:R-:W-:Y:S04]  /*e5300*/  STL [R1+0x130], R3 ;  /* 0x0001300301007387 */ /* 0x000fe80000100800 */
[----:B------:R-:W2:Y:S04]  /*e5310*/  LDL.LU.64 R66, [R1+0x1c78] ;  /* 0x001c780001427983 */ /* 0x000ea80000300a00 */
[----:B-1----:R-:W2:Y:S04]  /*e5320*/  LDL.LU.64 R64, [R1+0x1c70] ;  /* 0x001c700001407983 */ /* 0x002ea80000300a00 */
[----:B------:R-:W-:Y:S04]  /*e5330*/  STL.64 [R1+0xc20], R80 ;  /* 0x000c205001007387 */ /* 0x000fe80000100a00 */
[----:B------:R1:W-:Y:S02]  /*e5340*/  STL.64 [R1+0xc28], R82 ;  /* 0x000c285201007387 */ /* 0x0003e40000100a00 */
[----:B-1----:R-:W-:Y:S01]  /*e5350*/  HMMA.1688.F32.TF32 R80, R236, R146, R20 ;  /* 0x00000092ec50723c */ /* 0x002fe20000081014 */
[----:B---3--:R-:W-:-:S05]  /*e5360*/  IADD3 R62, P0, PT, R60, UR13, RZ ;  /* 0x0000000d3c3e7c10 */ /* 0x008fca000ff1e0ff */
[----:B------:R1:W-:Y:S01]  /*e5370*/  STL [R1+0x11c], R62 ;  /* 0x00011c3e01007387 */ /* 0x0003e20000100800 */
[----:B------:R-:W-:Y:S02]  /*e5380*/  IADD3.X R60, PT, PT, R61, UR4, RZ, P0, !PT ;  /* 0x000000043d3c7c10 */ /* 0x000fe400087fe4ff */
[----:B----4-:R-:W-:Y:S02]  /*e5390*/  IADD3 R63, P1, PT, R58, UR13, RZ ;  /* 0x0000000d3a3f7c10 */ /* 0x010fe4000ff3e0ff */
[----:B------:R-:W-:-:S03]  /*e53a0*/  IADD3 R3, P2, PT, R52, UR13, RZ ;  /* 0x0000000d34037c10 */ /* 0x000fc6000ff5e0ff */
[----:B------:R-:W-:Y:S04]  /*e53b0*/  STL [R1+0x124], R63 ;  /* 0x0001243f01007387 */ /* 0x000fe80000100800 */
[----:B------:R3:W-:Y:S01]  /*e53c0*/  STL [R1+0x12c], R3 ;  /* 0x00012c0301007387 */ /* 0x0007e20000100800 */
[----:B-1----:R-:W-:Y:S02]  /*e53d0*/  IADD3 R62, P3, PT, R56, UR13, RZ ;  /* 0x0000000d383e7c10 */ /* 0x002fe4000ff7e0ff */
[----:B---3--:R-:W-:-:S03]  /*e53e0*/  IADD3.X R3, PT, PT, R59, UR4, RZ, P1, !PT ;  /* 0x000000043b037c10 */ /* 0x008fc60008ffe4ff */
[----:B------:R1:W-:Y:S01]  /*e53f0*/  STL [R1+0x1a4], R62 ;  /* 0x0001a43e01007387 */ /* 0x0003e20000100800 */
[----:B------:R-:W-:Y:S02]  /*e5400*/  IADD3.X R78, PT, PT, R53, UR4, RZ, P2, !PT ;  /* 0x00000004354e7c10 */ /* 0x000fe400097fe4ff */
[----:B------:R-:W-:Y:S01]  /*e5410*/  IADD3 R21, P0, PT, R54, UR13, RZ ;  /* 0x0000000d36157c10 */ /* 0x000fe2000ff1e0ff */
[----:B-1----:R-:W3:Y:S04]  /*e5420*/  LDL.LU.64 R62, [R1+0x1c68] ;  /* 0x001c6800013e7983 */ /* 0x002ee80000300a00 */
[----:B------:R1:W-:Y:S04]  /*e5430*/  STL [R1+0x118], R60 ;  /* 0x0001183c01007387 */ /* 0x0003e80000100800 */
[----:B-1----:R-:W4:Y:S04]  /*e5440*/  LDL.LU.64 R60, [R1+0x1c60] ;  /* 0x001c6000013c7983 */ /* 0x002f280000300a00 */
[----:B------:R1:W-:Y:S04]  /*e5450*/  STL [R1+0x120], R3 ;  /* 0x0001200301007387 */ /* 0x0003e80000100800 */
[----:B------:R-:W4:Y:S04]  /*e5460*/  LDL.LU.64 R58, [R1+0x1c58] ;  /* 0x001c5800013a7983 */ /* 0x000f280000300a00 */
[----:B------:R-:W4:Y:S01]  /*e5470*/  LDL.LU.64 R52, [R1+0x1bf0] ;  /* 0x001bf00001347983 */ /* 0x000f220000300a00 */
[----:B-1----:R-:W-:-:S03]  /*e5480*/  IADD3.X R3, PT, PT, R57, UR4, RZ, P3, !PT ;  /* 0x0000000439037c10 */ /* 0x002fc60009ffe4ff */
[----:B------:R-:W-:Y:S04]  /*e5490*/  STL [R1+0x128], R78 ;  /* 0x0001284e01007387 */ /* 0x000fe80000100800 */
[----:B------:R-:W-:Y:S04]  /*e54a0*/  STL [R1+0x1a0], R3 ;  /* 0x0001a00301007387 */ /* 0x000fe80000100800 */
[----:B------:R-:W-:Y:S04]  /*e54b0*/  STL.64 [R1+0xc10], R80 ;  /* 0x000c105001007387 */ /* 0x000fe80000100a00 */
[----:B------:R-:W-:Y:S04]  /*e54c0*/  STL.64 [R1+0xc18], R82 ;  /* 0x000c185201007387 */ /* 0x000fe80000100a00 */
[----:B------:R-:W-:Y:S04]  /*e54d0*/  STL [R1+0x17c], R21 ;  /* 0x00017c1501007387 */ /* 0x000fe80000100800 */
[----:B------:R-:W4:Y:S01]  /*e54e0*/  LDL.LU.64 R56, [R1+0x1be8] ;  /* 0x001be80001387983 */ /* 0x000f220000300a00 */
[----:B--2---:R-:W-:-:S05]  /*e54f0*/  IADD3 R20, P1, PT, R76, UR13, RZ ;  /* 0x0000000d4c147c10 */ /* 0x004fca000ff3e0ff */
[----:B------:R1:W-:Y:S02]  /*e5500*/  STL [R1+0x184], R20 ;  /* 0x0001841401007387 */ /* 0x0003e40000100800 */
[----:B-1----:R-:W-:Y:S02]  /*e5510*/  IADD3.X R20, PT, PT, R77, UR4, RZ, P1, !PT ;  /* 0x000000044d147c10 */ /* 0x002fe40008ffe4ff */
[----:B------:R-:W-:-:S05]  /*e5520*/  IADD3 R3, P2, PT, R74, UR13, RZ ;  /* 0x0000000d4a037c10 */ /* 0x000fca000ff5e0ff */
[----:B------:R1:W-:Y:S02]  /*e5530*/  STL [R1+0x18c], R3 ;  /* 0x00018c0301007387 */ /* 0x0003e40000100800 */
[----:B-1----:R-:W-:Y:S02]  /*e5540*/  IADD3.X R3, PT, PT, R55, UR4, RZ, P0, !PT ;  /* 0x0000000437037c10 */ /* 0x002fe400087fe4ff */
[----:B------:R-:W2:Y:S04]  /*e5550*/  LDL.LU.64 R54, [R1+0x1be0] ;  /* 0x001be00001367983 */ /* 0x000ea80000300a00 */
[----:B------:R-:W-:Y:S04]  /*e5560*/  STL [R1+0x178], R3 ;  /* 0x0001780301007387 */ /* 0x000fe80000100800 */
[----:B------:R1:W-:Y:S02]  /*e5570*/  STL [R1+0x180], R20 ;  /* 0x0001801401007387 */ /* 0x0003e40000100800 */
[----:B-1----:R-:W-:Y:S01]  /*e5580*/  HMMA.1688.F32.TF32 R20, R236, R142, R24 ;  /* 0x0000008eec14723c */ /* 0x002fe20000081018 */
[----:B------:R-:W-:-:S05]  /*e5590*/  IADD3.X R3, PT, PT, R75, UR4, RZ, P2, !PT ;  /* 0x000000044b037c10 */ /* 0x000fca00097fe4ff */
[----:B------:R-:W-:-:S13]  /*e55a0*/  STL [R1+0x188], R3 ;  /* 0x0001880301007387 */ /* 0x000fda0000100800 */
[----:B------:R1:W-:Y:S04]  /*e55b0*/  STL.64 [R1+0xbe0], R20 ;  /* 0x000be01401007387 */ /* 0x0003e80000100a00 */
[----:B------:R1:W-:Y:S04]  /*e55c0*/  STL.64 [R1+0xbe8], R22 ;  /* 0x000be81601007387 */ /* 0x0003e80000100a00 */
[----:B------:R-:W2:Y:S04]  /*e55d0*/  LDL.LU.64 R26, [R1+0x1bd8] ;  /* 0x001bd800011a7983 */ /* 0x000ea80000300a00 */
[----:B------:R-:W2:Y:S04]  /*e55e0*/  LDL.LU.64 R24, [R1+0x1b70] ;  /* 0x001b700001187983 */ /* 0x000ea80000300a00 */
[----:B-1----:R-:W2:Y:S01]  /*e55f0*/  LDL.LU R20, [R1+0x2d70] ;  /* 0x002d700001147983 */ /* 0x002ea20000300800 */
[----:B------:R-:W-:Y:S01]  /*e5600*/  HMMA.1688.F32.TF32 R28, R236, R138, R28 ;  /* 0x0000008aec1c723c */ /* 0x000fe2000008101c */
[----:B------:R-:W-:-:S02]  /*e5610*/  IADD3 R155, P3, PT, R72, UR13, RZ ;  /* 0x0000000d489b7c10 */ /* 0x000fc4000ff7e0ff */
[----:B------:R-:W-:Y:S02]  /*e5620*/  IADD3 R149, P0, PT, R70, UR13, RZ ;  /* 0x0000000d46957c10 */ /* 0x000fe4000ff1e0ff */
[----:B------:R-:W-:Y:S02]  /*e5630*/  IADD3 R151, P1, PT, R68, UR13, RZ ;  /* 0x0000000d44977c10 */ /* 0x000fe4000ff3e0ff */
[----:B------:R-:W-:Y:S02]  /*e5640*/  IADD3.X R154, PT, PT, R73, UR4, RZ, P3, !PT ;  /* 0x00000004499a7c10 */ /* 0x000fe40009ffe4ff */
[----:B------:R-:W-:-:S10]  /*e5650*/  IADD3 R171, P3, PT, R64, UR13, RZ ;  /* 0x0000000d40ab7c10 */ /* 0x000fd4000ff7e0ff */
[----:B------:R-:W-:Y:S04]  /*e5660*/  STL.64 [R1+0xc00], R28 ;  /* 0x000c001c01007387 */ /* 0x000fe80000100a00 */
[----:B------:R1:W-:Y:S01]  /*e5670*/  STL.64 [R1+0xc08], R30 ;  /* 0x000c081e01007387 */ /* 0x0003e20000100a00 */
[----:B------:R-:W-:Y:S02]  /*e5680*/  IADD3.X R148, PT, PT, R71, UR4, RZ, P0, !PT ;  /* 0x0000000447947c10 */ /* 0x000fe400087fe4ff */
[----:B------:R-:W-:Y:S01]  /*e5690*/  IADD3.X R150, PT, PT, R69, UR4, RZ, P1, !PT ;  /* 0x0000000445967c10 */ /* 0x000fe20008ffe4ff */
[----:B------:R-:W2:Y:S01]  /*e56a0*/  LDL.LU.64 R22, [R1+0x1b68] ;  /* 0x001b680001167983 */ /* 0x000ea20000300a00 */
[----:B-1----:R-:W-:Y:S01]  /*e56b0*/  HMMA.1688.F32.TF32 R28, R236, R134, R32 ;  /* 0x00000086ec1c723c */ /* 0x002fe20000081020 */
[----:B------:R-:W-:-:S02]  /*e56c0*/  IADD3.X R170, PT, PT, R65, UR4, RZ, P3, !PT ;  /* 0x0000000441aa7c10 */ /* 0x000fc40009ffe4ff */
[----:B---3--:R-:W-:-:S04]  /*e56d0*/  IADD3 R159, P0, PT, R62, UR13, RZ ;  /* 0x0000000d3e9f7c10 */ /* 0x008fc8000ff1e0ff */
[----:B------:R-:W-:Y:S01]  /*e56e0*/  IADD3.X R158, PT, PT, R63, UR4, RZ, P0, !PT ;  /* 0x000000043f9e7c10 */ /* 0x000fe200087fe4ff */
[----:B------:R-:W-:Y:S01]  /*e56f0*/  HMMA.1688.F32.TF32 R32, R236, R130, R36 ;  /* 0x00000082ec20723c */ /* 0x000fe20000081024 */
[----:B----4-:R-:W-:-:S04]  /*e5700*/  IADD3 R163, P1, PT, R60, UR13, RZ ;  /* 0x0000000d3ca37c10 */ /* 0x010fc8000ff3e0ff */
[----:B------:R-:W-:Y:S02]  /*e5710*/  IADD3.X R162, PT, PT, R61, UR4, RZ, P1, !PT ;  /* 0x000000043da27c10 */ /* 0x000fe40008ffe4ff */
[----:B------:R-:W-:-:S04]  /*e5720*/  IADD3 R203, P3, PT, R52, UR13, RZ ;  /* 0x0000000d34cb7c10 */ /* 0x000fc8000ff7e0ff */
[----:B------:R-:W-:Y:S02]  /*e5730*/  IADD3.X R202, PT, PT, R53, UR4, RZ, P3, !PT ;  /* 0x0000000435ca7c10 */ /* 0x000fe40009ffe4ff */
[----:B------:R-:W3:Y:S04]  /*e5740*/  LDL.LU.64 R52, [R1+0x1b60] ;  /* 0x001b600001347983 */ /* 0x000ee80000300a00 */
[----:B------:R-:W-:Y:S04]  /*e5750*/  STL.64 [R1+0xc60], R28 ;  /* 0x000c601c01007387 */ /* 0x000fe80000100a00 */
[----:B------:R1:W-:Y:S04]  /*e5760*/  STL.64 [R1+0xc68], R30 ;  /* 0x000c681e01007387 */ /* 0x0003e80000100a00 */
[----:B------:R-:W4:Y:S01]  /*e5770*/  LDL.LU R21, [R1+0x2d6c] ;  /* 0x002d6c0001157983 */ /* 0x000f220000300800 */
[----:B------:R-:W-:-:S03]  /*e5780*/  IADD3 R195, P0, PT, R56, UR13, RZ ;  /* 0x0000000d38c37c10 */ /* 0x000fc6000ff1e0ff */
[----:B-1----:R-:W3:Y:S01]  /*e5790*/  LDL.LU R31, [R1+0x2d78] ;  /* 0x002d7800011f7983 */ /* 0x002ee20000300800 */
[----:B------:R-:W-:-:S03]  /*e57a0*/  IADD3.X R194, PT, PT, R57, UR4, RZ, P0, !PT ;  /* 0x0000000439c27c10 */ /* 0x000fc600087fe4ff */
[----:B------:R1:W-:Y:S04]  /*e57b0*/  STL.64 [R1+0xc80], R32 ;  /* 0x000c802001007387 */ /* 0x0003e80000100a00 */
[----:B------:R-:W-:Y:S04]  /*e57c0*/  STL.64 [R1+0xc88], R34 ;  /* 0x000c882201007387 */ /* 0x000fe80000100a00 */
[----:B------:R-:W3:Y:S04]  /*e57d0*/  LDL.LU R29, [R1+0x2d80] ;  /* 0x002d8000011d7983 */ /* 0x000ee80000300800 */
[----:B-1----:R-:W3:Y:S04]  /*e57e0*/  LDL.LU R32, [R1+0x2d74] ;  /* 0x002d740001207983 */ /* 0x002ee80000300800 */
[----:B------:R-:W3:Y:S01]  /*e57f0*/  LDL.LU R30, [R1+0x2d7c] ;  /* 0x002d7c00011e7983 */ /* 0x000ee20000300800 */
[----:B--2---:R-:W-:-:S04]  /*e5800*/  IADD3 R199, P1, PT, R54, UR13, RZ ;  /* 0x0000000d36c77c10 */ /* 0x004fc8000ff3e0ff */
[----:B------:R-:W-:Y:S02]  /*e5810*/  IADD3.X R198, PT, PT, R55, UR4, RZ, P1, !PT ;  /* 0x0000000437c67c10 */ /* 0x000fe40008ffe4ff */
[----:B------:R-:W-:Y:S02]  /*e5820*/  IADD3 R191, P0, PT, R26, UR13, RZ ;  /* 0x0000000d1abf7c10 */ /* 0x000fe4000ff1e0ff */
[----:B------:R-:W-:Y:S02]  /*e5830*/  IADD3 R245, P1, PT, R24, UR13, RZ ;  /* 0x0000000d18f57c10 */ /* 0x000fe4000ff3e0ff */
[----:B------:R-:W-:Y:S02]  /*e5840*/  IADD3.X R190, PT, PT, R27, UR4, RZ, P0, !PT ;  /* 0x000000041bbe7c10 */ /* 0x000fe400087fe4ff */
[----:B------:R-:W-:Y:S02]  /*e5850*/  IADD3.X R244, PT, PT, R25, UR4, RZ, P1, !PT ;  /* 0x0000000419f47c10 */ /* 0x000fe40008ffe4ff */
[----:B------:R-:W-:Y:S01]  /*e5860*/  HMMA.1688.F32.TF32 R24, R236, R126, R40 ;  /* 0x0000007eec18723c */ /* 0x000fe20000081028 */
[----:B------:R-:W-:-:S15]  /*e5870*/  IADD3 R20, P1, PT, R20, UR12, RZ ;  /* 0x0000000c14147c10 */ /* 0x000fde000ff3e0ff */
[----:B------:R-:W-:-:S03]  /*e5880*/  NOP ;  /* 0x0000000000007918 */ /* 0x000fc60000000000 */
[----:B------:R1:W-:Y:S04]  /*e5890*/  STL.64 [R1+0xcc0], R24 ;  /* 0x000cc01801007387 */ /* 0x0003e80000100a00 */
[----:B------:R2:W-:Y:S04]  /*e58a0*/  STL.64 [R1+0xcc8], R26 ;  /* 0x000cc81a01007387 */ /* 0x0005e80000100a00 */
[----:B-1----:R-:W3:Y:S04]  /*e58b0*/  LDL.LU R24, [R1+0x2d88] ;  /* 0x002d880001187983 */ /* 0x002ee80000300800 */
[----:B------:R-:W-:Y:S04]  /*e58c0*/  STL [R1+0x2d70], R20 ;  /* 0x002d701401007387 */ /* 0x000fe80000100800 */
[----:B--2---:R-:W2:Y:S04]  /*e58d0*/  LDL.LU R26, [R1+0x2d84] ;  /* 0x002d8400011a7983 */ /* 0x004ea80000300800 */
[----:B------:R-:W2:Y:S01]  /*e58e0*/  LDL.LU R36, [R1+0x2df0] ;  /* 0x002df00001247983 */ /* 0x000ea20000300800 */
[----:B------:R-:W1:Y:S01]  /*e58f0*/  S2R R3, SR_TID.X ;  /* 0x0000000000037919 */ /* 0x000e620000002100 */
[----:B------:R-:W-:Y:S01]  /*e5900*/  HMMA.1688.F32.TF32 R40, R236, R122, R48 ;  /* 0x0000007aec28723c */ /* 0x000fe20000081030 */
[----:B------:R-:W-:-:S02]  /*e5910*/  UISETP.GT.AND UP1, UPT, UR14, URZ, UPT ;  /* 0x000000ff0e00728c */ /* 0x000fc4000bf24270 */
[----:B------:R-:W-:Y:S02]  /*e5920*/  UISETP.GE.AND UP0, UPT, UR5, UR10, UPT ;  /* 0x0000000a0500728c */ /* 0x000fe4000bf06270 */
[----:B------:R-:W-:Y:S01]  /*e5930*/  USEL UR10, URZ, 0x4, !UP1 ;  /* 0x00000004ff0a7887 */ /* 0x000fe2000c800000 */
[----:B------:R-:W-:Y:S01]  /*e5940*/  IADD3 R153, P2, PT, R66, UR13, RZ ;  /* 0x0000000d42997c10 */ /* 0x000fe2000ff5e0ff */
[----:B------:R-:W-:Y:S02]  /*e5950*/  UISETP.GT.AND UP1, UPT, UR7, 0x1, UPT ;  /* 0x000000010700788c */ /* 0x000fe4000bf24270 */
[----:B------:R-:W-:Y:S01]  /*e5960*/  USEL UR10, UR10, URZ, !UP0 ;  /* 0x000000ff0a0a7287 */ /* 0x000fe2000c000000 */
[----:B------:R-:W-:Y:S01]  /*e5970*/  IADD3.X R152, PT, PT, R67, UR4, RZ, P2, !PT ;  /* 0x0000000443987c10 */ /* 0x000fe200097fe4ff */
[----:B------:R-:W-:Y:S01]  /*e5980*/  USEL UR7, UR7, URZ, !UP1 ;  /* 0x000000ff07077287 */ /* 0x000fe2000c800000 */
[----:B------:R-:W-:-:S07]  /*e5990*/  IADD3 R167, P2, PT, R58, UR13, RZ ;  /* 0x0000000d3aa77c10 */ /* 0x000fce000ff5e0ff */
[----:B------:R-:W-:Y:S04]  /*e59a0*/  STL.64 [R1+0xe40], R40 ;  /* 0x000e402801007387 */ /* 0x000fe80000100a00 */
[----:B------:R3:W-:Y:S01]  /*e59b0*/  STL.64 [R1+0xe48], R42 ;  /* 0x000e482a01007387 */ /* 0x0007e20000100a00 */
[----:B------:R-:W-:Y:S01]  /*e59c0*/  ISETP.NE.U32.AND P0, PT, RZ, UR10, PT ;  /* 0x0000000aff007c0c */ /* 0x000fe2000bf05070 */
[----:B------:R-:W-:Y:S01]  /*e59d0*/  ULEA UR15, UR7, UR45, 0x10 ;  /* 0x0000002d070f7291 */ /* 0x000fe2000f8e80ff */
[----:B------:R-:W-:Y:S02]  /*e59e0*/  IADD3.X R166, PT, PT, R59, UR4, RZ, P2, !PT ;  /* 0x000000043ba67c10 */ /* 0x000fe400097fe4ff */
[----:B------:R-:W-:Y:S02]  /*e59f0*/  IADD3 R241, P2, PT, R22, UR13, RZ ;  /* 0x0000000d16f17c10 */ /* 0x000fe4000ff5e0ff */
[----:B-1----:R-:W-:-:S02]  /*e5a00*/  LOP3.LUT R132, R3, 0x1f, RZ, 0xc0, !PT ;  /* 0x0000001f03847812 */ /* 0x002fc400078ec0ff */
[----:B----4-:R-:W-:-:S05]  /*e5a10*/  IADD3.X R21, PT, PT, R21, UR11, RZ, P1, !PT ;  /* 0x0000000b15157c10 */ /* 0x010fca0008ffe4ff */
[----:B------:R1:W-:Y:S01]  /*e5a20*/  STL [R1+0x2d6c], R21 ;  /* 0x002d6c1501007387 */ /* 0x0003e20000100800 */
[----:B---3--:R-:W-:-:S03]  /*e5a30*/  IADD3 R31, P1, PT, R31, UR12, RZ ;  /* 0x0000000c1f1f7c10 */ /* 0x008fc6000ff3e0ff */
[----:B------:R-:W3:Y:S04]  /*e5a40*/  LDL.LU R37, [R1+0x2dec] ;  /* 0x002dec0001257983 */ /* 0x000ee80000300800 */
[----:B------:R-:W-:Y:S04]  /*e5a50*/  STL [R1+0x2d78], R31 ;  /* 0x002d781f01007387 */ /* 0x000fe80000100800 */
[----:B------:R-:W4:Y:S01]  /*e5a60*/  LDL.LU R35, [R1+0x2df4] ;  /* 0x002df40001237983 */ /* 0x000f220000300800 */
[----:B------:R-:W-:-:S03]  /*e5a70*/  SHF.L.U32 R22, R132, 0x2, RZ ;  /* 0x0000000284167819 */ /* 0x000fc600000006ff */
[----:B------:R-:W4:Y:S01]  /*e5a80*/  LDL.LU R25, [R1+0x2df8] ;  /* 0x002df80001197983 */ /* 0x000f220000300800 */
[----:B------:R-:W-:Y:S03]  /*e5a90*/  HMMA.1688.F32.TF32 R40, R236, R118, R44 ;  /* 0x00000076ec28723c */ /* 0x000fe6000008102c */
[----:B------:R-:W4:Y:S01]  /*e5aa0*/  LDL.LU R34, [R1+0x2dfc] ;  /* 0x002dfc0001227983 */ /* 0x000f220000300800 */
[----:B------:R-:W-:Y:S01]  /*e5ab0*/  IADD3.X R240, PT, PT, R23, UR4, RZ, P2, !PT ;  /* 0x0000000417f07c10 */ /* 0x000fe200097fe4ff */
[----:B------:R-:W-:Y:S02]  /*e5ac0*/  VIADD R3, R22, UR15 ;  /* 0x0000000f16037c36 */ /* 0x000fe40008000000 */
[----:B------:R-:W4:Y:S01]  /*e5ad0*/  LDL.LU R28, [R1+0x2e00] ;  /* 0x002e0000011c7983 */ /* 0x000f220000300800 */
[----:B------:R-:W-:-:S03]  /*e5ae0*/  IADD3.X R32, PT, PT, R32, UR11, RZ, P1, !PT ;  /* 0x0000000b20207c10 */ /* 0x000fc60008ffe4ff */
[----:B------:R-:W4:Y:S01]  /*e5af0*/  LDL.LU R27, [R1+0x2e04] ;  /* 0x002e0400011b7983 */ /* 0x000f220000300800 */
[----:B------:R-:W-:-:S03]  /*e5b00*/  IADD3 R29, P2, PT, R29, UR12, RZ ;  /* 0x0000000c1d1d7c10 */ /* 0x000fc6000ff5e0ff */
[----:B------:R-:W4:Y:S01]  /*e5b10*/  LDL.LU R23, [R1+0x2e08] ;  /* 0x002e080001177983 */ /* 0x000f220000300800 */
[----:B------:R-:W-:-:S03]  /*e5b20*/  IADD3.X R30, PT, PT, R30, UR11, RZ, P2, !PT ;  /* 0x0000000b1e1e7c10 */ /* 0x000fc600097fe4ff */
[----:B------:R-:W-:Y:S01]  /*e5b30*/  @!PT LDS RZ, [RZ] ;  /* 0x00000000fffff984 */ /* 0x000fe20000000800 */
[----:B------:R-:W-:Y:S01]  /*e5b40*/  @!PT LDS RZ, [RZ] ;  /* 0x00000000fffff984 */ /* 0x000fe20000000800 */
[----:B------:R-:W-:Y:S01]  /*e5b50*/  @!PT LDS RZ, [RZ] ;  /* 0x00000000fffff984 */ /* 0x000fe20000000800 */
[----:B------:R1:W-:Y:S04]  /*e5b60*/  LDGSTS.E [R3+0x40000], desc[UR76][R20.64], P0 ;  /* 0x4000000014037fae */ /* 0x0003e800081a104c */
[----:B------:R-:W-:Y:S01]  /*e5b70*/  STL [R1+0x2d80], R29 ;  /* 0x002d801d01007387 */ /* 0x000fe20000100800 */
[----:B-1----:R-:W-:Y:S01]  /*e5b80*/  IMAD.MOV.U32 R20, RZ, RZ, R31 ;  /* 0x000000ffff147224 */ /* 0x002fe200078e001f */
[----:B------:R-:W-:Y:S02]  /*e5b90*/  MOV R21, R32 ;  /* 0x0000002000157202 */ /* 0x000fe40000000f00 */
[----:B------:R-:W-:Y:S04]  /*e5ba0*/  STL [R1+0x2d74], R32 ;  /* 0x002d742001007387 */ /* 0x000fe80000100800 */
[----:B------:R1:W-:Y:S02]  /*e5bb0*/  LDGSTS.E [R3+0x40080], desc[UR76][R20.64], P0 ;  /* 0x4008000014037fae */ /* 0x0003e400081a104c */
[----:B-1----:R-:W-:-:S02]  /*e5bc0*/  IMAD.MOV.U32 R20, RZ, RZ, R29 ;  /* 0x000000ffff147224 */ /* 0x002fc400078e001d */
[----:B------:R-:W-:-:S05]  /*e5bd0*/  IMAD.MOV.U32 R21, RZ, RZ, R30 ;  /* 0x000000ffff157224 */ /* 0x000fca00078e001e */
[----:B------:R1:W-:Y:S01]  /*e5be0*/  LDGSTS.E [R3+0x40100], desc[UR76][R20.64], P0 ;  /* 0x4010000014037fae */ /* 0x0003e200081a104c */
[----:B------:R-:W-:-:S05]  /*e5bf0*/  IADD3 R24, P1, PT, R24, UR12, RZ ;  /* 0x0000000c18187c10 */ /* 0x000fca000ff3e0ff */
[----:B------:R-:W-:Y:S01]  /*e5c00*/  STL [R1+0x2d88], R24 ;  /* 0x002d881801007387 */ /* 0x000fe20000100800 */
[----:B--2---:R-:W-:-:S03]  /*e5c10*/  IADD3.X R26, PT, PT, R26, UR11, RZ, P1, !PT ;  /* 0x0000000b1a1a7c10 */ /* 0x004fc60008ffe4ff */
[----:B------:R-:W-:Y:S01]  /*e5c20*/  STL [R1+0x2d7c], R30 ;  /* 0x002d7c1e01007387 */ /* 0x000fe20000100800 */
[----:B------:R-:W-:-:S03]  /*e5c30*/  IADD3 R36, P2, PT, R36, UR12, RZ ;  /* 0x0000000c24247c10 */ /* 0x000fc6000ff5e0ff */
[----:B------:R-:W-:Y:S01]  /*e5c40*/  STL.64 [R1+0xee0], R40 ;  /* 0x000ee02801007387 */ /* 0x000fe20000100a00 */
[----:B-1----:R-:W-:-:S03]  /*e5c50*/  IMAD.MOV.U32 R21, RZ, RZ, R26 ;  /* 0x000000ffff157224 */ /* 0x002fc600078e001a */
[----:B------:R-:W-:Y:S04]  /*e5c60*/  STL.64 [R1+0xee8], R42 ;  /* 0x000ee82a01007387 */ /* 0x000fe80000100a00 */
[----:B------:R1:W-:Y:S04]  /*e5c70*/  STL [R1+0x2d84], R26 ;  /* 0x002d841a01007387 */ /* 0x0003e80000100800 */
[----:B------:R-:W2:Y:S01]  /*e5c80*/  LDL.LU R33, [R1+0x2e6c] ;  /* 0x002e6c0001217983 */ /* 0x000ea20000300800 */
[----:B------:R-:W-:-:S03]  /*e5c90*/  MOV R20, R24 ;  /* 0x0000001800147202 */ /* 0x000fc60000000f00 */
[----:B-1----:R-:W2:Y:S04]  /*e5ca0*/  LDL.LU R26, [R1+0x2e70] ;  /* 0x002e7000011a7983 */ /* 0x002ea80000300800 */
[----:B------:R-:W-:Y:S04]  /*e5cb0*/  STL [R1+0x2df0], R36 ;  /* 0x002df02401007387 */ /* 0x000fe80000100800 */
[----:B------:R-:W2:Y:S04]  /*e5cc0*/  LDL.LU R32, [R1+0x2e74] ;  /* 0x002e740001207983 */ /* 0x000ea80000300800 */
[----:B------:R-:W2:Y:S04]  /*e5cd0*/  LDL.LU R31, [R1+0x2e78] ;  /* 0x002e7800011f7983 */ /* 0x000ea80000300800 */
[----:B------:R-:W2:Y:S04]  /*e5ce0*/  LDL.LU R30, [R1+0x2e7c] ;  /* 0x002e7c00011e7983 */ /* 0x000ea80000300800 */
[----:B------:R-:W2:Y:S04]  /*e5cf0*/  LDL.LU R29, [R1+0x2e80] ;  /* 0x002e8000011d7983 */ /* 0x000ea80000300800 */
[----:B------:R-:W2:Y:S01]  /*e5d00*/  LDL.LU R24, [R1+0x2e88] ;  /* 0x002e880001187983 */ /* 0x000ea20000300800 */
[----:B------:R-:W-:-:S03]  /*e5d10*/  UISETP.GT.AND UP1, UPT, UR14, 0x4, UPT ;  /* 0x000000040e00788c */ /* 0x000fc6000bf24270 */
[----:B------:R1:W-:Y:S01]  /*e5d20*/  LDGSTS.E [R3+0x40180], desc[UR76][R20.64], P0 ;  /* 0x4018000014037fae */ /* 0x0003e200081a104c */
[----:B------:R-:W-:-:S04]  /*e5d30*/  USEL UR10, URZ, 0x4, !UP1 ;  /* 0x00000004ff0a7887 */ /* 0x000fc8000c800000 */
[----:B------:R-:W-:-:S06]  /*e5d40*/  USEL UR10, UR10, URZ, !UP0 ;  /* 0x000000ff0a0a7287 */ /* 0x000fcc000c000000 */
[----:B------:R-:W-:Y:S02]  /*e5d50*/  ISETP.NE.U32.AND P1, PT, RZ, UR10, PT ;  /* 0x0000000aff007c0c */ /* 0x000fe4000bf25070 */
[----:B---3--:R-:W-:Y:S01]  /*e5d60*/  IADD3.X R37, PT, PT, R37, UR11, RZ, P2, !PT ;  /* 0x0000000b25257c10 */ /* 0x008fe200097fe4ff */
[----:B-1----:R-:W-:Y:S01]  /*e5d70*/  IMAD.MOV.U32 R20, RZ, RZ, R36 ;  /* 0x000000ffff147224 */ /* 0x002fe200078e0024 */
[----:B------:R-:W-:Y:S02]  /*e5d80*/  IADD3 R243, P3, PT, R52, UR13, RZ ;  /* 0x0000000d34f37c10 */ /* 0x000fe4000ff7e0ff */
[----:B------:R-:W-:Y:S02]  /*e5d90*/  MOV R21, R37 ;  /* 0x0000002500157202 */ /* 0x000fe40000000f00 */
[----:B----4-:R-:W-:-:S05]  /*e5da0*/  IADD3 R25, P0, PT, R25, UR12, RZ ;  /* 0x0000000c19197c10 */ /* 0x010fca000ff1e0ff */
[----:B------:R1:W-:Y:S01]  /*e5db0*/  LDGSTS.E [R3+0x40800], desc[UR76][R20.64], P1 ;  /* 0x4080000014037fae */ /* 0x0003e200089a104c */
[----:B------:R-:W-:Y:S02]  /*e5dc0*/  IADD3.X R35, PT, PT, R35, UR11, RZ, P0, !PT ;  /* 0x0000000b23237c10 */ /* 0x000fe400087fe4ff */
[----:B------:R-:W-:Y:S02]  /*e5dd0*/  IADD3.X R242, PT, PT, R53, UR4, RZ, P3, !PT ;  /* 0x0000000435f27c10 */ /* 0x000fe40009ffe4ff */
[----:B------:R-:W-:Y:S01]  /*e5de0*/  IADD3 R28, P2, PT, R28, UR12, RZ ;  /* 0x0000000c1c1c7c10 */ /* 0x000fe2000ff5e0ff */
[----:B------:R3:W-:Y:S03]  /*e5df0*/  STL [R1+0x2df8], R25 ;  /* 0x002df81901007387 */ /* 0x0007e60000100800 */
[----:B------:R-:W-:Y:S01]  /*e5e00*/  IADD3.X R34, PT, PT, R34, UR11, RZ, P2, !PT ;  /* 0x0000000b22227c10 */ /* 0x000fe200097fe4ff */
[----:B-1----:R-:W-:-:S02]  /*e5e10*/  IMAD.MOV.U32 R20, RZ, RZ, R25 ;  /* 0x000000ffff147224 */ /* 0x002fc400078e0019 */
[----:B------:R-:W-:Y:S01]  /*e5e20*/  IMAD.MOV.U32 R21, RZ, RZ, R35 ;  /* 0x000000ffff157224 */ /* 0x000fe200078e0023 */
[----:B------:R-:W-:Y:S01]  /*e5e30*/  IADD3 R23, P3, PT, R23, UR12, RZ ;  /* 0x0000000c17177c10 */ /* 0x000fe2000ff7e0ff */
[----:B------:R1:W-:Y:S03]  /*e5e40*/  STL [R1+0x2dec], R37 ;  /* 0x002dec2501007387 */ /* 0x0003e60000100800 */
[----:B------:R-:W-:Y:S01]  /*e5e50*/  IADD3.X R27, PT, PT, R27, UR11, RZ, P3, !PT ;  /* 0x0000000b1b1b7c10 */ /* 0x000fe20009ffe4ff */
[----:B------:R-:W-:Y:S04]  /*e5e60*/  STL [R1+0x2e00], R28 ;  /* 0x002e001c01007387 */ /* 0x000fe80000100800 */
[----:B------:R4:W-:Y:S04]  /*e5e70*/  STL [R1+0x2df4], R35 ;  /* 0x002df42301007387 */ /* 0x0009e80000100800 */
[----:B------:R-:W-:Y:S04]  /*e5e80*/  STL [R1+0x2e08], R23 ;  /* 0x002e081701007387 */ /* 0x000fe80000100800 */
[----:B------:R1:W-:Y:S04]  /*e5e90*/  LDGSTS.E [R3+0x40880], desc[UR76][R20.64], P1 ;  /* 0x4088000014037fae */ /* 0x0003e800089a104c */
[----:B------:R-:W-:Y:S04]  /*e5ea0*/  STL [R1+0x2dfc], R34 ;  /* 0x002dfc2201007387 */ /* 0x000fe80000100800 */
[----:B---3--:R-:W3:Y:S01]  /*e5eb0*/  LDL.LU R25, [R1+0x2e84] ;  /* 0x002e840001197983 */ /* 0x008ee20000300800 */
[----:B-1----:R-:W-:Y:S01]  /*e5ec0*/  MOV R20, R28 ;  /* 0x0000001c00147202 */ /* 0x002fe20000000f00 */
[----:B------:R-:W-:-:S02]  /*e5ed0*/  IMAD.MOV.U32 R21, RZ, RZ, R34 ;  /* 0x000000ffff157224 */ /* 0x000fc400078e0022 */
[----:B------:R1:W-:Y:S04]  /*e5ee0*/  STL [R1+0x2e04], R27 ;  /* 0x002e041b01007387 */ /* 0x0003e80000100800 */
[----:B------:R-:W3:Y:S04]  /*e5ef0*/  LDL.LU R36, [R1+0x2ef0] ;  /* 0x002ef00001247983 */ /* 0x000ee80000300800 */
[----:B------:R1:W-:Y:S04]  /*e5f00*/  LDGSTS.E [R3+0x40900], desc[UR76][R20.64], P1 ;  /* 0x4090000014037fae */ /* 0x0003e800089a104c */
[----:B------:R-:W3:Y:S04]  /*e5f10*/  LDL.LU R37, [R1+0x2eec] ;  /* 0x002eec0001257983 */ /* 0x000ee80000300800 */
[----:B----4-:R-:W4:Y:S01]  /*e5f20*/  LDL.LU R35, [R1+0x2ef4] ;  /* 0x002ef40001237983 */ /* 0x010f220000300800 */
[----:B-1----:R-:W-:Y:S01]  /*e5f30*/  IMAD.MOV.U32 R20, RZ, RZ, R23 ;  /* 0x000000ffff147224 */ /* 0x002fe200078e0017 */
[----:B------:R-:W-:-:S02]  /*e5f40*/  MOV R21, R27 ;  /* 0x0000001b00157202 */ /* 0x000fc40000000f00 */
[----:B------:R-:W4:Y:S04]  /*e5f50*/  LDL.LU R27, [R1+0x2ef8] ;  /* 0x002ef800011b7983 */ /* 0x000f280000300800 */
[----:B------:R1:W-:Y:S04]  /*e5f60*/  LDGSTS.E [R3+0x40980], desc[UR76][R20.64], P1 ;  /* 0x4098000014037fae */ /* 0x0003e800089a104c */
[----:B------:R-:W4:Y:S04]  /*e5f70*/  LDL.LU R28, [R1+0x2f00] ;  /* 0x002f0000011c7983 */ /* 0x000f280000300800 */
[----:B------:R-:W4:Y:S01]  /*e5f80*/  LDL.LU R23, [R1+0x2f08] ;  /* 0x002f080001177983 */ /* 0x000f220000300800 */
[----:B--2---:R-:W-:-:S04]  /*e5f90*/  IADD3 R26, P1, PT, R26, UR12, RZ ;  /* 0x0000000c1a1a7c10 */ /* 0x004fc8000ff3e0ff */
[----:B------:R-:W-:Y:S01]  /*e5fa0*/  IADD3.X R33, PT, PT, R33, UR11, RZ, P1, !PT ;  /* 0x0000000b21217c10 */ /* 0x000fe20008ffe4ff */
[----:B------:R2:W-:Y:S01]  /*e5fb0*/  STL [R1+0x2e70], R26 ;  /* 0x002e701a01007387 */ /* 0x0005e20000100800 */
[----:B------:R-:W-:-:S04]  /*e5fc0*/  IADD3 R31, P2, PT, R31, UR12, RZ ;  /* 0x0000000c1f1f7c10 */ /* 0x000fc8000ff5e0ff */
[----:B------:R-:W-:Y:S01]  /*e5fd0*/  IADD3.X R32, PT, PT, R32, UR11, RZ, P2, !PT ;  /* 0x0000000b20207c10 */ /* 0x000fe200097fe4ff */
[----:B------:R-:W-:Y:S01]  /*e5fe0*/  STL [R1+0x2e78], R31 ;  /* 0x002e781f01007387 */ /* 0x000fe20000100800 */
[----:B------:R-:W-:-:S03]  /*e5ff0*/  IADD3 R29, P3, PT, R29, UR12, RZ ;  /* 0x0000000c1d1d7c10 */ /* 0x000fc6000ff7e0ff */
[----:B------:R2:W-:Y:S01]  /*e6000*/  STL [R1+0x2e6c], R33 ;  /* 0x002e6c2101007387 */ /* 0x0005e20000100800 */
[----:B------:R-:W-:-:S03]  /*e6010*/  IADD3 R24, P1, PT, R24, UR12, RZ ;  /* 0x0000000c18187c10 */ /* 0x000fc6000ff3e0ff */
[----:B------:R-:W-:Y:S01]  /*e6020*/  STL [R1+0x2e80], R29 ;  /* 0x002e801d01007387 */ /* 0x000fe20000100800 */
[----:B------:R-:W-:-:S03]  /*e6030*/  IADD3.X R30, PT, PT, R30, UR11, RZ, P3, !PT ;  /* 0x0000000b1e1e7c10 */ /* 0x000fc60009ffe4ff */
[----:B------:R-:W-:Y:S01]  /*e6040*/  STL [R1+0x2e88], R24 ;  /* 0x002e881801007387 */ /* 0x000fe20000100800 */
[----:B-1----:R-:W-:-:S03]  /*e6050*/  IMAD.MOV.U32 R20, RZ, RZ, R26 ;  /* 0x000000ffff147224 */ /* 0x002fc600078e001a */
[----:B------:R-:W-:Y:S04]  /*e6060*/  STL [R1+0x2e74], R32 ;  /* 0x002e742001007387 */ /* 0x000fe80000100800 */
[----:B------:R-:W4:Y:S04]  /*e6070*/  LDL.LU R34, [R1+0x2efc] ;  /* 0x002efc0001227983 */ /* 0x000f280000300800 */
[----:B------:R-:W-:Y:S04]  /*e6080*/  STL [R1+0x2e7c], R30 ;  /* 0x002e7c1e01007387 */ /* 0x000fe80000100800 */
[----:B--2---:R-:W2:Y:S01]  /*e6090*/  LDL.LU R26, [R1+0x2f04] ;  /* 0x002f0400011a7983 */ /* 0x004ea20000300800 */
[----:B------:R-:W-:-:S04]  /*e60a0*/  UISETP.GT.AND UP1, UPT, UR14, 0x8, UPT ;  /* 0x000000080e00788c */ /* 0x000fc8000bf24270 */
[----:B------:R-:W-:-:S04]  /*e60b0*/  USEL UR10, URZ, 0x4, !UP1 ;  /* 0x00000004ff0a7887 */ /* 0x000fc8000c800000 */
[----:B------:R-:W-:-:S06]  /*e60c0*/  USEL UR10, UR10, URZ, !UP0 ;  /* 0x000000ff0a0a7287 */ /* 0x000fcc000c000000 */
[----:B------:R-:W-:Y:S01]  /*e60d0*/  ISETP.NE.U32.AND P0, PT, RZ, UR10, PT ;  /* 0x0000000aff007c0c */ /* 0x000fe2000bf05070 */
[----:B------:R-:W-:Y:S01]  /*e60e0*/  IMAD.MOV.U32 R21, RZ, RZ, R33 ;  /* 0x000000ffff157224 */ /* 0x000fe200078e0021 */
[----:B------:R-:W-:-:S11]  /*e60f0*/  UISETP.GT.AND UP1, UPT, UR14, 0xc, UPT ;  /* 0x0000000c0e00788c */ /* 0x000fd6000bf24270 */
[----:B------:R1:W-:Y:S01]  /*e6100*/  LDGSTS.E [R3+0x41000], desc[UR76][R20.64], P0 ;  /* 0x4100000014037fae */ /* 0x0003e200081a104c */
[----:B------:R-:W-:Y:S01]  /*e6110*/  USEL UR10, URZ, 0x4, !UP1 ;  /* 0x00000004ff0a7887 */ /* 0x000fe2000c800000 */
[----:B-1----:R-:W-:Y:S01]  /*e6120*/  MOV R20, R31 ;  /* 0x0000001f00147202 */ /* 0x002fe20000000f00 */
[----:B------:R-:W-:-:S05]  /*e6130*/  IMAD.MOV.U32 R21, RZ, RZ, R32 ;  /* 0x000000ffff157224 */ /* 0x000fca00078e0020 */
[----:B------:R1:W-:Y:S01]  /*e6140*/  LDGSTS.E [R3+0x41080], desc[UR76][R20.64], P0 ;  /* 0x4108000014037fae */ /* 0x0003e200081a104c */
[----:B---3--:R-:W-:Y:S01]  /*e6150*/  IADD3.X R25, PT, PT, R25, UR11, RZ, P1, !PT ;  /* 0x0000000b19197c10 */ /* 0x008fe20008ffe4ff */
[----:B------:R-:W-:-:S04]  /*e6160*/  USEL UR10, UR10, URZ, !UP0 ;  /* 0x000000ff0a0a7287 */ /* 0x000fc8000c000000 */
[----:B------:R3:W-:Y:S04]  /*e6170*/  STL [R1+0x2e84], R25 ;  /* 0x002e841901007387 */ /* 0x0007e80000100800 */
[----:B------:R-:W2:Y:S01]  /*e6180*/  LDL.LU R33, [R1+0x2f6c] ;  /* 0x002f6c0001217983 */ /* 0x000ea20000300800 */
[----:B-1----:R-:W-:Y:S01]  /*e6190*/  IMAD.MOV.U32 R20, RZ, RZ, R29 ;  /* 0x000000ffff147224 */ /* 0x002fe200078e001d */
[----:B------:R-:W-:Y:S02]  /*e61a0*/  MOV R21, R30 ;  /* 0x0000001e00157202 */ /* 0x000fe40000000f00 */
[----:B------:R-:W-:-:S03]  /*e61b0*/  IADD3 R36, P2, PT, R36, UR12, RZ ;  /* 0x0000000c24247c10 */ /* 0x000fc6000ff5e0ff */
[----:B------:R1:W-:Y:S01]  /*e61c0*/  LDGSTS.E [R3+0x41100], desc[UR76][R20.64], P0 ;  /* 0x4110000014037fae */ /* 0x0003e200081a104c */
[----:B------:R-:W-:Y:S01]  /*e61d0*/  ISETP.NE.U32.AND P1, PT, RZ, UR10, PT ;  /* 0x0000000aff007c0c */ /* 0x000fe2000bf25070 */
[----:B-1----:R-:W-:Y:S02]  /*e61e0*/  IMAD.MOV.U32 R21, RZ, RZ, R25 ;  /* 0x000000ffff157224 */ /* 0x002fe400078e0019 */
[----:B---3--:R-:W3:Y:S04]  /*e61f0*/  LDL.LU R25, [R1+0x2f70] ;  /* 0x002f700001197983 */ /* 0x008ee80000300800 */
[----:B------:R-:W-:Y:S01]  /*e6200*/  STL [R1+0x2ef0], R36 ;  /* 0x002ef02401007387 */ /* 0x000fe20000100800 */
[----:B------:R-:W-:-:S03]  /*e6210*/  IMAD.MOV.U32 R20, RZ, RZ, R24 ;  /* 0x000000ffff147224 */ /* 0x000fc600078e0018 */
[----:B------:R-:W3:Y:S04]  /*e6220*/  LDL.LU R32, [R1+0x2f74] ;  /* 0x002f740001207983 */ /* 0x000ee80000300800 */
[----:B------:R-:W3:Y:S04]  /*e6230*/  LDL.LU R31, [R1+0x2f78] ;  /* 0x002f7800011f7983 */ /* 0x000ee80000300800 */
[----:B------:R-:W3:Y:S04]  /*e6240*/  LDL.LU R30, [R1+0x2f7c] ;  /* 0x002f7c00011e7983 */ /* 0x000ee80000300800 */
[----:B------:R-:W3:Y:S04]  /*e6250*/  LDL.LU R29, [R1+0x2f80] ;  /* 0x002f8000011d7983 */ /* 0x000ee80000300800 */
[----:B------:R-:W3:Y:S01]  /*e6260*/  LDL.LU R24, [R1+0x2f88] ;  /* 0x002f880001187983 */ /* 0x000ee20000300800 */
[----:B------:R-:W-:-:S03]  /*e6270*/  IADD3.X R37, PT, PT, R37, UR11, RZ, P2, !PT ;  /* 0x0000000b25257c10 */ /* 0x000fc600097fe4ff */
[----:B------:R1:W-:Y:S01]  /*e6280*/  LDGSTS.E [R3+0x41180], desc[UR76][R20.64], P0 ;  /* 0x4118000014037fae */ /* 0x0003e200081a104c */
[----:B----4-:R-:W-:Y:S02]  /*e6290*/  IADD3 R27, P0, PT, R27, UR12, RZ ;  /* 0x0000000c1b1b7c10 */ /* 0x010fe4000ff1e0ff */
[----:B------:R-:W-:Y:S02]  /*e62a0*/  IADD3 R28, P2, PT, R28, UR12, RZ ;  /* 0x0000000c1c1c7c10 */ /* 0x000fe4000ff5e0ff */
[----:B------:R-:W-:Y:S01]  /*e62b0*/  IADD3.X R35, PT, PT, R35, UR11, RZ, P0, !PT ;  /* 0x0000000b23237c10 */ /* 0x000fe200087fe4ff */
[----:B------:R4:W-:Y:S01]  /*e62c0*/  STL [R1+0x2ef8], R27 ;  /* 0x002ef81b01007387 */ /* 0x0009e20000100800 */
[----:B------:R-:W-:-:S03]  /*e62d0*/  IADD3 R23, P3, PT, R23, UR12, RZ ;  /* 0x0000000c17177c10 */ /* 0x000fc6000ff7e0ff */
[----:B------:R2:W-:Y:S01]  /*e62e0*/  STL [R1+0x2eec], R37 ;  /* 0x002eec2501007387 */ /* 0x0005e20000100800 */
[----:B-1----:R-:W-:Y:S01]  /*e62f0*/  MOV R20, R36 ;  /* 0x0000002400147202 */ /* 0x002fe20000000f00 */
[----:B------:R-:W-:Y:S02]  /*e6300*/  IMAD.MOV.U32 R21, RZ, RZ, R37 ;  /* 0x000000ffff157224 */ /* 0x000fe400078e0025 */
[----:B------:R-:W-:Y:S04]  /*e6310*/  STL [R1+0x2f00], R28 ;  /* 0x002f001c01007387 */ /* 0x000fe80000100800 */
[----:B------:R1:W-:Y:S04]  /*e6320*/  STL [R1+0x2ef4], R35 ;  /* 0x002ef42301007387 */ /* 0x0003e80000100800 */
[----:B------:R-:W-:Y:S04]  /*e6330*/  STL [R1+0x2f08], R23 ;  /* 0x002f081701007387 */ /* 0x000fe80000100800 */
[----:B------:R1:W-:Y:S02]  /*e6340*/  LDGSTS.E [R3+0x41800], desc[UR76][R20.64], P1 ;  /* 0x4180000014037fae */ /* 0x0003e400089a104c */
[----:B-1----:R-:W-:Y:S01]  /*e6350*/  IMAD.MOV.U32 R20, RZ, RZ, R27 ;  /* 0x000000ffff147224 */ /* 0x002fe200078e001b */
[----:B------:R-:W-:-:S05]  /*e6360*/  IADD3.X R34, PT, PT, R34, UR11, RZ, P2, !PT ;  /* 0x0000000b22227c10 */ /* 0x000fca00097fe4ff */
[----:B------:R-:W-:Y:S01]  /*e6370*/  STL [R1+0x2efc], R34 ;  /* 0x002efc2201007387 */ /* 0x000fe20000100800 */
[----:B--2---:R-:W-:-:S03]  /*e6380*/  IADD3.X R26, PT, PT, R26, UR11, RZ, P3, !PT ;  /* 0x0000000b1a1a7c10 */ /* 0x004fc60009ffe4ff */
[----:B----4-:R-:W2:Y:S04]  /*e6390*/  LDL.LU R27, [R1+0x2f84] ;  /* 0x002f8400011b7983 */ /* 0x010ea80000300800 */
[----:B------:R1:W-:Y:S04]  /*e63a0*/  STL [R1+0x2f04], R26 ;  /* 0x002f041a01007387 */ /* 0x0003e80000100800 */
[----:B------:R-:W4:Y:S01]  /*e63b0*/  LDL.LU R36, [R1+0x2ff0] ;  /* 0x002ff00001247983 */ /* 0x000f220000300800 */
[----:B------:R-:W-:Y:S01]  /*e63c0*/  MOV R21, R35 ;  /* 0x0000002300157202 */ /* 0x000fe20000000f00 */
[----:B------:R-:W-:-:S02]  /*e63d0*/  UISETP.GT.AND UP1, UPT, UR14, 0x10, UPT ;  /* 0x000000100e00788c */ /* 0x000fc4000bf24270 */
[----:B------:R-:W4:Y:S04]  /*e63e0*/  LDL.LU R37, [R1+0x2fec] ;  /* 0x002fec0001257983 */ /* 0x000f280000300800 */
[----:B------:R1:W-:Y:S01]  /*e63f0*/  LDGSTS.E [R3+0x41880], desc[UR76][R20.64], P1 ;  /* 0x4188000014037fae */ /* 0x0003e200089a104c */
[----:B------:R-:W-:-:S03]  /*e6400*/  USEL UR10, URZ, 0x4, !UP1 ;  /* 0x00000004ff0a7887 */ /* 0x000fc6000c800000 */
[----:B------:R-:W4:Y:S01]  /*e6410*/  LDL.LU R35, [R1+0x2ff4] ;  /* 0x002ff40001237983 */ /* 0x000f220000300800 */
[----:B-1----:R-:W-:Y:S02]  /*e6420*/  IMAD.MOV.U32 R20, RZ, RZ, R28 ;  /* 0x000000ffff147224 */ /* 0x002fe400078e001c */
[----:B------:R-:W-:Y:S01]  /*e6430*/  IMAD.MOV.U32 R21, RZ, RZ, R34 ;  /* 0x000000ffff157224 */ /* 0x000fe200078e0022 */
[----:B------:R-:W-:-:S04]  /*e6440*/  USEL UR10, UR10, URZ, !UP0 ;  /* 0x000000ff0a0a7287 */ /* 0x000fc8000c000000 */
[----:B------:R1:W-:Y:S02]  /*e6450*/  LDGSTS.E [R3+0x41900], desc[UR76][R20.64], P1 ;  /* 0x4190000014037fae */ /* 0x0003e400089a104c */
[----:B------:R-:W-:Y:S02]  /*e6460*/  ISETP.NE.U32.AND P0, PT, RZ, UR10, PT ;  /* 0x0000000aff007c0c */ /* 0x000fe4000bf05070 */
[----:B-1----:R-:W-:Y:S01]  /*e6470*/  MOV R20, R23 ;  /* 0x0000001700147202 */ /* 0x002fe20000000f00 */
[----:B------:R-:W-:Y:S02]  /*e6480*/  IMAD.MOV.U32 R21, RZ, RZ, R26 ;  /* 0x000000ffff157224 */ /* 0x000fe400078e001a */
[----:B------:R-:W4:Y:S04]  /*e6490*/  LDL.LU R26, [R1+0x2ff8] ;  /* 0x002ff800011a7983 */ /* 0x000f280000300800 */
[----:B------:R1:W-:Y:S04]  /*e64a0*/  LDGSTS.E [R3+0x41980], desc[UR76][R20.64], P1 ;  /* 0x4198000014037fae */ /* 0x0003e800089a104c */
[----:B------:R-:W4:Y:S04]  /*e64b0*/  LDL.LU R28, [R1+0x3000] ;  /* 0x00300000011c7983 */ /* 0x000f280000300800 */
[----:B------:R-:W4:Y:S01]  /*e64c0*/  LDL.LU R23, [R1+0x3008] ;  /* 0x0030080001177983 */ /* 0x000f220000300800 */
[----:B---3--:R-:W-:-:S04]  /*e64d0*/  IADD3 R25, P1, PT, R25, UR12, RZ ;  /* 0x0000000c19197c10 */ /* 0x008fc8000ff3e0ff */
        /* <DEDUP_REMOVED lines=9> */
[----:B------:R-:W-:Y:S01]  /*e6570*/  IADD3.X R30, PT, PT, R30, UR11, RZ, P3, !PT ;  /* 0x0000000b1e1e7c10 */ /* 0x000fe20009ffe4ff */
[----:B-1----:R-:W-:Y:S01]  /*e6580*/  IMAD.MOV.U32 R20, RZ, RZ, R25 ;  /* 0x000000ffff147224 */ /* 0x002fe200078e0019 */
[----:B------:R-:W-:Y:S01]  /*e6590*/  MOV R21, R33 ;  /* 0x0000002100157202 */ /* 0x000fe20000000f00 */
[----:B------:R-:W-:Y:S04]  /*e65a0*/  STL [R1+0x2f88], R24 ;  /* 0x002f881801007387 */ /* 0x000fe80000100800 */
[----:B------:R-:W-:Y:S04]  /*e65b0*/  STL [R1+0x2f74], R32 ;  /* 0x002f742001007387 */ /* 0x000fe80000100800 */
[----:B------:R-:W4:Y:S04]  /*e65c0*/  LDL.LU R34, [R1+0x2ffc] ;  /* 0x002ffc0001227983 */ /* 0x000f280000300800 */
[----:B------:R-:W-:Y:S04]  /*e65d0*/  STL [R1+0x2f7c], R30 ;  /* 0x002f7c1e01007387 */ /* 0x000fe80000100800 */
[----:B---3--:R-:W3:Y:S04]  /*e65e0*/  LDL.LU R25, [R1+0x3004] ;  /* 0x0030040001197983 */ /* 0x008ee80000300800 */
[----:B------:R1:W-:Y:S02]  /*e65f0*/  LDGSTS.E [R3+0x42000], desc[UR76][R20.64], P0 ;  /* 0x4200000014037fae */ /* 0x0003e400081a104c */
[----:B-1----:R-:W-:-:S02]  /*e6600*/  IMAD.MOV.U32 R20, RZ, RZ, R31 ;  /* 0x000000ffff147224 */ /* 0x002fc400078e001f */
[----:B------:R-:W-:-:S05]  /*e6610*/  IMAD.MOV.U32 R21, RZ, RZ, R32 ;  /* 0x000000ffff157224 */ /* 0x000fca00078e0020 */
[----:B------:R1:W-:Y:S02]  /*e6620*/  LDGSTS.E [R3+0x42080], desc[UR76][R20.64], P0 ;  /* 0x4208000014037fae */ /* 0x0003e400081a104c */
[----:B-1----:R-:W-:Y:S01]  /*e6630*/  MOV R20, R29 ;  /* 0x0000001d00147202 */ /* 0x002fe20000000f00 */
[----:B------:R-:W-:-:S05]  /*e6640*/  IMAD.MOV.U32 R21, RZ, RZ, R30 ;  /* 0x000000ffff157224 */ /* 0x000fca00078e001e */
[----:B------:R1:W-:Y:S02]  /*e6650*/  LDGSTS.E [R3+0x42100], desc[UR76][R20.64], P0 ;  /* 0x4210000014037fae */ /* 0x0003e400081a104c */
[----:B-1----:R-:W-:Y:S01]  /*e6660*/  IMAD.MOV.U32 R20, RZ, RZ, R24 ;  /* 0x000000ffff147224 */ /* 0x002fe200078e0018 */
[----:B--2---:R-:W-:-:S04]  /*e6670*/  IADD3.X R27, PT, PT, R27, UR11, RZ, P1, !PT ;  /* 0x0000000b1b1b7c10 */ /* 0x004fc80008ffe4ff */
[----:B------:R-:W-:Y:S01]  /*e6680*/  MOV R21, R27 ;  /* 0x0000001b00157202 */ /* 0x000fe20000000f00 */
[----:B------:R1:W-:Y:S01]  /*e6690*/  STL [R1+0x2f84], R27 ;  /* 0x002f841b01007387 */ /* 0x0003e20000100800 */
[----:B----4-:R-:W-:-:S03]  /*e66a0*/  IADD3 R36, P2, PT, R36, UR12, RZ ;  /* 0x0000000c24247c10 */ /* 0x010fc6000ff5e0ff */
[----:B------:R-:W2:Y:S01]  /*e66b0*/  LDL.LU R33, [R1+0x306c] ;  /* 0x00306c0001217983 */ /* 0x000ea20000300800 */
[----:B------:R-:W-:-:S03]  /*e66c0*/  UISETP.GT.AND UP1, UPT, UR14, 0x14, UPT ;  /* 0x000000140e00788c */ /* 0x000fc6000bf24270 */
[----:B------:R4:W-:Y:S04]  /*e66d0*/  LDGSTS.E [R3+0x42180], desc[UR76][R20.64], P0 ;  /* 0x4218000014037fae */ /* 0x0009e800081a104c */
[----:B-1----:R-:W2:Y:S04]  /*e66e0*/  LDL.LU R27, [R1+0x3070] ;  /* 0x00307000011b7983 */ /* 0x002ea80000300800 */
[----:B------:R-:W-:Y:S04]  /*e66f0*/  STL [R1+0x2ff0], R36 ;  /* 0x002ff02401007387 */ /* 0x000fe80000100800 */
[----:B------:R-:W2:Y:S04]  /*e6700*/  LDL.LU R32, [R1+0x3074] ;  /* 0x0030740001207983 */ /* 0x000ea80000300800 */
[----:B------:R-:W2:Y:S04]  /*e6710*/  LDL.LU R31, [R1+0x3078] ;  /* 0x00307800011f7983 */ /* 0x000ea80000300800 */
[----:B------:R-:W2:Y:S04]  /*e6720*/  LDL.LU R30, [R1+0x307c] ;  /* 0x00307c00011e7983 */ /* 0x000ea80000300800 */
[----:B------:R-:W2:Y:S04]  /*e6730*/  LDL.LU R29, [R1+0x3080] ;  /* 0x00308000011d7983 */ /* 0x000ea80000300800 */
[----:B------:R-:W2:Y:S01]  /*e6740*/  LDL.LU R24, [R1+0x3088] ;  /* 0x0030880001187983 */ /* 0x000ea20000300800 */
[----:B------:R-:W-:-:S04]  /*e6750*/  USEL UR10, URZ, 0x4, !UP1 ;  /* 0x00000004ff0a7887 */ /* 0x000fc8000c800000 */
[----:B------:R-:W-:Y:S01]  /*e6760*/  USEL UR10, UR10, URZ, !UP0 ;  /* 0x000000ff0a0a7287 */ /* 0x000fe2000c000000 */
[----:B------:R-:W-:-:S05]  /*e6770*/  IADD3.X R37, PT, PT, R37, UR11, RZ, P2, !PT ;  /* 0x0000000b25257c10 */ /* 0x000fca00097fe4ff */
[----:B------:R-:W-:Y:S02]  /*e6780*/  ISETP.NE.U32.AND P1, PT, RZ, UR10, PT ;  /* 0x0000000aff007c0c */ /* 0x000fe4000bf25070 */
[----:B------:R-:W-:Y:S01]  /*e6790*/  IADD3 R26, P0, PT, R26, UR12, RZ ;  /* 0x0000000c1a1a7c10 */ /* 0x000fe2000ff1e0ff */
[----:B----4-:R-:W-:Y:S02]  /*e67a0*/  IMAD.MOV.U32 R20, RZ, RZ, R36 ;  /* 0x000000ffff147224 */ /* 0x010fe400078e0024 */
[----:B------:R-:W-:Y:S01]  /*e67b0*/  IMAD.MOV.U32 R21, RZ, RZ, R37 ;  /* 0x000000ffff157224 */ /* 0x000fe200078e0025 */
[----:B------:R-:W-:Y:S02]  /*e67c0*/  IADD3.X R35, PT, PT, R35, UR11, RZ, P0, !PT ;  /* 0x0000000b23237c10 */ /* 0x000fe400087fe4ff */
[----:B------:R-:W-:Y:S01]  /*e67d0*/  IADD3 R28, P2, PT, R28, UR12, RZ ;  /* 0x0000000c1c1c7c10 */ /* 0x000fe2000ff5e0ff */
[----:B------:R1:W-:Y:S01]  /*e67e0*/  STL [R1+0x2ff8], R26 ;  /* 0x002ff81a01007387 */ /* 0x0003e20000100800 */
[----:B------:R-:W-:-:S03]  /*e67f0*/  IADD3 R23, P3, PT, R23, UR12, RZ ;  /* 0x0000000c17177c10 */ /* 0x000fc6000ff7e0ff */
[----:B------:R4:W-:Y:S04]  /*e6800*/  LDGSTS.E [R3+0x42800], desc[UR76][R20.64], P1 ;  /* 0x4280000014037fae */ /* 0x0009e800089a104c */
[----:B------:R1:W-:Y:S04]  /*e6810*/  STL [R1+0x2fec], R37 ;  /* 0x002fec2501007387 */ /* 0x0003e80000100800 */
[----:B------:R-:W-:Y:S01]  /*e6820*/  STL [R1+0x3000], R28 ;  /* 0x0030001c01007387 */ /* 0x000fe20000100800 */
[----:B----4-:R-:W-:Y:S01]  /*e6830*/  MOV R20, R26 ;  /* 0x0000001a00147202 */ /* 0x010fe20000000f00 */
[----:B------:R-:W-:-:S02]  /*e6840*/  IMAD.MOV.U32 R21, RZ, RZ, R35 ;  /* 0x000000ffff157224 */ /* 0x000fc400078e0023 */
[----:B------:R4:W-:Y:S04]  /*e6850*/  STL [R1+0x2ff4], R35 ;  /* 0x002ff42301007387 */ /* 0x0009e80000100800 */
[----:B------:R-:W-:Y:S04]  /*e6860*/  STL [R1+0x3008], R23 ;  /* 0x0030081701007387 */ /* 0x000fe80000100800 */
[----:B------:R1:W-:Y:S02]  /*e6870*/  LDGSTS.E [R3+0x42880], desc[UR76][R20.64], P1 ;  /* 0x4288000014037fae */ /* 0x0003e400089a104c */
[----:B-1----:R-:W-:Y:S01]  /*e6880*/  IMAD.MOV.U32 R20, RZ, RZ, R28 ;  /* 0x000000ffff147224 */ /* 0x002fe200078e001c */
[----:B------:R-:W-:-:S04]  /*e6890*/  IADD3.X R34, PT, PT, R34, UR11, RZ, P2, !PT ;  /* 0x0000000b22227c10 */ /* 0x000fc800097fe4ff */
[----:B------:R-:W-:Y:S01]  /*e68a0*/  MOV R21, R34 ;  /* 0x0000002200157202 */ /* 0x000fe20000000f00 */
[----:B------:R-:W-:Y:S01]  /*e68b0*/  STL [R1+0x2ffc], R34 ;  /* 0x002ffc2201007387 */ /* 0x000fe20000100800 */
[----:B---3--:R-:W-:-:S03]  /*e68c0*/  IADD3.X R25, PT, PT, R25, UR11, RZ, P3, !PT ;  /* 0x0000000b19197c10 */ /* 0x008fc60009ffe4ff */
[----:B------:R-:W3:Y:S04]  /*e68d0*/  LDL.LU R26, [R1+0x3084] ;  /* 0x00308400011a7983 */ /* 0x000ee80000300800 */
[----:B------:R1:W-:Y:S04]  /*e68e0*/  STL [R1+0x3004], R25 ;  /* 0x0030041901007387 */ /* 0x0003e80000100800 */
[----:B------:R-:W3:Y:S04]  /*e68f0*/  LDL.LU R36, [R1+0x30f0] ;  /* 0x0030f00001247983 */ /* 0x000ee80000300800 */
[----:B------:R1:W-:Y:S04]  /*e6900*/  LDGSTS.E [R3+0x42900], desc[UR76][R20.64], P1 ;  /* 0x4290000014037fae */ /* 0x0003e800089a104c */
[----:B------:R-:W3:Y:S04]  /*e6910*/  LDL.LU R37, [R1+0x30ec] ;  /* 0x0030ec0001257983 */ /* 0x000ee80000300800 */
[----:B----4-:R-:W4:Y:S01]  /*e6920*/  LDL.LU R35, [R1+0x30f4] ;  /* 0x0030f40001237983 */ /* 0x010f220000300800 */
[----:B-1----:R-:W-:-:S02]  /*e6930*/  IMAD.MOV.U32 R20, RZ, RZ, R23 ;  /* 0x000000ffff147224 */ /* 0x002fc400078e0017 */
[----:B------:R-:W-:Y:S02]  /*e6940*/  IMAD.MOV.U32 R21, RZ, RZ, R25 ;  /* 0x000000ffff157224 */ /* 0x000fe400078e0019 */
        /* <DEDUP_REMOVED lines=16> */
[----:B-1----:R-:W-:-:S03]  /*e6a50*/  MOV R20, R27 ;  /* 0x0000001b00147202 */ /* 0x002fc60000000f00 */
        /* <DEDUP_REMOVED lines=12> */
[----:B-1----:R-:W-:Y:S01]  /*e6b20*/  IMAD.MOV.U32 R20, RZ, RZ, R31 ;  /* 0x000000ffff147224 */ /* 0x002fe200078e001f */
[----:B------:R-:W-:-:S05]  /*e6b30*/  MOV R21, R32 ;  /* 0x0000002000157202 */ /* 0x000fca0000000f00 */
[----:B------:R1:W-:Y:S01]  /*e6b40*/  LDGSTS.E [R3+0x43080], desc[UR76][R20.64], P0 ;  /* 0x4308000014037fae */ /* 0x0003e200081a104c */
[----:B------:R-:W-:Y:S01]  /*e6b50*/  USEL UR10, UR10, URZ, !UP0 ;  /* 0x000000ff0a0a7287 */ /* 0x000fe2000c000000 */
[----:B-1----:R-:W-:Y:S02]  /*e6b60*/  IMAD.MOV.U32 R20, RZ, RZ, R29 ;  /* 0x000000ffff147224 */ /* 0x002fe400078e001d */
[----:B------:R-:W-:Y:S01]  /*e6b70*/  IMAD.MOV.U32 R21, RZ, RZ, R30 ;  /* 0x000000ffff157224 */ /* 0x000fe200078e001e */
[----:B---3--:R-:W-:-:S04]  /*e6b80*/  IADD3.X R26, PT, PT, R26, UR11, RZ, P1, !PT ;  /* 0x0000000b1a1a7c10 */ /* 0x008fc80008ffe4ff */
[----:B------:R1:W-:Y:S01]  /*e6b90*/  LDGSTS.E [R3+0x43100], desc[UR76][R20.64], P0 ;  /* 0x4310000014037fae */ /* 0x0003e200081a104c */
[----:B------:R-:W-:-:S03]  /*e6ba0*/  IADD3 R36, P2, PT, R36, UR12, RZ ;  /* 0x0000000c24247c10 */ /* 0x000fc6000ff5e0ff */
[----:B------:R3:W-:Y:S04]  /*e6bb0*/  STL [R1+0x3084], R26 ;  /* 0x0030841a01007387 */ /* 0x0007e80000100800 */
[----:B------:R-:W2:Y:S01]  /*e6bc0*/  LDL.LU R33, [R1+0x316c] ;  /* 0x00316c0001217983 */ /* 0x000ea20000300800 */
[----:B-1----:R-:W-:-:S03]  /*e6bd0*/  IMAD.MOV.U32 R21, RZ, RZ, R26 ;  /* 0x000000ffff157224 */ /* 0x002fc600078e001a */
[----:B---3--:R-:W3:Y:S04]  /*e6be0*/  LDL.LU R26, [R1+0x3170] ;  /* 0x00317000011a7983 */ /* 0x008ee80000300800 */
[----:B------:R-:W-:Y:S01]  /*e6bf0*/  STL [R1+0x30f0], R36 ;  /* 0x0030f02401007387 */ /* 0x000fe20000100800 */
[----:B------:R-:W-:-:S03]  /*e6c00*/  MOV R20, R24 ;  /* 0x0000001800147202 */ /* 0x000fc60000000f00 */
[----:B------:R-:W3:Y:S04]  /*e6c10*/  LDL.LU R32, [R1+0x3174] ;  /* 0x0031740001207983 */ /* 0x000ee80000300800 */
[----:B------:R-:W3:Y:S04]  /*e6c20*/  LDL.LU R31, [R1+0x3178] ;  /* 0x00317800011f7983 */ /* 0x000ee80000300800 */
[----:B------:R-:W3:Y:S01]  /*e6c30*/  LDL.LU R30, [R1+0x317c] ;  /* 0x00317c00011e7983 */ /* 0x000ee20000300800 */
[----:B------:R-:W-:-:S03]  /*e6c40*/  ISETP.NE.U32.AND P1, PT, RZ, UR10, PT ;  /* 0x0000000aff007c0c */ /* 0x000fc6000bf25070 */
        /* <DEDUP_REMOVED lines=10> */
[----:B-1----:R-:W-:Y:S01]  /*e6cf0*/  IMAD.MOV.U32 R20, RZ, RZ, R36 ;  /* 0x000000ffff147224 */ /* 0x002fe200078e0024 */
[----:B------:R-:W-:Y:S02]  /*e6d00*/  MOV R21, R37 ;  /* 0x0000002500157202 */ /* 0x000fe40000000f00 */
        /* <DEDUP_REMOVED lines=11> */
[----:B------:R-:W-:Y:S01]  /*e6dc0*/  IMAD.MOV.U32 R21, RZ, RZ, R35 ;  /* 0x000000ffff157224 */ /* 0x000fe200078e0023 */
[----:B------:R-:W-:-:S02]  /*e6dd0*/  UISETP.GT.AND UP1, UPT, UR14, 0x20, UPT ;  /* 0x000000200e00788c */ /* 0x000fc4000bf24270 */
[----:B------:R-:W4:Y:S04]  /*e6de0*/  LDL.LU R37, [R1+0x31ec] ;  /* 0x0031ec0001257983 */ /* 0x000f280000300800 */
[----:B------:R1:W-:Y:S01]  /*e6df0*/  LDGSTS.E [R3+0x43880], desc[UR76][R20.64], P1 ;  /* 0x4388000014037fae */ /* 0x0003e200089a104c */
[----:B------:R-:W-:-:S03]  /*e6e00*/  USEL UR10, URZ, 0x4, !UP1 ;  /* 0x00000004ff0a7887 */ /* 0x000fc6000c800000 */
[----:B------:R-:W4:Y:S01]  /*e6e10*/  LDL.LU R35, [R1+0x31f4] ;  /* 0x0031f40001237983 */ /* 0x000f220000300800 */
[----:B-1----:R-:W-:Y:S01]  /*e6e20*/  MOV R20, R28 ;  /* 0x0000001c00147202 */ /* 0x002fe20000000f00 */
[----:B------:R-:W-:Y:S01]  /*e6e30*/  IMAD.MOV.U32 R21, RZ, RZ, R34 ;  /* 0x000000ffff157224 */ /* 0x000fe200078e0022 */
[----:B------:R-:W-:-:S04]  /*e6e40*/  USEL UR10, UR10, URZ, !UP0 ;  /* 0x000000ff0a0a7287 */ /* 0x000fc8000c000000 */
[----:B------:R1:W-:Y:S02]  /*e6e50*/  LDGSTS.E [R3+0x43900], desc[UR76][R20.64], P1 ;  /* 0x4390000014037fae */ /* 0x0003e400089a104c */
[----:B------:R-:W-:Y:S01]  /*e6e60*/  ISETP.NE.U32.AND P0, PT, RZ, UR10, PT ;  /* 0x0000000aff007c0c */ /* 0x000fe2000bf05070 */
[----:B-1----:R-:W-:Y:S01]  /*e6e70*/  IMAD.MOV.U32 R20, RZ, RZ, R23 ;  /* 0x000000ffff147224 */ /* 0x002fe200078e0017 */
[----:B------:R-:W-:Y:S02]  /*e6e80*/  MOV R21, R27 ;  /* 0x0000001b00157202 */ /* 0x000fe40000000f00 */
        /* <DEDUP_REMOVED lines=15> */
[----:B-1----:R-:W-:Y:S02]  /*e6f80*/  IMAD.MOV.U32 R20, RZ, RZ, R26 ;  /* 0x000000ffff147224 */ /* 0x002fe400078e001a */
[----:B------:R-:W-:Y:S01]  /*e6f90*/  STL [R1+0x3188], R24 ;  /* 0x0031881801007387 */ /* 0x000fe20000100800 */
[----:B------:R-:W-:-:S03]  /*e6fa0*/  IMAD.MOV.U32 R21, RZ, RZ, R33 ;  /* 0x000000ffff157224 */ /* 0x000fc600078e0021 */
[----:B------:R-:W-:Y:S04]  /*e6fb0*/  STL [R1+0x3174], R32 ;  /* 0x0031742001007387 */ /* 0x000fe80000100800 */
[----:B------:R-:W4:Y:S04]  /*e6fc0*/  LDL.LU R34, [R1+0x31fc] ;  /* 0x0031fc0001227983 */ /* 0x000f280000300800 */
[----:B------:R-:W-:Y:S04]  /*e6fd0*/  STL [R1+0x317c], R30 ;  /* 0x00317c1e01007387 */ /* 0x000fe80000100800 */
[----:B---3--:R-:W3:Y:S04]  /*e6fe0*/  LDL.LU R26, [R1+0x3204] ;  /* 0x00320400011a7983 */ /* 0x008ee80000300800 */
[----:B------:R1:W-:Y:S02]  /*e6ff0*/  LDGSTS.E [R3+0x44000], desc[UR76][R20.64], P0 ;  /* 0x4400000014037fae */ /* 0x0003e400081a104c */
[----:B-1----:R-:W-:Y:S01]  /*e7000*/  MOV R20, R31 ;  /* 0x0000001f00147202 */ /* 0x002fe20000000f00 */
[----:B------:R-:W-:-:S05]  /*e7010*/  IMAD.MOV.U32 R21, RZ, RZ, R32 ;  /* 0x000000ffff157224 */ /* 0x000fca00078e0020 */
[----:B------:R1:W-:Y:S02]  /*e7020*/  LDGSTS.E [R3+0x44080], desc[UR76][R20.64], P0 ;  /* 0x4408000014037fae */ /* 0x0003e400081a104c */
[----:B-1----:R-:W-:Y:S01]  /*e7030*/  IMAD.MOV.U32 R20, RZ, RZ, R29 ;  /* 0x000000ffff147224 */ /* 0x002fe200078e001d */
[----:B------:R-:W-:-:S05]  /*e7040*/  MOV R21, R30 ;  /* 0x0000001e00157202 */ /* 0x000fca0000000f00 */
[----:B------:R1:W-:Y:S02]  /*e7050*/  LDGSTS.E [R3+0x44100], desc[UR76][R20.64], P0 ;  /* 0x4410000014037fae */ /* 0x0003e400081a104c */
[----:B-1----:R-:W-:Y:S01]  /*e7060*/  IMAD.MOV.U32 R20, RZ, RZ, R24 ;  /* 0x000000ffff147224 */ /* 0x002fe200078e0018 */
[----:B--2---:R-:W-:-:S05]  /*e7070*/  IADD3.X R25, PT, PT, R25, UR11, RZ, P1, !PT ;  /* 0x0000000b19197c10 */ /* 0x004fca0008ffe4ff */
[----:B------:R1:W-:Y:S01]  /*e7080*/  STL [R1+0x3184], R25 ;  /* 0x0031841901007387 */ /* 0x0003e20000100800 */
[----:B----4-:R-:W-:Y:S01]  /*e7090*/  IADD3 R36, P2, PT, R36, UR12, RZ ;  /* 0x0000000c24247c10 */ /* 0x010fe2000ff5e0ff */
[----:B------:R-:W-:Y:S02]  /*e70a0*/  IMAD.MOV.U32 R21, RZ, RZ, R25 ;  /* 0x000000ffff157224 */ /* 0x000fe400078e0019 */
[----:B------:R-:W2:Y:S01]  /*e70b0*/  LDL.LU R33, [R1+0x326c] ;  /* 0x00326c0001217983 */ /* 0x000ea20000300800 */
[----:B------:R-:W-:Y:S01]  /*e70c0*/  UISETP.GT.AND UP1, UPT, UR14, 0x24, UPT ;  /* 0x000000240e00788c */ /* 0x000fe2000bf24270 */
[----:B------:R-:W-:Y:S02]  /*e70d0*/  IADD3.X R37, PT, PT, R37, UR11, RZ, P2, !PT ;  /* 0x0000000b25257c10 */ /* 0x000fe400097fe4ff */
        /* <DEDUP_REMOVED lines=9> */
[----:B------:R-:W-:-:S06]  /*e7170*/  USEL UR10, UR10, URZ, !UP0 ;  /* 0x000000ff0a0a7287 */ /* 0x000fcc000c000000 */
[----:B------:R-:W-:Y:S02]  /*e7180*/  ISETP.NE.U32.AND P1, PT, RZ, UR10, PT ;  /* 0x0000000aff007c0c */ /* 0x000fe4000bf25070 */
[----:B------:R-:W-:Y:S01]  /*e7190*/  IADD3 R27, P0, PT, R27, UR12, RZ ;  /* 0x0000000c1b1b7c10 */ /* 0x000fe2000ff1e0ff */
[----:B----4-:R-:W-:Y:S01]  /*e71a0*/  IMAD.MOV.U32 R21, RZ, RZ, R37 ;  /* 0x000000ffff157224 */ /* 0x010fe200078e0025 */
[----:B------:R-:W-:Y:S02]  /*e71b0*/  MOV R20, R36 ;  /* 0x0000002400147202 */ /* 0x000fe40000000f00 */
[----:B------:R-:W-:Y:S02]  /*e71c0*/  IADD3.X R35, PT, PT, R35, UR11, RZ, P0, !PT ;  /* 0x0000000b23237c10 */ /* 0x000fe400087fe4ff */
[----:B------:R-:W-:Y:S01]  /*e71d0*/  IADD3 R28, P2, PT, R28, UR12, RZ ;  /* 0x0000000c1c1c7c10 */ /* 0x000fe2000ff5e0ff */
[----:B------:R1:W-:Y:S01]  /*e71e0*/  STL [R1+0x31f8], R27 ;  /* 0x0031f81b01007387 */ /* 0x0003e20000100800 */
[----:B------:R-:W-:-:S03]  /*e71f0*/  IADD3 R23, P3, PT, R23, UR12, RZ ;  /* 0x0000000c17177c10 */ /* 0x000fc6000ff7e0ff */
[----:B------:R4:W-:Y:S04]  /*e7200*/  LDGSTS.E [R3+0x44800], desc[UR76][R20.64], P1 ;  /* 0x4480000014037fae */ /* 0x0009e800089a104c */
[----:B------:R1:W-:Y:S04]  /*e7210*/  STL [R1+0x31ec], R37 ;  /* 0x0031ec2501007387 */ /* 0x0003e80000100800 */
[----:B------:R-:W-:Y:S01]  /*e7220*/  STL [R1+0x3200], R28 ;  /* 0x0032001c01007387 */ /* 0x000fe20000100800 */
[----:B----4-:R-:W-:Y:S01]  /*e7230*/  IMAD.MOV.U32 R20, RZ, RZ, R27 ;  /* 0x000000ffff147224 */ /* 0x010fe200078e001b */
[----:B------:R-:W-:-:S02]  /*e7240*/  MOV R21, R35 ;  /* 0x0000002300157202 */ /* 0x000fc40000000f00 */
[----:B------:R4:W-:Y:S04]  /*e7250*/  STL [R1+0x31f4], R35 ;  /* 0x0031f42301007387 */ /* 0x0009e80000100800 */
[----:B------:R-:W-:Y:S04]  /*e7260*/  STL [R1+0x3208], R23 ;  /* 0x0032081701007387 */ /* 0x000fe80000100800 */
[----:B------:R1:W-:Y:S02]  /*e7270*/  LDGSTS.E [R3+0x44880], desc[UR76][R20.64], P1 ;  /* 0x4488000014037fae */ /* 0x0003e400089a104c */
[----:B-1----:R-:W-:Y:S01]  /*e7280*/  IMAD.MOV.U32 R20, RZ, RZ, R28 ;  /* 0x000000ffff147224 */ /* 0x002fe200078e001c */
[----:B------:R-:W-:-:S05]  /*e7290*/  IADD3.X R34, PT, PT, R34, UR11, RZ, P2, !PT ;  /* 0x0000000b22227c10 */ /* 0x000fca00097fe4ff */
[----:B------:R-:W-:Y:S01]  /*e72a0*/  STL [R1+0x31fc], R34 ;  /* 0x0031fc2201007387 */ /* 0x000fe20000100800 */
[----:B------:R-:W-:Y:S01]  /*e72b0*/  IMAD.MOV.U32 R21, RZ, RZ, R34 ;  /* 0x000000ffff157224 */ /* 0x000fe200078e0022 */
[----:B---3--:R-:W-:Y:S02]  /*e72c0*/  IADD3.X R26, PT, PT, R26, UR11, RZ, P3, !PT ;  /* 0x0000000b1a1a7c10 */ /* 0x008fe40009ffe4ff */
[----:B------:R-:W3:Y:S04]  /*e72d0*/  LDL.LU R27, [R1+0x3284] ;  /* 0x00328400011b7983 */ /* 0x000ee80000300800 */
[----:B------:R1:W-:Y:S04]  /*e72e0*/  STL [R1+0x3204], R26 ;  /* 0x0032041a01007387 */ /* 0x0003e80000100800 */
[----:B------:R-:W3:Y:S04]  /*e72f0*/  LDL.LU R36, [R1+0x32f0] ;  /* 0x0032f00001247983 */ /* 0x000ee80000300800 */
[----:B------:R1:W-:Y:S04]  /*e7300*/  LDGSTS.E [R3+0x44900], desc[UR76][R20.64], P1 ;  /* 0x4490000014037fae */ /* 0x0003e800089a104c */
[----:B------:R-:W3:Y:S04]  /*e7310*/  LDL.LU R37, [R1+0x32ec] ;  /* 0x0032ec0001257983 */ /* 0x000ee80000300800 */
[----:B----4-:R-:W4:Y:S01]  /*e7320*/  LDL.LU R35, [R1+0x32f4] ;  /* 0x0032f40001237983 */ /* 0x010f220000300800 */
[----:B-1----:R-:W-:Y:S01]  /*e7330*/  MOV R20, R23 ;  /* 0x0000001700147202 */ /* 0x002fe20000000f00 */
[----:B------:R-:W-:-:S02]  /*e7340*/  IMAD.MOV.U32 R21, RZ, RZ, R26 ;  /* 0x000000ffff157224 */ /* 0x000fc400078e001a */
        /* <DEDUP_REMOVED lines=24> */
[----:B------:R-:W-:Y:S02]  /*e74d0*/  ISETP.NE.U32.AND P0, PT, RZ, UR10, PT ;  /* 0x0000000aff007c0c */ /* 0x000fe4000bf05070 */
[----:B------:R-:W-:Y:S01]  /*e74e0*/  MOV R21, R33 ;  /* 0x0000002100157202 */ /* 0x000fe20000000f00 */
[----:B------:R-:W-:-:S10]  /*e74f0*/  UISETP.GT.AND UP1, UPT, UR14, 0x2c, UPT ;  /* 0x0000002c0e00788c */ /* 0x000fd4000bf24270 */
[----:B------:R1:W-:Y:S01]  /*e7500*/  LDGSTS.E [R3+0x45000], desc[UR76][R20.64], P0 ;  /* 0x4500000014037fae */ /* 0x0003e200081a104c */
[----:B------:R-:W-:Y:S01]  /*e7510*/  USEL UR10, URZ, 0x4, !UP1 ;  /* 0x00000004ff0a7887 */ /* 0x000fe2000c800000 */
[----:B-1----:R-:W-:Y:S02]  /*e7520*/  IMAD.MOV.U32 R20, RZ, RZ, R31 ;  /* 0x000000ffff147224 */ /* 0x002fe400078e001f */
[----:B------:R-:W-:-:S05]  /*e7530*/  IMAD.MOV.U32 R21, RZ, RZ, R32 ;  /* 0x000000ffff157224 */ /* 0x000fca00078e0020 */
[----:B------:R1:W-:Y:S01]  /*e7540*/  LDGSTS.E [R3+0x45080], desc[UR76][R20.64], P0 ;  /* 0x4508000014037fae */ /* 0x0003e200081a104c */
[----:B------:R-:W-:Y:S01]  /*e7550*/  USEL UR10, UR10, URZ, !UP0 ;  /* 0x000000ff0a0a7287 */ /* 0x000fe2000c000000 */
[----:B-1----:R-:W-:Y:S01]  /*e7560*/  MOV R20, R29 ;  /* 0x0000001d00147202 */ /* 0x002fe20000000f00 */
[----:B------:R-:W-:Y:S01]  /*e7570*/  IMAD.MOV.U32 R21, RZ, RZ, R30 ;  /* 0x000000ffff157224 */ /* 0x000fe200078e001e */
[----:B---3--:R-:W-:-:S04]  /*e7580*/  IADD3.X R27, PT, PT, R27, UR11, RZ, P1, !PT ;  /* 0x0000000b1b1b7c10 */ /* 0x008fc80008ffe4ff */
[----:B------:R1:W-:Y:S01]  /*e7590*/  LDGSTS.E [R3+0x45100], desc[UR76][R20.64], P0 ;  /* 0x4510000014037fae */ /* 0x0003e200081a104c */
[----:B------:R-:W-:-:S03]  /*e75a0*/  IADD3 R36, P2, PT, R36, UR12, RZ ;  /* 0x0000000c24247c10 */ /* 0x000fc6000ff5e0ff */
[----:B------:R3:W-:Y:S04]  /*e75b0*/  STL [R1+0x3284], R27 ;  /* 0x0032841b01007387 */ /* 0x0007e80000100800 */
[----:B------:R-:W2:Y:S01]  /*e75c0*/  LDL.LU R33, [R1+0x336c] ;  /* 0x00336c0001217983 */ /* 0x000ea20000300800 */
[----:B-1----:R-:W-:-:S03]  /*e75d0*/  MOV R21, R27 ;  /* 0x0000001b00157202 */ /* 0x002fc60000000f00 */
[----:B---3--:R-:W3:Y:S04]  /*e75e0*/  LDL.LU R27, [R1+0x3370] ;  /* 0x00337000011b7983 */ /* 0x008ee80000300800 */
[----:B------:R-:W-:Y:S01]  /*e75f0*/  STL [R1+0x32f0], R36 ;  /* 0x0032f02401007387 */ /* 0x000fe20000100800 */
[----:B------:R-:W-:-:S03]  /*e7600*/  IMAD.MOV.U32 R20, RZ, RZ, R24 ;  /* 0x000000ffff147224 */ /* 0x000fc600078e0018 */
        /* <DEDUP_REMOVED lines=14> */
[----:B-1----:R-:W-:Y:S02]  /*e76f0*/  IMAD.MOV.U32 R20, RZ, RZ, R36 ;  /* 0x000000ffff147224 */ /* 0x002fe400078e0024 */
[----:B------:R-:W-:Y:S01]  /*e7700*/  IMAD.MOV.U32 R21, RZ, RZ, R37 ;  /* 0x000000ffff157224 */ /* 0x000fe200078e0025 */
[----:B------:R-:W-:Y:S04]  /*e7710*/  STL [R1+0x3300], R28 ;  /* 0x0033001c01007387 */ /* 0x000fe80000100800 */
[----:B------:R1:W-:Y:S04]  /*e7720*/  STL [R1+0x32f4], R35 ;  /* 0x0032f42301007387 */ /* 0x0003e80000100800 */
[----:B------:R-:W-:Y:S04]  /*e7730*/  STL [R1+0x3308], R23 ;  /* 0x0033081701007387 */ /* 0x000fe80000100800 */
[----:B------:R1:W-:Y:S02]  /*e7740*/  LDGSTS.E [R3+0x45800], desc[UR76][R20.64], P1 ;  /* 0x4580000014037fae */ /* 0x0003e400089a104c */
[----:B-1----:R-:W-:-:S02]  /*e7750*/  MOV R20, R26 ;  /* 0x0000001a00147202 */ /* 0x002fc40000000f00 */
        /* <DEDUP_REMOVED lines=12> */
[----:B-1----:R-:W-:Y:S01]  /*e7820*/  IMAD.MOV.U32 R20, RZ, RZ, R28 ;  /* 0x000000ffff147224 */ /* 0x002fe200078e001c */
[----:B------:R-:W-:Y:S01]  /*e7830*/  MOV R21, R34 ;  /* 0x0000002200157202 */ /* 0x000fe20000000f00 */
[----:B------:R-:W-:-:S04]  /*e7840*/  USEL UR10, UR10, URZ, !UP0 ;  /* 0x000000ff0a0a7287 */ /* 0x000fc8000c000000 */
[----:B------:R1:W-:Y:S02]  /*e7850*/  LDGSTS.E [R3+0x45900], desc[UR76][R20.64], P1 ;  /* 0x4590000014037fae */ /* 0x0003e400089a104c */
[----:B------:R-:W-:Y:S01]  /*e7860*/  ISETP.NE.U32.AND P0, PT, RZ, UR10, PT ;  /* 0x0000000aff007c0c */ /* 0x000fe2000bf05070 */
[----:B-1----:R-:W-:Y:S02]  /*e7870*/  IMAD.MOV.U32 R20, RZ, RZ, R23 ;  /* 0x000000ffff147224 */ /* 0x002fe400078e0017 */
        /* <DEDUP_REMOVED lines=24> */
[----:B-1----:R-:W-:Y:S01]  /*e7a00*/  IMAD.MOV.U32 R20, RZ, RZ, R31 ;  /* 0x000000ffff147224 */ /* 0x002fe200078e001f */
[----:B------:R-:W-:-:S05]  /*e7a10*/  MOV R21, R32 ;  /* 0x0000002000157202 */ /* 0x000fca0000000f00 */
[----:B------:R1:W-:Y:S02]  /*e7a20*/  LDGSTS.E [R3+0x46080], desc[UR76][R20.64], P0 ;  /* 0x4608000014037fae */ /* 0x0003e400081a104c */
[----:B-1----:R-:W-:Y:S02]  /*e7a30*/  IMAD.MOV.U32 R20, RZ, RZ, R29 ;  /* 0x000000ffff147224 */ /* 0x002fe400078e001d */
[----:B------:R-:W-:-:S05]  /*e7a40*/  IMAD.MOV.U32 R21, RZ, RZ, R30 ;  /* 0x000000ffff157224 */ /* 0x000fca00078e001e */
[----:B------:R1:W-:Y:S02]  /*e7a50*/  LDGSTS.E [R3+0x46100], desc[UR76][R20.64], P0 ;  /* 0x4610000014037fae */ /* 0x0003e400081a104c */
[----:B-1----:R-:W-:Y:S02]  /*e7a60*/  MOV R20, R24 ;  /* 0x0000001800147202 */ /* 0x002fe40000000f00 */
        /* <DEDUP_REMOVED lines=28> */
[----:B----4-:R-:W-:Y:S02]  /*e7c30*/  IMAD.MOV.U32 R20, RZ, RZ, R25 ;  /* 0x000000ffff147224 */ /* 0x010fe400078e0019 */
[----:B------:R-:W-:Y:S01]  /*e7c40*/  IMAD.MOV.U32 R21, RZ, RZ, R35 ;  /* 0x000000ffff157224 */ /* 0x000fe200078e0023 */
[----:B------:R4:W-:Y:S04]  /*e7c50*/  STL [R1+0x33f4], R35 ;  /* 0x0033f42301007387 */ /* 0x0009e80000100800 */
[----:B------:R-:W-:Y:S04]  /*e7c60*/  STL [R1+0x3408], R23 ;  /* 0x0034081701007387 */ /* 0x000fe80000100800 */
[----:B------:R1:W-:Y:S02]  /*e7c70*/  LDGSTS.E [R3+0x46880], desc[UR76][R20.64], P1 ;  /* 0x4688000014037fae */ /* 0x0003e400089a104c */
[----:B-1----:R-:W-:-:S02]  /*e7c80*/  MOV R20, R28 ;  /* 0x0000001c00147202 */ /* 0x002fc40000000f00 */
        /* <DEDUP_REMOVED lines=44> */
[----:B------:R-:W-:Y:S01]  /*e7f50*/  USEL UR10, UR10, URZ, !UP0 ;  /* 0x000000ff0a0a7287 */ /* 0x000fe2000c000000 */
[----:B-1----:R-:W-:Y:S01]  /*e7f60*/  IMAD.MOV.U32 R20, RZ, RZ, R29 ;  /* 0x000000ffff147224 */ /* 0x002fe200078e001d */
[----:B------:R-:W-:Y:S02]  /*e7f70*/  MOV R21, R30 ;  /* 0x0000001e00157202 */ /* 0x000fe40000000f00 */
[----:B---3--:R-:W-:-:S03]  /*e7f80*/  IADD3.X R25, PT, PT, R25, UR11, RZ, P1, !PT ;  /* 0x0000000b19197c10 */ /* 0x008fc60008ffe4ff */
[----:B------:R1:W-:Y:S04]  /*e7f90*/  LDGSTS.E [R3+0x47100], desc[UR76][R20.64], P0 ;  /* 0x4710000014037fae */ /* 0x0003e800081a104c */
[----:B------:R3:W-:Y:S01]  /*e7fa0*/  STL [R1+0x3484], R25 ;  /* 0x0034841901007387 */ /* 0x0007e20000100800 */
[----:B------:R-:W-:-:S03]  /*e7fb0*/  IADD3 R36, P2, PT, R36, UR12, RZ ;  /* 0x0000000c24247c10 */ /* 0x000fc6000ff5e0ff */
[----:B------:R-:W2:Y:S01]  /*e7fc0*/  LDL.LU R33, [R1+0x356c] ;  /* 0x00356c0001217983 */ /* 0x000ea20000300800 */
[----:B-1----:R-:W-:-:S03]  /*e7fd0*/  IMAD.MOV.U32 R21, RZ, RZ, R25 ;  /* 0x000000ffff157224 */ /* 0x002fc600078e0019 */
        /* <DEDUP_REMOVED lines=384> */
[----:B------:R1:W-:Y:S04]  /*e97e0*/  LDGSTS.E [R3+0x4c000], desc[UR76][R20.64], P0 ;  /* 0x4c00000014037fae */ /* 0x0003e800081a104c */
[----:B---3--:R-:W3:Y:S01]  /*e97f0*/  LDL.LU R27, [R1+0x3a04] ;  /* 0x003a0400011b7983 */ /* 0x008ee20000300800 */
        /* <DEDUP_REMOVED lines=37> */
[----:B------:R-:W-:Y:S04]  /*e9a50*/  STL [R1+0x39f4], R35 ;  /* 0x0039f42301007387 */ /* 0x000fe80000100800 */
[----:B------:R4:W-:Y:S04]  /*e9a60*/  LDGSTS.E [R3+0x4c880], desc[UR76][R20.64], P1 ;  /* 0x4c88000014037fae */ /* 0x0009e800089a104c */
[----:B------:R-:W-:Y:S01]  /*e9a70*/  STL [R1+0x3a08], R23 ;  /* 0x003a081701007387 */ /* 0x000fe20000100800 */
[----:B----4-:R-:W-:-:S02]  /*e9a80*/  MOV R20, R28 ;  /* 0x0000001c00147202 */ /* 0x010fc40000000f00 */
[----:B------:R-:W-:-:S05]  /*e9a90*/  IADD3.X R34, PT, PT, R34, UR11, RZ, P2, !PT ;  /* 0x0000000b22227c10 */ /* 0x000fca00097fe4ff */
[----:B------:R-:W-:Y:S01]  /*e9aa0*/  IMAD.MOV.U32 R21, RZ, RZ, R34 ;  /* 0x000000ffff157224 */ /* 0x000fe200078e0022 */
[----:B------:R4:W-:Y:S04]  /*e9ab0*/  STL [R1+0x39fc], R34 ;  /* 0x0039fc2201007387 */ /* 0x0009e80000100800 */
[----:B-1----:R-:W2:Y:S01]  /*e9ac0*/  LDL.LU R25, [R1+0x3a84] ;  /* 0x003a840001197983 */ /* 0x002ea20000300800 */
[----:B---3--:R-:W-:-:S03]  /*e9ad0*/  IADD3.X R27, PT, PT, R27, UR11, RZ, P3, !PT ;  /* 0x0000000b1b1b7c10 */ /* 0x008fc60009ffe4ff */
[----:B------:R1:W-:Y:S04]  /*e9ae0*/  LDGSTS.E [R3+0x4c900], desc[UR76][R20.64], P1 ;  /* 0x4c90000014037fae */ /* 0x0003e800089a104c */
[----:B------:R3:W-:Y:S04]  /*e9af0*/  STL [R1+0x3a04], R27 ;  /* 0x003a041b01007387 */ /* 0x0007e80000100800 */
[----:B------:R-:W2:Y:S01]  /*e9b00*/  LDL.LU R36, [R1+0x3af0] ;  /* 0x003af00001247983 */ /* 0x000ea20000300800 */
[----:B-1----:R-:W-:Y:S01]  /*e9b10*/  IMAD.MOV.U32 R20, RZ, RZ, R23 ;  /* 0x000000ffff147224 */ /* 0x002fe200078e0017 */
[----:B------:R-:W-:-:S02]  /*e9b20*/  MOV R21, R27 ;  /* 0x0000001b00157202 */ /* 0x000fc40000000f00 */
[----:B------:R-:W2:Y:S04]  /*e9b30*/  LDL.LU R37, [R1+0x3aec] ;  /* 0x003aec0001257983 */ /* 0x000ea80000300800 */
[----:B------:R1:W-:Y:S04]  /*e9b40*/  LDGSTS.E [R3+0x4c980], desc[UR76][R20.64], P1 ;  /* 0x4c98000014037fae */ /* 0x0003e800089a104c */
[----:B----4-:R-:W4:Y:S04]  /*e9b50*/  LDL.LU R34, [R1+0x3af4] ;  /* 0x003af40001227983 */ /* 0x010f280000300800 */
[----:B------:R-:W4:Y:S04]  /*e9b60*/  LDL.LU R28, [R1+0x3af8] ;  /* 0x003af800011c7983 */ /* 0x000f280000300800 */
[----:B---3--:R-:W3:Y:S04]  /*e9b70*/  LDL.LU R27, [R1+0x3b00] ;  /* 0x003b0000011b7983 */ /* 0x008ee80000300800 */
[----:B------:R-:W3:Y:S01]  /*e9b80*/  LDL.LU R23, [R1+0x3b08] ;  /* 0x003b080001177983 */ /* 0x000ee20000300800 */
[----:B--2---:R-:W-:-:S04]  /*e9b90*/  IADD3 R26, P1, PT, R26, UR12, RZ ;  /* 0x0000000c1a1a7c10 */ /* 0x004fc8000ff3e0ff */
[----:B------:R-:W-:Y:S01]  /*e9ba0*/  IADD3.X R33, PT, PT, R33, UR11, RZ, P1, !PT ;  /* 0x0000000b21217c10 */ /* 0x000fe20008ffe4ff */
[----:B------:R-:W-:Y:S01]  /*e9bb0*/  STL [R1+0x3a70], R26 ;  /* 0x003a701a01007387 */ /* 0x000fe20000100800 */
        /* <DEDUP_REMOVED lines=12> */
[----:B--2---:R-:W2:Y:S04]  /*e9c80*/  LDL.LU R33, [R1+0x3afc] ;  /* 0x003afc0001217983 */ /* 0x004ea80000300800 */
[----:B------:R1:W-:Y:S04]  /*e9c90*/  STL [R1+0x3a7c], R30 ;  /* 0x003a7c1e01007387 */ /* 0x0003e80000100800 */
[----:B------:R-:W2:Y:S01]  /*e9ca0*/  LDL.LU R26, [R1+0x3b04] ;  /* 0x003b0400011a7983 */ /* 0x000ea20000300800 */
[----:B------:R-:W-:-:S04]  /*e9cb0*/  UISETP.GT.AND UP1, UPT, UR14, 0x68, UPT ;  /* 0x000000680e00788c */ /* 0x000fc8000bf24270 */
[----:B------:R-:W-:-:S04]  /*e9cc0*/  USEL UR10, URZ, 0x4, !UP1 ;  /* 0x00000004ff0a7887 */ /* 0x000fc8000c800000 */
[----:B------:R-:W-:-:S06]  /*e9cd0*/  USEL UR10, UR10, URZ, !UP0 ;  /* 0x000000ff0a0a7287 */ /* 0x000fcc000c000000 */
[----:B------:R-:W-:Y:S01]  /*e9ce0*/  ISETP.NE.U32.AND P0, PT, RZ, UR10, PT ;  /* 0x0000000aff007c0c */ /* 0x000fe2000bf05070 */
[----:B------:R-:W-:-:S12]  /*e9cf0*/  UISETP.GT.AND UP1, UPT, UR14, 0x6c, UPT ;  /* 0x0000006c0e00788c */ /* 0x000fd8000bf24270 */
        /* <DEDUP_REMOVED lines=8> */
[----:B------:R-:W-:-:S03]  /*e9d80*/  IADD3.X R25, PT, PT, R25, UR11, RZ, P1, !PT ;  /* 0x0000000b19197c10 */ /* 0x000fc60008ffe4ff */
[----:B------:R1:W-:Y:S04]  /*e9d90*/  LDGSTS.E [R3+0x4d100], desc[UR76][R20.64], P0 ;  /* 0x4d10000014037fae */ /* 0x0003e800081a104c */
[----:B------:R3:W-:Y:S04]  /*e9da0*/  STL [R1+0x3a84], R25 ;  /* 0x003a841901007387 */ /* 0x0007e80000100800 */
[----:B------:R-:W2:Y:S01]  /*e9db0*/  LDL.LU R30, [R1+0x3b6c] ;  /* 0x003b6c00011e7983 */ /* 0x000ea20000300800 */
[----:B------:R-:W-:Y:S01]  /*e9dc0*/  IADD3 R36, P2, PT, R36, UR12, RZ ;  /* 0x0000000c24247c10 */ /* 0x000fe2000ff5e0ff */
[----:B-1----:R-:W-:-:S02]  /*e9dd0*/  IMAD.MOV.U32 R20, RZ, RZ, R24 ;  /* 0x000000ffff147224 */ /* 0x002fc400078e0018 */
[----:B------:R-:W2:Y:S01]  /*e9de0*/  LDL.LU R24, [R1+0x3b70] ;  /* 0x003b700001187983 */ /* 0x000ea20000300800 */
[----:B------:R-:W-:-:S03]  /*e9df0*/  IMAD.MOV.U32 R21, RZ, RZ, R25 ;  /* 0x000000ffff157224 */ /* 0x000fc600078e0019 */
[----:B------:R-:W-:Y:S04]  /*e9e00*/  STL [R1+0x3af0], R36 ;  /* 0x003af02401007387 */ /* 0x000fe80000100800 */
[----:B------:R-:W2:Y:S04]  /*e9e10*/  LDL.LU R35, [R1+0x3b74] ;  /* 0x003b740001237983 */ /* 0x000ea80000300800 */
[----:B------:R-:W2:Y:S01]  /*e9e20*/  LDL.LU R32, [R1+0x3b78] ;  /* 0x003b780001207983 */ /* 0x000ea20000300800 */
[----:B------:R-:W-:-:S03]  /*e9e30*/  ISETP.NE.U32.AND P1, PT, RZ, UR10, PT ;  /* 0x0000000aff007c0c */ /* 0x000fc6000bf25070 */
[----:B------:R-:W2:Y:S04]  /*e9e40*/  LDL.LU R31, [R1+0x3b7c] ;  /* 0x003b7c00011f7983 */ /* 0x000ea80000300800 */
[----:B------:R-:W2:Y:S04]  /*e9e50*/  LDL.LU R29, [R1+0x3b80] ;  /* 0x003b8000011d7983 */ /* 0x000ea80000300800 */
[----:B---3--:R-:W3:Y:S01]  /*e9e60*/  LDL.LU R25, [R1+0x3b88] ;  /* 0x003b880001197983 */ /* 0x008ee20000300800 */
[----:B------:R-:W-:-:S03]  /*e9e70*/  IADD3.X R37, PT, PT, R37, UR11, RZ, P2, !PT ;  /* 0x0000000b25257c10 */ /* 0x000fc600097fe4ff */
[----:B------:R1:W-:Y:S01]  /*e9e80*/  LDGSTS.E [R3+0x4d180], desc[UR76][R20.64], P0 ;  /* 0x4d18000014037fae */ /* 0x0003e200081a104c */
[----:B----4-:R-:W-:Y:S02]  /*e9e90*/  IADD3 R28, P0, PT, R28, UR12, RZ ;  /* 0x0000000c1c1c7c10 */ /* 0x010fe4000ff1e0ff */
[----:B------:R-:W-:Y:S02]  /*e9ea0*/  IADD3 R27, P2, PT, R27, UR12, RZ ;  /* 0x0000000c1b1b7c10 */ /* 0x000fe4000ff5e0ff */
[----:B------:R-:W-:Y:S01]  /*e9eb0*/  IADD3.X R34, PT, PT, R34, UR11, RZ, P0, !PT ;  /* 0x0000000b22227c10 */ /* 0x000fe200087fe4ff */
[----:B------:R4:W-:Y:S01]  /*e9ec0*/  STL [R1+0x3af8], R28 ;  /* 0x003af81c01007387 */ /* 0x0009e20000100800 */
[----:B------:R-:W-:-:S03]  /*e9ed0*/  IADD3 R23, P3, PT, R23, UR12, RZ ;  /* 0x0000000c17177c10 */ /* 0x000fc6000ff7e0ff */
[----:B------:R-:W-:Y:S01]  /*e9ee0*/  STL [R1+0x3aec], R37 ;  /* 0x003aec2501007387 */ /* 0x000fe20000100800 */
[----:B-1----:R-:W-:Y:S01]  /*e9ef0*/  MOV R20, R36 ;  /* 0x0000002400147202 */ /* 0x002fe20000000f00 */
[----:B------:R-:W-:Y:S02]  /*e9f00*/  IMAD.MOV.U32 R21, RZ, RZ, R37 ;  /* 0x000000ffff157224 */ /* 0x000fe400078e0025 */
[----:B------:R-:W-:Y:S04]  /*e9f10*/  STL [R1+0x3b00], R27 ;  /* 0x003b001b01007387 */ /* 0x000fe80000100800 */
[----:B------:R1:W-:Y:S04]  /*e9f20*/  STL [R1+0x3af4], R34 ;  /* 0x003af42201007387 */ /* 0x0003e80000100800 */
[----:B------:R-:W-:Y:S04]  /*e9f30*/  STL [R1+0x3b08], R23 ;  /* 0x003b081701007387 */ /* 0x000fe80000100800 */
[----:B------:R1:W-:Y:S02]  /*e9f40*/  LDGSTS.E [R3+0x4d800], desc[UR76][R20.64], P1 ;  /* 0x4d80000014037fae */ /* 0x0003e400089a104c */
[----:B-1----:R-:W-:Y:S01]  /*e9f50*/  IMAD.MOV.U32 R20, RZ, RZ, R28 ;  /* 0x000000ffff147224 */ /* 0x002fe200078e001c */
[----:B------:R-:W-:Y:S01]  /*e9f60*/  MOV R21, R34 ;  /* 0x0000002200157202 */ /* 0x000fe20000000f00 */
[----:B------:R-:W-:-:S04]  /*e9f70*/  UISETP.GT.AND UP1, UPT, UR14, 0x70, UPT ;  /* 0x000000700e00788c */ /* 0x000fc8000bf24270 */
[----:B------:R1:W-:Y:S01]  /*e9f80*/  LDGSTS.E [R3+0x4d880], desc[UR76][R20.64], P1 ;  /* 0x4d88000014037fae */ /* 0x0003e200089a104c */
[----:B--2---:R-:W-:-:S05]  /*e9f90*/  IADD3.X R33, PT, PT, R33, UR11, RZ, P2, !PT ;  /* 0x0000000b21217c10 */ /* 0x004fca00097fe4ff */
[----:B------:R2:W-:Y:S01]  /*e9fa0*/  STL [R1+0x3afc], R33 ;  /* 0x003afc2101007387 */ /* 0x0005e20000100800 */
[----:B------:R-:W-:-:S03]  /*e9fb0*/  IADD3.X R26, PT, PT, R26, UR11, RZ, P3, !PT ;  /* 0x0000000b1a1a7c10 */ /* 0x000fc60009ffe4ff */
[----:B----4-:R-:W4:Y:S04]  /*e9fc0*/  LDL.LU R28, [R1+0x3b84] ;  /* 0x003b8400011c7983 */ /* 0x010f280000300800 */
[----:B------:R2:W-:Y:S04]  /*e9fd0*/  STL [R1+0x3b04], R26 ;  /* 0x003b041a01007387 */ /* 0x0005e80000100800 */
[----:B------:R-:W4:Y:S01]  /*e9fe0*/  LDL.LU R34, [R1+0x3bf0] ;  /* 0x003bf00001227983 */ /* 0x000f220000300800 */
[----:B-1----:R-:W-:Y:S02]  /*e9ff0*/  IMAD.MOV.U32 R20, RZ, RZ, R27 ;  /* 0x000000ffff147224 */ /* 0x002fe400078e001b */
[----:B------:R-:W-:Y:S01]  /*ea000*/  IMAD.MOV.U32 R21, RZ, RZ, R33 ;  /* 0x000000ffff157224 */ /* 0x000fe200078e0021 */
[----:B------:R-:W-:Y:S01]  /*ea010*/  USEL UR10, URZ, 0x4, !UP1 ;  /* 0x00000004ff0a7887 */ /* 0x000fe2000c800000 */
[----:B------:R-:W4:Y:S04]  /*ea020*/  LDL.LU R37, [R1+0x3bec] ;  /* 0x003bec0001257983 */ /* 0x000f280000300800 */
[----:B------:R1:W-:Y:S01]  /*ea030*/  LDGSTS.E [R3+0x4d900], desc[UR76][R20.64], P1 ;  /* 0x4d90000014037fae */ /* 0x0003e200089a104c */
[----:B------:R-:W-:-:S03]  /*ea040*/  USEL UR10, UR10, URZ, !UP0 ;  /* 0x000000ff0a0a7287 */ /* 0x000fc6000c000000 */
[----:B--2---:R-:W2:Y:S01]  /*ea050*/  LDL.LU R33, [R1+0x3bf4] ;  /* 0x003bf40001217983 */ /* 0x004ea20000300800 */
[----:B-1----:R-:W-:Y:S01]  /*ea060*/  MOV R20, R23 ;  /* 0x0000001700147202 */ /* 0x002fe20000000f00 */
[----:B------:R-:W-:Y:S01]  /*ea070*/  IMAD.MOV.U32 R21, RZ, RZ, R26 ;  /* 0x000000ffff157224 */ /* 0x000fe200078e001a */
[----:B------:R-:W-:Y:S01]  /*ea080*/  ISETP.NE.U32.AND P0, PT, RZ, UR10, PT ;  /* 0x0000000aff007c0c */ /* 0x000fe2000bf05070 */
[----:B------:R-:W2:Y:S04]  /*ea090*/  LDL.LU R26, [R1+0x3bf8] ;  /* 0x003bf800011a7983 */ /* 0x000ea80000300800 */
[----:B------:R1:W-:Y:S04]  /*ea0a0*/  LDGSTS.E [R3+0x4d980], desc[UR76][R20.64], P1 ;  /* 0x4d98000014037fae */ /* 0x0003e800089a104c */
[----:B------:R-:W2:Y:S04]  /*ea0b0*/  LDL.LU R27, [R1+0x3c00] ;  /* 0x003c0000011b7983 */ /* 0x000ea80000300800 */
[----:B------:R-:W2:Y:S01]  /*ea0c0*/  LDL.LU R23, [R1+0x3c08] ;  /* 0x003c080001177983 */ /* 0x000ea20000300800 */
[----:B------:R-:W-:-:S04]  /*ea0d0*/  IADD3 R24, P1, PT, R24, UR12, RZ ;  /* 0x0000000c18187c10 */ /* 0x000fc8000ff3e0ff */
[----:B------:R-:W-:Y:S01]  /*ea0e0*/  IADD3.X R30, PT, PT, R30, UR11, RZ, P1, !PT ;  /* 0x0000000b1e1e7c10 */ /* 0x000fe20008ffe4ff */
[----:B------:R-:W-:Y:S01]  /*ea0f0*/  STL [R1+0x3b70], R24 ;  /* 0x003b701801007387 */ /* 0x000fe20000100800 */
[----:B------:R-:W-:Y:S01]  /*ea100*/  IADD3 R32, P2, PT, R32, UR12, RZ ;  /* 0x0000000c20207c10 */ /* 0x000fe2000ff5e0ff */
[----:B-1----:R-:W-:-:S03]  /*ea110*/  IMAD.MOV.U32 R20, RZ, RZ, R24 ;  /* 0x000000ffff147224 */ /* 0x002fc600078e0018 */
[----:B------:R-:W-:Y:S01]  /*ea120*/  IADD3.X R35, PT, PT, R35, UR11, RZ, P2, !PT ;  /* 0x0000000b23237c10 */ /* 0x000fe200097fe4ff */
[----:B------:R-:W-:Y:S01]  /*ea130*/  STL [R1+0x3b78], R32 ;  /* 0x003b782001007387 */ /* 0x000fe20000100800 */
[----:B------:R-:W-:-:S03]  /*ea140*/  IADD3 R29, P3, PT, R29, UR12, RZ ;  /* 0x0000000c1d1d7c10 */ /* 0x000fc6000ff7e0ff */
[----:B------:R1:W-:Y:S01]  /*ea150*/  STL [R1+0x3b6c], R30 ;  /* 0x003b6c1e01007387 */ /* 0x0003e20000100800 */
[----:B---3--:R-:W-:-:S03]  /*ea160*/  IADD3 R25, P1, PT, R25, UR12, RZ ;  /* 0x0000000c19197c10 */ /* 0x008fc6000ff3e0ff */
[----:B------:R-:W-:Y:S01]  /*ea170*/  STL [R1+0x3b80], R29 ;  /* 0x003b801d01007387 */ /* 0x000fe20000100800 */
[----:B------:R-:W-:Y:S02]  /*ea180*/  MOV R21, R30 ;  /* 0x0000001e00157202 */ /* 0x000fe40000000f00 */
[----:B------:R-:W-:Y:S01]  /*ea190*/  IADD3.X R31, PT, PT, R31, UR11, RZ, P3, !PT ;  /* 0x0000000b1f1f7c10 */ /* 0x000fe20009ffe4ff */
[----:B------:R-:W-:Y:S04]  /*ea1a0*/  STL [R1+0x3b88], R25 ;  /* 0x003b881901007387 */ /* 0x000fe80000100800 */
[----:B------:R-:W-:Y:S04]  /*ea1b0*/  STL [R1+0x3b74], R35 ;  /* 0x003b742301007387 */ /* 0x000fe80000100800 */
[----:B-1----:R-:W3:Y:S04]  /*ea1c0*/  LDL.LU R30, [R1+0x3bfc] ;  /* 0x003bfc00011e7983 */ /* 0x002ee80000300800 */
[----:B------:R1:W-:Y:S04]  /*ea1d0*/  LDGSTS.E [R3+0x4e000], desc[UR76][R20.64], P0 ;  /* 0x4e00000014037fae */ /* 0x0003e800081a104c */
[----:B------:R-:W-:Y:S04]  /*ea1e0*/  STL [R1+0x3b7c], R31 ;  /* 0x003b7c1f01007387 */ /* 0x000fe80000100800 */
[----:B------:R-:W3:Y:S01]  /*ea1f0*/  LDL.LU R24, [R1+0x3c04] ;  /* 0x003c040001187983 */ /* 0x000ee20000300800 */
[----:B-1----:R-:W-:-:S02]  /*ea200*/  IMAD.MOV.U32 R20, RZ, RZ, R32 ;  /* 0x000000ffff147224 */ /* 0x002fc400078e0020 */
[----:B------:R-:W-:-:S05]  /*ea210*/  IMAD.MOV.U32 R21, RZ, RZ, R35 ;  /* 0x000000ffff157224 */ /* 0x000fca00078e0023 */
[----:B------:R1:W-:Y:S02]  /*ea220*/  LDGSTS.E [R3+0x4e080], desc[UR76][R20.64], P0 ;  /* 0x4e08000014037fae */ /* 0x0003e400081a104c */
[----:B-1----:R-:W-:Y:S01]  /*ea230*/  MOV R20, R29 ;  /* 0x0000001d00147202 */ /* 0x002fe20000000f00 */
[----:B------:R-:W-:-:S05]  /*ea240*/  IMAD.MOV.U32 R21, RZ, RZ, R31 ;  /* 0x000000ffff157224 */ /* 0x000fca00078e001f */
[----:B------:R1:W-:Y:S02]  /*ea250*/  LDGSTS.E [R3+0x4e100], desc[UR76][R20.64], P0 ;  /* 0x4e10000014037fae */ /* 0x0003e400081a104c */
[----:B-1----:R-:W-:Y:S01]  /*ea260*/  IMAD.MOV.U32 R20, RZ, RZ, R25 ;  /* 0x000000ffff147224 */ /* 0x002fe200078e0019 */
[----:B----4-:R-:W-:-:S04]  /*ea270*/  IADD3.X R28, PT, PT, R28, UR11, RZ, P1, !PT ;  /* 0x0000000b1c1c7c10 */ /* 0x010fc80008ffe4ff */
[----:B------:R-:W-:Y:S01]  /*ea280*/  MOV R21, R28 ;  /* 0x0000001c00157202 */ /* 0x000fe20000000f00 */
[----:B------:R1:W-:Y:S01]  /*ea290*/  STL [R1+0x3b84], R28 ;  /* 0x003b841c01007387 */ /* 0x0003e20000100800 */
[----:B------:R-:W-:-:S03]  /*ea2a0*/  IADD3 R34, P2, PT, R34, UR12, RZ ;  /* 0x0000000c22227c10 */ /* 0x000fc6000ff5e0ff */
[----:B------:R-:W4:Y:S01]  /*ea2b0*/  LDL.LU R32, [R1+0x3c6c] ;  /* 0x003c6c0001207983 */ /* 0x000f220000300800 */
[----:B------:R-:W-:-:S03]  /*ea2c0*/  UISETP.GT.AND UP1, UPT, UR14, 0x74, UPT ;  /* 0x000000740e00788c */ /* 0x000fc6000bf24270 */
[----:B------:R2:W-:Y:S04]  /*ea2d0*/  LDGSTS.E [R3+0x4e180], desc[UR76][R20.64], P0 ;  /* 0x4e18000014037fae */ /* 0x0005e800081a104c */
[----:B-1----:R-:W4:Y:S04]  /*ea2e0*/  LDL.LU R28, [R1+0x3c70] ;  /* 0x003c7000011c7983 */ /* 0x002f280000300800 */
[----:B------:R-:W-:Y:S04]  /*ea2f0*/  STL [R1+0x3bf0], R34 ;  /* 0x003bf02201007387 */ /* 0x000fe80000100800 */
[----:B------:R-:W4:Y:S04]  /*ea300*/  LDL.LU R36, [R1+0x3c74] ;  /* 0x003c740001247983 */ /* 0x000f280000300800 */
[----:B------:R-:W4:Y:S04]  /*ea310*/  LDL.LU R35, [R1+0x3c78] ;  /* 0x003c780001237983 */ /* 0x000f280000300800 */
[----:B------:R-:W4:Y:S04]  /*ea320*/  LDL.LU R31, [R1+0x3c7c] ;  /* 0x003c7c00011f7983 */ /* 0x000f280000300800 */
[----:B------:R-:W4:Y:S04]  /*ea330*/  LDL.LU R29, [R1+0x3c80] ;  /* 0x003c8000011d7983 */ /* 0x000f280000300800 */
[----:B------:R-:W4:Y:S01]  /*ea340*/  LDL.LU R25, [R1+0x3c88] ;  /* 0x003c880001197983 */ /* 0x000f220000300800 */
[----:B------:R-:W-:-:S04]  /*ea350*/  USEL UR10, URZ, 0x4, !UP1 ;  /* 0x00000004ff0a7887 */ /* 0x000fc8000c800000 */
[----:B------:R-:W-:Y:S01]  /*ea360*/  USEL UR10, UR10, URZ, !UP0 ;  /* 0x000000ff0a0a7287 */ /* 0x000fe2000c000000 */
[----:B------:R-:W-:-:S05]  /*ea370*/  IADD3.X R37, PT, PT, R37, UR11, RZ, P2, !PT ;  /* 0x0000000b25257c10 */ /* 0x000fca00097fe4ff */
[----:B------:R-:W-:Y:S02]  /*ea380*/  ISETP.NE.U32.AND P1, PT, RZ, UR10, PT ;  /* 0x0000000aff007c0c */ /* 0x000fe4000bf25070 */
[----:B--2---:R-:W-:Y:S01]  /*ea390*/  IADD3 R26, P0, PT, R26, UR12, RZ ;  /* 0x0000000c1a1a7c10 */ /* 0x004fe2000ff1e0ff */
[----:B------:R-:W-:Y:S02]  /*ea3a0*/  IMAD.MOV.U32 R20, RZ, RZ, R34 ;  /* 0x000000ffff147224 */ /* 0x000fe400078e0022 */
[----:B------:R-:W-:Y:S01]  /*ea3b0*/  IMAD.MOV.U32 R21, RZ, RZ, R37 ;  /* 0x000000ffff157224 */ /* 0x000fe200078e0025 */
[----:B------:R-:W-:Y:S02]  /*ea3c0*/  IADD3.X R33, PT, PT, R33, UR11, RZ, P0, !PT ;  /* 0x0000000b21217c10 */ /* 0x000fe400087fe4ff */
[----:B------:R-:W-:-:S05]  /*ea3d0*/  IADD3 R27, P2, PT, R27, UR12, RZ ;  /* 0x0000000c1b1b7c10 */ /* 0x000fca000ff5e0ff */
[----:B------:R1:W-:Y:S01]  /*ea3e0*/  LDGSTS.E [R3+0x4e800], desc[UR76][R20.64], P1 ;  /* 0x4e80000014037fae */ /* 0x0003e200089a104c */
[----:B------:R-:W-:-:S03]  /*ea3f0*/  IADD3 R23, P3, PT, R23, UR12, RZ ;  /* 0x0000000c17177c10 */ /* 0x000fc6000ff7e0ff */
[----:B------:R2:W-:Y:S01]  /*ea400*/  STL [R1+0x3bf8], R26 ;  /* 0x003bf81a01007387 */ /* 0x0005e20000100800 */
[----:B-1----:R-:W-:Y:S01]  /*ea410*/  MOV R20, R26 ;  /* 0x0000001a00147202 */ /* 0x002fe20000000f00 */
[----:B------:R-:W-:Y:S02]  /*ea420*/  IMAD.MOV.U32 R21, RZ, RZ, R33 ;  /* 0x000000ffff157224 */ /* 0x000fe400078e0021 */
[----:B------:R-:W-:Y:S04]  /*ea430*/  STL [R1+0x3bec], R37 ;  /* 0x003bec2501007387 */ /* 0x000fe80000100800 */
[----:B------:R1:W-:Y:S04]  /*ea440*/  LDGSTS.E [R3+0x4e880], desc[UR76][R20.64], P1 ;  /* 0x4e88000014037fae */ /* 0x0003e800089a104c */
[----:B------:R-:W-:Y:S04]  /*ea450*/  STL [R1+0x3c00], R27 ;  /* 0x003c001b01007387 */ /* 0x000fe80000100800 */
[----:B------:R2:W-:Y:S01]  /*ea460*/  STL [R1+0x3bf4], R33 ;  /* 0x003bf42101007387 */ /* 0x0005e20000100800 */
[----:B-1----:R-:W-:-:S03]  /*ea470*/  IMAD.MOV.U32 R20, RZ, RZ, R27 ;  /* 0x000000ffff147224 */ /* 0x002fc600078e001b */
[----:B------:R1:W-:Y:S01]  /*ea480*/  STL [R1+0x3c08], R23 ;  /* 0x003c081701007387 */ /* 0x0003e20000100800 */
[----:B---3--:R-:W-:-:S04]  /*ea490*/  IADD3.X R30, PT, PT, R30, UR11, RZ, P2, !PT ;  /* 0x0000000b1e1e7c10 */ /* 0x008fc800097fe4ff */
[----:B------:R-:W-:Y:S01]  /*ea4a0*/  MOV R21, R30 ;  /* 0x0000001e00157202 */ /* 0x000fe20000000f00 */
[----:B------:R3:W-:Y:S04]  /*ea4b0*/  STL [R1+0x3bfc], R30 ;  /* 0x003bfc1e01007387 */ /* 0x0007e80000100800 */
[----:B------:R1:W-:Y:S01]  /*ea4c0*/  LDGSTS.E [R3+0x4e900], desc[UR76][R20.64], P1 ;  /* 0x4e90000014037fae */ /* 0x0003e200089a104c */
[----:B------:R-:W-:-:S03]  /*ea4d0*/  IADD3.X R24, PT, PT, R24, UR11, RZ, P3, !PT ;  /* 0x0000000b18187c10 */ /* 0x000fc60009ffe4ff */
[----:B--2---:R-:W2:Y:S01]  /*ea4e0*/  LDL.LU R26, [R1+0x3c84] ;  /* 0x003c8400011a7983 */ /* 0x004ea20000300800 */
[----:B-1----:R-:W-:Y:S02]  /*ea4f0*/  IMAD.MOV.U32 R20, RZ, RZ, R23 ;  /* 0x000000ffff147224 */ /* 0x002fe400078e0017 */
[----:B------:R-:W-:Y:S01]  /*ea500*/  IMAD.MOV.U32 R21, RZ, RZ, R24 ;  /* 0x000000ffff157224 */ /* 0x000fe200078e0018 */
[----:B------:R1:W-:Y:S04]  /*ea510*/  STL [R1+0x3c04], R24 ;  /* 0x003c041801007387 */ /* 0x0003e80000100800 */
[----:B------:R1:W-:Y:S04]  /*ea520*/  LDGSTS.E [R3+0x4e980], desc[UR76][R20.64], P1 ;  /* 0x4e98000014037fae */ /* 0x0003e800089a104c */
[----:B------:R-:W2:Y:S04]  /*ea530*/  LDL.LU R33, [R1+0x3cf0] ;  /* 0x003cf00001217983 */ /* 0x000ea80000300800 */
[----:B------:R-:W2:Y:S04]  /*ea540*/  LDL.LU R34, [R1+0x3cec] ;  /* 0x003cec0001227983 */ /* 0x000ea80000300800 */
[----:B------:R-:W2:Y:S04]  /*ea550*/  LDL.LU R27, [R1+0x3cf4] ;  /* 0x003cf400011b7983 */ /* 0x000ea80000300800 */
[----:B------:R-:W2:Y:S04]  /*ea560*/  LDL.LU R23, [R1+0x3cf8] ;  /* 0x003cf80001177983 */ /* 0x000ea80000300800 */
[----:B---3--:R-:W3:Y:S04]  /*ea570*/  LDL.LU R30, [R1+0x3d00] ;  /* 0x003d0000011e7983 */ /* 0x008ee80000300800 */
[----:B-1----:R-:W3:Y:S01]  /*ea580*/  LDL.LU R24, [R1+0x3d08] ;  /* 0x003d080001187983 */ /* 0x002ee20000300800 */
[----:B----4-:R-:W-:-:S04]  /*ea590*/  IADD3 R28, P1, PT, R28, UR12, RZ ;  /* 0x0000000c1c1c7c10 */ /* 0x010fc8000ff3e0ff */
        /* <DEDUP_REMOVED lines=8> */
[----:B------:R4:W-:Y:S01]  /*ea620*/  STL [R1+0x3c80], R29 ;  /* 0x003c801d01007387 */ /* 0x0009e20000100800 */
[----:B------:R-:W-:Y:S01]  /*ea630*/  IADD3.X R31, PT, PT, R31, UR11, RZ, P3, !PT ;  /* 0x0000000b1f1f7c10 */ /* 0x000fe20009ffe4ff */
[----:B------:R-:W-:Y:S02]  /*ea640*/  IMAD.MOV.U32 R21, RZ, RZ, R32 ;  /* 0x000000ffff157224 */ /* 0x000fe400078e0020 */
[----:B------:R-:W-:Y:S01]  /*ea650*/  STL [R1+0x3c88], R25 ;  /* 0x003c881901007387 */ /* 0x000fe20000100800 */
[----:B------:R-:W-:-:S03]  /*ea660*/  MOV R20, R28 ;  /* 0x0000001c00147202 */ /* 0x000fc60000000f00 */
[----:B------:R-:W-:Y:S04]  /*ea670*/  STL [R1+0x3c74], R36 ;  /* 0x003c742401007387 */ /* 0x000fe80000100800 */
[----:B-1----:R-:W3:Y:S04]  /*ea680*/  LDL.LU R32, [R1+0x3cfc] ;  /* 0x003cfc0001207983 */ /* 0x002ee80000300800 */
[----:B------:R-:W-:Y:S04]  /*ea690*/  STL [R1+0x3c7c], R31 ;  /* 0x003c7c1f01007387 */ /* 0x000fe80000100800 */
[----:B------:R-:W3:Y:S01]  /*ea6a0*/  LDL.LU R28, [R1+0x3d04] ;  /* 0x003d0400011c7983 */ /* 0x000ee20000300800 */
[----:B------:R-:W-:-:S04]  /*ea6b0*/  UISETP.GT.AND UP1, UPT, UR14, 0x78, UPT ;  /* 0x000000780e00788c */ /* 0x000fc8000bf24270 */
[----:B------:R-:W-:-:S04]  /*ea6c0*/  USEL UR10, URZ, 0x4, !UP1 ;  /* 0x00000004ff0a7887 */ /* 0x000fc8000c800000 */
[----:B------:R-:W-:-:S06]  /*ea6d0*/  USEL UR10, UR10, URZ, !UP0 ;  /* 0x000000ff0a0a7287 */ /* 0x000fcc000c000000 */
[----:B------:R-:W-:Y:S01]  /*ea6e0*/  ISETP.NE.U32.AND P0, PT, RZ, UR10, PT ;  /* 0x0000000aff007c0c */ /* 0x000fe2000bf05070 */
[----:B------:R-:W-:-:S04]  /*ea6f0*/  UISETP.GT.AND UP1, UPT, UR14, 0x7c, UPT ;  /* 0x0000007c0e00788c */ /* 0x000fc8000bf24270 */
[----:B------:R-:W-:-:S08]  /*ea700*/  USEL UR10, URZ, 0x4, !UP1 ;  /* 0x00000004ff0a7887 */ /* 0x000fd0000c800000 */
[----:B------:R1:W-:Y:S01]  /*ea710*/  LDGSTS.E [R3+0x4f000], desc[UR76][R20.64], P0 ;  /* 0x4f00000014037fae */ /* 0x0003e200081a104c */
[----:B------:R-:W-:Y:S01]  /*ea720*/  USEL UR10, UR10, URZ, !UP0 ;  /* 0x000000ff0a0a7287 */ /* 0x000fe2000c000000 */
[----:B-1----:R-:W-:Y:S01]  /*ea730*/  IMAD.MOV.U32 R20, RZ, RZ, R35 ;  /* 0x000000ffff147224 */ /* 0x002fe200078e0023 */
[----:B------:R-:W-:-:S05]  /*ea740*/  MOV R21, R36 ;  /* 0x0000002400157202 */ /* 0x000fca0000000f00 */
[----:B------:R1:W-:Y:S02]  /*ea750*/  LDGSTS.E [R3+0x4f080], desc[UR76][R20.64], P0 ;  /* 0x4f08000014037fae */ /* 0x0003e400081a104c */
[----:B-1----:R-:W-:Y:S02]  /*ea760*/  IMAD.MOV.U32 R20, RZ, RZ, R29 ;  /* 0x000000ffff147224 */ /* 0x002fe400078e001d */
[----:B------:R-:W-:-:S05]  /*ea770*/  IMAD.MOV.U32 R21, RZ, RZ, R31 ;  /* 0x000000ffff157224 */ /* 0x000fca00078e001f */
[----:B------:R1:W-:Y:S01]  /*ea780*/  LDGSTS.E [R3+0x4f100], desc[UR76][R20.64], P0 ;  /* 0x4f10000014037fae */ /* 0x0003e200081a104c */
[----:B--2---:R-:W-:Y:S02]  /*ea790*/  IADD3.X R26, PT, PT, R26, UR11, RZ, P1, !PT ;  /* 0x0000000b1a1a7c10 */ /* 0x004fe40008ffe4ff */
[----:B------:R-:W-:-:S03]  /*ea7a0*/  ISETP.NE.U32.AND P1, PT, RZ, UR10, PT ;  /* 0x0000000aff007c0c */ /* 0x000fc6000bf25070 */
[----:B------:R2:W-:Y:S04]  /*ea7b0*/  STL [R1+0x3c84], R26 ;  /* 0x003c841a01007387 */ /* 0x0005e80000100800 */
[----:B----4-:R-:W4:Y:S01]  /*ea7c0*/  LDL.LU R29, [R1+0x2d8c] ;  /* 0x002d8c00011d7983 */ /* 0x010f220000300800 */
[----:B-1----:R-:W-:Y:S01]  /*ea7d0*/  MOV R20, R25 ;  /* 0x0000001900147202 */ /* 0x002fe20000000f00 */
[----:B------:R-:W-:Y:S02]  /*ea7e0*/  IMAD.MOV.U32 R21, RZ, RZ, R26 ;  /* 0x000000ffff157224 */ /* 0x000fe400078e001a */
[----:B--2---:R-:W2:Y:S01]  /*ea7f0*/  LDL.LU R26, [R1+0x2d90] ;  /* 0x002d9000011a7983 */ /* 0x004ea20000300800 */
[----:B------:R-:W-:-:S03]  /*ea800*/  IADD3 R33, P2, PT, R33, UR12, RZ ;  /* 0x0000000c21217c10 */ /* 0x000fc6000ff5e0ff */
[----:B------:R1:W-:Y:S01]  /*ea810*/  LDGSTS.E [R3+0x4f180], desc[UR76][R20.64], P0 ;  /* 0x4f18000014037fae */ /* 0x0003e200081a104c */
[----:B------:R-:W-:-:S03]  /*ea820*/  IADD3.X R34, PT, PT, R34, UR11, RZ, P2, !PT ;  /* 0x0000000b22227c10 */ /* 0x000fc600097fe4ff */
[----:B------:R1:W-:Y:S04]  /*ea830*/  STL [R1+0x3cf0], R33 ;  /* 0x003cf02101007387 */ /* 0x0003e80000100800 */
[----:B------:R-:W4:Y:S01]  /*ea840*/  LDL.LU R35, [R1+0x2d94] ;  /* 0x002d940001237983 */ /* 0x000f220000300800 */
[----:B------:R-:W-:-:S03]  /*ea850*/  IADD3 R23, P0, PT, R23, UR12, RZ ;  /* 0x0000000c17177c10 */ /* 0x000fc6000ff1e0ff */
[----:B------:R-:W4:Y:S01]  /*ea860*/  LDL.LU R31, [R1+0x2d98] ;  /* 0x002d9800011f7983 */ /* 0x000f220000300800 */
[----:B---3--:R-:W-:-:S03]  /*ea870*/  IADD3 R30, P2, PT, R30, UR12, RZ ;  /* 0x0000000c1e1e7c10 */ /* 0x008fc6000ff5e0ff */
[----:B------:R-:W3:Y:S01]  /*ea880*/  LDL.LU R25, [R1+0x2da0] ;  /* 0x002da00001197983 */ /* 0x000ee20000300800 */
[----:B------:R-:W-:Y:S01]  /*ea890*/  IADD3.X R27, PT, PT, R27, UR11, RZ, P0, !PT ;  /* 0x0000000b1b1b7c10 */ /* 0x000fe200087fe4ff */
[----:B-1----:R-:W-:Y:S01]  /*ea8a0*/  IMAD.MOV.U32 R20, RZ, RZ, R33 ;  /* 0x000000ffff147224 */ /* 0x002fe200078e0021 */
[----:B------:R-:W-:Y:S01]  /*ea8b0*/  IADD3 R24, P3, PT, R24, UR12, RZ ;  /* 0x0000000c18187c10 */ /* 0x000fe2000ff7e0ff */
[----:B------:R-:W-:Y:S01]  /*ea8c0*/  STL [R1+0x3cf8], R23 ;  /* 0x003cf81701007387 */ /* 0x000fe20000100800 */
[----:B------:R-:W-:-:S03]  /*ea8d0*/  MOV R21, R34 ;  /* 0x0000002200157202 */ /* 0x000fc60000000f00 */
[----:B------:R-:W-:Y:S04]  /*ea8e0*/  STL [R1+0x3cec], R34 ;  /* 0x003cec2201007387 */ /* 0x000fe80000100800 */
[----:B------:R-:W-:Y:S04]  /*ea8f0*/  STL [R1+0x3d00], R30 ;  /* 0x003d001e01007387 */ /* 0x000fe80000100800 */
[----:B------:R1:W-:Y:S04]  /*ea900*/  STL [R1+0x3cf4], R27 ;  /* 0x003cf41b01007387 */ /* 0x0003e80000100800 */
[----:B------:R-:W-:Y:S04]  /*ea910*/  STL [R1+0x3d08], R24 ;  /* 0x003d081801007387 */ /* 0x000fe80000100800 */
[----:B------:R-:W3:Y:S04]  /*ea920*/  LDL.LU R33, [R1+0x2da8] ;  /* 0x002da80001217983 */ /* 0x000ee80000300800 */
[----:B------:R1:W-:Y:S02]  /*ea930*/  LDGSTS.E [R3+0x4f800], desc[UR76][R20.64], P1 ;  /* 0x4f80000014037fae */ /* 0x0003e400089a104c */
[----:B-1----:R-:W-:-:S02]  /*ea940*/  IMAD.MOV.U32 R21, RZ, RZ, R27 ;  /* 0x000000ffff157224 */ /* 0x002fc400078e001b */
[----:B------:R-:W-:-:S05]  /*ea950*/  IMAD.MOV.U32 R20, RZ, RZ, R23 ;  /* 0x000000ffff147224 */ /* 0x000fca00078e0017 */
[----:B------:R1:W-:Y:S02]  /*ea960*/  LDGSTS.E [R3+0x4f880], desc[UR76][R20.64], P1 ;  /* 0x4f88000014037fae */ /* 0x0003e400089a104c */
[----:B-1----:R-:W-:Y:S02]  /*ea970*/  MOV R20, R30 ;  /* 0x0000001e00147202 */ /* 0x002fe40000000f00 */
[----:B------:R-:W-:-:S05]  /*ea980*/  IADD3.X R32, PT, PT, R32, UR11, RZ, P2, !PT ;  /* 0x0000000b20207c10 */ /* 0x000fca00097fe4ff */
[----:B------:R-:W-:Y:S01]  /*ea990*/  STL [R1+0x3cfc], R32 ;  /* 0x003cfc2001007387 */ /* 0x000fe20000100800 */
[----:B------:R-:W-:-:S03]  /*ea9a0*/  IADD3.X R28, PT, PT, R28, UR11, RZ, P3, !PT ;  /* 0x0000000b1c1c7c10 */ /* 0x000fc60009ffe4ff */
[----:B------:R-:W3:Y:S04]  /*ea9b0*/  LDL.LU R27, [R1+0x2d9c] ;  /* 0x002d9c00011b7983 */ /* 0x000ee80000300800 */
[----:B------:R-:W3:Y:S04]  /*ea9c0*/  LDL.LU R23, [R1+0x2e10] ;  /* 0x002e100001177983 */ /* 0x000ee80000300800 */
[----:B------:R1:W-:Y:S04]  /*ea9d0*/  STL [R1+0x3d04], R28 ;  /* 0x003d041c01007387 */ /* 0x0003e80000100800 */
[----:B------:R-:W3:Y:S01]  /*ea9e0*/  LDL.LU R34, [R1+0x2da4] ;  /* 0x002da40001227983 */ /* 0x000ee20000300800 */
[----:B------:R-:W-:-:S05]  /*ea9f0*/  IMAD.MOV.U32 R21, RZ, RZ, R32 ;  /* 0x000000ffff157224 */ /* 0x000fca00078e0020 */
[----:B------:R1:W-:Y:S02]  /*eaa00*/  LDGSTS.E [R3+0x4f900], desc[UR76][R20.64], P1 ;  /* 0x4f90000014037fae */ /* 0x0003e400089a104c */
[----:B-1----:R-:W-:Y:S02]  /*eaa10*/  MOV R21, R28 ;  /* 0x0000001c00157202 */ /* 0x002fe40000000f00 */
[----:B------:R-:W3:Y:S01]  /*eaa20*/  LDL.LU R28, [R1+0x2e0c] ;  /* 0x002e0c00011c7983 */ /* 0x000ee20000300800 */
[----:B------:R-:W-:-:S03]  /*eaa30*/  IMAD.MOV.U32 R20, RZ, RZ, R24 ;  /* 0x000000ffff147224 */ /* 0x000fc600078e0018 */
[----:B------:R-:W3:Y:S04]  /*eaa40*/  LDL.LU R36, [R1+0x2e14] ;  /* 0x002e140001247983 */ /* 0x000ee80000300800 */
[----:B------:R-:W3:Y:S04]  /*eaa50*/  LDL.LU R30, [R1+0x2e18] ;  /* 0x002e1800011e7983 */ /* 0x000ee80000300800 */
[----:B------:R-:W3:Y:S01]  /*eaa60*/  LDL.LU R24, [R1+0x2e20] ;  /* 0x002e200001187983 */ /* 0x000ee20000300800 */
[----:B------:R-:W-:-:S03]  /*eaa70*/  UISETP.GT.AND UP1, UPT, UR14, 0x1, UPT ;  /* 0x000000010e00788c */ /* 0x000fc6000bf24270 */
[----:B------:R1:W-:Y:S01]  /*eaa80*/  LDGSTS.E [R3+0x4f980], desc[UR76][R20.64], P1 ;  /* 0x4f98000014037fae */ /* 0x0003e200089a104c */
[----:B------:R-:W-:-:S04]  /*eaa90*/  USEL UR10, URZ, 0x4, !UP1 ;  /* 0x00000004ff0a7887 */ /* 0x000fc8000c800000 */
[----:B------:R-:W-:-:S06]  /*eaaa0*/  USEL UR10, UR10, URZ, !UP0 ;  /* 0x000000ff0a0a7287 */ /* 0x000fcc000c000000 */
[----:B------:R-:W-:Y:S02]  /*eaab0*/  ISETP.NE.U32.AND P0, PT, RZ, UR10, PT ;  /* 0x0000000aff007c0c */ /* 0x000fe4000bf05070 */
[----:B-1----:R-:W-:-:S05]  /*eaac0*/  LOP3.LUT R3, R22, 0x20, RZ, 0x3c, !PT ;  /* 0x0000002016037812 */ /* 0x002fca00078e3cff */
[----:B------:R-:W-:Y:S01]  /*eaad0*/  VIADD R3, R3, UR15 ;  /* 0x0000000f03037c36 */ /* 0x000fe20008000000 */
[----:B--2---:R-:W-:-:S04]  /*eaae0*/  IADD3 R26, P1, PT, R26, UR12, RZ ;  /* 0x0000000c1a1a7c10 */ /* 0x004fc8000ff3e0ff */
[----:B----4-:R-:W-:Y:S01]  /*eaaf0*/  IADD3.X R29, PT, PT, R29, UR11, RZ, P1, !PT ;  /* 0x0000000b1d1d7c10 */ /* 0x010fe20008ffe4ff */
[----:B------:R-:W-:Y:S01]  /*eab00*/  STL [R1+0x2d90], R26 ;  /* 0x002d901a01007387 */ /* 0x000fe20000100800 */
[----:B------:R-:W-:Y:S02]  /*eab10*/  IMAD.MOV.U32 R20, RZ, RZ, R26 ;  /* 0x000000ffff147224 */ /* 0x000fe400078e001a */
[----:B------:R-:W-:-:S05]  /*eab20*/  MOV R21, R29 ;  /* 0x0000001d00157202 */ /* 0x000fca0000000f00 */
[----:B------:R1:W-:Y:S01]  /*eab30*/  LDGSTS.E [R3+0x40200], desc[UR76][R20.64], P0 ;  /* 0x4020000014037fae */ /* 0x0003e200081a104c */
[----:B------:R-:W-:Y:S02]  /*eab40*/  IADD3 R31, P2, PT, R31, UR12, RZ ;  /* 0x0000000c1f1f7c10 */ /* 0x000fe4000ff5e0ff */
[----:B---3--:R-:W-:-:S03]  /*eab50*/  IADD3 R25, P1, PT, R25, UR12, RZ ;  /* 0x0000000c19197c10 */ /* 0x008fc6000ff3e0ff */
[----:B------:R-:W-:Y:S01]  /*eab60*/  STL [R1+0x2d98], R31 ;  /* 0x002d981f01007387 */ /* 0x000fe20000100800 */
[----:B------:R-:W-:-:S03]  /*eab70*/  IADD3.X R35, PT, PT, R35, UR11, RZ, P2, !PT ;  /* 0x0000000b23237c10 */ /* 0x000fc600097fe4ff */
[----:B------:R2:W-:Y:S01]  /*eab80*/  STL [R1+0x2d8c], R29 ;  /* 0x002d8c1d01007387 */ /* 0x0005e20000100800 */
[----:B-1----:R-:W-:-:S03]  /*eab90*/  IMAD.MOV.U32 R20, RZ, RZ, R31 ;  /* 0x000000ffff147224 */ /* 0x002fc600078e001f */
[----:B------:R-:W-:Y:S01]  /*eaba0*/  STL [R1+0x2da0], R25 ;  /* 0x002da01901007387 */ /* 0x000fe20000100800 */
[----:B------:R-:W-:-:S03]  /*eabb0*/  IMAD.MOV.U32 R21, RZ, RZ, R35 ;  /* 0x000000ffff157224 */ /* 0x000fc600078e0023 */
[----:B--2---:R-:W2:Y:S04]  /*eabc0*/  LDL.LU R29, [R1+0x2e1c] ;  /* 0x002e1c00011d7983 */ /* 0x004ea80000300800 */
[----:B------:R1:W-:Y:S04]  /*eabd0*/  STL [R1+0x2d94], R35 ;  /* 0x002d942301007387 */ /* 0x0003e80000100800 */
[----:B------:R-:W3:Y:S01]  /*eabe0*/  LDL.LU R32, [R1+0x2e28] ;  /* 0x002e280001207983 */ /* 0x000ee20000300800 */
[----:B------:R-:W-:Y:S01]  /*eabf0*/  IADD3 R33, P2, PT, R33, UR12, RZ ;  /* 0x0000000c21217c10 */ /* 0x000fe2000ff5e0ff */
[----:B------:R-:W-:-:S02]  /*eac00*/  UISETP.GT.AND UP1, UPT, UR14, 0x5, UPT ;  /* 0x000000050e00788c */ /* 0x000fc4000bf24270 */
[----:B------:R-:W4:Y:S04]  /*eac10*/  LDL.LU R26, [R1+0x2e90] ;  /* 0x002e9000011a7983 */ /* 0x000f280000300800 */
[----:B-1----:R-:W4:Y:S04]  /*eac20*/  LDL.LU R35, [R1+0x2e24] ;  /* 0x002e240001237983 */ /* 0x002f280000300800 */
[----:B------:R-:W-:Y:S01]  /*eac30*/  STL [R1+0x2da8], R33 ;  /* 0x002da82101007387 */ /* 0x000fe20000100800 */
[----:B------:R-:W-:-:S03]  /*eac40*/  USEL UR10, URZ, 0x4, !UP1 ;  /* 0x00000004ff0a7887 */ /* 0x000fc6000c800000 */
[----:B------:R1:W-:Y:S01]  /*eac50*/  LDGSTS.E [R3+0x40280], desc[UR76][R20.64], P0 ;  /* 0x4028000014037fae */ /* 0x0003e200081a104c */
[----:B------:R-:W-:Y:S01]  /*eac60*/  USEL UR10, UR10, URZ, !UP0 ;  /* 0x000000ff0a0a7287 */ /* 0x000fe2000c000000 */
[----:B-1----:R-:W-:Y:S02]  /*eac70*/  MOV R20, R25 ;  /* 0x0000001900147202 */ /* 0x002fe40000000f00 */
[----:B------:R-:W-:Y:S02]  /*eac80*/  IADD3.X R27, PT, PT, R27, UR11, RZ, P1, !PT ;  /* 0x0000000b1b1b7c10 */ /* 0x000fe40008ffe4ff */
[----:B------:R-:W-:-:S03]  /*eac90*/  IADD3 R23, P3, PT, R23, UR12, RZ ;  /* 0x0000000c17177c10 */ /* 0x000fc6000ff7e0ff */
[----:B------:R1:W-:Y:S01]  /*eaca0*/  STL [R1+0x2d9c], R27 ;  /* 0x002d9c1b01007387 */ /* 0x0003e20000100800 */
[----:B------:R-:W-:-:S03]  /*eacb0*/  IMAD.MOV.U32 R21, RZ, RZ, R27 ;  /* 0x000000ffff157224 */ /* 0x000fc600078e001b */
[----:B------:R-:W-:Y:S01]  /*eacc0*/  STL [R1+0x2e10], R23 ;  /* 0x002e101701007387 */ /* 0x000fe20000100800 */
[----:B------:R-:W-:-:S03]  /*eacd0*/  IADD3.X R34, PT, PT, R34, UR11, RZ, P2, !PT ;  /* 0x0000000b22227c10 */ /* 0x000fc600097fe4ff */
[----:B------:R1:W-:Y:S04]  /*eace0*/  LDGSTS.E [R3+0x40300], desc[UR76][R20.64], P0 ;  /* 0x4030000014037fae */ /* 0x0003e800081a104c */
[----:B-1----:R-:W4:Y:S04]  /*eacf0*/  LDL.LU R27, [R1+0x2e8c] ;  /* 0x002e8c00011b7983 */ /* 0x002f280000300800 */
[----:B------:R1:W-:Y:S04]  /*ead00*/  STL [R1+0x2da4], R34 ;  /* 0x002da42201007387 */ /* 0x0003e80000100800 */
[----:B------:R-:W4:Y:S01]  /*ead10*/  LDL.LU R31, [R1+0x2e98] ;  /* 0x002e9800011f7983 */ /* 0x000f220000300800 */
[----:B------:R-:W-:Y:S01]  /*ead20*/  IMAD.MOV.U32 R20, RZ, RZ, R33 ;  /* 0x000000ffff147224 */ /* 0x000fe200078e0021 */
[----:B------:R-:W-:-:S02]  /*ead30*/  MOV R21, R34 ;  /* 0x0000002200157202 */ /* 0x000fc40000000f00 */
[----:B------:R-:W-:Y:S01]  /*ead40*/  ISETP.NE.U32.AND P1, PT, RZ, UR10, PT ;  /* 0x0000000aff007c0c */ /* 0x000fe2000bf25070 */
[----:B------:R-:W4:Y:S01]  /*ead50*/  LDL.LU R25, [R1+0x2ea0] ;  /* 0x002ea00001197983 */ /* 0x000f220000300800 */
[----:B------:R-:W-:-:S03]  /*ead60*/  IADD3.X R28, PT, PT, R28, UR11, RZ, P3, !PT ;  /* 0x0000000b1c1c7c10 */ /* 0x000fc60009ffe4ff */
[----:B------:R1:W-:Y:S01]  /*ead70*/  LDGSTS.E [R3+0x40380], desc[UR76][R20.64], P0 ;  /* 0x4038000014037fae */ /* 0x0003e200081a104c */
[----:B------:R-:W-:Y:S02]  /*ead80*/  IADD3 R30, P2, PT, R30, UR12, RZ ;  /* 0x0000000c1e1e7c10 */ /* 0x000fe4000ff5e0ff */
[----:B------:R-:W-:-:S03]  /*ead90*/  IADD3 R24, P0, PT, R24, UR12, RZ ;  /* 0x0000000c18187c10 */ /* 0x000fc6000ff1e0ff */
[----:B------:R-:W-:Y:S01]  /*eada0*/  STL [R1+0x2e18], R30 ;  /* 0x002e181e01007387 */ /* 0x000fe20000100800 */
[----:B------:R-:W-:Y:S01]  /*eadb0*/  IADD3.X R36, PT, PT, R36, UR11, RZ, P2, !PT ;  /* 0x0000000b24247c10 */ /* 0x000fe200097fe4ff */
[----:B-1----:R-:W-:Y:S02]  /*eadc0*/  IMAD.MOV.U32 R20, RZ, RZ, R23 ;  /* 0x000000ffff147224 */ /* 0x002fe400078e0017 */
[----:B------:R1:W-:Y:S01]  /*eadd0*/  STL [R1+0x2e0c], R28 ;  /* 0x002e0c1c01007387 */ /* 0x0003e20000100800 */
[----:B------:R-:W-:-:S03]  /*eade0*/  IMAD.MOV.U32 R21, RZ, RZ, R28 ;  /* 0x000000ffff157224 */ /* 0x000fc600078e001c */
[----:B------:R-:W4:Y:S04]  /*eadf0*/  LDL.LU R34, [R1+0x2e94] ;  /* 0x002e940001227983 */ /* 0x000f280000300800 */
[----:B------:R-:W-:Y:S04]  /*eae00*/  STL [R1+0x2e20], R24 ;  /* 0x002e201801007387 */ /* 0x000fe80000100800 */
[----:B-1----:R-:W4:Y:S04]  /*eae10*/  LDL.LU R28, [R1+0x2e9c] ;  /* 0x002e9c00011c7983 */ /* 0x002f280000300800 */
[----:B------:R1:W-:Y:S04]  /*eae20*/  STL [R1+0x2e14], R36 ;  /* 0x002e142401007387 */ /* 0x0003e80000100800 */
[----:B------:R-:W4:Y:S04]  /*eae30*/  LDL.LU R33, [R1+0x2ea8] ;  /* 0x002ea80001217983 */ /* 0x000f280000300800 */
[----:B------:R-:W4:Y:S04]  /*eae40*/  LDL.LU R23, [R1+0x2f10] ;  /* 0x002f100001177983 */ /* 0x000f280000300800 */
[----:B------:R1:W-:Y:S02]  /*eae50*/  LDGSTS.E [R3+0x40a00], desc[UR76][R20.64], P1 ;  /* 0x40a0000014037fae */ /* 0x0003e400089a104c */
[----:B-1----:R-:W-:-:S02]  /*eae60*/  IMAD.MOV.U32 R21, RZ, RZ, R36 ;  /* 0x000000ffff157224 */ /* 0x002fc400078e0024 */
[----:B------:R-:W4:Y:S01]  /*eae70*/  LDL.LU R36, [R1+0x2ea4] ;  /* 0x002ea40001247983 */ /* 0x000f220000300800 */
[----:B------:R-:W-:Y:S01]  /*eae80*/  MOV R20, R30 ;  /* 0x0000001e00147202 */ /* 0x000fe20000000f00 */
[----:B------:R-:W-:-:S04]  /*eae90*/  UISETP.GT.AND UP1, UPT, UR14, 0x9, UPT ;  /* 0x000000090e00788c */ /* 0x000fc8000bf24270 */
[----:B------:R-:W-:Y:S01]  /*eaea0*/  USEL UR10, URZ, 0x4, !UP1 ;  /* 0x00000004ff0a7887 */ /* 0x000fe2000c800000 */
[----:B------:R1:W-:Y:S03]  /*eaeb0*/  LDGSTS.E [R3+0x40a80], desc[UR76][R20.64], P1 ;  /* 0x40a8000014037fae */ /* 0x0003e600089a104c */
[----:B------:R-:W-:Y:S01]  /*eaec0*/  USEL UR10, UR10, URZ, !UP0 ;  /* 0x000000ff0a0a7287 */ /* 0x000fe2000c000000 */
[----:B--2---:R-:W-:Y:S02]  /*eaed0*/  IADD3.X R29, PT, PT, R29, UR11, RZ, P0, !PT ;  /* 0x0000000b1d1d7c10 */ /* 0x004fe400087fe4ff */
[----:B---3--:R-:W-:Y:S02]  /*eaee0*/  IADD3 R32, P2, PT, R32, UR12, RZ ;  /* 0x0000000c20207c10 */ /* 0x008fe4000ff5e0ff */
[----:B----4-:R-:W-:-:S03]  /*eaef0*/  IADD3 R26, P3, PT, R26, UR12, RZ ;  /* 0x0000000c1a1a7c10 */ /* 0x010fc6000ff7e0ff */
[----:B------:R-:W-:Y:S01]  /*eaf00*/  STL [R1+0x2e28], R32 ;  /* 0x002e282001007387 */ /* 0x000fe20000100800 */
[----:B------:R-:W-:-:S03]  /*eaf10*/  IADD3.X R35, PT, PT, R35, UR11, RZ, P2, !PT ;  /* 0x0000000b23237c10 */ /* 0x000fc600097fe4ff */
[----:B------:R2:W-:Y:S01]  /*eaf20*/  STL [R1+0x2e1c], R29 ;  /* 0x002e1c1d01007387 */ /* 0x0005e20000100800 */
[----:B-1----:R-:W-:Y:S01]  /*eaf30*/  MOV R21, R29 ;  /* 0x0000001d00157202 */ /* 0x002fe20000000f00 */
[----:B------:R-:W-:Y:S02]  /*eaf40*/  IMAD.MOV.U32 R20, RZ, RZ, R24 ;  /* 0x000000ffff147224 */ /* 0x000fe400078e0018 */
[----:B------:R-:W-:Y:S01]  /*eaf50*/  STL [R1+0x2e90], R26 ;  /* 0x002e901a01007387 */ /* 0x000fe20000100800 */
[----:B------:R-:W-:-:S03]  /*eaf60*/  ISETP.NE.U32.AND P0, PT, RZ, UR10, PT ;  /* 0x0000000aff007c0c */ /* 0x000fc6000bf05070 */
[----:B------:R1:W-:Y:S04]  /*eaf70*/  LDGSTS.E [R3+0x40b00], desc[UR76][R20.64], P1 ;  /* 0x40b0000014037fae */ /* 0x0003e800089a104c */
[----:B--2---:R-:W2:Y:S04]  /*eaf80*/  LDL.LU R29, [R1+0x2f0c] ;  /* 0x002f0c00011d7983 */ /* 0x004ea80000300800 */
[----:B------:R3:W-:Y:S04]  /*eaf90*/  STL [R1+0x2e24], R35 ;  /* 0x002e242301007387 */ /* 0x0007e80000100800 */
[----:B------:R-:W4:Y:S01]  /*eafa0*/  LDL.LU R30, [R1+0x2f18] ;  /* 0x002f1800011e7983 */ /* 0x000f220000300800 */
[----:B-1----:R-:W-:-:S03]  /*eafb0*/  IMAD.MOV.U32 R21, RZ, RZ, R35 ;  /* 0x000000ffff157224 */ /* 0x002fc600078e0023 */
[----:B------:R-:W4:Y:S01]  /*eafc0*/  LDL.LU R24, [R1+0x2f20] ;  /* 0x002f200001187983 */ /* 0x000f220000300800 */
[----:B------:R-:W-:-:S05]  /*eafd0*/  IMAD.MOV.U32 R20, RZ, RZ, R32 ;  /* 0x000000ffff147224 */ /* 0x000fca00078e0020 */
[----:B------:R1:W-:Y:S02]  /*eafe0*/  LDGSTS.E [R3+0x40b80], desc[UR76][R20.64], P1 ;  /* 0x40b8000014037fae */ /* 0x0003e400089a104c */
[----:B-1----:R-:W-:Y:S02]  /*eaff0*/  MOV R20, R26 ;  /* 0x0000001a00147202 */ /* 0x002fe40000000f00 */
[----:B------:R-:W-:Y:S02]  /*eb000*/  IADD3.X R27, PT, PT, R27, UR11, RZ, P3, !PT ;  /* 0x0000000b1b1b7c10 */ /* 0x000fe40009ffe4ff */
[----:B------:R-:W-:-:S05]  /*eb010*/  IADD3 R31, P2, PT, R31, UR12, RZ ;  /* 0x0000000c1f1f7c10 */ /* 0x000fca000ff5e0ff */
[----:B------:R-:W-:Y:S04]  /*eb020*/  STL [R1+0x2e98], R31 ;  /* 0x002e981f01007387 */ /* 0x000fe80000100800 */
[----:B------:R1:W-:Y:S04]  /*eb030*/  STL [R1+0x2e8c], R27 ;  /* 0x002e8c1b01007387 */ /* 0x0003e80000100800 */
[----:B---3--:R-:W3:Y:S01]  /*eb040*/  LDL.LU R35, [R1+0x2f14] ;  /* 0x002f140001237983 */ /* 0x008ee20000300800 */
[----:B------:R-:W-:Y:S01]  /*eb050*/  IADD3 R25, P1, PT, R25, UR12, RZ ;  /* 0x0000000c19197c10 */ /* 0x000fe2000ff3e0ff */
[----:B------:R-:W-:-:S04]  /*eb060*/  IMAD.MOV.U32 R21, RZ, RZ, R27 ;  /* 0x000000ffff157224 */ /* 0x000fc800078e001b */
[----:B------:R-:W-:Y:S04]  /*eb070*/  STL [R1+0x2ea0], R25 ;  /* 0x002ea01901007387 */ /* 0x000fe80000100800 */
[----:B-1----:R-:W3:Y:S04]  /*eb080*/  LDL.LU R27, [R1+0x2f1c] ;  /* 0x002f1c00011b7983 */ /* 0x002ee80000300800 */
[----:B------:R1:W-:Y:S01]  /*eb090*/  LDGSTS.E [R3+0x41200], desc[UR76][R20.64], P0 ;  /* 0x4120000014037fae */ /* 0x0003e200081a104c */
[----:B------:R-:W-:-:S05]  /*eb0a0*/  IADD3.X R34, PT, PT, R34, UR11, RZ, P2, !PT ;  /* 0x0000000b22227c10 */ /* 0x000fca00097fe4ff */
[----:B------:R1:W-:Y:S01]  /*eb0b0*/  STL [R1+0x2e94], R34 ;  /* 0x002e942201007387 */ /* 0x0003e20000100800 */
[----:B------:R-:W-:-:S03]  /*eb0c0*/  IADD3.X R28, PT, PT, R28, UR11, RZ, P1, !PT ;  /* 0x0000000b1c1c7c10 */ /* 0x000fc60008ffe4ff */
[----:B------:R-:W3:Y:S01]  /*eb0d0*/  LDL.LU R32, [R1+0x2f28] ;  /* 0x002f280001207983 */ /* 0x000ee20000300800 */
[----:B-1----:R-:W-:Y:S01]  /*eb0e0*/  IMAD.MOV.U32 R20, RZ, RZ, R31 ;  /* 0x000000ffff147224 */ /* 0x002fe200078e001f */
[----:B------:R-:W-:Y:S02]  /*eb0f0*/  MOV R21, R34 ;  /* 0x0000002200157202 */ /* 0x000fe40000000f00 */
[----:B------:R-:W3:Y:S01]  /*eb100*/  LDL.LU R26, [R1+0x2f90] ;  /* 0x002f9000011a7983 */ /* 0x000ee20000300800 */
[----:B------:R-:W-:-:S03]  /*eb110*/  IADD3 R33, P2, PT, R33, UR12, RZ ;  /* 0x0000000c21217c10 */ /* 0x000fc6000ff5e0ff */
[----:B------:R-:W3:Y:S01]  /*eb120*/  LDL.LU R34, [R1+0x2f24] ;  /* 0x002f240001227983 */ /* 0x000ee20000300800 */
[----:B------:R-:W-:-:S03]  /*eb130*/  IADD3 R23, P3, PT, R23, UR12, RZ ;  /* 0x0000000c17177c10 */ /* 0x000fc6000ff7e0ff */
[----:B------:R-:W-:Y:S04]  /*eb140*/  STL [R1+0x2ea8], R33 ;  /* 0x002ea82101007387 */ /* 0x000fe80000100800 */
[----:B------:R1:W-:Y:S04]  /*eb150*/  STL [R1+0x2e9c], R28 ;  /* 0x002e9c1c01007387 */ /* 0x0003e80000100800 */
[----:B------:R1:W-:Y:S04]  /*eb160*/  LDGSTS.E [R3+0x41280], desc[UR76][R20.64], P0 ;  /* 0x4128000014037fae */ /* 0x0003e800081a104c */
[----:B------:R-:W-:Y:S01]  /*eb170*/  STL [R1+0x2f10], R23 ;  /* 0x002f101701007387 */ /* 0x000fe20000100800 */
[----:B------:R-:W-:Y:S01]  /*eb180*/  IADD3.X R36, PT, PT, R36, UR11, RZ, P2, !PT ;  /* 0x0000000b24247c10 */ /* 0x000fe200097fe4ff */
[----:B-1----:R-:W-:-:S02]  /*eb190*/  IMAD.MOV.U32 R21, RZ, RZ, R28 ;  /* 0x000000ffff157224 */ /* 0x002fc400078e001c */
[----:B------:R-:W3:Y:S04]  /*eb1a0*/  LDL.LU R28, [R1+0x2f8c] ;  /* 0x002f8c00011c7983 */ /* 0x000ee80000300800 */
[----:B------:R1:W-:Y:S04]  /*eb1b0*/  STL [R1+0x2ea4], R36 ;  /* 0x002ea42401007387 */ /* 0x0003e80000100800 */
[----:B------:R-:W3:Y:S01]  /*eb1c0*/  LDL.LU R31, [R1+0x2f98] ;  /* 0x002f9800011f7983 */ /* 0x000ee20000300800 */
[----:B------:R-:W-:Y:S01]  /*eb1d0*/  UISETP.GT.AND UP1, UPT, UR14, 0xd, UPT ;  /* 0x0000000d0e00788c */ /* 0x000fe2000bf24270 */
[----:B------:R-:W-:-:S02]  /*eb1e0*/  IMAD.MOV.U32 R20, RZ, RZ, R25 ;  /* 0x000000ffff147224 */ /* 0x000fc400078e0019 */
[----:B------:R-:W3:Y:S01]  /*eb1f0*/  LDL.LU R25, [R1+0x2fa0] ;  /* 0x002fa00001197983 */ /* 0x000ee20000300800 */
[----:B------:R-:W-:-:S03]  /*eb200*/  USEL UR10, URZ, 0x4, !UP1 ;  /* 0x00000004ff0a7887 */ /* 0x000fc6000c800000 */
[----:B------:R1:W-:Y:S01]  /*eb210*/  LDGSTS.E [R3+0x41300], desc[UR76][R20.64], P0 ;  /* 0x4130000014037fae */ /* 0x0003e200081a104c */
[----:B------:R-:W-:-:S06]  /*eb220*/  USEL UR10, UR10, URZ, !UP0 ;  /* 0x000000ff0a0a7287 */ /* 0x000fcc000c000000 */
[----:B------:R-:W-:Y:S02]  /*eb230*/  ISETP.NE.U32.AND P1, PT, RZ, UR10, PT ;  /* 0x0000000aff007c0c */ /* 0x000fe4000bf25070 */
[----:B-1----:R-:W-:Y:S01]  /*eb240*/  MOV R20, R33 ;  /* 0x0000002100147202 */ /* 0x002fe20000000f00 */
[----:B------:R-:W-:-:S05]  /*eb250*/  IMAD.MOV.U32 R21, RZ, RZ, R36 ;  /* 0x000000ffff157224 */ /* 0x000fca00078e0024 */
[----:B------:R1:W-:Y:S01]  /*eb260*/  LDGSTS.E [R3+0x41380], desc[UR76][R20.64], P0 ;  /* 0x4138000014037fae */ /* 0x0003e200081a104c */
[----:B--2---:R-:W-:Y:S02]  /*eb270*/  IADD3.X R29, PT, PT, R29, UR11, RZ, P3, !PT ;  /* 0x0000000b1d1d7c10 */ /* 0x004fe40009ffe4ff */
[----:B----4-:R-:W-:Y:S02]  /*eb280*/  IADD3 R30, P2, PT, R30, UR12, RZ ;  /* 0x0000000c1e1e7c10 */ /* 0x010fe4000ff5e0ff */
[----:B------:R-:W-:-:S03]  /*eb290*/  IADD3 R24, P0, PT, R24, UR12, RZ ;  /* 0x0000000c18187c10 */ /* 0x000fc6000ff1e0ff */
[----:B------:R-:W-:Y:S01]  /*eb2a0*/  STL [R1+0x2f18], R30 ;  /* 0x002f181e01007387 */ /* 0x000fe20000100800 */
[----:B-1----:R-:W-:-:S03]  /*eb2b0*/  IMAD.MOV.U32 R20, RZ, RZ, R23 ;  /* 0x000000ffff147224 */ /* 0x002fc600078e0017 */
[----:B------:R1:W-:Y:S01]  /*eb2c0*/  STL [R1+0x2f0c], R29 ;  /* 0x002f0c1d01007387 */ /* 0x0003e20000100800 */
[----:B------:R-:W-:-:S03]  /*eb2d0*/  MOV R21, R29 ;  /* 0x0000001d00157202 */ /* 0x000fc60000000f00 */
[----:B------:R-:W2:Y:S04]  /*eb2e0*/  LDL.LU R36, [R1+0x2f94] ;  /* 0x002f940001247983 */ /* 0x000ea80000300800 */
[----:B------:R-:W-:Y:S04]  /*eb2f0*/  STL [R1+0x2f20], R24 ;  /* 0x002f201801007387 */ /* 0x000fe80000100800 */
[----:B-1----:R-:W4:Y:S04]  /*eb300*/  LDL.LU R29, [R1+0x2f9c] ;  /* 0x002f9c00011d7983 */ /* 0x002f280000300800 */
[----:B------:R1:W-:Y:S02]  /*eb310*/  LDGSTS.E [R3+0x41a00], desc[UR76][R20.64], P1 ;  /* 0x41a0000014037fae */ /* 0x0003e400089a104c */
[----:B-1----:R-:W-:Y:S01]  /*eb320*/  IMAD.MOV.U32 R20, RZ, RZ, R30 ;  /* 0x000000ffff147224 */ /* 0x002fe200078e001e */
[----:B---3--:R-:W-:-:S05]  /*eb330*/  IADD3.X R35, PT, PT, R35, UR11, RZ, P2, !PT ;  /* 0x0000000b23237c10 */ /* 0x008fca00097fe4ff */
[----:B------:R1:W-:Y:S01]  /*eb340*/  STL [R1+0x2f14], R35 ;  /* 0x002f142301007387 */ /* 0x0003e20000100800 */
[----:B------:R-:W-:-:S03]  /*eb350*/  IMAD.MOV.U32 R21, RZ, RZ, R35 ;  /* 0x000000ffff157224 */ /* 0x000fc600078e0023 */
[----:B------:R-:W3:Y:S04]  /*eb360*/  LDL.LU R33, [R1+0x2fa8] ;  /* 0x002fa80001217983 */ /* 0x000ee80000300800 */
[----:B------:R-:W3:Y:S04]  /*eb370*/  LDL.LU R23, [R1+0x3010] ;  /* 0x0030100001177983 */ /* 0x000ee80000300800 */
[----:B-1----:R-:W3:Y:S01]  /*eb380*/  LDL.LU R35, [R1+0x2fa4] ;  /* 0x002fa40001237983 */ /* 0x002ee20000300800 */
[----:B------:R-:W-:-:S03]  /*eb390*/  IADD3.X R27, PT, PT, R27, UR11, RZ, P0, !PT ;  /* 0x0000000b1b1b7c10 */ /* 0x000fc600087fe4ff */
[----:B------:R1:W-:Y:S01]  /*eb3a0*/  LDGSTS.E [R3+0x41a80], desc[UR76][R20.64], P1 ;  /* 0x41a8000014037fae */ /* 0x0003e200089a104c */
[----:B------:R-:W-:Y:S02]  /*eb3b0*/  IADD3 R32, P2, PT, R32, UR12, RZ ;  /* 0x0000000c20207c10 */ /* 0x000fe4000ff5e0ff */
[----:B------:R-:W-:-:S03]  /*eb3c0*/  IADD3 R26, P3, PT, R26, UR12, RZ ;  /* 0x0000000c1a1a7c10 */ /* 0x000fc6000ff7e0ff */
[----:B------:R-:W-:Y:S01]  /*eb3d0*/  STL [R1+0x2f28], R32 ;  /* 0x002f282001007387 */ /* 0x000fe20000100800 */
[----:B------:R-:W-:-:S03]  /*eb3e0*/  IADD3.X R34, PT, PT, R34, UR11, RZ, P2, !PT ;  /* 0x0000000b22227c10 */ /* 0x000fc600097fe4ff */
[----:B------:R1:W-:Y:S02]  /*eb3f0*/  STL [R1+0x2f1c], R27 ;  /* 0x002f1c1b01007387 */ /* 0x0003e40000100800 */
[----:B-1----:R-:W-:Y:S01]  /*eb400*/  IMAD.MOV.U32 R21, RZ, RZ, R27 ;  /* 0x000000ffff157224 */ /* 0x002fe200078e001b */
[----:B------:R-:W-:Y:S01]  /*eb410*/  MOV R20, R24 ;  /* 0x0000001800147202 */ /* 0x000fe20000000f00 */
[----:B------:R-:W-:Y:S04]  /*eb420*/  STL [R1+0x2f90], R26 ;  /* 0x002f901a01007387 */ /* 0x000fe80000100800 */
[----:B------:R1:W-:Y:S04]  /*eb430*/  LDGSTS.E [R3+0x41b00], desc[UR76][R20.64], P1 ;  /* 0x41b0000014037fae */ /* 0x0003e800089a104c */
[----:B------:R-:W3:Y:S04]  /*eb440*/  LDL.LU R27, [R1+0x300c] ;  /* 0x00300c00011b7983 */ /* 0x000ee80000300800 */
[----:B------:R1:W-:Y:S04]  /*eb450*/  STL [R1+0x2f24], R34 ;  /* 0x002f242201007387 */ /* 0x0003e80000100800 */
[----:B------:R-:W3:Y:S01]  /*eb460*/  LDL.LU R30, [R1+0x3018] ;  /* 0x00301800011e7983 */ /* 0x000ee20000300800 */
[----:B------:R-:W-:-:S03]  /*eb470*/  IADD3.X R28, PT, PT, R28, UR11, RZ, P3, !PT ;  /* 0x0000000b1c1c7c10 */ /* 0x000fc60009ffe4ff */
[----:B------:R-:W3:Y:S01]  /*eb480*/  LDL.LU R24, [R1+0x3020] ;  /* 0x0030200001187983 */ /* 0x000ee20000300800 */
[----:B-1----:R-:W-:Y:S02]  /*eb490*/  MOV R21, R34 ;  /* 0x0000002200157202 */ /* 0x002fe40000000f00 */
[----:B------:R-:W-:-:S05]  /*eb4a0*/  IADD3 R31, P2, PT, R31, UR12, RZ ;  /* 0x0000000c1f1f7c10 */ /* 0x000fca000ff5e0ff */
[----:B------:R-:W-:Y:S04]  /*eb4b0*/  STL [R1+0x2f98], R31 ;  /* 0x002f981f01007387 */ /* 0x000fe80000100800 */
[----:B------:R1:W-:Y:S04]  /*eb4c0*/  STL [R1+0x2f8c], R28 ;  /* 0x002f8c1c01007387 */ /* 0x0003e80000100800 */
[----:B------:R-:W3:Y:S01]  /*eb4d0*/  LDL.LU R34, [R1+0x3014] ;  /* 0x0030140001227983 */ /* 0x000ee20000300800 */
[----:B------:R-:W-:-:S04]  /*eb4e0*/  UISETP.GT.AND UP1, UPT, UR14, 0x11, UPT ;  /* 0x000000110e00788c */ /* 0x000fc8000bf24270 */
[----:B------:R-:W-:-:S04]  /*eb4f0*/  USEL UR10, URZ, 0x4, !UP1 ;  /* 0x00000004ff0a7887 */ /* 0x000fc8000c800000 */
[----:B------:R-:W-:Y:S01]  /*eb500*/  USEL UR10, UR10, URZ, !UP0 ;  /* 0x000000ff0a0a7287 */ /* 0x000fe2000c000000 */
[----:B------:R-:W-:-:S05]  /*eb510*/  IMAD.MOV.U32 R20, RZ, RZ, R32 ;  /* 0x000000ffff147224 */ /* 0x000fca00078e0020 */
[----:B------:R-:W-:Y:S01]  /*eb520*/  ISETP.NE.U32.AND P0, PT, RZ, UR10, PT ;  /* 0x0000000aff007c0c */ /* 0x000fe2000bf05070 */
[----:B------:R1:W-:Y:S01]  /*eb530*/  LDGSTS.E [R3+0x41b80], desc[UR76][R20.64], P1 ;  /* 0x41b8000014037fae */ /* 0x0003e200089a104c */
[----:B------:R-:W-:-:S05]  /*eb540*/  IADD3 R25, P1, PT, R25, UR12, RZ ;  /* 0x0000000c19197c10 */ /* 0x000fca000ff3e0ff */
[----:B------:R-:W-:Y:S01]  /*eb550*/  STL [R1+0x2fa0], R25 ;  /* 0x002fa01901007387 */ /* 0x000fe20000100800 */
[----:B-1----:R-:W-:Y:S02]  /*eb560*/  IMAD.MOV.U32 R20, RZ, RZ, R26 ;  /* 0x000000ffff147224 */ /* 0x002fe400078e001a */
[----:B------:R-:W-:Y:S02]  /*eb570*/  IMAD.MOV.U32 R21, RZ, RZ, R28 ;  /* 0x000000ffff157224 */ /* 0x000fe400078e001c */
[----:B------:R-:W3:Y:S04]  /*eb580*/  LDL.LU R28, [R1+0x301c] ;  /* 0x00301c00011c7983 */ /* 0x000ee80000300800 */
[----:B------:R1:W-:Y:S01]  /*eb590*/  LDGSTS.E [R3+0x42200], desc[UR76][R20.64], P0 ;  /* 0x4220000014037fae */ /* 0x0003e200081a104c */
[----:B------:R-:W-:Y:S01]  /*eb5a0*/  UISETP.GT.AND UP1, UPT, UR14, 0x15, UPT ;  /* 0x000000150e00788c */ /* 0x000fe2000bf24270 */
[----:B--2---:R-:W-:-:S02]  /*eb5b0*/  IADD3.X R36, PT, PT, R36, UR11, RZ, P2, !PT ;  /* 0x0000000b24247c10 */ /* 0x004fc400097fe4ff */
[----:B-1----:R-:W-:-:S03]  /*eb5c0*/  MOV R20, R31 ;  /* 0x0000001f00147202 */ /* 0x002fc60000000f00 */
[----:B------:R1:W-:Y:S01]  /*eb5d0*/  STL [R1+0x2f94], R36 ;  /* 0x002f942401007387 */ /* 0x0003e20000100800 */
[----:B------:R-:W-:Y:S01]  /*eb5e0*/  IMAD.MOV.U32 R21, RZ, RZ, R36 ;  /* 0x000000ffff157224 */ /* 0x000fe200078e0024 */
[----:B----4-:R-:W-:Y:S02]  /*eb5f0*/  IADD3.X R29, PT, PT, R29, UR11, RZ, P1, !PT ;  /* 0x0000000b1d1d7c10 */ /* 0x010fe40008ffe4ff */
[----:B------:R-:W2:Y:S04]  /*eb600*/  LDL.LU R32, [R1+0x3028] ;  /* 0x0030280001207983 */ /* 0x000ea80000300800 */
[----:B------:R-:W4:Y:S04]  /*eb610*/  LDL.LU R26, [R1+0x3090] ;  /* 0x00309000011a7983 */ /* 0x000f280000300800 */
[----:B-1----:R-:W4:Y:S01]  /*eb620*/  LDL.LU R36, [R1+0x3024] ;  /* 0x0030240001247983 */ /* 0x002f220000300800 */
[----:B------:R-:W-:-:S03]  /*eb630*/  USEL UR10, URZ, 0x4, !UP1 ;  /* 0x00000004ff0a7887 */ /* 0x000fc6000c800000 */
[----:B------:R1:W-:Y:S01]  /*eb640*/  LDGSTS.E [R3+0x42280], desc[UR76][R20.64], P0 ;  /* 0x4228000014037fae */ /* 0x0003e200081a104c */
[----:B------:R-:W-:Y:S01]  /*eb650*/  USEL UR10, UR10, URZ, !UP0 ;  /* 0x000000ff0a0a7287 */ /* 0x000fe2000c000000 */
[----:B-1----:R-:W-:Y:S01]  /*eb660*/  MOV R21, R29 ;  /* 0x0000001d00157202 */ /* 0x002fe20000000f00 */
[----:B------:R-:W-:-:S04]  /*eb670*/  IMAD.MOV.U32 R20, RZ, RZ, R25 ;  /* 0x000000ffff147224 */ /* 0x000fc800078e0019 */
[----:B------:R-:W-:Y:S01]  /*eb680*/  ISETP.NE.U32.AND P1, PT, RZ, UR10, PT ;  /* 0x0000000aff007c0c */ /* 0x000fe2000bf25070 */
[----:B------:R1:W-:Y:S01]  /*eb690*/  LDGSTS.E [R3+0x42300], desc[UR76][R20.64], P0 ;  /* 0x4230000014037fae */ /* 0x0003e200081a104c */
[----:B---3--:R-:W-:Y:S02]  /*eb6a0*/  IADD3 R33, P2, PT, R33, UR12, RZ ;  /* 0x0000000c21217c10 */ /* 0x008fe4000ff5e0ff */
[----:B------:R-:W-:-:S03]  /*eb6b0*/  IADD3 R23, P3, PT, R23, UR12, RZ ;  /* 0x0000000c17177c10 */ /* 0x000fc6000ff7e0ff */
[----:B------:R-:W-:Y:S01]  /*eb6c0*/  STL [R1+0x2fa8], R33 ;  /* 0x002fa82101007387 */ /* 0x000fe20000100800 */
[----:B------:R-:W-:-:S03]  /*eb6d0*/  IADD3.X R35, PT, PT, R35, UR11, RZ, P2, !PT ;  /* 0x0000000b23237c10 */ /* 0x000fc600097fe4ff */
[----:B------:R3:W-:Y:S04]  /*eb6e0*/  STL [R1+0x2f9c], R29 ;  /* 0x002f9c1d01007387 */ /* 0x0007e80000100800 */
[----:B------:R-:W-:Y:S04]  /*eb6f0*/  STL [R1+0x3010], R23 ;  /* 0x0030101701007387 */ /* 0x000fe80000100800 */
[----:B---3--:R-:W3:Y:S04]  /*eb700*/  LDL.LU R29, [R1+0x308c] ;  /* 0x00308c00011d7983 */ /* 0x008ee80000300800 */
[----:B------:R1:W-:Y:S04]  /*eb710*/  STL [R1+0x2fa4], R35 ;  /* 0x002fa42301007387 */ /* 0x0003e80000100800 */
[----:B------:R-:W3:Y:S01]  /*eb720*/  LDL.LU R31, [R1+0x3098] ;  /* 0x00309800011f7983 */ /* 0x000ee20000300800 */
[----:B-1----:R-:W-:-:S02]  /*eb730*/  IMAD.MOV.U32 R20, RZ, RZ, R33 ;  /* 0x000000ffff147224 */ /* 0x002fc400078e0021 */
[----:B------:R-:W-:Y:S01]  /*eb740*/  IMAD.MOV.U32 R21, RZ, RZ, R35 ;  /* 0x000000ffff157224 */ /* 0x000fe200078e0023 */
[----:B------:R-:W3:Y:S04]  /*eb750*/  LDL.LU R25, [R1+0x30a0] ;  /* 0x0030a00001197983 */ /* 0x000ee80000300800 */
[----:B------:R1:W-:Y:S01]  /*eb760*/  LDGSTS.E [R3+0x42380], desc[UR76][R20.64], P0 ;  /* 0x4238000014037fae */ /* 0x0003e200081a104c */
[----:B------:R-:W-:Y:S02]  /*eb770*/  IADD3.X R27, PT, PT, R27, UR11, RZ, P3, !PT ;  /* 0x0000000b1b1b7c10 */ /* 0x000fe40009ffe4ff */
[----:B------:R-:W-:Y:S02]  /*eb780*/  IADD3 R30, P2, PT, R30, UR12, RZ ;  /* 0x0000000c1e1e7c10 */ /* 0x000fe4000ff5e0ff */
[----:B------:R-:W-:-:S03]  /*eb790*/  IADD3 R24, P0, PT, R24, UR12, RZ ;  /* 0x0000000c18187c10 */ /* 0x000fc6000ff1e0ff */
[----:B------:R-:W-:Y:S01]  /*eb7a0*/  STL [R1+0x3018], R30 ;  /* 0x0030181e01007387 */ /* 0x000fe20000100800 */
[----:B-1----:R-:W-:Y:S01]  /*eb7b0*/  MOV R20, R23 ;  /* 0x0000001700147202 */ /* 0x002fe20000000f00 */
[----:B------:R-:W-:Y:S02]  /*eb7c0*/  IMAD.MOV.U32 R21, RZ, RZ, R27 ;  /* 0x000000ffff157224 */ /* 0x000fe400078e001b */
[----:B------:R1:W-:Y:S04]  /*eb7d0*/  STL [R1+0x300c], R27 ;  /* 0x00300c1b01007387 */ /* 0x0003e80000100800 */
[----:B------:R-:W3:Y:S04]  /*eb7e0*/  LDL.LU R35, [R1+0x3094] ;  /* 0x0030940001237983 */ /* 0x000ee80000300800 */
[----:B------:R-:W-:Y:S04]  /*eb7f0*/  STL [R1+0x3020], R24 ;  /* 0x0030201801007387 */ /* 0x000fe80000100800 */
[----:B-1----:R-:W3:Y:S01]  /*eb800*/  LDL.LU R27, [R1+0x309c] ;  /* 0x00309c00011b7983 */ /* 0x002ee20000300800 */
[----:B------:R-:W-:-:S03]  /*eb810*/  IADD3.X R34, PT, PT, R34, UR11, RZ, P2, !PT ;  /* 0x0000000b22227c10 */ /* 0x000fc600097fe4ff */
[----:B------:R1:W-:Y:S04]  /*eb820*/  LDGSTS.E [R3+0x42a00], desc[UR76][R20.64], P1 ;  /* 0x42a0000014037fae */ /* 0x0003e800089a104c */
[----:B------:R1:W-:Y:S04]  /*eb830*/  STL [R1+0x3014], R34 ;  /* 0x0030142201007387 */ /* 0x0003e80000100800 */
[----:B------:R-:W3:Y:S04]  /*eb840*/  LDL.LU R33, [R1+0x30a8] ;  /* 0x0030a80001217983 */ /* 0x000ee80000300800 */
[----:B------:R-:W3:Y:S01]  /*eb850*/  LDL.LU R23, [R1+0x3110] ;  /* 0x0031100001177983 */ /* 0x000ee20000300800 */
[----:B-1----:R-:W-:-:S03]  /*eb860*/  MOV R21, R34 ;  /* 0x0000002200157202 */ /* 0x002fc60000000f00 */
[----:B------:R-:W3:Y:S01]  /*eb870*/  LDL.LU R34, [R1+0x30a4] ;  /* 0x0030a40001227983 */ /* 0x000ee20000300800 */
[----:B------:R-:W-:Y:S01]  /*eb880*/  IMAD.MOV.U32 R20, RZ, RZ, R30 ;  /* 0x000000ffff147224 */ /* 0x000fe200078e001e */
[----:B------:R-:W-:-:S04]  /*eb890*/  UISETP.GT.AND UP1, UPT, UR14, 0x19, UPT ;  /* 0x000000190e00788c */ /* 0x000fc8000bf24270 */
[----:B------:R-:W-:Y:S01]  /*eb8a0*/  USEL UR10, URZ, 0x4, !UP1 ;  /* 0x00000004ff0a7887 */ /* 0x000fe2000c800000 */
[----:B------:R1:W-:Y:S01]  /*eb8b0*/  LDGSTS.E [R3+0x42a80], desc[UR76][R20.64], P1 ;  /* 0x42a8000014037fae */ /* 0x0003e200089a104c */
[----:B------:R-:W-:Y:S02]  /*eb8c0*/  IADD3.X R28, PT, PT, R28, UR11, RZ, P0, !PT ;  /* 0x0000000b1c1c7c10 */ /* 0x000fe400087fe4ff */
[----:B------:R-:W-:-:S03]  /*eb8d0*/  USEL UR10, UR10, URZ, !UP0 ;  /* 0x000000ff0a0a7287 */ /* 0x000fc6000c000000 */
[----:B-1----:R-:W-:Y:S02]  /*eb8e0*/  IMAD.MOV.U32 R21, RZ, RZ, R28 ;  /* 0x000000ffff157224 */ /* 0x002fe400078e001c */
[----:B------:R-:W-:Y:S01]  /*eb8f0*/  IMAD.MOV.U32 R20, RZ, RZ, R24 ;  /* 0x000000ffff147224 */ /* 0x000fe200078e0018 */
[----:B------:R-:W-:-:S04]  /*eb900*/  ISETP.NE.U32.AND P0, PT, RZ, UR10, PT ;  /* 0x0000000aff007c0c */ /* 0x000fc8000bf05070 */
[----:B------:R1:W-:Y:S01]  /*eb910*/  LDGSTS.E [R3+0x42b00], desc[UR76][R20.64], P1 ;  /* 0x42b0000014037fae */ /* 0x0003e200089a104c */
[----:B--2---:R-:W-:Y:S02]  /*eb920*/  IADD3 R32, P2, PT, R32, UR12, RZ ;  /* 0x0000000c20207c10 */ /* 0x004fe4000ff5e0ff */
[----:B----4-:R-:W-:-:S03]  /*eb930*/  IADD3 R26, P3, PT, R26, UR12, RZ ;  /* 0x0000000c1a1a7c10 */ /* 0x010fc6000ff7e0ff */
[----:B------:R-:W-:Y:S01]  /*eb940*/  STL [R1+0x3028], R32 ;  /* 0x0030282001007387 */ /* 0x000fe20000100800 */
[----:B------:R-:W-:-:S03]  /*eb950*/  IADD3.X R36, PT, PT, R36, UR11, RZ, P2, !PT ;  /* 0x0000000b24247c10 */ /* 0x000fc600097fe4ff */
[----:B------:R2:W-:Y:S04]  /*eb960*/  STL [R1+0x301c], R28 ;  /* 0x00301c1c01007387 */ /* 0x0005e80000100800 */
[----:B------:R-:W-:Y:S04]  /*eb970*/  STL [R1+0x3090], R26 ;  /* 0x0030901a01007387 */ /* 0x000fe80000100800 */
[----:B--2---:R-:W2:Y:S04]  /*eb980*/  LDL.LU R28, [R1+0x310c] ;  /* 0x00310c00011c7983 */ /* 0x004ea80000300800 */
[----:B------:R4:W-:Y:S04]  /*eb990*/  STL [R1+0x3024], R36 ;  /* 0x0030242401007387 */ /* 0x0009e80000100800 */
[----:B------:R-:W2:Y:S01]  /*eb9a0*/  LDL.LU R30, [R1+0x3118] ;  /* 0x00311800011e7983 */ /* 0x000ea20000300800 */
[----:B-1----:R-:W-:-:S03]  /*eb9b0*/  IMAD.MOV.U32 R21, RZ, RZ, R36 ;  /* 0x000000ffff157224 */ /* 0x002fc600078e0024 */
[----:B------:R-:W2:Y:S01]  /*eb9c0*/  LDL.LU R24, [R1+0x3120] ;  /* 0x0031200001187983 */ /* 0x000ea20000300800 */
[----:B------:R-:W-:-:S05]  /*eb9d0*/  MOV R20, R32 ;  /* 0x0000002000147202 */ /* 0x000fca0000000f00 */
[----:B------:R1:W-:Y:S02]  /*eb9e0*/  LDGSTS.E [R3+0x42b80], desc[UR76][R20.64], P1 ;  /* 0x42b8000014037fae */ /* 0x0003e400089a104c */
[----:B-1----:R-:W-:Y:S01]  /*eb9f0*/  IMAD.MOV.U32 R20, RZ, RZ, R26 ;  /* 0x000000ffff147224 */ /* 0x002fe200078e001a */
[----:B---3--:R-:W-:Y:S02]  /*eba00*/  IADD3.X R29, PT, PT, R29, UR11, RZ, P3, !PT ;  /* 0x0000000b1d1d7c10 */ /* 0x008fe40009ffe4ff */
[----:B------:R-:W-:-:S05]  /*eba10*/  IADD3 R31, P2, PT, R31, UR12, RZ ;  /* 0x0000000c1f1f7c10 */ /* 0x000fca000ff5e0ff */
[----:B------:R-:W-:Y:S04]  /*eba20*/  STL [R1+0x3098], R31 ;  /* 0x0030981f01007387 */ /* 0x000fe80000100800 */
[----:B------:R1:W-:Y:S04]  /*eba30*/  STL [R1+0x308c], R29 ;  /* 0x00308c1d01007387 */ /* 0x0003e80000100800 */
[----:B----4-:R-:W3:Y:S01]  /*eba40*/  LDL.LU R36, [R1+0x3114] ;  /* 0x0031140001247983 */ /* 0x010ee20000300800 */
[----:B------:R-:W-:Y:S02]  /*eba50*/  IADD3 R25, P1, PT, R25, UR12, RZ ;  /* 0x0000000c19197c10 */ /* 0x000fe4000ff3e0ff */
[----:B------:R-:W-:-:S03]  /*eba60*/  MOV R21, R29 ;  /* 0x0000001d00157202 */ /* 0x000fc60000000f00 */
[----:B------:R-:W-:Y:S04]  /*eba70*/  STL [R1+0x30a0], R25 ;  /* 0x0030a01901007387 */ /* 0x000fe80000100800 */
[----:B-1----:R-:W4:Y:S04]  /*eba80*/  LDL.LU R29, [R1+0x311c] ;  /* 0x00311c00011d7983 */ /* 0x002f280000300800 */
[----:B------:R1:W-:Y:S01]  /*eba90*/  LDGSTS.E [R3+0x43200], desc[UR76][R20.64], P0 ;  /* 0x4320000014037fae */ /* 0x0003e200081a104c */
[----:B------:R-:W-:-:S05]  /*ebaa0*/  IADD3.X R35, PT, PT, R35, UR11, RZ, P2, !PT ;  /* 0x0000000b23237c10 */ /* 0x000fca00097fe4ff */
[----:B------:R1:W-:Y:S02]  /*ebab0*/  STL [R1+0x3094], R35 ;  /* 0x0030942301007387 */ /* 0x0003e40000100800 */
[----:B-1----:R-:W-:Y:S01]  /*ebac0*/  IMAD.MOV.U32 R20, RZ, RZ, R31 ;  /* 0x000000ffff147224 */ /* 0x002fe200078e001f */
[----:B------:R-:W-:Y:S01]  /*ebad0*/  IADD3.X R27, PT, PT, R27, UR11, RZ, P1, !PT ;  /* 0x0000000b1b1b7c10 */ /* 0x000fe20008ffe4ff */
[----:B------:R-:W-:Y:S01]  /*ebae0*/  IMAD.MOV.U32 R21, RZ, RZ, R35 ;  /* 0x000000ffff157224 */ /* 0x000fe200078e0023 */
[----:B------:R-:W4:Y:S04]  /*ebaf0*/  LDL.LU R32, [R1+0x3128] ;  /* 0x0031280001207983 */ /* 0x000f280000300800 */
[----:B------:R-:W4:Y:S04]  /*ebb00*/  LDL.LU R26, [R1+0x3190] ;  /* 0x00319000011a7983 */ /* 0x000f280000300800 */
[----:B------:R-:W4:Y:S01]  /*ebb10*/  LDL.LU R35, [R1+0x3124] ;  /* 0x0031240001237983 */ /* 0x000f220000300800 */
[----:B------:R-:W-:-:S03]  /*ebb20*/  IADD3 R33, P2, PT, R33, UR12, RZ ;  /* 0x0000000c21217c10 */ /* 0x000fc6000ff5e0ff */
[----:B------:R1:W-:Y:S01]  /*ebb30*/  LDGSTS.E [R3+0x43280], desc[UR76][R20.64], P0 ;  /* 0x4328000014037fae */ /* 0x0003e200081a104c */
[----:B------:R-:W-:-:S03]  /*ebb40*/  IADD3 R23, P3, PT, R23, UR12, RZ ;  /* 0x0000000c17177c10 */ /* 0x000fc6000ff7e0ff */
[----:B------:R-:W-:Y:S01]  /*ebb50*/  STL [R1+0x30a8], R33 ;  /* 0x0030a82101007387 */ /* 0x000fe20000100800 */
[----:B------:R-:W-:-:S03]  /*ebb60*/  IADD3.X R34, PT, PT, R34, UR11, RZ, P2, !PT ;  /* 0x0000000b22227c10 */ /* 0x000fc600097fe4ff */
[----:B------:R1:W-:Y:S02]  /*ebb70*/  STL [R1+0x309c], R27 ;  /* 0x00309c1b01007387 */ /* 0x0003e40000100800 */
[----:B-1----:R-:W-:Y:S02]  /*ebb80*/  IMAD.MOV.U32 R21, RZ, RZ, R27 ;  /* 0x000000ffff157224 */ /* 0x002fe400078e001b */
[----:B------:R-:W-:Y:S04]  /*ebb90*/  STL [R1+0x3110], R23 ;  /* 0x0031101701007387 */ /* 0x000fe80000100800 */
[----:B------:R-:W4:Y:S04]  /*ebba0*/  LDL.LU R27, [R1+0x318c] ;  /* 0x00318c00011b7983 */ /* 0x000f280000300800 */
[----:B------:R1:W-:Y:S04]  /*ebbb0*/  STL [R1+0x30a4], R34 ;  /* 0x0030a42201007387 */ /* 0x0003e80000100800 */
[----:B------:R-:W4:Y:S01]  /*ebbc0*/  LDL.LU R31, [R1+0x3198] ;  /* 0x00319800011f7983 */ /* 0x000f220000300800 */
[----:B------:R-:W-:Y:S01]  /*ebbd0*/  UISETP.GT.AND UP1, UPT, UR14, 0x1d, UPT ;  /* 0x0000001d0e00788c */ /* 0x000fe2000bf24270 */
[----:B------:R-:W-:-:S02]  /*ebbe0*/  MOV R20, R25 ;  /* 0x0000001900147202 */ /* 0x000fc40000000f00 */
[----:B------:R-:W4:Y:S01]  /*ebbf0*/  LDL.LU R25, [R1+0x31a0] ;  /* 0x0031a00001197983 */ /* 0x000f220000300800 */
[----:B------:R-:W-:-:S03]  /*ebc00*/  USEL UR10, URZ, 0x4, !UP1 ;  /* 0x00000004ff0a7887 */ /* 0x000fc6000c800000 */
[----:B------:R1:W-:Y:S01]  /*ebc10*/  LDGSTS.E [R3+0x43300], desc[UR76][R20.64], P0 ;  /* 0x4330000014037fae */ /* 0x0003e200081a104c */
[----:B------:R-:W-:-:S06]  /*ebc20*/  USEL UR10, UR10, URZ, !UP0 ;  /* 0x000000ff0a0a7287 */ /* 0x000fcc000c000000 */
[----:B------:R-:W-:Y:S01]  /*ebc30*/  ISETP.NE.U32.AND P1, PT, RZ, UR10, PT ;  /* 0x0000000aff007c0c */ /* 0x000fe2000bf25070 */
[----:B-1----:R-:W-:Y:S01]  /*ebc40*/  IMAD.MOV.U32 R20, RZ, RZ, R33 ;  /* 0x000000ffff147224 */ /* 0x002fe200078e0021 */
[----:B------:R-:W-:-:S05]  /*ebc50*/  MOV R21, R34 ;  /* 0x0000002200157202 */ /* 0x000fca0000000f00 */
[----:B------:R1:W-:Y:S01]  /*ebc60*/  LDGSTS.E [R3+0x43380], desc[UR76][R20.64], P0 ;  /* 0x4338000014037fae */ /* 0x0003e200081a104c */
[----:B--2---:R-:W-:Y:S02]  /*ebc70*/  IADD3.X R28, PT, PT, R28, UR11, RZ, P3, !PT ;  /* 0x0000000b1c1c7c10 */ /* 0x004fe40009ffe4ff */
[----:B------:R-:W-:Y:S02]  /*ebc80*/  IADD3 R30, P2, PT, R30, UR12, RZ ;  /* 0x0000000c1e1e7c10 */ /* 0x000fe4000ff5e0ff */
[----:B------:R-:W-:-:S03]  /*ebc90*/  IADD3 R24, P0, PT, R24, UR12, RZ ;  /* 0x0000000c18187c10 */ /* 0x000fc6000ff1e0ff */
[----:B------:R-:W-:Y:S01]  /*ebca0*/  STL [R1+0x3118], R30 ;  /* 0x0031181e01007387 */ /* 0x000fe20000100800 */
[----:B-1----:R-:W-:-:S03]  /*ebcb0*/  IMAD.MOV.U32 R20, RZ, RZ, R23 ;  /* 0x000000ffff147224 */ /* 0x002fc600078e0017 */
[----:B------:R1:W-:Y:S01]  /*ebcc0*/  STL [R1+0x310c], R28 ;  /* 0x00310c1c01007387 */ /* 0x0003e20000100800 */
[----:B------:R-:W-:-:S03]  /*ebcd0*/  IMAD.MOV.U32 R21, RZ, RZ, R28 ;  /* 0x000000ffff157224 */ /* 0x000fc600078e001c */
[----:B------:R-:W2:Y:S04]  /*ebce0*/  LDL.LU R34, [R1+0x3194] ;  /* 0x0031940001227983 */ /* 0x000ea80000300800 */
[----:B------:R-:W-:Y:S04]  /*ebcf0*/  STL [R1+0x3120], R24 ;  /* 0x0031201801007387 */ /* 0x000fe80000100800 */
[----:B-1----:R-:W2:Y:S04]  /*ebd00*/  LDL.LU R28, [R1+0x319c] ;  /* 0x00319c00011c7983 */ /* 0x002ea80000300800 */
[----:B------:R1:W-:Y:S02]  /*ebd10*/  LDGSTS.E [R3+0x43a00], desc[UR76][R20.64], P1 ;  /* 0x43a0000014037fae */ /* 0x0003e400089a104c */
[----:B-1----:R-:W-:-:S02]  /*ebd20*/  MOV R20, R30 ;  /* 0x0000001e00147202 */ /* 0x002fc40000000f00 */
[----:B---3--:R-:W-:-:S05]  /*ebd30*/  IADD3.X R36, PT, PT, R36, UR11, RZ, P2, !PT ;  /* 0x0000000b24247c10 */ /* 0x008fca00097fe4ff */
[----:B------:R1:W-:Y:S01]  /*ebd40*/  STL [R1+0x3114], R36 ;  /* 0x0031142401007387 */ /* 0x0003e20000100800 */
[----:B------:R-:W-:-:S03]  /*ebd50*/  IMAD.MOV.U32 R21, RZ, RZ, R36 ;  /* 0x000000ffff157224 */ /* 0x000fc600078e0024 */
[----:B------:R-:W3:Y:S04]  /*ebd60*/  LDL.LU R33, [R1+0x31a8] ;  /* 0x0031a80001217983 */ /* 0x000ee80000300800 */
[----:B------:R-:W3:Y:S04]  /*ebd70*/  LDL.LU R23, [R1+0x3210] ;  /* 0x0032100001177983 */ /* 0x000ee80000300800 */
[----:B-1----:R-:W3:Y:S01]  /*ebd80*/  LDL.LU R36, [R1+0x31a4] ;  /* 0x0031a40001247983 */ /* 0x002ee20000300800 */
[----:B----4-:R-:W-:-:S03]  /*ebd90*/  IADD3.X R29, PT, PT, R29, UR11, RZ, P0, !PT ;  /* 0x0000000b1d1d7c10 */ /* 0x010fc600087fe4ff */
[----:B------:R1:W-:Y:S01]  /*ebda0*/  LDGSTS.E [R3+0x43a80], desc[UR76][R20.64], P1 ;  /* 0x43a8000014037fae */ /* 0x0003e200089a104c */
[----:B------:R-:W-:Y:S02]  /*ebdb0*/  IADD3 R32, P2, PT, R32, UR12, RZ ;  /* 0x0000000c20207c10 */ /* 0x000fe4000ff5e0ff */
[----:B------:R-:W-:-:S03]  /*ebdc0*/  IADD3 R26, P3, PT, R26, UR12, RZ ;  /* 0x0000000c1a1a7c10 */ /* 0x000fc6000ff7e0ff */
[----:B------:R-:W-:Y:S01]  /*ebdd0*/  STL [R1+0x3128], R32 ;  /* 0x0031282001007387 */ /* 0x000fe20000100800 */
[----:B------:R-:W-:-:S03]  /*ebde0*/  IADD3.X R35, PT, PT, R35, UR11, RZ, P2, !PT ;  /* 0x0000000b23237c10 */ /* 0x000fc600097fe4ff */
[----:B------:R4:W-:Y:S01]  /*ebdf0*/  STL [R1+0x311c], R29 ;  /* 0x00311c1d01007387 */ /* 0x0009e20000100800 */
[----:B-1----:R-:W-:Y:S01]  /*ebe00*/  MOV R21, R29 ;  /* 0x0000001d00157202 */ /* 0x002fe20000000f00 */
[----:B------:R-:W-:Y:S02]  /*ebe10*/  IMAD.MOV.U32 R20, RZ, RZ, R24 ;  /* 0x000000ffff147224 */ /* 0x000fe400078e0018 */
[----:B------:R-:W-:Y:S04]  /*ebe20*/  STL [R1+0x3190], R26 ;  /* 0x0031901a01007387 */ /* 0x000fe80000100800 */
[----:B------:R1:W-:Y:S04]  /*ebe30*/  LDGSTS.E [R3+0x43b00], desc[UR76][R20.64], P1 ;  /* 0x43b0000014037fae */ /* 0x0003e800089a104c */
[----:B----4-:R-:W4:Y:S04]  /*ebe40*/  LDL.LU R29, [R1+0x320c] ;  /* 0x00320c00011d7983 */ /* 0x010f280000300800 */
[----:B------:R1:W-:Y:S04]  /*ebe50*/  STL [R1+0x3124], R35 ;  /* 0x0031242301007387 */ /* 0x0003e80000100800 */
[----:B------:R-:W4:Y:S01]  /*ebe60*/  LDL.LU R30, [R1+0x3218] ;  /* 0x00321800011e7983 */ /* 0x000f220000300800 */
[----:B------:R-:W-:Y:S01]  /*ebe70*/  IADD3.X R27, PT, PT, R27, UR11, RZ, P3, !PT ;  /* 0x0000000b1b1b7c10 */ /* 0x000fe20009ffe4ff */
[----:B-1----:R-:W-:-:S02]  /*ebe80*/  IMAD.MOV.U32 R21, RZ, RZ, R35 ;  /* 0x000000ffff157224 */ /* 0x002fc400078e0023 */
[----:B------:R-:W4:Y:S01]  /*ebe90*/  LDL.LU R24, [R1+0x3220] ;  /* 0x0032200001187983 */ /* 0x000f220000300800 */
[----:B------:R-:W-:-:S05]  /*ebea0*/  IADD3 R31, P2, PT, R31, UR12, RZ ;  /* 0x0000000c1f1f7c10 */ /* 0x000fca000ff5e0ff */
[----:B------:R-:W-:Y:S04]  /*ebeb0*/  STL [R1+0x3198], R31 ;  /* 0x0031981f01007387 */ /* 0x000fe80000100800 */
[----:B------:R1:W-:Y:S04]  /*ebec0*/  STL [R1+0x318c], R27 ;  /* 0x00318c1b01007387 */ /* 0x0003e80000100800 */
[----:B------:R-:W4:Y:S01]  /*ebed0*/  LDL.LU R35, [R1+0x3214] ;  /* 0x0032140001237983 */ /* 0x000f220000300800 */
        /* <DEDUP_REMOVED lines=8> */
[----:B-1----:R-:W-:Y:S01]  /*ebf60*/  MOV R20, R26 ;  /* 0x0000001a00147202 */ /* 0x002fe20000000f00 */
[----:B------:R-:W-:Y:S02]  /*ebf70*/  IMAD.MOV.U32 R21, RZ, RZ, R27 ;  /* 0x000000ffff157224 */ /* 0x000fe400078e001b */
[----:B------:R-:W4:Y:S04]  /*ebf80*/  LDL.LU R27, [R1+0x321c] ;  /* 0x00321c00011b7983 */ /* 0x000f280000300800 */
[----:B------:R1:W-:Y:S01]  /*ebf90*/  LDGSTS.E [R3+0x44200], desc[UR76][R20.64], P0 ;  /* 0x4420000014037fae */ /* 0x0003e200081a104c */
[----:B------:R-:W-:Y:S01]  /*ebfa0*/  UISETP.GT.AND UP1, UPT, UR14, 0x25, UPT ;  /* 0x000000250e00788c */ /* 0x000fe2000bf24270 */
[----:B--2---:R-:W-:Y:S01]  /*ebfb0*/  IADD3.X R34, PT, PT, R34, UR11, RZ, P2, !PT ;  /* 0x0000000b22227c10 */ /* 0x004fe200097fe4ff */
[----:B-1----:R-:W-:-:S03]  /*ebfc0*/  IMAD.MOV.U32 R20, RZ, RZ, R31 ;  /* 0x000000ffff147224 */ /* 0x002fc600078e001f */
[----:B------:R-:W-:Y:S01]  /*ebfd0*/  MOV R21, R34 ;  /* 0x0000002200157202 */ /* 0x000fe20000000f00 */
[----:B------:R1:W-:Y:S01]  /*ebfe0*/  STL [R1+0x3194], R34 ;  /* 0x0031942201007387 */ /* 0x0003e20000100800 */
[----:B------:R-:W-:-:S03]  /*ebff0*/  IADD3.X R28, PT, PT, R28, UR11, RZ, P1, !PT ;  /* 0x0000000b1c1c7c10 */ /* 0x000fc60008ffe4ff */
[----:B------:R-:W2:Y:S04]  /*ec000*/  LDL.LU R32, [R1+0x3228] ;  /* 0x0032280001207983 */ /* 0x000ea80000300800 */
[----:B------:R-:W2:Y:S04]  /*ec010*/  LDL.LU R26, [R1+0x3290] ;  /* 0x00329000011a7983 */ /* 0x000ea80000300800 */
[----:B-1----:R-:W2:Y:S01]  /*ec020*/  LDL.LU R34, [R1+0x3224] ;  /* 0x0032240001227983 */ /* 0x002ea20000300800 */
[----:B------:R-:W-:-:S03]  /*ec030*/  USEL UR10, URZ, 0x4, !UP1 ;  /* 0x00000004ff0a7887 */ /* 0x000fc6000c800000 */
[----:B------:R1:W-:Y:S01]  /*ec040*/  LDGSTS.E [R3+0x44280], desc[UR76][R20.64], P0 ;  /* 0x4428000014037fae */ /* 0x0003e200081a104c */
[----:B------:R-:W-:Y:S01]  /*ec050*/  USEL UR10, UR10, URZ, !UP0 ;  /* 0x000000ff0a0a7287 */ /* 0x000fe2000c000000 */
[----:B-1----:R-:W-:Y:S02]  /*ec060*/  IMAD.MOV.U32 R21, RZ, RZ, R28 ;  /* 0x000000ffff157224 */ /* 0x002fe400078e001c */
[----:B------:R-:W-:-:S03]  /*ec070*/  IMAD.MOV.U32 R20, RZ, RZ, R25 ;  /* 0x000000ffff147224 */ /* 0x000fc600078e0019 */
[----:B------:R-:W-:Y:S02]  /*ec080*/  ISETP.NE.U32.AND P1, PT, RZ, UR10, PT ;  /* 0x0000000aff007c0c */ /* 0x000fe4000bf25070 */
        /* <DEDUP_REMOVED lines=10> */
[----:B-1----:R-:W-:Y:S01]  /*ec130*/  MOV R20, R33 ;  /* 0x0000002100147202 */ /* 0x002fe20000000f00 */
[----:B------:R-:W-:-:S02]  /*ec140*/  IMAD.MOV.U32 R21, RZ, RZ, R36 ;  /* 0x000000ffff157224 */ /* 0x000fc400078e0024 */
[----:B------:R-:W3:Y:S04]  /*ec150*/  LDL.LU R25, [R1+0x32a0] ;  /* 0x0032a00001197983 */ /* 0x000ee80000300800 */
[----:B------:R1:W-:Y:S01]  /*ec160*/  LDGSTS.E [R3+0x44380], desc[UR76][R20.64], P0 ;  /* 0x4438000014037fae */ /* 0x0003e200081a104c */
[----:B----4-:R-:W-:Y:S02]  /*ec170*/  IADD3.X R29, PT, PT, R29, UR11, RZ, P3, !PT ;  /* 0x0000000b1d1d7c10 */ /* 0x010fe40009ffe4ff */
[----:B------:R-:W-:Y:S02]  /*ec180*/  IADD3 R30, P2, PT, R30, UR12, RZ ;  /* 0x0000000c1e1e7c10 */ /* 0x000fe4000ff5e0ff */
[----:B------:R-:W-:-:S03]  /*ec190*/  IADD3 R24, P0, PT, R24, UR12, RZ ;  /* 0x0000000c18187c10 */ /* 0x000fc6000ff1e0ff */
[----:B------:R-:W-:Y:S01]  /*ec1a0*/  STL [R1+0x3218], R30 ;  /* 0x0032181e01007387 */ /* 0x000fe20000100800 */
[----:B-1----:R-:W-:Y:S01]  /*ec1b0*/  IMAD.MOV.U32 R20, RZ, RZ, R23 ;  /* 0x000000ffff147224 */ /* 0x002fe200078e0017 */
[----:B------:R-:W-:Y:S02]  /*ec1c0*/  MOV R21, R29 ;  /* 0x0000001d00157202 */ /* 0x000fe40000000f00 */
[----:B------:R1:W-:Y:S04]  /*ec1d0*/  STL [R1+0x320c], R29 ;  /* 0x00320c1d01007387 */ /* 0x0003e80000100800 */
[----:B------:R-:W4:Y:S04]  /*ec1e0*/  LDL.LU R36, [R1+0x3294] ;  /* 0x0032940001247983 */ /* 0x000f280000300800 */
[----:B------:R-:W-:Y:S04]  /*ec1f0*/  STL [R1+0x3220], R24 ;  /* 0x0032201801007387 */ /* 0x000fe80000100800 */
[----:B-1----:R-:W4:Y:S01]  /*ec200*/  LDL.LU R29, [R1+0x329c] ;  /* 0x00329c00011d7983 */ /* 0x002f220000300800 */
[----:B------:R-:W-:-:S03]  /*ec210*/  IADD3.X R35, PT, PT, R35, UR11, RZ, P2, !PT ;  /* 0x0000000b23237c10 */ /* 0x000fc600097fe4ff */
[----:B------:R1:W-:Y:S04]  /*ec220*/  LDGSTS.E [R3+0x44a00], desc[UR76][R20.64], P1 ;  /* 0x44a0000014037fae */ /* 0x0003e800089a104c */
[----:B------:R1:W-:Y:S04]  /*ec230*/  STL [R1+0x3214], R35 ;  /* 0x0032142301007387 */ /* 0x0003e80000100800 */
[----:B------:R-:W4:Y:S04]  /*ec240*/  LDL.LU R33, [R1+0x32a8] ;  /* 0x0032a80001217983 */ /* 0x000f280000300800 */
[----:B------:R-:W4:Y:S01]  /*ec250*/  LDL.LU R23, [R1+0x3310] ;  /* 0x0033100001177983 */ /* 0x000f220000300800 */
[----:B-1----:R-:W-:-:S03]  /*ec260*/  IMAD.MOV.U32 R21, RZ, RZ, R35 ;  /* 0x000000ffff157224 */ /* 0x002fc600078e0023 */
[----:B------:R-:W4:Y:S01]  /*ec270*/  LDL.LU R35, [R1+0x32a4] ;  /* 0x0032a40001237983 */ /* 0x000f220000300800 */
[----:B------:R-:W-:Y:S01]  /*ec280*/  IMAD.MOV.U32 R20, RZ, RZ, R30 ;  /* 0x000000ffff147224 */ /* 0x000fe200078e001e */
[----:B------:R-:W-:-:S04]  /*ec290*/  UISETP.GT.AND UP1, UPT, UR14, 0x29, UPT ;  /* 0x000000290e00788c */ /* 0x000fc8000bf24270 */
[----:B------:R-:W-:Y:S01]  /*ec2a0*/  USEL UR10, URZ, 0x4, !UP1 ;  /* 0x00000004ff0a7887 */ /* 0x000fe2000c800000 */
[----:B------:R1:W-:Y:S01]  /*ec2b0*/  LDGSTS.E [R3+0x44a80], desc[UR76][R20.64], P1 ;  /* 0x44a8000014037fae */ /* 0x0003e200089a104c */
[----:B------:R-:W-:Y:S02]  /*ec2c0*/  IADD3.X R27, PT, PT, R27, UR11, RZ, P0, !PT ;  /* 0x0000000b1b1b7c10 */ /* 0x000fe400087fe4ff */
[----:B------:R-:W-:-:S03]  /*ec2d0*/  USEL UR10, UR10, URZ, !UP0 ;  /* 0x000000ff0a0a7287 */ /* 0x000fc6000c000000 */
[----:B-1----:R-:W-:Y:S01]  /*ec2e0*/  IMAD.MOV.U32 R21, RZ, RZ, R27 ;  /* 0x000000ffff157224 */ /* 0x002fe200078e001b */
[----:B------:R-:W-:Y:S02]  /*ec2f0*/  MOV R20, R24 ;  /* 0x0000001800147202 */ /* 0x000fe40000000f00 */
[----:B------:R-:W-:-:S03]  /*ec300*/  ISETP.NE.U32.AND P0, PT, RZ, UR10, PT ;  /* 0x0000000aff007c0c */ /* 0x000fc6000bf05070 */
[----:B------:R1:W-:Y:S01]  /*ec310*/  LDGSTS.E [R3+0x44b00], desc[UR76][R20.64], P1 ;  /* 0x44b0000014037fae */ /* 0x0003e200089a104c */
[----:B--2---:R-:W-:Y:S02]  /*ec320*/  IADD3 R32, P2, PT, R32, UR12, RZ ;  /* 0x0000000c20207c10 */ /* 0x004fe4000ff5e0ff */
[----:B------:R-:W-:-:S03]  /*ec330*/  IADD3 R26, P3, PT, R26, UR12, RZ ;  /* 0x0000000c1a1a7c10 */ /* 0x000fc6000ff7e0ff */
[----:B------:R-:W-:Y:S01]  /*ec340*/  STL [R1+0x3228], R32 ;  /* 0x0032282001007387 */ /* 0x000fe20000100800 */
[----:B------:R-:W-:-:S03]  /*ec350*/  IADD3.X R34, PT, PT, R34, UR11, RZ, P2, !PT ;  /* 0x0000000b22227c10 */ /* 0x000fc600097fe4ff */
[----:B------:R2:W-:Y:S04]  /*ec360*/  STL [R1+0x321c], R27 ;  /* 0x00321c1b01007387 */ /* 0x0005e80000100800 */
[----:B------:R-:W-:Y:S04]  /*ec370*/  STL [R1+0x3290], R26 ;  /* 0x0032901a01007387 */ /* 0x000fe80000100800 */
[----:B--2---:R-:W2:Y:S04]  /*ec380*/  LDL.LU R27, [R1+0x330c] ;  /* 0x00330c00011b7983 */ /* 0x004ea80000300800 */
[----:B------:R3:W-:Y:S04]  /*ec390*/  STL [R1+0x3224], R34 ;  /* 0x0032242201007387 */ /* 0x0007e80000100800 */
[----:B------:R-:W2:Y:S01]  /*ec3a0*/  LDL.LU R30, [R1+0x3318] ;  /* 0x00331800011e7983 */ /* 0x000ea20000300800 */
[----:B-1----:R-:W-:-:S03]  /*ec3b0*/  MOV R21, R34 ;  /* 0x0000002200157202 */ /* 0x002fc60000000f00 */
[----:B------:R-:W2:Y:S01]  /*ec3c0*/  LDL.LU R24, [R1+0x3320] ;  /* 0x0033200001187983 */ /* 0x000ea20000300800 */
[----:B------:R-:W-:-:S05]  /*ec3d0*/  IMAD.MOV.U32 R20, RZ, RZ, R32 ;  /* 0x000000ffff147224 */ /* 0x000fca00078e0020 */
[----:B------:R1:W-:Y:S02]  /*ec3e0*/  LDGSTS.E [R3+0x44b80], desc[UR76][R20.64], P1 ;  /* 0x44b8000014037fae */ /* 0x0003e400089a104c */
[----:B-1----:R-:W-:Y:S01]  /*ec3f0*/  IMAD.MOV.U32 R20, RZ, RZ, R26 ;  /* 0x000000ffff147224 */ /* 0x002fe200078e001a */
[----:B---3--:R-:W-:Y:S02]  /*ec400*/  IADD3.X R28, PT, PT, R28, UR11, RZ, P3, !PT ;  /* 0x0000000b1c1c7c10 */ /* 0x008fe40009ffe4ff */
[----:B------:R-:W-:-:S05]  /*ec410*/  IADD3 R31, P2, PT, R31, UR12, RZ ;  /* 0x0000000c1f1f7c10 */ /* 0x000fca000ff5e0ff */
[----:B------:R-:W-:Y:S04]  /*ec420*/  STL [R1+0x3298], R31 ;  /* 0x0032981f01007387 */ /* 0x000fe80000100800 */
[----:B------:R1:W-:Y:S04]  /*ec430*/  STL [R1+0x328c], R28 ;  /* 0x00328c1c01007387 */ /* 0x0003e80000100800 */
[----:B------:R-:W3:Y:S01]  /*ec440*/  LDL.LU R34, [R1+0x3314] ;  /* 0x0033140001227983 */ /* 0x000ee20000300800 */
[----:B------:R-:W-:Y:S01]  /*ec450*/  IADD3 R25, P1, PT, R25, UR12, RZ ;  /* 0x0000000c19197c10 */ /* 0x000fe2000ff3e0ff */
[----:B------:R-:W-:-:S04]  /*ec460*/  IMAD.MOV.U32 R21, RZ, RZ, R28 ;  /* 0x000000ffff157224 */ /* 0x000fc800078e001c */
[----:B------:R-:W-:Y:S04]  /*ec470*/  STL [R1+0x32a0], R25 ;  /* 0x0032a01901007387 */ /* 0x000fe80000100800 */
[----:B-1----:R-:W3:Y:S04]  /*ec480*/  LDL.LU R28, [R1+0x331c] ;  /* 0x00331c00011c7983 */ /* 0x002ee80000300800 */
[----:B------:R1:W-:Y:S01]  /*ec490*/  LDGSTS.E [R3+0x45200], desc[UR76][R20.64], P0 ;  /* 0x4520000014037fae */ /* 0x0003e200081a104c */
[----:B----4-:R-:W-:Y:S02]  /*ec4a0*/  IADD3.X R36, PT, PT, R36, UR11, RZ, P2, !PT ;  /* 0x0000000b24247c10 */ /* 0x010fe400097fe4ff */
[----:B-1----:R-:W-:-:S03]  /*ec4b0*/  MOV R20, R31 ;  /* 0x0000001f00147202 */ /* 0x002fc60000000f00 */
[----:B------:R1:W-:Y:S01]  /*ec4c0*/  STL [R1+0x3294], R36 ;  /* 0x0032942401007387 */ /* 0x0003e20000100800 */
[----:B------:R-:W-:Y:S01]  /*ec4d0*/  IMAD.MOV.U32 R21, RZ, RZ, R36 ;  /* 0x000000ffff157224 */ /* 0x000fe200078e0024 */
[----:B------:R-:W-:Y:S02]  /*ec4e0*/  IADD3.X R29, PT, PT, R29, UR11, RZ, P1, !PT ;  /* 0x0000000b1d1d7c10 */ /* 0x000fe40008ffe4ff */
[----:B------:R-:W4:Y:S04]  /*ec4f0*/  LDL.LU R32, [R1+0x3328] ;  /* 0x0033280001207983 */ /* 0x000f280000300800 */
[----:B------:R-:W4:Y:S04]  /*ec500*/  LDL.LU R26, [R1+0x3390] ;  /* 0x00339000011a7983 */ /* 0x000f280000300800 */
[----:B-1----:R-:W4:Y:S01]  /*ec510*/  LDL.LU R36, [R1+0x3324] ;  /* 0x0033240001247983 */ /* 0x002f220000300800 */
[----:B------:R-:W-:-:S03]  /*ec520*/  IADD3 R33, P2, PT, R33, UR12, RZ ;  /* 0x0000000c21217c10 */ /* 0x000fc6000ff5e0ff */
[----:B------:R1:W-:Y:S01]  /*ec530*/  LDGSTS.E [R3+0x45280], desc[UR76][R20.64], P0 ;  /* 0x4528000014037fae */ /* 0x0003e200081a104c */
[----:B------:R-:W-:-:S03]  /*ec540*/  IADD3 R23, P3, PT, R23, UR12, RZ ;  /* 0x0000000c17177c10 */ /* 0x000fc6000ff7e0ff */
[----:B------:R-:W-:Y:S01]  /*ec550*/  STL [R1+0x32a8], R33 ;  /* 0x0032a82101007387 */ /* 0x000fe20000100800 */
[----:B------:R-:W-:-:S03]  /*ec560*/  IADD3.X R35, PT, PT, R35, UR11, RZ, P2, !PT ;  /* 0x0000000b23237c10 */ /* 0x000fc600097fe4ff */
[----:B------:R1:W-:Y:S02]  /*ec570*/  STL [R1+0x329c], R29 ;  /* 0x00329c1d01007387 */ /* 0x0003e40000100800 */
[----:B-1----:R-:W-:Y:S02]  /*ec580*/  MOV R21, R29 ;  /* 0x0000001d00157202 */ /* 0x002fe40000000f00 */
[----:B------:R-:W-:Y:S04]  /*ec590*/  STL [R1+0x3310], R23 ;  /* 0x0033101701007387 */ /* 0x000fe80000100800 */
[----:B------:R-:W4:Y:S04]  /*ec5a0*/  LDL.LU R29, [R1+0x338c] ;  /* 0x00338c00011d7983 */ /* 0x000f280000300800 */
[----:B------:R1:W-:Y:S04]  /*ec5b0*/  STL [R1+0x32a4], R35 ;  /* 0x0032a42301007387 */ /* 0x0003e80000100800 */
[----:B------:R-:W4:Y:S01]  /*ec5c0*/  LDL.LU R31, [R1+0x3398] ;  /* 0x00339800011f7983 */ /* 0x000f220000300800 */
[----:B------:R-:W-:Y:S01]  /*ec5d0*/  UISETP.GT.AND UP1, UPT, UR14, 0x2d, UPT ;  /* 0x0000002d0e00788c */ /* 0x000fe2000bf24270 */
[----:B------:R-:W-:-:S02]  /*ec5e0*/  IMAD.MOV.U32 R20, RZ, RZ, R25 ;  /* 0x000000ffff147224 */ /* 0x000fc400078e0019 */
[----:B------:R-:W4:Y:S01]  /*ec5f0*/  LDL.LU R25, [R1+0x33a0] ;  /* 0x0033a00001197983 */ /* 0x000f220000300800 */
[----:B------:R-:W-:-:S03]  /*ec600*/  USEL UR10, URZ, 0x4, !UP1 ;  /* 0x00000004ff0a7887 */ /* 0x000fc6000c800000 */
[----:B------:R1:W-:Y:S01]  /*ec610*/  LDGSTS.E [R3+0x45300], desc[UR76][R20.64], P0 ;  /* 0x4530000014037fae */ /* 0x0003e200081a104c */
[----:B------:R-:W-:-:S06]  /*ec620*/  USEL UR10, UR10, URZ, !UP0 ;  /* 0x000000ff0a0a7287 */ /* 0x000fcc000c000000 */
[----:B------:R-:W-:Y:S01]  /*ec630*/  ISETP.NE.U32.AND P1, PT, RZ, UR10, PT ;  /* 0x0000000aff007c0c */ /* 0x000fe2000bf25070 */
[----:B-1----:R-:W-:Y:S02]  /*ec640*/  IMAD.MOV.U32 R20, RZ, RZ, R33 ;  /* 0x000000ffff147224 */ /* 0x002fe400078e0021 */
[----:B------:R-:W-:-:S05]  /*ec650*/  IMAD.MOV.U32 R21, RZ, RZ, R35 ;  /* 0x000000ffff157224 */ /* 0x000fca00078e0023 */
[----:B------:R1:W-:Y:S01]  /*ec660*/  LDGSTS.E [R3+0x45380], desc[UR76][R20.64], P0 ;  /* 0x4538000014037fae */ /* 0x0003e200081a104c */
[----:B--2---:R-:W-:Y:S02]  /*ec670*/  IADD3.X R27, PT, PT, R27, UR11, RZ, P3, !PT ;  /* 0x0000000b1b1b7c10 */ /* 0x004fe40009ffe4ff */
[----:B------:R-:W-:Y:S02]  /*ec680*/  IADD3 R30, P2, PT, R30, UR12, RZ ;  /* 0x0000000c1e1e7c10 */ /* 0x000fe4000ff5e0ff */
[----:B------:R-:W-:-:S03]  /*ec690*/  IADD3 R24, P0, PT, R24, UR12, RZ ;  /* 0x0000000c18187c10 */ /* 0x000fc6000ff1e0ff */
[----:B------:R-:W-:Y:S01]  /*ec6a0*/  STL [R1+0x3318], R30 ;  /* 0x0033181e01007387 */ /* 0x000fe20000100800 */
[----:B-1----:R-:W-:-:S03]  /*ec6b0*/  MOV R20, R23 ;  /* 0x0000001700147202 */ /* 0x002fc60000000f00 */
[----:B------:R1:W-:Y:S01]  /*ec6c0*/  STL [R1+0x330c], R27 ;  /* 0x00330c1b01007387 */ /* 0x0003e20000100800 */
[----:B------:R-:W-:-:S03]  /*ec6d0*/  IMAD.MOV.U32 R21, RZ, RZ, R27 ;  /* 0x000000ffff157224 */ /* 0x000fc600078e001b */
[----:B------:R-:W2:Y:S04]  /*ec6e0*/  LDL.LU R35, [R1+0x3394] ;  /* 0x0033940001237983 */ /* 0x000ea80000300800 */
[----:B------:R-:W-:Y:S04]  /*ec6f0*/  STL [R1+0x3320], R24 ;  /* 0x0033201801007387 */ /* 0x000fe80000100800 */
[----:B-1----:R-:W2:Y:S04]  /*ec700*/  LDL.LU R27, [R1+0x339c] ;  /* 0x00339c00011b7983 */ /* 0x002ea80000300800 */
[----:B------:R1:W-:Y:S02]  /*ec710*/  LDGSTS.E [R3+0x45a00], desc[UR76][R20.64], P1 ;  /* 0x45a0000014037fae */ /* 0x0003e400089a104c */
[----:B-1----:R-:W-:Y:S01]  /*ec720*/  IMAD.MOV.U32 R20, RZ, RZ, R30 ;  /* 0x000000ffff147224 */ /* 0x002fe200078e001e */
[----:B---3--:R-:W-:-:S05]  /*ec730*/  IADD3.X R34, PT, PT, R34, UR11, RZ, P2, !PT ;  /* 0x0000000b22227c10 */ /* 0x008fca00097fe4ff */
[----:B------:R1:W-:Y:S01]  /*ec740*/  STL [R1+0x3314], R34 ;  /* 0x0033142201007387 */ /* 0x0003e20000100800 */
[----:B------:R-:W-:-:S03]  /*ec750*/  MOV R21, R34 ;  /* 0x0000002200157202 */ /* 0x000fc60000000f00 */
[----:B------:R-:W3:Y:S04]  /*ec760*/  LDL.LU R33, [R1+0x33a8] ;  /* 0x0033a80001217983 */ /* 0x000ee80000300800 */
[----:B------:R-:W3:Y:S04]  /*ec770*/  LDL.LU R23, [R1+0x3410] ;  /* 0x0034100001177983 */ /* 0x000ee80000300800 */
[----:B-1----:R-:W3:Y:S01]  /*ec780*/  LDL.LU R34, [R1+0x33a4] ;  /* 0x0033a40001227983 */ /* 0x002ee20000300800 */
[----:B------:R-:W-:-:S03]  /*ec790*/  IADD3.X R28, PT, PT, R28, UR11, RZ, P0, !PT ;  /* 0x0000000b1c1c7c10 */ /* 0x000fc600087fe4ff */
[----:B------:R1:W-:Y:S01]  /*ec7a0*/  LDGSTS.E [R3+0x45a80], desc[UR76][R20.64], P1 ;  /* 0x45a8000014037fae */ /* 0x0003e200089a104c */
[----:B----4-:R-:W-:Y:S02]  /*ec7b0*/  IADD3 R32, P2, PT, R32, UR12, RZ ;  /* 0x0000000c20207c10 */ /* 0x010fe4000ff5e0ff */
[----:B------:R-:W-:-:S03]  /*ec7c0*/  IADD3 R26, P3, PT, R26, UR12, RZ ;  /* 0x0000000c1a1a7c10 */ /* 0x000fc6000ff7e0ff */
[----:B------:R-:W-:Y:S01]  /*ec7d0*/  STL [R1+0x3328], R32 ;  /* 0x0033282001007387 */ /* 0x000fe20000100800 */
[----:B------:R-:W-:-:S03]  /*ec7e0*/  IADD3.X R36, PT, PT, R36, UR11, RZ, P2, !PT ;  /* 0x0000000b24247c10 */ /* 0x000fc600097fe4ff */
[----:B------:R4:W-:Y:S01]  /*ec7f0*/  STL [R1+0x331c], R28 ;  /* 0x00331c1c01007387 */ /* 0x0009e20000100800 */
[----:B-1----:R-:W-:Y:S02]  /*ec800*/  IMAD.MOV.U32 R21, RZ, RZ, R28 ;  /* 0x000000ffff157224 */ /* 0x002fe400078e001c */
[----:B------:R-:W-:Y:S01]  /*ec810*/  IMAD.MOV.U32 R20, RZ, RZ, R24 ;  /* 0x000000ffff147224 */ /* 0x000fe200078e0018 */
        /* <DEDUP_REMOVED lines=15> */
[----:B------:R-:W-:-:S05]  /*ec910*/  MOV R20, R32 ;  /* 0x0000002000147202 */ /* 0x000fca0000000f00 */
[----:B------:R-:W-:Y:S01]  /*ec920*/  ISETP.NE.U32.AND P0, PT, RZ, UR10, PT ;  /* 0x0000000aff007c0c */ /* 0x000fe2000bf05070 */
[----:B------:R1:W-:Y:S01]  /*ec930*/  LDGSTS.E [R3+0x45b80], desc[UR76][R20.64], P1 ;  /* 0x45b8000014037fae */ /* 0x0003e200089a104c */
[----:B------:R-:W-:-:S05]  /*ec940*/  IADD3 R25, P1, PT, R25, UR12, RZ ;  /* 0x0000000c19197c10 */ /* 0x000fca000ff3e0ff */
[----:B------:R-:W-:Y:S01]  /*ec950*/  STL [R1+0x33a0], R25 ;  /* 0x0033a01901007387 */ /* 0x000fe20000100800 */
[----:B-1----:R-:W-:Y:S01]  /*ec960*/  IMAD.MOV.U32 R20, RZ, RZ, R26 ;  /* 0x000000ffff147224 */ /* 0x002fe200078e001a */
[----:B------:R-:W-:Y:S02]  /*ec970*/  MOV R21, R29 ;  /* 0x0000001d00157202 */ /* 0x000fe40000000f00 */
[----:B------:R-:W4:Y:S04]  /*ec980*/  LDL.LU R29, [R1+0x341c] ;  /* 0x00341c00011d7983 */ /* 0x000f280000300800 */
[----:B------:R1:W-:Y:S01]  /*ec990*/  LDGSTS.E [R3+0x46200], desc[UR76][R20.64], P0 ;  /* 0x4620000014037fae */ /* 0x0003e200081a104c */
[----:B------:R-:W-:Y:S01]  /*ec9a0*/  UISETP.GT.AND UP1, UPT, UR14, 0x35, UPT ;  /* 0x000000350e00788c */ /* 0x000fe2000bf24270 */
[----:B--2---:R-:W-:Y:S01]  /*ec9b0*/  IADD3.X R35, PT, PT, R35, UR11, RZ, P2, !PT ;  /* 0x0000000b23237c10 */ /* 0x004fe200097fe4ff */
[----:B-1----:R-:W-:-:S04]  /*ec9c0*/  IMAD.MOV.U32 R20, RZ, RZ, R31 ;  /* 0x000000ffff147224 */ /* 0x002fc800078e001f */
[----:B------:R1:W-:Y:S01]  /*ec9d0*/  STL [R1+0x3394], R35 ;  /* 0x0033942301007387 */ /* 0x0003e20000100800 */
[----:B------:R-:W-:Y:S01]  /*ec9e0*/  IMAD.MOV.U32 R21, RZ, RZ, R35 ;  /* 0x000000ffff157224 */ /* 0x000fe200078e0023 */
[----:B------:R-:W-:Y:S02]  /*ec9f0*/  IADD3.X R27, PT, PT, R27, UR11, RZ, P1, !PT ;  /* 0x0000000b1b1b7c10 */ /* 0x000fe40008ffe4ff */
[----:B------:R-:W2:Y:S04]  /*eca00*/  LDL.LU R32, [R1+0x3428] ;  /* 0x0034280001207983 */ /* 0x000ea80000300800 */
[----:B------:R-:W2:Y:S04]  /*eca10*/  LDL.LU R26, [R1+0x3490] ;  /* 0x00349000011a7983 */ /* 0x000ea80000300800 */
[----:B-1----:R-:W2:Y:S01]  /*eca20*/  LDL.LU R35, [R1+0x3424] ;  /* 0x0034240001237983 */ /* 0x002ea20000300800 */
[----:B------:R-:W-:-:S03]  /*eca30*/  USEL UR10, URZ, 0x4, !UP1 ;  /* 0x00000004ff0a7887 */ /* 0x000fc6000c800000 */
[----:B------:R1:W-:Y:S01]  /*eca40*/  LDGSTS.E [R3+0x46280], desc[UR76][R20.64], P0 ;  /* 0x4628000014037fae */ /* 0x0003e200081a104c */
[----:B------:R-:W-:Y:S01]  /*eca50*/  USEL UR10, UR10, URZ, !UP0 ;  /* 0x000000ff0a0a7287 */ /* 0x000fe2000c000000 */
[----:B-1----:R-:W-:Y:S01]  /*eca60*/  IMAD.MOV.U32 R21, RZ, RZ, R27 ;  /* 0x000000ffff157224 */ /* 0x002fe200078e001b */
[----:B------:R-:W-:-:S05]  /*eca70*/  MOV R20, R25 ;  /* 0x0000001900147202 */ /* 0x000fca0000000f00 */
[----:B------:R1:W-:Y:S01]  /*eca80*/  LDGSTS.E [R3+0x46300], desc[UR76][R20.64], P0 ;  /* 0x4630000014037fae */ /* 0x0003e200081a104c */
[----:B------:R-:W-:Y:S02]  /*eca90*/  ISETP.NE.U32.AND P1, PT, RZ, UR10, PT ;  /* 0x0000000aff007c0c */ /* 0x000fe4000bf25070 */
        /* <DEDUP_REMOVED lines=9> */
[----:B-1----:R-:W-:Y:S01]  /*ecb30*/  IMAD.MOV.U32 R20, RZ, RZ, R33 ;  /* 0x000000ffff147224 */ /* 0x002fe200078e0021 */
[----:B------:R-:W-:-:S02]  /*ecb40*/  MOV R21, R34 ;  /* 0x0000002200157202 */ /* 0x000fc40000000f00 */
[----:B------:R-:W3:Y:S04]  /*ecb50*/  LDL.LU R25, [R1+0x34a0] ;  /* 0x0034a00001197983 */ /* 0x000ee80000300800 */
[----:B------:R1:W-:Y:S01]  /*ecb60*/  LDGSTS.E [R3+0x46380], desc[UR76][R20.64], P0 ;  /* 0x4638000014037fae */ /* 0x0003e200081a104c */
[----:B----4-:R-:W-:Y:S02]  /*ecb70*/  IADD3.X R28, PT, PT, R28, UR11, RZ, P3, !PT ;  /* 0x0000000b1c1c7c10 */ /* 0x010fe40009ffe4ff */
[----:B------:R-:W-:Y:S02]  /*ecb80*/  IADD3 R30, P2, PT, R30, UR12, RZ ;  /* 0x0000000c1e1e7c10 */ /* 0x000fe4000ff5e0ff */
[----:B------:R-:W-:-:S03]  /*ecb90*/  IADD3 R24, P0, PT, R24, UR12, RZ ;  /* 0x0000000c18187c10 */ /* 0x000fc6000ff1e0ff */
[----:B------:R-:W-:Y:S01]  /*ecba0*/  STL [R1+0x3418], R30 ;  /* 0x0034181e01007387 */ /* 0x000fe20000100800 */
[----:B-1----:R-:W-:-:S03]  /*ecbb0*/  IMAD.MOV.U32 R20, RZ, RZ, R23 ;  /* 0x000000ffff147224 */ /* 0x002fc600078e0017 */
[----:B------:R1:W-:Y:S01]  /*ecbc0*/  STL [R1+0x340c], R28 ;  /* 0x00340c1c01007387 */ /* 0x0003e20000100800 */
[----:B------:R-:W-:-:S03]  /*ecbd0*/  IMAD.MOV.U32 R21, RZ, RZ, R28 ;  /* 0x000000ffff157224 */ /* 0x000fc600078e001c */
        /* <DEDUP_REMOVED lines=10> */
[----:B------:R-:W-:Y:S01]  /*ecc80*/  MOV R20, R30 ;  /* 0x0000001e00147202 */ /* 0x000fe20000000f00 */
[----:B------:R-:W-:-:S04]  /*ecc90*/  UISETP.GT.AND UP1, UPT, UR14, 0x39, UPT ;  /* 0x000000390e00788c */ /* 0x000fc8000bf24270 */
[----:B------:R-:W-:Y:S01]  /*ecca0*/  USEL UR10, URZ, 0x4, !UP1 ;  /* 0x00000004ff0a7887 */ /* 0x000fe2000c800000 */
[----:B------:R1:W-:Y:S01]  /*eccb0*/  LDGSTS.E [R3+0x46a80], desc[UR76][R20.64], P1 ;  /* 0x46a8000014037fae */ /* 0x0003e200089a104c */
[----:B------:R-:W-:Y:S02]  /*eccc0*/  IADD3.X R29, PT, PT, R29, UR11, RZ, P0, !PT ;  /* 0x0000000b1d1d7c10 */ /* 0x000fe400087fe4ff */
[----:B------:R-:W-:Y:S02]  /*eccd0*/  USEL UR10, UR10, URZ, !UP0 ;  /* 0x000000ff0a0a7287 */ /* 0x000fe4000c000000 */
[----:B-1----:R-:W-:Y:S01]  /*ecce0*/  MOV R21, R29 ;  /* 0x0000001d00157202 */ /* 0x002fe20000000f00 */
[----:B------:R-:W-:Y:S01]  /*eccf0*/  IMAD.MOV.U32 R20, RZ, RZ, R24 ;  /* 0x000000ffff147224 */ /* 0x000fe200078e0018 */
[----:B--2---:R-:W-:-:S04]  /*ecd00*/  IADD3 R32, P2, PT, R32, UR12, RZ ;  /* 0x0000000c20207c10 */ /* 0x004fc8000ff5e0ff */
[----:B------:R1:W-:Y:S01]  /*ecd10*/  LDGSTS.E [R3+0x46b00], desc[UR76][R20.64], P1 ;  /* 0x46b0000014037fae */ /* 0x0003e200089a104c */
        /* <DEDUP_REMOVED lines=10> */
[----:B------:R-:W-:Y:S01]  /*ecdc0*/  ISETP.NE.U32.AND P0, PT, RZ, UR10, PT ;  /* 0x0000000aff007c0c */ /* 0x000fe2000bf05070 */
[----:B------:R-:W-:-:S05]  /*ecdd0*/  IMAD.MOV.U32 R20, RZ, RZ, R32 ;  /* 0x000000ffff147224 */ /* 0x000fca00078e0020 */
[----:B------:R1:W-:Y:S02]  /*ecde0*/  LDGSTS.E [R3+0x46b80], desc[UR76][R20.64], P1 ;  /* 0x46b8000014037fae */ /* 0x0003e400089a104c */
[----:B-1----:R-:W-:Y:S02]  /*ecdf0*/  MOV R20, R26 ;  /* 0x0000001a00147202 */ /* 0x002fe40000000f00 */
        /* <DEDUP_REMOVED lines=10> */
[----:B----4-:R-:W-:Y:S01]  /*ecea0*/  IADD3.X R34, PT, PT, R34, UR11, RZ, P2, !PT ;  /* 0x0000000b22227c10 */ /* 0x010fe200097fe4ff */
[----:B-1----:R-:W-:-:S03]  /*eceb0*/  IMAD.MOV.U32 R20, RZ, RZ, R31 ;  /* 0x000000ffff147224 */ /* 0x002fc600078e001f */
[----:B------:R-:W-:Y:S01]  /*ecec0*/  MOV R21, R34 ;  /* 0x0000002200157202 */ /* 0x000fe20000000f00 */
[----:B------:R1:W-:Y:S01]  /*eced0*/  STL [R1+0x3494], R34 ;  /* 0x0034942201007387 */ /* 0x0003e20000100800 */
[----:B------:R-:W-:-:S03]  /*ecee0*/  IADD3.X R28, PT, PT, R28, UR11, RZ, P1, !PT ;  /* 0x0000000b1c1c7c10 */ /* 0x000fc60008ffe4ff */
        /* <DEDUP_REMOVED lines=25> */
[----:B------:R-:W-:Y:S02]  /*ed080*/  IADD3 R30, P2, PT, R30, UR12, RZ ;  /* 0x0000000c1e1e7c10 */ /* 0x000fe4000ff5e0ff */
[----:B------:R-:W-:-:S03]  /*ed090*/  IADD3 R24, P0, PT, R24, UR12, RZ ;  /* 0x0000000c18187c10 */ /* 0x000fc6000ff1e0ff */
[----:B------:R-:W-:Y:S01]  /*ed0a0*/  STL [R1+0x3518], R30 ;  /* 0x0035181e01007387 */ /* 0x000fe20000100800 */
[----:B-1----:R-:W-:-:S03]  /*ed0b0*/  IMAD.MOV.U32 R20, RZ, RZ, R23 ;  /* 0x000000ffff147224 */ /* 0x002fc600078e0017 */
[----:B------:R1:W-:Y:S01]  /*ed0c0*/  STL [R1+0x350c], R29 ;  /* 0x00350c1d01007387 */ /* 0x0003e20000100800 */
[----:B------:R-:W-:-:S03]  /*ed0d0*/  MOV R21, R29 ;  /* 0x0000001d00157202 */ /* 0x000fc60000000f00 */
[----:B------:R-:W2:Y:S04]  /*ed0e0*/  LDL.LU R36, [R1+0x3594] ;  /* 0x0035940001247983 */ /* 0x000ea80000300800 */
[----:B------:R-:W-:Y:S04]  /*ed0f0*/  STL [R1+0x3520], R24 ;  /* 0x0035201801007387 */ /* 0x000fe80000100800 */
[----:B-1----:R-:W2:Y:S04]  /*ed100*/  LDL.LU R29, [R1+0x359c] ;  /* 0x00359c00011d7983 */ /* 0x002ea80000300800 */
        /* <DEDUP_REMOVED lines=15> */
[----:B-1----:R-:W-:Y:S01]  /*ed200*/  IMAD.MOV.U32 R21, RZ, RZ, R27 ;  /* 0x000000ffff157224 */ /* 0x002fe200078e001b */
[----:B------:R-:W-:Y:S02]  /*ed210*/  MOV R20, R24 ;  /* 0x0000001800147202 */ /* 0x000fe40000000f00 */
[----:B------:R-:W-:Y:S04]  /*ed220*/  STL [R1+0x3590], R26 ;  /* 0x0035901a01007387 */ /* 0x000fe80000100800 */
[----:B------:R1:W-:Y:S04]  /*ed230*/  LDGSTS.E [R3+0x47b00], desc[UR76][R20.64], P1 ;  /* 0x47b0000014037fae */ /* 0x0003e800089a104c */
[----:B----4-:R-:W4:Y:S04]  /*ed240*/  LDL.LU R27, [R1+0x360c] ;  /* 0x00360c00011b7983 */ /* 0x010f280000300800 */
[----:B------:R1:W-:Y:S04]  /*ed250*/  STL [R1+0x3524], R34 ;  /* 0x0035242201007387 */ /* 0x0003e80000100800 */
[----:B------:R-:W4:Y:S01]  /*ed260*/  LDL.LU R30, [R1+0x3618] ;  /* 0x00361800011e7983 */ /* 0x000f220000300800 */
[----:B------:R-:W-:-:S03]  /*ed270*/  IADD3.X R28, PT, PT, R28, UR11, RZ, P3, !PT ;  /* 0x0000000b1c1c7c10 */ /* 0x000fc60009ffe4ff */
[----:B------:R-:W4:Y:S01]  /*ed280*/  LDL.LU R24, [R1+0x3620] ;  /* 0x0036200001187983 */ /* 0x000f220000300800 */
[----:B------:R-:W-:Y:S02]  /*ed290*/  IADD3 R31, P2, PT, R31, UR12, RZ ;  /* 0x0000000c1f1f7c10 */ /* 0x000fe4000ff5e0ff */
[----:B-1----:R-:W-:-:S03]  /*ed2a0*/  MOV R21, R34 ;  /* 0x0000002200157202 */ /* 0x002fc60000000f00 */
        /* <DEDUP_REMOVED lines=13> */
[----:B------:R-:W4:Y:S04]  /*ed380*/  LDL.LU R28, [R1+0x361c] ;  /* 0x00361c00011c7983 */ /* 0x000f280000300800 */
[----:B------:R1:W-:Y:S01]  /*ed390*/  LDGSTS.E [R3+0x48200], desc[UR76][R20.64], P0 ;  /* 0x4820000014037fae */ /* 0x0003e200081a104c */
[----:B--2---:R-:W-:-:S02]  /*ed3a0*/  IADD3.X R36, PT, PT, R36, UR11, RZ, P2, !PT ;  /* 0x0000000b24247c10 */ /* 0x004fc400097fe4ff */
[----:B-1----:R-:W-:-:S03]  /*ed3b0*/  MOV R20, R31 ;  /* 0x0000001f00147202 */ /* 0x002fc60000000f00 */
[----:B------:R1:W-:Y:S01]  /*ed3c0*/  STL [R1+0x3594], R36 ;  /* 0x0035942401007387 */ /* 0x0003e20000100800 */
[----:B------:R-:W-:Y:S01]  /*ed3d0*/  IMAD.MOV.U32 R21, RZ, RZ, R36 ;  /* 0x000000ffff157224 */ /* 0x000fe200078e0024 */
[----:B------:R-:W-:Y:S02]  /*ed3e0*/  IADD3.X R29, PT, PT, R29, UR11, RZ, P1, !PT ;  /* 0x0000000b1d1d7c10 */ /* 0x000fe40008ffe4ff */
[----:B------:R-:W2:Y:S01]  /*ed3f0*/  LDL.LU R32, [R1+0x3628] ;  /* 0x0036280001207983 */ /* 0x000ea20000300800 */
[----:B------:R-:W-:-:S03]  /*ed400*/  UISETP.GT.AND UP1, UPT, UR14, 0x45, UPT ;  /* 0x000000450e00788c */ /* 0x000fc6000bf24270 */
[----:B------:R-:W2:Y:S04]  /*ed410*/  LDL.LU R26, [R1+0x3690] ;  /* 0x00369000011a7983 */ /* 0x000ea80000300800 */
[----:B-1----:R-:W2:Y:S01]  /*ed420*/  LDL.LU R36, [R1+0x3624] ;  /* 0x0036240001247983 */ /* 0x002ea20000300800 */
        /* <DEDUP_REMOVED lines=20> */
[----:B----4-:R-:W-:Y:S02]  /*ed570*/  IADD3.X R27, PT, PT, R27, UR11, RZ, P3, !PT ;  /* 0x0000000b1b1b7c10 */ /* 0x010fe40009ffe4ff */
[----:B------:R-:W-:Y:S02]  /*ed580*/  IADD3 R30, P2, PT, R30, UR12, RZ ;  /* 0x0000000c1e1e7c10 */ /* 0x000fe4000ff5e0ff */
[----:B------:R-:W-:-:S03]  /*ed590*/  IADD3 R24, P0, PT, R24, UR12, RZ ;  /* 0x0000000c18187c10 */ /* 0x000fc6000ff1e0ff */
[----:B------:R-:W-:Y:S01]  /*ed5a0*/  STL [R1+0x3618], R30 ;  /* 0x0036181e01007387 */ /* 0x000fe20000100800 */
[----:B-1----:R-:W-:Y:S01]  /*ed5b0*/  MOV R20, R23 ;  /* 0x0000001700147202 */ /* 0x002fe20000000f00 */
[----:B------:R-:W-:Y:S02]  /*ed5c0*/  IMAD.MOV.U32 R21, RZ, RZ, R27 ;  /* 0x000000ffff157224 */ /* 0x000fe400078e001b */
        /* <DEDUP_REMOVED lines=9> */
[----:B-1----:R-:W-:-:S03]  /*ed660*/  MOV R21, R34 ;  /* 0x0000002200157202 */ /* 0x002fc60000000f00 */
[----:B------:R-:W4:Y:S01]  /*ed670*/  LDL.LU R34, [R1+0x36a4] ;  /* 0x0036a40001227983 */ /* 0x000f220000300800 */
        /* <DEDUP_REMOVED lines=20> */
[----:B------:R-:W-:Y:S02]  /*ed7c0*/  ISETP.NE.U32.AND P0, PT, RZ, UR10, PT ;  /* 0x0000000aff007c0c */ /* 0x000fe4000bf05070 */
[----:B------:R-:W-:-:S05]  /*ed7d0*/  MOV R20, R32 ;  /* 0x0000002000147202 */ /* 0x000fca0000000f00 */
[----:B------:R1:W-:Y:S02]  /*ed7e0*/  LDGSTS.E [R3+0x48b80], desc[UR76][R20.64], P1 ;  /* 0x48b8000014037fae */ /* 0x0003e400089a104c */
[----:B-1----:R-:W-:Y:S01]  /*ed7f0*/  IMAD.MOV.U32 R20, RZ, RZ, R26 ;  /* 0x000000ffff147224 */ /* 0x002fe200078e001a */
[----:B---3--:R-:W-:Y:S02]  /*ed800*/  IADD3.X R29, PT, PT, R29, UR11, RZ, P3, !PT ;  /* 0x0000000b1d1d7c10 */ /* 0x008fe40009ffe4ff */
[----:B------:R-:W-:-:S05]  /*ed810*/  IADD3 R31, P2, PT, R31, UR12, RZ ;  /* 0x0000000c1f1f7c10 */ /* 0x000fca000ff5e0ff */
[----:B------:R-:W-:Y:S04]  /*ed820*/  STL [R1+0x3698], R31 ;  /* 0x0036981f01007387 */ /* 0x000fe80000100800 */
[----:B------:R1:W-:Y:S04]  /*ed830*/  STL [R1+0x368c], R29 ;  /* 0x00368c1d01007387 */ /* 0x0003e80000100800 */
[----:B------:R-:W3:Y:S01]  /*ed840*/  LDL.LU R36, [R1+0x3714] ;  /* 0x0037140001247983 */ /* 0x000ee20000300800 */
[----:B------:R-:W-:Y:S02]  /*ed850*/  IADD3 R25, P1, PT, R25, UR12, RZ ;  /* 0x0000000c19197c10 */ /* 0x000fe4000ff3e0ff */
[----:B------:R-:W-:-:S03]  /*ed860*/  MOV R21, R29 ;  /* 0x0000001d00157202 */ /* 0x000fc60000000f00 */
[----:B------:R-:W-:Y:S04]  /*ed870*/  STL [R1+0x36a0], R25 ;  /* 0x0036a01901007387 */ /* 0x000fe80000100800 */
[----:B-1----:R-:W3:Y:S04]  /*ed880*/  LDL.LU R29, [R1+0x371c] ;  /* 0x00371c00011d7983 */ /* 0x002ee80000300800 */
[----:B------:R1:W-:Y:S01]  /*ed890*/  LDGSTS.E [R3+0x49200], desc[UR76][R20.64], P0 ;  /* 0x4920000014037fae */ /* 0x0003e200081a104c */
[----:B----4-:R-:W-:Y:S01]  /*ed8a0*/  IADD3.X R35, PT, PT, R35, UR11, RZ, P2, !PT ;  /* 0x0000000b23237c10 */ /* 0x010fe200097fe4ff */
[----:B-1----:R-:W-:-:S04]  /*ed8b0*/  IMAD.MOV.U32 R20, RZ, RZ, R31 ;  /* 0x000000ffff147224 */ /* 0x002fc800078e001f */
        /* <DEDUP_REMOVED lines=55> */
[----:B------:R-:W3:Y:S04]  /*edc30*/  LDL.LU R30, [R1+0x380c] ;  /* 0x00380c00011e7983 */ /* 0x000ee80000300800 */
[----:B------:R1:W-:Y:S04]  /*edc40*/  STL [R1+0x3724], R35 ;  /* 0x0037242301007387 */ /* 0x0003e80000100800 */
[----:B----4-:R-:W4:Y:S04]  /*edc50*/  LDL.LU R29, [R1+0x3818] ;  /* 0x00381800011d7983 */ /* 0x010f280000300800 */
[----:B------:R-:W4:Y:S01]  /*edc60*/  LDL.LU R24, [R1+0x3820] ;  /* 0x0038200001187983 */ /* 0x000f220000300800 */
[----:B------:R-:W-:-:S03]  /*edc70*/  IADD3.X R27, PT, PT, R27, UR11, RZ, P3, !PT ;  /* 0x0000000b1b1b7c10 */ /* 0x000fc60009ffe4ff */
[----:B------:R1:W-:Y:S01]  /*edc80*/  LDGSTS.E [R3+0x49b00], desc[UR76][R20.64], P1 ;  /* 0x49b0000014037fae */ /* 0x0003e200089a104c */
[----:B------:R-:W-:-:S05]  /*edc90*/  IADD3 R31, P2, PT, R31, UR12, RZ ;  /* 0x0000000c1f1f7c10 */ /* 0x000fca000ff5e0ff */
[----:B------:R-:W-:Y:S01]  /*edca0*/  STL [R1+0x3798], R31 ;  /* 0x0037981f01007387 */ /* 0x000fe20000100800 */
[----:B-1----:R-:W-:-:S03]  /*edcb0*/  IMAD.MOV.U32 R21, RZ, RZ, R35 ;  /* 0x000000ffff157224 */ /* 0x002fc600078e0023 */
        /* <DEDUP_REMOVED lines=14> */
[----:B--2---:R-:W-:Y:S01]  /*edda0*/  IADD3.X R34, PT, PT, R34, UR11, RZ, P2, !PT ;  /* 0x0000000b22227c10 */ /* 0x004fe200097fe4ff */
[----:B-1----:R-:W-:-:S04]  /*eddb0*/  IMAD.MOV.U32 R20, RZ, RZ, R31 ;  /* 0x000000ffff147224 */ /* 0x002fc800078e001f */
[----:B------:R1:W-:Y:S01]  /*eddc0*/  STL [R1+0x3794], R34 ;  /* 0x0037942201007387 */ /* 0x0003e20000100800 */
[----:B------:R-:W-:Y:S02]  /*eddd0*/  MOV R21, R34 ;  /* 0x0000002200157202 */ /* 0x000fe40000000f00 */
[----:B------:R-:W-:Y:S01]  /*edde0*/  IADD3.X R28, PT, PT, R28, UR11, RZ, P1, !PT ;  /* 0x0000000b1c1c7c10 */ /* 0x000fe20008ffe4ff */
[----:B------:R-:W2:Y:S01]  /*eddf0*/  LDL.LU R32, [R1+0x3828] ;  /* 0x0038280001207983 */ /* 0x000ea20000300800 */
[----:B------:R-:W-:-:S03]  /*ede00*/  UISETP.GT.AND UP1, UPT, UR14, 0x55, UPT ;  /* 0x000000550e00788c */ /* 0x000fc6000bf24270 */
        /* <DEDUP_REMOVED lines=22> */
[----:B------:R-:W-:Y:S02]  /*edf70*/  IADD3.X R30, PT, PT, R30, UR11, RZ, P3, !PT ;  /* 0x0000000b1e1e7c10 */ /* 0x000fe40009ffe4ff */
[----:B----4-:R-:W-:Y:S02]  /*edf80*/  IADD3 R29, P2, PT, R29, UR12, RZ ;  /* 0x0000000c1d1d7c10 */ /* 0x010fe4000ff5e0ff */
[----:B------:R-:W-:-:S03]  /*edf90*/  IADD3 R24, P0, PT, R24, UR12, RZ ;  /* 0x0000000c18187c10 */ /* 0x000fc6000ff1e0ff */
[----:B------:R-:W-:Y:S01]  /*edfa0*/  STL [R1+0x3818], R29 ;  /* 0x0038181d01007387 */ /* 0x000fe20000100800 */
[----:B-1----:R-:W-:Y:S01]  /*edfb0*/  IMAD.MOV.U32 R20, RZ, RZ, R23 ;  /* 0x000000ffff147224 */ /* 0x002fe200078e0017 */
[----:B------:R-:W-:Y:S02]  /*edfc0*/  MOV R21, R30 ;  /* 0x0000001e00157202 */ /* 0x000fe40000000f00 */
[----:B------:R1:W-:Y:S04]  /*edfd0*/  STL [R1+0x380c], R30 ;  /* 0x00380c1e01007387 */ /* 0x0003e80000100800 */
[----:B------:R-:W4:Y:S04]  /*edfe0*/  LDL.LU R36, [R1+0x3894] ;  /* 0x0038940001247983 */ /* 0x000f280000300800 */
[----:B------:R-:W-:Y:S04]  /*edff0*/  STL [R1+0x3820], R24 ;  /* 0x0038201801007387 */ /* 0x000fe80000100800 */
[----:B-1----:R-:W4:Y:S04]  /*ee000*/  LDL.LU R30, [R1+0x389c] ;  /* 0x00389c00011e7983 */ /* 0x002f280000300800 */
[----:B------:R1:W-:Y:S01]  /*ee010*/  LDGSTS.E [R3+0x4aa00], desc[UR76][R20.64], P1 ;  /* 0x4aa0000014037fae */ /* 0x0003e200089a104c */
[----:B------:R-:W-:-:S05]  /*ee020*/  IADD3.X R35, PT, PT, R35, UR11, RZ, P2, !PT ;  /* 0x0000000b23237c10 */ /* 0x000fca00097fe4ff */
[----:B------:R1:W-:Y:S04]  /*ee030*/  STL [R1+0x3814], R35 ;  /* 0x0038142301007387 */ /* 0x0003e80000100800 */
[----:B------:R-:W4:Y:S01]  /*ee040*/  LDL.LU R33, [R1+0x38a8] ;  /* 0x0038a80001217983 */ /* 0x000f220000300800 */
[----:B-1----:R-:W-:-:S03]  /*ee050*/  IMAD.MOV.U32 R21, RZ, RZ, R35 ;  /* 0x000000ffff157224 */ /* 0x002fc600078e0023 */
[----:B------:R-:W4:Y:S04]  /*ee060*/  LDL.LU R23, [R1+0x3910] ;  /* 0x0039100001177983 */ /* 0x000f280000300800 */
        /* <DEDUP_REMOVED lines=9> */
[----:B--2---:R-:W-:-:S03]  /*ee100*/  IADD3 R32, P2, PT, R32, UR12, RZ ;  /* 0x0000000c20207c10 */ /* 0x004fc6000ff5e0ff */
        /* <DEDUP_REMOVED lines=11> */
[----:B------:R-:W-:Y:S01]  /*ee1c0*/  ISETP.NE.U32.AND P0, PT, RZ, UR10, PT ;  /* 0x0000000aff007c0c */ /* 0x000fe2000bf05070 */
        /* <DEDUP_REMOVED lines=20> */
[----:B-1----:R-:W4:Y:S04]  /*ee310*/  LDL.LU R36, [R1+0x3924] ;  /* 0x0039240001247983 */ /* 0x002f280000300800 */
[----:B------:R1:W-:Y:S01]  /*ee320*/  LDGSTS.E [R3+0x4b280], desc[UR76][R20.64], P0 ;  /* 0x4b28000014037fae */ /* 0x0003e200081a104c */
[----:B------:R-:W-:-:S02]  /*ee330*/  IADD3 R33, P2, PT, R33, UR12, RZ ;  /* 0x0000000c21217c10 */ /* 0x000fc4000ff5e0ff */
        /* <DEDUP_REMOVED lines=51> */
[----:B------:R-:W-:-:S03]  /*ee670*/  IADD3.X R30, PT, PT, R30, UR11, RZ, P3, !PT ;  /* 0x0000000b1e1e7c10 */ /* 0x000fc60009ffe4ff */
[----:B------:R-:W4:Y:S01]  /*ee680*/  LDL.LU R24, [R1+0x3a20] ;  /* 0x003a200001187983 */ /* 0x000f220000300800 */
[----:B-1----:R-:W-:Y:S01]  /*ee690*/  IMAD.MOV.U32 R21, RZ, RZ, R36 ;  /* 0x000000ffff157224 */ /* 0x002fe200078e0024 */
        /* <DEDUP_REMOVED lines=16> */
[----:B--2---:R-:W-:-:S05]  /*ee7a0*/  IADD3.X R35, PT, PT, R35, UR11, RZ, P2, !PT ;  /* 0x0000000b23237c10 */ /* 0x004fca00097fe4ff */
[----:B------:R2:W-:Y:S01]  /*ee7b0*/  STL [R1+0x3994], R35 ;  /* 0x0039942301007387 */ /* 0x0005e20000100800 */
[----:B-1----:R-:W-:Y:S01]  /*ee7c0*/  IMAD.MOV.U32 R20, RZ, RZ, R31 ;  /* 0x000000ffff147224 */ /* 0x002fe200078e001f */
[----:B------:R-:W-:Y:S02]  /*ee7d0*/  IADD3.X R26, PT, PT, R26, UR11, RZ, P1, !PT ;  /* 0x0000000b1a1a7c10 */ /* 0x000fe40008ffe4ff */
[----:B------:R-:W4:Y:S01]  /*ee7e0*/  LDL.LU R32, [R1+0x3a28] ;  /* 0x003a280001207983 */ /* 0x000f220000300800 */
[----:B------:R-:W-:-:S03]  /*ee7f0*/  IMAD.MOV.U32 R21, RZ, RZ, R35 ;  /* 0x000000ffff157224 */ /* 0x000fc600078e0023 */
[----:B------:R-:W4:Y:S04]  /*ee800*/  LDL.LU R30, [R1+0x3a90] ;  /* 0x003a9000011e7983 */ /* 0x000f280000300800 */
[----:B--2---:R-:W2:Y:S04]  /*ee810*/  LDL.LU R35, [R1+0x3a24] ;  /* 0x003a240001237983 */ /* 0x004ea80000300800 */
[----:B------:R1:W-:Y:S02]  /*ee820*/  LDGSTS.E [R3+0x4c280], desc[UR76][R20.64], P0 ;  /* 0x4c28000014037fae */ /* 0x0003e400081a104c */
[----:B-1----:R-:W-:Y:S01]  /*ee830*/  MOV R20, R25 ;  /* 0x0000001900147202 */ /* 0x002fe20000000f00 */
[----:B------:R-:W-:-:S05]  /*ee840*/  IMAD.MOV.U32 R21, RZ, RZ, R26 ;  /* 0x000000ffff157224 */ /* 0x000fca00078e001a */
[----:B------:R1:W-:Y:S01]  /*ee850*/  LDGSTS.E [R3+0x4c300], desc[UR76][R20.64], P0 ;  /* 0x4c30000014037fae */ /* 0x0003e200081a104c */
[----:B---3--:R-:W-:Y:S02]  /*ee860*/  IADD3 R33, P2, PT, R33, UR12, RZ ;  /* 0x0000000c21217c10 */ /* 0x008fe4000ff5e0ff */
[----:B------:R-:W-:-:S03]  /*ee870*/  IADD3 R23, P3, PT, R23, UR12, RZ ;  /* 0x0000000c17177c10 */ /* 0x000fc6000ff7e0ff */
[----:B------:R-:W-:Y:S01]  /*ee880*/  STL [R1+0x39a8], R33 ;  /* 0x0039a82101007387 */ /* 0x000fe20000100800 */
[----:B------:R-:W-:-:S03]  /*ee890*/  IADD3.X R34, PT, PT, R34, UR11, RZ, P2, !PT ;  /* 0x0000000b22227c10 */ /* 0x000fc600097fe4ff */
[----:B------:R3:W-:Y:S04]  /*ee8a0*/  STL [R1+0x399c], R26 ;  /* 0x00399c1a01007387 */ /* 0x0007e80000100800 */
[----:B------:R-:W-:Y:S04]  /*ee8b0*/  STL [R1+0x3a10], R23 ;  /* 0x003a101701007387 */ /* 0x000fe80000100800 */
[----:B------:R-:W2:Y:S04]  /*ee8c0*/  LDL.LU R31, [R1+0x3a8c] ;  /* 0x003a8c00011f7983 */ /* 0x000ea80000300800 */
[----:B------:R4:W-:Y:S04]  /*ee8d0*/  STL [R1+0x39a4], R34 ;  /* 0x0039a42201007387 */ /* 0x0009e80000100800 */
[----:B------:R-:W2:Y:S01]  /*ee8e0*/  LDL.LU R25, [R1+0x3a98] ;  /* 0x003a980001197983 */ /* 0x000ea20000300800 */
[----:B-1----:R-:W-:Y:S01]  /*ee8f0*/  IMAD.MOV.U32 R20, RZ, RZ, R33 ;  /* 0x000000ffff147224 */ /* 0x002fe200078e0021 */
[----:B------:R-:W-:-:S02]  /*ee900*/  MOV R21, R34 ;  /* 0x0000002200157202 */ /* 0x000fc40000000f00 */
[----:B---3--:R-:W3:Y:S04]  /*ee910*/  LDL.LU R26, [R1+0x3aa0] ;  /* 0x003aa000011a7983 */ /* 0x008ee80000300800 */
[----:B------:R1:W-:Y:S01]  /*ee920*/  LDGSTS.E [R3+0x4c380], desc[UR76][R20.64], P0 ;  /* 0x4c38000014037fae */ /* 0x0003e200081a104c */
[----:B----4-:R-:W-:Y:S02]  /*ee930*/  IADD3.X R28, PT, PT, R28, UR11, RZ, P3, !PT ;  /* 0x0000000b1c1c7c10 */ /* 0x010fe40009ffe4ff */
[----:B------:R-:W-:Y:S02]  /*ee940*/  IADD3 R29, P2, PT, R29, UR12, RZ ;  /* 0x0000000c1d1d7c10 */ /* 0x000fe4000ff5e0ff */
[----:B------:R-:W-:-:S03]  /*ee950*/  IADD3 R24, P0, PT, R24, UR12, RZ ;  /* 0x0000000c18187c10 */ /* 0x000fc6000ff1e0ff */
[----:B------:R-:W-:Y:S01]  /*ee960*/  STL [R1+0x3a18], R29 ;  /* 0x003a181d01007387 */ /* 0x000fe20000100800 */
[----:B-1----:R-:W-:-:S03]  /*ee970*/  IMAD.MOV.U32 R21, RZ, RZ, R28 ;  /* 0x000000ffff157224 */ /* 0x002fc600078e001c */
[----:B------:R1:W-:Y:S04]  /*ee980*/  STL [R1+0x3a0c], R28 ;  /* 0x003a0c1c01007387 */ /* 0x0003e80000100800 */
[----:B------:R-:W4:Y:S04]  /*ee990*/  LDL.LU R34, [R1+0x3a94] ;  /* 0x003a940001227983 */ /* 0x000f280000300800 */
[----:B------:R-:W-:Y:S04]  /*ee9a0*/  STL [R1+0x3a20], R24 ;  /* 0x003a201801007387 */ /* 0x000fe80000100800 */
[----:B-1----:R-:W4:Y:S01]  /*ee9b0*/  LDL.LU R28, [R1+0x3a9c] ;  /* 0x003a9c00011c7983 */ /* 0x002f220000300800 */
[----:B------:R-:W-:-:S05]  /*ee9c0*/  IADD3.X R36, PT, PT, R36, UR11, RZ, P2, !PT ;  /* 0x0000000b24247c10 */ /* 0x000fca00097fe4ff */
[----:B------:R1:W-:Y:S04]  /*ee9d0*/  STL [R1+0x3a14], R36 ;  /* 0x003a142401007387 */ /* 0x0003e80000100800 */
[----:B------:R-:W4:Y:S01]  /*ee9e0*/  LDL.LU R33, [R1+0x3aa8] ;  /* 0x003aa80001217983 */ /* 0x000f220000300800 */
[----:B------:R-:W-:-:S04]  /*ee9f0*/  UISETP.GT.AND UP1, UPT, UR14, 0x65, UPT ;  /* 0x000000650e00788c */ /* 0x000fc8000bf24270 */
[----:B------:R-:W-:-:S04]  /*eea00*/  USEL UR10, URZ, 0x4, !UP1 ;  /* 0x00000004ff0a7887 */ /* 0x000fc8000c800000 */
[----:B------:R-:W-:-:S06]  /*eea10*/  USEL UR10, UR10, URZ, !UP0 ;  /* 0x000000ff0a0a7287 */ /* 0x000fcc000c000000 */
[----:B------:R-:W-:Y:S01]  /*eea20*/  ISETP.NE.U32.AND P1, PT, RZ, UR10, PT ;  /* 0x0000000aff007c0c */ /* 0x000fe2000bf25070 */
[----:B------:R-:W-:Y:S02]  /*eea30*/  IMAD.MOV.U32 R20, RZ, RZ, R23 ;  /* 0x000000ffff147224 */ /* 0x000fe400078e0017 */
[----:B------:R-:W4:Y:S01]  /*eea40*/  LDL.LU R23, [R1+0x3b10] ;  /* 0x003b100001177983 */ /* 0x000f220000300800 */
[----:B------:R-:W-:-:S09]  /*eea50*/  IADD3.X R27, PT, PT, R27, UR11, RZ, P0, !PT ;  /* 0x0000000b1b1b7c10 */ /* 0x000fd200087fe4ff */
[----:B------:R1:W-:Y:S01]  /*eea60*/  LDGSTS.E [R3+0x4ca00], desc[UR76][R20.64], P1 ;  /* 0x4ca0000014037fae */ /* 0x0003e200089a104c */
[----:B------:R-:W-:Y:S01]  /*eea70*/  UISETP.GT.AND UP1, UPT, UR14, 0x69, UPT ;  /* 0x000000690e00788c */ /* 0x000fe2000bf24270 */
[----:B-1----:R-:W-:Y:S01]  /*eea80*/  IMAD.MOV.U32 R21, RZ, RZ, R36 ;  /* 0x000000ffff157224 */ /* 0x002fe200078e0024 */
[----:B------:R-:W-:Y:S01]  /*eea90*/  IADD3 R32, P2, PT, R32, UR12, RZ ;  /* 0x0000000c20207c10 */ /* 0x000fe2000ff5e0ff */
[----:B------:R-:W4:Y:S01]  /*eeaa0*/  LDL.LU R36, [R1+0x3aa4] ;  /* 0x003aa40001247983 */ /* 0x000f220000300800 */
[----:B------:R-:W-:Y:S02]  /*eeab0*/  MOV R20, R29 ;  /* 0x0000001d00147202 */ /* 0x000fe40000000f00 */
[----:B------:R-:W-:Y:S01]  /*eeac0*/  IADD3 R30, P3, PT, R30, UR12, RZ ;  /* 0x0000000c1e1e7c10 */ /* 0x000fe2000ff7e0ff */
[----:B------:R-:W-:Y:S01]  /*eead0*/  STL [R1+0x3a28], R32 ;  /* 0x003a282001007387 */ /* 0x000fe20000100800 */
[----:B--2---:R-:W-:-:S03]  /*eeae0*/  IADD3.X R35, PT, PT, R35, UR11, RZ, P2, !PT ;  /* 0x0000000b23237c10 */ /* 0x004fc600097fe4ff */
[----:B------:R1:W-:Y:S04]  /*eeaf0*/  STL [R1+0x3a1c], R27 ;  /* 0x003a1c1b01007387 */ /* 0x0003e80000100800 */
[----:B------:R-:W-:Y:S01]  /*eeb00*/  STL [R1+0x3a90], R30 ;  /* 0x003a901e01007387 */ /* 0x000fe20000100800 */
[----:B------:R-:W-:-:S03]  /*eeb10*/  USEL UR10, URZ, 0x4, !UP1 ;  /* 0x00000004ff0a7887 */ /* 0x000fc6000c800000 */
[----:B------:R2:W-:Y:S04]  /*eeb20*/  LDGSTS.E [R3+0x4ca80], desc[UR76][R20.64], P1 ;  /* 0x4ca8000014037fae */ /* 0x0005e800089a104c */
[----:B------:R-:W4:Y:S04]  /*eeb30*/  LDL.LU R29, [R1+0x3b0c] ;  /* 0x003b0c00011d7983 */ /* 0x000f280000300800 */
[----:B------:R-:W-:Y:S01]  /*eeb40*/  STL [R1+0x3a24], R35 ;  /* 0x003a242301007387 */ /* 0x000fe20000100800 */
[----:B--2---:R-:W-:Y:S01]  /*eeb50*/  IMAD.MOV.U32 R20, RZ, RZ, R24 ;  /* 0x000000ffff147224 */ /* 0x004fe200078e0018 */
[----:B------:R-:W-:-:S02]  /*eeb60*/  MOV R21, R27 ;  /* 0x0000001b00157202 */ /* 0x000fc40000000f00 */
[----:B-1----:R-:W2:Y:S01]  /*eeb70*/  LDL.LU R27, [R1+0x3b18] ;  /* 0x003b1800011b7983 */ /* 0x002ea20000300800 */
[----:B------:R-:W-:-:S03]  /*eeb80*/  USEL UR10, UR10, URZ, !UP0 ;  /* 0x000000ff0a0a7287 */ /* 0x000fc6000c000000 */
[----:B------:R-:W2:Y:S04]  /*eeb90*/  LDL.LU R24, [R1+0x3b20] ;  /* 0x003b200001187983 */ /* 0x000ea80000300800 */
[----:B------:R1:W-:Y:S01]  /*eeba0*/  LDGSTS.E [R3+0x4cb00], desc[UR76][R20.64], P1 ;  /* 0x4cb0000014037fae */ /* 0x0003e200089a104c */
[----:B------:R-:W-:Y:S01]  /*eebb0*/  ISETP.NE.U32.AND P0, PT, RZ, UR10, PT ;  /* 0x0000000aff007c0c */ /* 0x000fe2000bf05070 */
[----:B-1----:R-:W-:Y:S02]  /*eebc0*/  IMAD.MOV.U32 R20, RZ, RZ, R32 ;  /* 0x000000ffff147224 */ /* 0x002fe400078e0020 */
[----:B------:R-:W-:-:S05]  /*eebd0*/  IMAD.MOV.U32 R21, RZ, RZ, R35 ;  /* 0x000000ffff157224 */ /* 0x000fca00078e0023 */
[----:B------:R1:W-:Y:S02]  /*eebe0*/  LDGSTS.E [R3+0x4cb80], desc[UR76][R20.64], P1 ;  /* 0x4cb8000014037fae */ /* 0x0003e400089a104c */
[----:B-1----:R-:W-:Y:S02]  /*eebf0*/  MOV R20, R30 ;  /* 0x0000001e00147202 */ /* 0x002fe40000000f00 */
[----:B------:R-:W-:Y:S02]  /*eec00*/  IADD3.X R31, PT, PT, R31, UR11, RZ, P3, !PT ;  /* 0x0000000b1f1f7c10 */ /* 0x000fe40009ffe4ff */
[----:B------:R-:W-:-:S05]  /*eec10*/  IADD3 R25, P2, PT, R25, UR12, RZ ;  /* 0x0000000c19197c10 */ /* 0x000fca000ff5e0ff */
[----:B------:R-:W-:Y:S04]  /*eec20*/  STL [R1+0x3a98], R25 ;  /* 0x003a981901007387 */ /* 0x000fe80000100800 */
[----:B------:R1:W-:Y:S04]  /*eec30*/  STL [R1+0x3a8c], R31 ;  /* 0x003a8c1f01007387 */ /* 0x0003e80000100800 */
[----:B------:R-:W2:Y:S01]  /*eec40*/  LDL.LU R32, [R1+0x3b14] ;  /* 0x003b140001207983 */ /* 0x000ea20000300800 */
[----:B---3--:R-:W-:Y:S01]  /*eec50*/  IADD3 R26, P1, PT, R26, UR12, RZ ;  /* 0x0000000c1a1a7c10 */ /* 0x008fe2000ff3e0ff */
[----:B------:R-:W-:-:S04]  /*eec60*/  IMAD.MOV.U32 R21, RZ, RZ, R31 ;  /* 0x000000ffff157224 */ /* 0x000fc800078e001f */
[----:B------:R3:W-:Y:S04]  /*eec70*/  STL [R1+0x3aa0], R26 ;  /* 0x003aa01a01007387 */ /* 0x0007e80000100800 */
[----:B-1----:R-:W2:Y:S04]  /*eec80*/  LDL.LU R31, [R1+0x3b1c] ;  /* 0x003b1c00011f7983 */ /* 0x002ea80000300800 */
[----:B------:R1:W-:Y:S01]  /*eec90*/  LDGSTS.E [R3+0x4d200], desc[UR76][R20.64], P0 ;  /* 0x4d20000014037fae */ /* 0x0003e200081a104c */
[----:B----4-:R-:W-:Y:S01]  /*eeca0*/  IADD3.X R34, PT, PT, R34, UR11, RZ, P2, !PT ;  /* 0x0000000b22227c10 */ /* 0x010fe200097fe4ff */
[----:B-1----:R-:W-:-:S04]  /*eecb0*/  IMAD.MOV.U32 R20, RZ, RZ, R25 ;  /* 0x000000ffff147224 */ /* 0x002fc800078e0019 */
[----:B------:R1:W-:Y:S01]  /*eecc0*/  STL [R1+0x3a94], R34 ;  /* 0x003a942201007387 */ /* 0x0003e20000100800 */
[----:B------:R-:W-:-:S03]  /*eecd0*/  IADD3.X R28, PT, PT, R28, UR11, RZ, P1, !PT ;  /* 0x0000000b1c1c7c10 */ /* 0x000fc60008ffe4ff */
[----:B------:R-:W4:Y:S04]  /*eece0*/  LDL.LU R30, [R1+0x3b28] ;  /* 0x003b2800011e7983 */ /* 0x000f280000300800 */
[----:B------:R-:W4:Y:S01]  /*eecf0*/  LDL.LU R35, [R1+0x3b24] ;  /* 0x003b240001237983 */ /* 0x000f220000300800 */
[----:B------:R-:W-:-:S05]  /*eed00*/  IADD3 R33, P2, PT, R33, UR12, RZ ;  /* 0x0000000c21217c10 */ /* 0x000fca000ff5e0ff */
[----:B------:R-:W-:Y:S04]  /*eed10*/  STL [R1+0x3aa8], R33 ;  /* 0x003aa82101007387 */ /* 0x000fe80000100800 */
[----:B------:R1:W-:Y:S04]  /*eed20*/  STL [R1+0x3a9c], R28 ;  /* 0x003a9c1c01007387 */ /* 0x0003e80000100800 */
[----:B------:R-:W4:Y:S01]  /*eed30*/  LDL.LU R25, [R1+0x3b90] ;  /* 0x003b900001197983 */ /* 0x000f220000300800 */
[----:B------:R-:W-:Y:S01]  /*eed40*/  MOV R21, R34 ;  /* 0x0000002200157202 */ /* 0x000fe20000000f00 */
[----:B------:R-:W-:Y:S01]  /*eed50*/  UISETP.GT.AND UP1, UPT, UR14, 0x6d, UPT ;  /* 0x0000006d0e00788c */ /* 0x000fe2000bf24270 */
[----:B------:R-:W-:-:S03]  /*eed60*/  IADD3 R23, P3, PT, R23, UR12, RZ ;  /* 0x0000000c17177c10 */ /* 0x000fc6000ff7e0ff */
[----:B------:R-:W-:Y:S01]  /*eed70*/  USEL UR10, URZ, 0x4, !UP1 ;  /* 0x00000004ff0a7887 */ /* 0x000fe2000c800000 */
[----:B------:R1:W-:Y:S03]  /*eed80*/  LDGSTS.E [R3+0x4d280], desc[UR76][R20.64], P0 ;  /* 0x4d28000014037fae */ /* 0x0003e600081a104c */
[----:B------:R-:W-:Y:S01]  /*eed90*/  USEL UR10, UR10, URZ, !UP0 ;  /* 0x000000ff0a0a7287 */ /* 0x000fe2000c000000 */
[----:B------:R-:W-:Y:S01]  /*eeda0*/  STL [R1+0x3b10], R23 ;  /* 0x003b101701007387 */ /* 0x000fe20000100800 */
[----:B-1----:R-:W-:Y:S02]  /*eedb0*/  IMAD.MOV.U32 R20, RZ, RZ, R26 ;  /* 0x000000ffff147224 */ /* 0x002fe400078e001a */
[----:B------:R-:W-:Y:S01]  /*eedc0*/  IMAD.MOV.U32 R21, RZ, RZ, R28 ;  /* 0x000000ffff157224 */ /* 0x000fe200078e001c */
[----:B---3--:R-:W3:Y:S04]  /*eedd0*/  LDL.LU R26, [R1+0x3b8c] ;  /* 0x003b8c00011a7983 */ /* 0x008ee80000300800 */
[----:B------:R1:W-:Y:S01]  /*eede0*/  LDGSTS.E [R3+0x4d300], desc[UR76][R20.64], P0 ;  /* 0x4d30000014037fae */ /* 0x0003e200081a104c */
[----:B------:R-:W-:-:S05]  /*eedf0*/  IADD3.X R36, PT, PT, R36, UR11, RZ, P2, !PT ;  /* 0x0000000b24247c10 */ /* 0x000fca00097fe4ff */
[----:B------:R2:W-:Y:S01]  /*eee00*/  STL [R1+0x3aa4], R36 ;  /* 0x003aa42401007387 */ /* 0x0005e20000100800 */
[----:B-1----:R-:W-:-:S03]  /*eee10*/  MOV R20, R33 ;  /* 0x0000002100147202 */ /* 0x002fc60000000f00 */
[----:B------:R-:W3:Y:S01]  /*eee20*/  LDL.LU R34, [R1+0x3b98] ;  /* 0x003b980001227983 */ /* 0x000ee20000300800 */
[----:B------:R-:W-:Y:S01]  /*eee30*/  IMAD.MOV.U32 R21, RZ, RZ, R36 ;  /* 0x000000ffff157224 */ /* 0x000fe200078e0024 */
[----:B------:R-:W-:Y:S02]  /*eee40*/  ISETP.NE.U32.AND P1, PT, RZ, UR10, PT ;  /* 0x0000000aff007c0c */ /* 0x000fe4000bf25070 */
[----:B------:R-:W3:Y:S04]  /*eee50*/  LDL.LU R28, [R1+0x3ba0] ;  /* 0x003ba000011c7983 */ /* 0x000ee80000300800 */
[----:B------:R1:W-:Y:S01]  /*eee60*/  LDGSTS.E [R3+0x4d380], desc[UR76][R20.64], P0 ;  /* 0x4d38000014037fae */ /* 0x0003e200081a104c */
[----:B------:R-:W-:Y:S02]  /*eee70*/  IADD3.X R29, PT, PT, R29, UR11, RZ, P3, !PT ;  /* 0x0000000b1d1d7c10 */ /* 0x000fe40009ffe4ff */
[----:B--2---:R-:W-:-:S02]  /*eee80*/  IADD3 R27, P2, PT, R27, UR12, RZ ;  /* 0x0000000c1b1b7c10 */ /* 0x004fc4000ff5e0ff */
[----:B------:R-:W-:-:S03]  /*eee90*/  IADD3 R24, P0, PT, R24, UR12, RZ ;  /* 0x0000000c18187c10 */ /* 0x000fc6000ff1e0ff */
[----:B------:R-:W-:Y:S01]  /*eeea0*/  STL [R1+0x3b18], R27 ;  /* 0x003b181b01007387 */ /* 0x000fe20000100800 */
[----:B-1----:R-:W-:-:S03]  /*eeeb0*/  IMAD.MOV.U32 R20, RZ, RZ, R23 ;  /* 0x000000ffff147224 */ /* 0x002fc600078e0017 */
[----:B------:R1:W-:Y:S01]  /*eeec0*/  STL [R1+0x3b0c], R29 ;  /* 0x003b0c1d01007387 */ /* 0x0003e20000100800 */
[----:B------:R-:W-:-:S03]  /*eeed0*/  MOV R21, R29 ;  /* 0x0000001d00157202 */ /* 0x000fc60000000f00 */
[----:B------:R-:W2:Y:S04]  /*eeee0*/  LDL.LU R36, [R1+0x3b94] ;  /* 0x003b940001247983 */ /* 0x000ea80000300800 */
[----:B------:R-:W-:Y:S04]  /*eeef0*/  STL [R1+0x3b20], R24 ;  /* 0x003b201801007387 */ /* 0x000fe80000100800 */
[----:B------:R-:W2:Y:S04]  /*eef00*/  LDL.LU R33, [R1+0x3b9c] ;  /* 0x003b9c0001217983 */ /* 0x000ea80000300800 */
[----:B------:R1:W-:Y:S02]  /*eef10*/  LDGSTS.E [R3+0x4da00], desc[UR76][R20.64], P1 ;  /* 0x4da0000014037fae */ /* 0x0003e400089a104c */
[----:B-1----:R-:W-:Y:S01]  /*eef20*/  IMAD.MOV.U32 R20, RZ, RZ, R27 ;  /* 0x000000ffff147224 */ /* 0x002fe200078e001b */
[----:B------:R-:W-:-:S05]  /*eef30*/  IADD3.X R32, PT, PT, R32, UR11, RZ, P2, !PT ;  /* 0x0000000b20207c10 */ /* 0x000fca00097fe4ff */
[----:B------:R1:W-:Y:S01]  /*eef40*/  STL [R1+0x3b14], R32 ;  /* 0x003b142001007387 */ /* 0x0003e20000100800 */
[----:B------:R-:W-:-:S03]  /*eef50*/  IMAD.MOV.U32 R21, RZ, RZ, R32 ;  /* 0x000000ffff157224 */ /* 0x000fc600078e0020 */
[----:B------:R-:W2:Y:S04]  /*eef60*/  LDL.LU R29, [R1+0x3ba8] ;  /* 0x003ba800011d7983 */ /* 0x000ea80000300800 */
[----:B------:R-:W2:Y:S04]  /*eef70*/  LDL.LU R23, [R1+0x3c10] ;  /* 0x003c100001177983 */ /* 0x000ea80000300800 */
[----:B-1----:R-:W2:Y:S01]  /*eef80*/  LDL.LU R32, [R1+0x3ba4] ;  /* 0x003ba40001207983 */ /* 0x002ea20000300800 */
[----:B------:R-:W-:-:S03]  /*eef90*/  IADD3.X R31, PT, PT, R31, UR11, RZ, P0, !PT ;  /* 0x0000000b1f1f7c10 */ /* 0x000fc600087fe4ff */
[----:B------:R1:W-:Y:S01]  /*eefa0*/  LDGSTS.E [R3+0x4da80], desc[UR76][R20.64], P1 ;  /* 0x4da8000014037fae */ /* 0x0003e200089a104c */
[----:B----4-:R-:W-:Y:S01]  /*eefb0*/  IADD3 R30, P2, PT, R30, UR12, RZ ;  /* 0x0000000c1e1e7c10 */ /* 0x010fe2000ff5e0ff */
[----:B-1----:R-:W-:-:S04]  /*eefc0*/  IMAD.MOV.U32 R21, RZ, RZ, R31 ;  /* 0x000000ffff157224 */ /* 0x002fc800078e001f */
[----:B------:R-:W-:Y:S04]  /*eefd0*/  STL [R1+0x3b28], R30 ;  /* 0x003b281e01007387 */ /* 0x000fe80000100800 */
[----:B------:R1:W-:Y:S04]  /*eefe0*/  STL [R1+0x3b1c], R31 ;  /* 0x003b1c1f01007387 */ /* 0x0003e80000100800 */
[----:B------:R-:W4:Y:S01]  /*eeff0*/  LDL.LU R27, [R1+0x3c18] ;  /* 0x003c1800011b7983 */ /* 0x000f220000300800 */
[----:B------:R-:W-:-:S05]  /*ef000*/  IADD3 R25, P3, PT, R25, UR12, RZ ;  /* 0x0000000c19197c10 */ /* 0x000fca000ff7e0ff */
[----:B------:R-:W-:Y:S04]  /*ef010*/  STL [R1+0x3b90], R25 ;  /* 0x003b901901007387 */ /* 0x000fe80000100800 */
[----:B-1----:R-:W4:Y:S01]  /*ef020*/  LDL.LU R31, [R1+0x3c0c] ;  /* 0x003c0c00011f7983 */ /* 0x002f220000300800 */
[----:B------:R-:W-:-:S04]  /*ef030*/  UISETP.GT.AND UP1, UPT, UR14, 0x71, UPT ;  /* 0x000000710e00788c */ /* 0x000fc8000bf24270 */
[----:B------:R-:W-:Y:S01]  /*ef040*/  USEL UR10, URZ, 0x4, !UP1 ;  /* 0x00000004ff0a7887 */ /* 0x000fe2000c800000 */
[----:B------:R-:W-:-:S03]  /*ef050*/  MOV R20, R24 ;  /* 0x0000001800147202 */ /* 0x000fc60000000f00 */
[----:B------:R-:W-:Y:S01]  /*ef060*/  USEL UR10, UR10, URZ, !UP0 ;  /* 0x000000ff0a0a7287 */ /* 0x000fe2000c000000 */
[----:B------:R-:W-:Y:S01]  /*ef070*/  IADD3.X R35, PT, PT, R35, UR11, RZ, P2, !PT ;  /* 0x0000000b23237c10 */ /* 0x000fe200097fe4ff */
[----:B------:R1:W-:Y:S01]  /*ef080*/  LDGSTS.E [R3+0x4db00], desc[UR76][R20.64], P1 ;  /* 0x4db0000014037fae */ /* 0x0003e200089a104c */
[----:B---3--:R-:W-:-:S03]  /*ef090*/  IADD3.X R26, PT, PT, R26, UR11, RZ, P3, !PT ;  /* 0x0000000b1a1a7c10 */ /* 0x008fc60009ffe4ff */
[----:B------:R-:W-:Y:S01]  /*ef0a0*/  ISETP.NE.U32.AND P0, PT, RZ, UR10, PT ;  /* 0x0000000aff007c0c */ /* 0x000fe2000bf05070 */
[----:B------:R-:W-:Y:S04]  /*ef0b0*/  STL [R1+0x3b24], R35 ;  /* 0x003b242301007387 */ /* 0x000fe80000100800 */
[----:B------:R-:W3:Y:S01]  /*ef0c0*/  LDL.LU R24, [R1+0x3c20] ;  /* 0x003c200001187983 */ /* 0x000ee20000300800 */
[----:B-1----:R-:W-:Y:S01]  /*ef0d0*/  IMAD.MOV.U32 R20, RZ, RZ, R30 ;  /* 0x000000ffff147224 */ /* 0x002fe200078e001e */
[----:B------:R-:W-:-:S05]  /*ef0e0*/  MOV R21, R35 ;  /* 0x0000002300157202 */ /* 0x000fca0000000f00 */
[----:B------:R1:W-:Y:S01]  /*ef0f0*/  LDGSTS.E [R3+0x4db80], desc[UR76][R20.64], P1 ;  /* 0x4db8000014037fae */ /* 0x0003e200089a104c */
[----:B------:R-:W-:-:S05]  /*ef100*/  IADD3 R34, P2, PT, R34, UR12, RZ ;  /* 0x0000000c22227c10 */ /* 0x000fca000ff5e0ff */
[----:B------:R-:W-:Y:S01]  /*ef110*/  STL [R1+0x3b98], R34 ;  /* 0x003b982201007387 */ /* 0x000fe20000100800 */
[----:B------:R-:W-:-:S03]  /*ef120*/  IADD3 R28, P1, PT, R28, UR12, RZ ;  /* 0x0000000c1c1c7c10 */ /* 0x000fc6000ff3e0ff */
[----:B------:R1:W-:Y:S02]  /*ef130*/  STL [R1+0x3b8c], R26 ;  /* 0x003b8c1a01007387 */ /* 0x0003e40000100800 */
[----:B-1----:R-:W-:Y:S02]  /*ef140*/  IMAD.MOV.U32 R20, RZ, RZ, R25 ;  /* 0x000000ffff147224 */ /* 0x002fe400078e0019 */
[----:B------:R-:W3:Y:S01]  /*ef150*/  LDL.LU R30, [R1+0x3c14] ;  /* 0x003c1400011e7983 */ /* 0x000ee20000300800 */
[----:B------:R-:W-:-:S03]  /*ef160*/  IMAD.MOV.U32 R21, RZ, RZ, R26 ;  /* 0x000000ffff157224 */ /* 0x000fc600078e001a */
[----:B------:R1:W-:Y:S04]  /*ef170*/  STL [R1+0x3ba0], R28 ;  /* 0x003ba01c01007387 */ /* 0x0003e80000100800 */
[----:B------:R-:W3:Y:S04]  /*ef180*/  LDL.LU R26, [R1+0x3c1c] ;  /* 0x003c1c00011a7983 */ /* 0x000ee80000300800 */
[----:B------:R1:W-:Y:S01]  /*ef190*/  LDGSTS.E [R3+0x4e200], desc[UR76][R20.64], P0 ;  /* 0x4e20000014037fae */ /* 0x0003e200081a104c */
[----:B--2---:R-:W-:Y:S02]  /*ef1a0*/  IADD3.X R36, PT, PT, R36, UR11, RZ, P2, !PT ;  /* 0x0000000b24247c10 */ /* 0x004fe400097fe4ff */
[----:B-1----:R-:W-:-:S03]  /*ef1b0*/  MOV R20, R34 ;  /* 0x0000002200147202 */ /* 0x002fc60000000f00 */
[----:B------:R-:W-:Y:S01]  /*ef1c0*/  STL [R1+0x3b94], R36 ;  /* 0x003b942401007387 */ /* 0x000fe20000100800 */
[----:B------:R-:W-:Y:S01]  /*ef1d0*/  IMAD.MOV.U32 R21, RZ, RZ, R36 ;  /* 0x000000ffff157224 */ /* 0x000fe200078e0024 */
[----:B------:R-:W-:Y:S02]  /*ef1e0*/  IADD3.X R33, PT, PT, R33, UR11, RZ, P1, !PT ;  /* 0x0000000b21217c10 */ /* 0x000fe40008ffe4ff */
[----:B------:R-:W2:Y:S04]  /*ef1f0*/  LDL.LU R35, [R1+0x3c28] ;  /* 0x003c280001237983 */ /* 0x000ea80000300800 */
[----:B------:R-:W2:Y:S04]  /*ef200*/  LDL.LU R25, [R1+0x3c90] ;  /* 0x003c900001197983 */ /* 0x000ea80000300800 */
[----:B------:R-:W2:Y:S04]  /*ef210*/  LDL.LU R37, [R1+0x3c24] ;  /* 0x003c240001257983 */ /* 0x000ea80000300800 */
[----:B------:R1:W-:Y:S02]  /*ef220*/  LDGSTS.E [R3+0x4e280], desc[UR76][R20.64], P0 ;  /* 0x4e28000014037fae */ /* 0x0003e400081a104c */
[----:B-1----:R-:W-:Y:S01]  /*ef230*/  IMAD.MOV.U32 R20, RZ, RZ, R28 ;  /* 0x000000ffff147224 */ /* 0x002fe200078e001c */
[----:B------:R-:W-:-:S05]  /*ef240*/  MOV R21, R33 ;  /* 0x0000002100157202 */ /* 0x000fca0000000f00 */
[----:B------:R1:W-:Y:S01]  /*ef250*/  LDGSTS.E [R3+0x4e300], desc[UR76][R20.64], P0 ;  /* 0x4e30000014037fae */ /* 0x0003e200081a104c */
[----:B------:R-:W-:Y:S02]  /*ef260*/  IADD3 R29, P2, PT, R29, UR12, RZ ;  /* 0x0000000c1d1d7c10 */ /* 0x000fe4000ff5e0ff */
[----:B------:R-:W-:-:S03]  /*ef270*/  IADD3 R23, P3, PT, R23, UR12, RZ ;  /* 0x0000000c17177c10 */ /* 0x000fc6000ff7e0ff */
[----:B------:R-:W-:Y:S01]  /*ef280*/  STL [R1+0x3ba8], R29 ;  /* 0x003ba81d01007387 */ /* 0x000fe20000100800 */
[----:B------:R-:W-:-:S03]  /*ef290*/  IADD3.X R32, PT, PT, R32, UR11, RZ, P2, !PT ;  /* 0x0000000b20207c10 */ /* 0x000fc600097fe4ff */
[----:B------:R1:W-:Y:S04]  /*ef2a0*/  STL [R1+0x3b9c], R33 ;  /* 0x003b9c2101007387 */ /* 0x0003e80000100800 */
[----:B------:R-:W-:Y:S04]  /*ef2b0*/  STL [R1+0x3c10], R23 ;  /* 0x003c101701007387 */ /* 0x000fe80000100800 */
[----:B------:R-:W2:Y:S04]  /*ef2c0*/  LDL.LU R28, [R1+0x3c8c] ;  /* 0x003c8c00011c7983 */ /* 0x000ea80000300800 */
[----:B------:R-:W-:Y:S04]  /*ef2d0*/  STL [R1+0x3ba4], R32 ;  /* 0x003ba42001007387 */ /* 0x000fe80000100800 */
[----:B-1----:R-:W2:Y:S01]  /*ef2e0*/  LDL.LU R33, [R1+0x3c98] ;  /* 0x003c980001217983 */ /* 0x002ea20000300800 */
[----:B------:R-:W-:Y:S01]  /*ef2f0*/  IMAD.MOV.U32 R20, RZ, RZ, R29 ;  /* 0x000000ffff147224 */ /* 0x000fe200078e001d */
[----:B----4-:R-:W-:-:S05]  /*ef300*/  IADD3 R27, P2, PT, R27, UR12, RZ ;  /* 0x0000000c1b1b7c10 */ /* 0x010fca000ff5e0ff */
[----:B------:R-:W-:Y:S01]  /*ef310*/  STL [R1+0x3c18], R27 ;  /* 0x003c181b01007387 */ /* 0x000fe20000100800 */
[----:B------:R-:W-:-:S05]  /*ef320*/  IADD3.X R31, PT, PT, R31, UR11, RZ, P3, !PT ;  /* 0x0000000b1f1f7c10 */ /* 0x000fca0009ffe4ff */
[----:B------:R1:W-:Y:S04]  /*ef330*/  STL [R1+0x3c0c], R31 ;  /* 0x003c0c1f01007387 */ /* 0x0003e80000100800 */
[----:B------:R-:W4:Y:S04]  /*ef340*/  LDL.LU R36, [R1+0x3c94] ;  /* 0x003c940001247983 */ /* 0x000f280000300800 */
[----:B------:R-:W4:Y:S01]  /*ef350*/  LDL.LU R29, [R1+0x3ca0] ;  /* 0x003ca000011d7983 */ /* 0x000f220000300800 */
[----:B------:R-:W-:-:S04]  /*ef360*/  UISETP.GT.AND UP1, UPT, UR14, 0x75, UPT ;  /* 0x000000750e00788c */ /* 0x000fc8000bf24270 */
[----:B------:R-:W-:Y:S01]  /*ef370*/  USEL UR10, URZ, 0x4, !UP1 ;  /* 0x00000004ff0a7887 */ /* 0x000fe2000c800000 */
[----:B------:R-:W-:-:S03]  /*ef380*/  IMAD.MOV.U32 R21, RZ, RZ, R32 ;  /* 0x000000ffff157224 */ /* 0x000fc600078e0020 */
[----:B------:R-:W-:Y:S02]  /*ef390*/  USEL UR10, UR10, URZ, !UP0 ;  /* 0x000000ff0a0a7287 */ /* 0x000fe4000c000000 */
[----:B------:R1:W-:Y:S01]  /*ef3a0*/  LDGSTS.E [R3+0x4e380], desc[UR76][R20.64], P0 ;  /* 0x4e38000014037fae */ /* 0x0003e200081a104c */
[----:B---3--:R-:W-:-:S03]  /*ef3b0*/  IADD3 R24, P0, PT, R24, UR12, RZ ;  /* 0x0000000c18187c10 */ /* 0x008fc6000ff1e0ff */
[----:B------:R-:W-:Y:S02]  /*ef3c0*/  ISETP.NE.U32.AND P1, PT, RZ, UR10, PT ;  /* 0x0000000aff007c0c */ /* 0x000fe4000bf25070 */
[----:B------:R-:W-:Y:S01]  /*ef3d0*/  STL [R1+0x3c20], R24 ;  /* 0x003c201801007387 */ /* 0x000fe20000100800 */
[----:B-1----:R-:W-:Y:S01]  /*ef3e0*/  IMAD.MOV.U32 R21, RZ, RZ, R31 ;  /* 0x000000ffff157224 */ /* 0x002fe200078e001f */
[----:B------:R-:W-:Y:S02]  /*ef3f0*/  MOV R20, R23 ;  /* 0x0000001700147202 */ /* 0x000fe40000000f00 */
[----:B------:R-:W3:Y:S07]  /*ef400*/  LDL.LU R31, [R1+0x3c9c] ;  /* 0x003c9c00011f7983 */ /* 0x000eee0000300800 */
[----:B------:R1:W-:Y:S01]  /*ef410*/  LDGSTS.E [R3+0x4ea00], desc[UR76][R20.64], P1 ;  /* 0x4ea0000014037fae */ /* 0x0003e200089a104c */
[----:B------:R-:W-:-:S05]  /*ef420*/  IADD3.X R30, PT, PT, R30, UR11, RZ, P2, !PT ;  /* 0x0000000b1e1e7c10 */ /* 0x000fca00097fe4ff */
[----:B------:R2:W-:Y:S04]  /*ef430*/  STL [R1+0x3c14], R30 ;  /* 0x003c141e01007387 */ /* 0x0005e80000100800 */
[----:B------:R-:W3:Y:S01]  /*ef440*/  LDL.LU R23, [R1+0x3ca8] ;  /* 0x003ca80001177983 */ /* 0x000ee20000300800 */
[----:B------:R-:W-:Y:S01]  /*ef450*/  IADD3.X R26, PT, PT, R26, UR11, RZ, P0, !PT ;  /* 0x0000000b1a1a7c10 */ /* 0x000fe200087fe4ff */
[----:B-1----:R-:W-:Y:S01]  /*ef460*/  IMAD.MOV.U32 R20, RZ, RZ, R27 ;  /* 0x000000ffff147224 */ /* 0x002fe200078e001b */
[----:B------:R-:W-:Y:S01]  /*ef470*/  MOV R21, R30 ;  /* 0x0000001e00157202 */ /* 0x000fe20000000f00 */
[----:B------:R-:W3:Y:S04]  /*ef480*/  LDL.LU R27, [R1+0x3ca4] ;  /* 0x003ca400011b7983 */ /* 0x000ee80000300800 */
[----:B------:R1:W-:Y:S01]  /*ef490*/  LDGSTS.E [R3+0x4ea80], desc[UR76][R20.64], P1 ;  /* 0x4ea8000014037fae */ /* 0x0003e200089a104c */
[----:B--2---:R-:W-:-:S02]  /*ef4a0*/  IADD3 R35, P2, PT, R35, UR12, RZ ;  /* 0x0000000c23237c10 */ /* 0x004fc4000ff5e0ff */
[----:B------:R-:W-:-:S03]  /*ef4b0*/  IADD3 R25, P3, PT, R25, UR12, RZ ;  /* 0x0000000c19197c10 */ /* 0x000fc6000ff7e0ff */
[----:B------:R-:W-:Y:S01]  /*ef4c0*/  STL [R1+0x3c28], R35 ;  /* 0x003c282301007387 */ /* 0x000fe20000100800 */
[----:B------:R-:W-:-:S03]  /*ef4d0*/  IADD3.X R37, PT, PT, R37, UR11, RZ, P2, !PT ;  /* 0x0000000b25257c10 */ /* 0x000fc600097fe4ff */
[----:B------:R2:W-:Y:S01]  /*ef4e0*/  STL [R1+0x3c1c], R26 ;  /* 0x003c1c1a01007387 */ /* 0x0005e20000100800 */
[----:B-1----:R-:W-:-:S03]  /*ef4f0*/  IMAD.MOV.U32 R20, RZ, RZ, R24 ;  /* 0x000000ffff147224 */ /* 0x002fc600078e0018 */
[----:B------:R-:W3:Y:S01]  /*ef500*/  LDL.LU R30, [R1+0x3d10] ;  /* 0x003d1000011e7983 */ /* 0x000ee20000300800 */
[----:B------:R-:W-:-:S03]  /*ef510*/  IMAD.MOV.U32 R21, RZ, RZ, R26 ;  /* 0x000000ffff157224 */ /* 0x000fc600078e001a */
[----:B------:R-:W-:Y:S04]  /*ef520*/  STL [R1+0x3c90], R25 ;  /* 0x003c901901007387 */ /* 0x000fe80000100800 */
[----:B------:R-:W3:Y:S04]  /*ef530*/  LDL.LU R32, [R1+0x3d0c] ;  /* 0x003d0c0001207983 */ /* 0x000ee80000300800 */
[----:B------:R-:W-:Y:S04]  /*ef540*/  STL [R1+0x3c24], R37 ;  /* 0x003c242501007387 */ /* 0x000fe80000100800 */
[----:B------:R-:W3:Y:S04]  /*ef550*/  LDL.LU R34, [R1+0x3d18] ;  /* 0x003d180001227983 */ /* 0x000ee80000300800 */
[----:B--2---:R-:W2:Y:S04]  /*ef560*/  LDL.LU R26, [R1+0x3d20] ;  /* 0x003d2000011a7983 */ /* 0x004ea80000300800 */
[----:B------:R-:W2:Y:S04]  /*ef570*/  LDL.LU R24, [R1+0x3d28] ;  /* 0x003d280001187983 */ /* 0x000ea80000300800 */
[----:B------:R1:W-:Y:S02]  /*ef580*/  LDGSTS.E [R3+0x4eb00], desc[UR76][R20.64], P1 ;  /* 0x4eb0000014037fae */ /* 0x0003e400089a104c */
[----:B-1----:R-:W-:Y:S01]  /*ef590*/  MOV R20, R35 ;  /* 0x0000002300147202 */ /* 0x002fe20000000f00 */
[----:B------:R-:W-:-:S05]  /*ef5a0*/  IMAD.MOV.U32 R21, RZ, RZ, R37 ;  /* 0x000000ffff157224 */ /* 0x000fca00078e0025 */
[----:B------:R1:W-:Y:S02]  /*ef5b0*/  LDGSTS.E [R3+0x4eb80], desc[UR76][R20.64], P1 ;  /* 0x4eb8000014037fae */ /* 0x0003e400089a104c */
[----:B-1----:R-:W-:Y:S01]  /*ef5c0*/  IMAD.MOV.U32 R20, RZ, RZ, R25 ;  /* 0x000000ffff147224 */ /* 0x002fe200078e0019 */
[----:B------:R-:W-:Y:S02]  /*ef5d0*/  IADD3.X R28, PT, PT, R28, UR11, RZ, P3, !PT ;  /* 0x0000000b1c1c7c10 */ /* 0x000fe40009ffe4ff */
[----:B------:R-:W-:-:S05]  /*ef5e0*/  IADD3 R33, P2, PT, R33, UR12, RZ ;  /* 0x0000000c21217c10 */ /* 0x000fca000ff5e0ff */
[----:B------:R-:W-:Y:S04]  /*ef5f0*/  STL [R1+0x3c98], R33 ;  /* 0x003c982101007387 */ /* 0x000fe80000100800 */
[----:B------:R1:W-:Y:S04]  /*ef600*/  STL [R1+0x3c8c], R28 ;  /* 0x003c8c1c01007387 */ /* 0x0003e80000100800 */
[----:B------:R-:W2:Y:S01]  /*ef610*/  LDL.LU R35, [R1+0x3d14] ;  /* 0x003d140001237983 */ /* 0x000ea20000300800 */
[----:B------:R-:W-:Y:S02]  /*ef620*/  MOV R21, R28 ;  /* 0x0000001c00157202 */ /* 0x000fe40000000f00 */
[----:B----4-:R-:W-:-:S02]  /*ef630*/  IADD3.X R36, PT, PT, R36, UR11, RZ, P2, !PT ;  /* 0x0000000b24247c10 */ /* 0x010fc400097fe4ff */
[----:B------:R-:W-:-:S05]  /*ef640*/  IADD3 R29, P1, PT, R29, UR12, RZ ;  /* 0x0000000c1d1d7c10 */ /* 0x000fca000ff3e0ff */
[----:B------:R-:W-:Y:S04]  /*ef650*/  STL [R1+0x3ca0], R29 ;  /* 0x003ca01d01007387 */ /* 0x000fe80000100800 */
[----:B-1----:R-:W4:Y:S04]  /*ef660*/  LDL.LU R28, [R1+0x3d1c] ;  /* 0x003d1c00011c7983 */ /* 0x002f280000300800 */
[----:B------:R-:W-:Y:S04]  /*ef670*/  STL [R1+0x3c94], R36 ;  /* 0x003c942401007387 */ /* 0x000fe80000100800 */
[----:B------:R-:W4:Y:S01]  /*ef680*/  LDL.LU R25, [R1+0x3d24] ;  /* 0x003d240001197983 */ /* 0x000f220000300800 */
[----:B------:R-:W-:-:S04]  /*ef690*/  UISETP.GT.AND UP1, UPT, UR14, 0x79, UPT ;  /* 0x000000790e00788c */ /* 0x000fc8000bf24270 */
[----:B------:R-:W-:-:S04]  /*ef6a0*/  USEL UR10, URZ, 0x4, !UP1 ;  /* 0x00000004ff0a7887 */ /* 0x000fc8000c800000 */
[----:B------:R-:W-:-:S06]  /*ef6b0*/  USEL UR10, UR10, URZ, !UP0 ;  /* 0x000000ff0a0a7287 */ /* 0x000fcc000c000000 */
[----:B------:R-:W-:Y:S02]  /*ef6c0*/  ISETP.NE.U32.AND P0, PT, RZ, UR10, PT ;  /* 0x0000000aff007c0c */ /* 0x000fe4000bf05070 */
[----:B---3--:R-:W-:Y:S02]  /*ef6d0*/  IADD3.X R31, PT, PT, R31, UR11, RZ, P1, !PT ;  /* 0x0000000b1f1f7c10 */ /* 0x008fe40008ffe4ff */
[----:B------:R-:W-:-:S09]  /*ef6e0*/  IADD3 R23, P2, PT, R23, UR12, RZ ;  /* 0x0000000c17177c10 */ /* 0x000fd2000ff5e0ff */
[----:B------:R1:W-:Y:S01]  /*ef6f0*/  LDGSTS.E [R3+0x4f200], desc[UR76][R20.64], P0 ;  /* 0x4f20000014037fae */ /* 0x0003e200081a104c */
[----:B------:R-:W-:Y:S01]  /*ef700*/  IADD3.X R27, PT, PT, R27, UR11, RZ, P2, !PT ;  /* 0x0000000b1b1b7c10 */ /* 0x000fe200097fe4ff */
[----:B-1----:R-:W-:Y:S02]  /*ef710*/  IMAD.MOV.U32 R20, RZ, RZ, R33 ;  /* 0x000000ffff147224 */ /* 0x002fe400078e0021 */
[----:B------:R-:W-:-:S05]  /*ef720*/  IMAD.MOV.U32 R21, RZ, RZ, R36 ;  /* 0x000000ffff157224 */ /* 0x000fca00078e0024 */
[----:B------:R1:W-:Y:S01]  /*ef730*/  LDGSTS.E [R3+0x4f280], desc[UR76][R20.64], P0 ;  /* 0x4f28000014037fae */ /* 0x0003e200081a104c */
[----:B------:R-:W-:Y:S01]  /*ef740*/  UISETP.GT.AND UP1, UPT, UR14, 0x7d, UPT ;  /* 0x0000007d0e00788c */ /* 0x000fe2000bf24270 */
[----:B-1----:R-:W-:Y:S01]  /*ef750*/  MOV R20, R29 ;  /* 0x0000001d00147202 */ /* 0x002fe20000000f00 */
[----:B------:R-:W-:Y:S02]  /*ef760*/  IMAD.MOV.U32 R21, RZ, RZ, R31 ;  /* 0x000000ffff157224 */ /* 0x000fe400078e001f */
[----:B------:R-:W-:-:S03]  /*ef770*/  USEL UR10, URZ, 0x4, !UP1 ;  /* 0x00000004ff0a7887 */ /* 0x000fc6000c800000 */
[----:B------:R1:W-:Y:S01]  /*ef780*/  LDGSTS.E [R3+0x4f300], desc[UR76][R20.64], P0 ;  /* 0x4f30000014037fae */ /* 0x0003e200081a104c */
[----:B------:R-:W-:-:S03]  /*ef790*/  IADD3 R30, P2, PT, R30, UR12, RZ ;  /* 0x0000000c1e1e7c10 */ /* 0x000fc6000ff5e0ff */
[----:B------:R-:W-:Y:S01]  /*ef7a0*/  STL [R1+0x3ca8], R23 ;  /* 0x003ca81701007387 */ /* 0x000fe20000100800 */
[----:B------:R-:W-:Y:S01]  /*ef7b0*/  USEL UR10, UR10, URZ, !UP0 ;  /* 0x000000ff0a0a7287 */ /* 0x000fe2000c000000 */
[----:B-1----:R-:W-:Y:S01]  /*ef7c0*/  IMAD.MOV.U32 R20, RZ, RZ, R23 ;  /* 0x000000ffff147224 */ /* 0x002fe200078e0017 */
[----:B------:R-:W-:Y:S01]  /*ef7d0*/  MOV R21, R27 ;  /* 0x0000001b00157202 */ /* 0x000fe20000000f00 */
[----:B------:R-:W-:Y:S01]  /*ef7e0*/  STL [R1+0x3c9c], R31 ;  /* 0x003c9c1f01007387 */ /* 0x000fe20000100800 */
[----:B------:R-:W-:-:S03]  /*ef7f0*/  IADD3.X R32, PT, PT, R32, UR11, RZ, P2, !PT ;  /* 0x0000000b20207c10 */ /* 0x000fc600097fe4ff */
[----:B------:R1:W-:Y:S01]  /*ef800*/  LDGSTS.E [R3+0x4f380], desc[UR76][R20.64], P0 ;  /* 0x4f38000014037fae */ /* 0x0003e200081a104c */
[----:B------:R-:W-:-:S03]  /*ef810*/  IADD3 R34, P0, PT, R34, UR12, RZ ;  /* 0x0000000c22227c10 */ /* 0x000fc6000ff1e0ff */
[----:B------:R3:W-:Y:S01]  /*ef820*/  STL [R1+0x3ca4], R27 ;  /* 0x003ca41b01007387 */ /* 0x0007e20000100800 */
[----:B--2---:R-:W-:Y:S02]  /*ef830*/  IADD3 R26, P2, PT, R26, UR12, RZ ;  /* 0x0000000c1a1a7c10 */ /* 0x004fe4000ff5e0ff */
[----:B------:R-:W-:Y:S01]  /*ef840*/  IADD3 R24, P3, PT, R24, UR12, RZ ;  /* 0x0000000c18187c10 */ /* 0x000fe2000ff7e0ff */
[----:B---3--:R-:W2:Y:S04]  /*ef850*/  LDL.LU R27, [R1+0x2db0] ;  /* 0x002db000011b7983 */ /* 0x008ea80000300800 */
[----:B------:R-:W3:Y:S04]  /*ef860*/  LDL.LU R31, [R1+0x2db8] ;  /* 0x002db800011f7983 */ /* 0x000ee80000300800 */
[----:B------:R-:W-:Y:S01]  /*ef870*/  STL [R1+0x3d10], R30 ;  /* 0x003d101e01007387 */ /* 0x000fe20000100800 */
[----:B------:R-:W-:-:S03]  /*ef880*/  ISETP.NE.U32.AND P1, PT, RZ, UR10, PT ;  /* 0x0000000aff007c0c */ /* 0x000fc6000bf25070 */
[----:B------:R-:W3:Y:S04]  /*ef890*/  LDL.LU R29, [R1+0x2dc0] ;  /* 0x002dc000011d7983 */ /* 0x000ee80000300800 */
[----:B------:R-:W3:Y:S04]  /*ef8a0*/  LDL.LU R23, [R1+0x2dc8] ;  /* 0x002dc80001177983 */ /* 0x000ee80000300800 */
[----:B------:R-:W-:Y:S04]  /*ef8b0*/  STL [R1+0x3d18], R34 ;  /* 0x003d182201007387 */ /* 0x000fe80000100800 */
[----:B------:R1:W-:Y:S04]  /*ef8c0*/  STL [R1+0x3d0c], R32 ;  /* 0x003d0c2001007387 */ /* 0x0003e80000100800 */
[----:B------:R4:W-:Y:S01]  /*ef8d0*/  STL [R1+0x3d20], R26 ;  /* 0x003d201a01007387 */ /* 0x0009e20000100800 */
[----:B-1----:R-:W-:-:S02]  /*ef8e0*/  IMAD.MOV.U32 R21, RZ, RZ, R32 ;  /* 0x000000ffff157224 */ /* 0x002fc400078e0020 */
[----:B------:R-:W-:-:S05]  /*ef8f0*/  IMAD.MOV.U32 R20, RZ, RZ, R30 ;  /* 0x000000ffff147224 */ /* 0x000fca00078e001e */
[----:B------:R1:W-:Y:S02]  /*ef900*/  LDGSTS.E [R3+0x4fa00], desc[UR76][R20.64], P1 ;  /* 0x4fa0000014037fae */ /* 0x0003e400089a104c */
[----:B-1----:R-:W-:Y:S02]  /*ef910*/  MOV R20, R34 ;  /* 0x0000002200147202 */ /* 0x002fe40000000f00 */
[----:B------:R-:W-:-:S05]  /*ef920*/  IADD3.X R35, PT, PT, R35, UR11, RZ, P0, !PT ;  /* 0x0000000b23237c10 */ /* 0x000fca00087fe4ff */
[----:B------:R1:W-:Y:S04]  /*ef930*/  STL [R1+0x3d14], R35 ;  /* 0x003d142301007387 */ /* 0x0003e80000100800 */
[----:B------:R-:W-:Y:S04]  /*ef940*/  STL [R1+0x3d28], R24 ;  /* 0x003d281801007387 */ /* 0x000fe80000100800 */
[----:B------:R-:W3:Y:S04]  /*ef950*/  LDL.LU R33, [R1+0x2dac] ;  /* 0x002dac0001217983 */ /* 0x000ee80000300800 */
[----:B------:R-:W3:Y:S01]  /*ef960*/  LDL.LU R32, [R1+0x2db4] ;  /* 0x002db40001207983 */ /* 0x000ee20000300800 */
[----:B------:R-:W-:-:S03]  /*ef970*/  IMAD.MOV.U32 R21, RZ, RZ, R35 ;  /* 0x000000ffff157224 */ /* 0x000fc600078e0023 */
[----:B------:R-:W3:Y:S04]  /*ef980*/  LDL.LU R30, [R1+0x2dbc] ;  /* 0x002dbc00011e7983 */ /* 0x000ee80000300800 */
[----:B------:R1:W-:Y:S02]  /*ef990*/  LDGSTS.E [R3+0x4fa80], desc[UR76][R20.64], P1 ;  /* 0x4fa8000014037fae */ /* 0x0003e400089a104c */
[----:B-1----:R-:W-:Y:S01]  /*ef9a0*/  IMAD.MOV.U32 R20, RZ, RZ, R26 ;  /* 0x000000ffff147224 */ /* 0x002fe200078e001a */
[----:B----4-:R-:W-:Y:S02]  /*ef9b0*/  IADD3.X R28, PT, PT, R28, UR11, RZ, P2, !PT ;  /* 0x0000000b1c1c7c10 */ /* 0x010fe400097fe4ff */
[----:B------:R-:W-:-:S03]  /*ef9c0*/  IADD3.X R25, PT, PT, R25, UR11, RZ, P3, !PT ;  /* 0x0000000b19197c10 */ /* 0x000fc60009ffe4ff */
[----:B------:R-:W-:Y:S04]  /*ef9d0*/  STL [R1+0x3d1c], R28 ;  /* 0x003d1c1c01007387 */ /* 0x000fe80000100800 */
[----:B------:R1:W-:Y:S04]  /*ef9e0*/  STL [R1+0x3d24], R25 ;  /* 0x003d241901007387 */ /* 0x0003e80000100800 */
[----:B------:R-:W4:Y:S04]  /*ef9f0*/  LDL.LU R26, [R1+0x2dc4] ;  /* 0x002dc400011a7983 */ /* 0x000f280000300800 */
[----:B------:R-:W4:Y:S01]  /*efa00*/  LDL.LU R36, [R1+0x2e30] ;  /* 0x002e300001247983 */ /* 0x000f220000300800 */
[----:B------:R-:W-:Y:S01]  /*efa10*/  UISETP.GT.AND UP1, UPT, UR14, 0x2, UPT ;  /* 0x000000020e00788c */ /* 0x000fe2000bf24270 */
[----:B------:R-:W-:-:S02]  /*efa20*/  MOV R21, R28 ;  /* 0x0000001c00157202 */ /* 0x000fc40000000f00 */
[----:B------:R-:W4:Y:S01]  /*efa30*/  LDL.LU R37, [R1+0x2e2c] ;  /* 0x002e2c0001257983 */ /* 0x000f220000300800 */
[----:B------:R-:W-:-:S03]  /*efa40*/  USEL UR10, URZ, 0x4, !UP1 ;  /* 0x00000004ff0a7887 */ /* 0x000fc6000c800000 */
[----:B------:R1:W-:Y:S01]  /*efa50*/  LDGSTS.E [R3+0x4fb00], desc[UR76][R20.64], P1 ;  /* 0x4fb0000014037fae */ /* 0x0003e200089a104c */
[----:B------:R-:W-:-:S03]  /*efa60*/  USEL UR10, UR10, URZ, !UP0 ;  /* 0x000000ff0a0a7287 */ /* 0x000fc6000c000000 */
[----:B------:R-:W4:Y:S01]  /*efa70*/  LDL.LU R35, [R1+0x2e34] ;  /* 0x002e340001237983 */ /* 0x000f220000300800 */
[----:B-1----:R-:W-:Y:S02]  /*efa80*/  IMAD.MOV.U32 R20, RZ, RZ, R24 ;  /* 0x000000ffff147224 */ /* 0x002fe400078e0018 */
[----:B------:R-:W-:Y:S01]  /*efa90*/  IMAD.MOV.U32 R21, RZ, RZ, R25 ;  /* 0x000000ffff157224 */ /* 0x000fe200078e0019 */
[----:B------:R-:W-:Y:S01]  /*efaa0*/  ISETP.NE.U32.AND P0, PT, RZ, UR10, PT ;  /* 0x0000000aff007c0c */ /* 0x000fe2000bf05070 */
[----:B------:R-:W4:Y:S04]  /*efab0*/  LDL.LU R25, [R1+0x2e38] ;  /* 0x002e380001197983 */ /* 0x000f280000300800 */
[----:B------:R1:W-:Y:S04]  /*efac0*/  LDGSTS.E [R3+0x4fb80], desc[UR76][R20.64], P1 ;  /* 0x4fb8000014037fae */ /* 0x0003e800089a104c */
[----:B------:R-:W4:Y:S04]  /*efad0*/  LDL.LU R28, [R1+0x2e40] ;  /* 0x002e4000011c7983 */ /* 0x000f280000300800 */
[----:B------:R-:W4:Y:S01]  /*efae0*/  LDL.LU R24, [R1+0x2e48] ;  /* 0x002e480001187983 */ /* 0x000f220000300800 */
[----:B-1----:R-:W-:-:S04]  /*efaf0*/  LOP3.LUT R3, R22, 0x40, RZ, 0x3c, !PT ;  /* 0x0000004016037812 */ /* 0x002fc800078e3cff */
[----:B------:R-:W-:Y:S02]  /*efb00*/  IADD3 R3, PT, PT, R3, UR15, RZ ;  /* 0x0000000f03037c10 */ /* 0x000fe4000fffe0ff */
[----:B--2---:R-:W-:Y:S02]  /*efb10*/  IADD3 R27, P1, PT, R27, UR12, RZ ;  /* 0x0000000c1b1b7c10 */ /* 0x004fe4000ff3e0ff */
[----:B---3--:R-:W-:-:S03]  /*efb20*/  IADD3 R31, P2, PT, R31, UR12, RZ ;  /* 0x0000000c1f1f7c10 */ /* 0x008fc6000ff5e0ff */
[----:B------:R1:W-:Y:S01]  /*efb30*/  STL [R1+0x2db0], R27 ;  /* 0x002db01b01007387 */ /* 0x0003e20000100800 */
[----:B------:R-:W-:-:S03]  /*efb40*/  IADD3 R29, P3, PT, R29, UR12, RZ ;  /* 0x0000000c1d1d7c10 */ /* 0x000fc6000ff7e0ff */
[----:B------:R-:W-:Y:S01]  /*efb50*/  STL [R1+0x2db8], R31 ;  /* 0x002db81f01007387 */ /* 0x000fe20000100800 */
[----:B------:R-:W-:-:S03]  /*efb60*/  IADD3 R23, P4, PT, R23, UR12, RZ ;  /* 0x0000000c17177c10 */ /* 0x000fc6000ff9e0ff */
[----:B------:R-:W-:Y:S01]  /*efb70*/  STL [R1+0x2dc0], R29 ;  /* 0x002dc01d01007387 */ /* 0x000fe20000100800 */
[----:B------:R-:W-:-:S03]  /*efb80*/  IMAD.MOV.U32 R20, RZ, RZ, R27 ;  /* 0x000000ffff147224 */ /* 0x000fc600078e001b */
[----:B------:R-:W-:Y:S01]  /*efb90*/  STL [R1+0x2dc8], R23 ;  /* 0x002dc81701007387 */ /* 0x000fe20000100800 */
[----:B------:R-:W-:Y:S02]  /*efba0*/  IADD3.X R33, PT, PT, R33, UR11, RZ, P1, !PT ;  /* 0x0000000b21217c10 */ /* 0x000fe40008ffe4ff */
[----:B------:R-:W-:-:S03]  /*efbb0*/  IADD3.X R32, PT, PT, R32, UR11, RZ, P2, !PT ;  /* 0x0000000b20207c10 */ /* 0x000fc600097fe4ff */
[----:B------:R2:W-:Y:S01]  /*efbc0*/  STL [R1+0x2dac], R33 ;  /* 0x002dac2101007387 */ /* 0x0005e20000100800 */
[----:B------:R-:W-:-:S03]  /*efbd0*/  IMAD.MOV.U32 R21, RZ, RZ, R33 ;  /* 0x000000ffff157224 */ /* 0x000fc600078e0021 */
[----:B------:R-:W3:Y:S04]  /*efbe0*/  LDL.LU R34, [R1+0x2e3c] ;  /* 0x002e3c0001227983 */ /* 0x000ee80000300800 */
[----:B------:R-:W-:Y:S04]  /*efbf0*/  STL [R1+0x2db4], R32 ;  /* 0x002db42001007387 */ /* 0x000fe80000100800 */
[----:B-1----:R-:W3:Y:S01]  /*efc00*/  LDL.LU R27, [R1+0x2e44] ;  /* 0x002e4400011b7983 */ /* 0x002ee20000300800 */
[----:B------:R-:W-:-:S03]  /*efc10*/  IADD3.X R30, PT, PT, R30, UR11, RZ, P3, !PT ;  /* 0x0000000b1e1e7c10 */ /* 0x000fc60009ffe4ff */
[----:B------:R1:W-:Y:S02]  /*efc20*/  LDGSTS.E [R3+0x40400], desc[UR76][R20.64], P0 ;  /* 0x4040000014037fae */ /* 0x0003e400081a104c */
[----:B-1----:R-:W-:Y:S01]  /*efc30*/  MOV R20, R31 ;  /* 0x0000001f00147202 */ /* 0x002fe20000000f00 */
[----:B------:R-:W-:-:S05]  /*efc40*/  IMAD.MOV.U32 R21, RZ, RZ, R32 ;  /* 0x000000ffff157224 */ /* 0x000fca00078e0020 */
[----:B------:R1:W-:Y:S04]  /*efc50*/  LDGSTS.E [R3+0x40480], desc[UR76][R20.64], P0 ;  /* 0x4048000014037fae */ /* 0x0003e800081a104c */
[----:B------:R-:W-:Y:S01]  /*efc60*/  STL [R1+0x2dbc], R30 ;  /* 0x002dbc1e01007387 */ /* 0x000fe20000100800 */
[----:B----4-:R-:W-:Y:S01]  /*efc70*/  IADD3.X R26, PT, PT, R26, UR11, RZ, P4, !PT ;  /* 0x0000000b1a1a7c10 */ /* 0x010fe2000a7fe4ff */
[----:B-1----:R-:W-:Y:S01]  /*efc80*/  IMAD.MOV.U32 R20, RZ, RZ, R29 ;  /* 0x000000ffff147224 */ /* 0x002fe200078e001d */
[----:B------:R-:W-:Y:S02]  /*efc90*/  MOV R21, R30 ;  /* 0x0000001e00157202 */ /* 0x000fe40000000f00 */
[----:B------:R-:W-:Y:S01]  /*efca0*/  IADD3 R36, P2, PT, R36, UR12, RZ ;  /* 0x0000000c24247c10 */ /* 0x000fe2000ff5e0ff */
[----:B------:R1:W-:Y:S04]  /*efcb0*/  STL [R1+0x2dc4], R26 ;  /* 0x002dc41a01007387 */ /* 0x0003e80000100800 */
[----:B------:R4:W-:Y:S04]  /*efcc0*/  LDGSTS.E [R3+0x40500], desc[UR76][R20.64], P0 ;  /* 0x4050000014037fae */ /* 0x0009e800081a104c */
[----:B--2---:R-:W2:Y:S01]  /*efcd0*/  LDL.LU R33, [R1+0x2eac] ;  /* 0x002eac0001217983 */ /* 0x004ea20000300800 */
[----:B----4-:R-:W-:-:S03]  /*efce0*/  IMAD.MOV.U32 R21, RZ, RZ, R26 ;  /* 0x000000ffff157224 */ /* 0x010fc600078e001a */
[----:B-1----:R-:W4:Y:S04]  /*efcf0*/  LDL.LU R26, [R1+0x2eb0] ;  /* 0x002eb000011a7983 */ /* 0x002f280000300800 */
[----:B------:R-:W-:Y:S01]  /*efd00*/  STL [R1+0x2e30], R36 ;  /* 0x002e302401007387 */ /* 0x000fe20000100800 */
[----:B------:R-:W-:-:S03]  /*efd10*/  IMAD.MOV.U32 R20, RZ, RZ, R23 ;  /* 0x000000ffff147224 */ /* 0x000fc600078e0017 */
[----:B------:R-:W2:Y:S04]  /*efd20*/  LDL.LU R32, [R1+0x2eb4] ;  /* 0x002eb40001207983 */ /* 0x000ea80000300800 */
[----:B------:R-:W2:Y:S04]  /*efd30*/  LDL.LU R31, [R1+0x2eb8] ;  /* 0x002eb800011f7983 */ /* 0x000ea80000300800 */
[----:B------:R-:W2:Y:S04]  /*efd40*/  LDL.LU R30, [R1+0x2ebc] ;  /* 0x002ebc00011e7983 */ /* 0x000ea80000300800 */
[----:B------:R-:W2:Y:S04]  /*efd50*/  LDL.LU R29, [R1+0x2ec0] ;  /* 0x002ec000011d7983 */ /* 0x000ea80000300800 */
[----:B------:R-:W2:Y:S01]  /*efd60*/  LDL.LU R23, [R1+0x2ec8] ;  /* 0x002ec80001177983 */ /* 0x000ea20000300800 */
[----:B------:R-:W-:Y:S01]  /*efd70*/  UISETP.GT.AND UP1, UPT, UR14, 0x6, UPT ;  /* 0x000000060e00788c */ /* 0x000fe2000bf24270 */
[----:B------:R-:W-:-:S02]  /*efd80*/  IADD3.X R37, PT, PT, R37, UR11, RZ, P2, !PT ;  /* 0x0000000b25257c10 */ /* 0x000fc400097fe4ff */
[----:B------:R1:W-:Y:S01]  /*efd90*/  LDGSTS.E [R3+0x40580], desc[UR76][R20.64], P0 ;  /* 0x4058000014037fae */ /* 0x0003e200081a104c */
[----:B------:R-:W-:-:S04]  /*efda0*/  USEL UR10, URZ, 0x4, !UP1 ;  /* 0x00000004ff0a7887 */ /* 0x000fc8000c800000 */
[----:B------:R-:W-:-:S06]  /*efdb0*/  USEL UR10, UR10, URZ, !UP0 ;  /* 0x000000ff0a0a7287 */ /* 0x000fcc000c000000 */
[----:B------:R-:W-:Y:S02]  /*efdc0*/  ISETP.NE.U32.AND P1, PT, RZ, UR10, PT ;  /* 0x0000000aff007c0c */ /* 0x000fe4000bf25070 */
[----:B------:R-:W-:Y:S01]  /*efdd0*/  IADD3 R25, P0, PT, R25, UR12, RZ ;  /* 0x0000000c19197c10 */ /* 0x000fe2000ff1e0ff */
[----:B-1----:R-:W-:Y:S01]  /*efde0*/  IMAD.MOV.U32 R21, RZ, RZ, R37 ;  /* 0x000000ffff157224 */ /* 0x002fe200078e0025 */
[----:B------:R-:W-:Y:S02]  /*efdf0*/  MOV R20, R36 ;  /* 0x0000002400147202 */ /* 0x000fe40000000f00 */
[----:B------:R-:W-:Y:S02]  /*efe00*/  IADD3 R28, P2, PT, R28, UR12, RZ ;  /* 0x0000000c1c1c7c10 */ /* 0x000fe4000ff5e0ff */
[----:B------:R-:W-:Y:S01]  /*efe10*/  IADD3.X R35, PT, PT, R35, UR11, RZ, P0, !PT ;  /* 0x0000000b23237c10 */ /* 0x000fe200087fe4ff */
[----:B------:R1:W-:Y:S01]  /*efe20*/  STL [R1+0x2e38], R25 ;  /* 0x002e381901007387 */ /* 0x0003e20000100800 */
[----:B------:R-:W-:-:S03]  /*efe30*/  IADD3 R24, P3, PT, R24, UR12, RZ ;  /* 0x0000000c18187c10 */ /* 0x000fc6000ff7e0ff */
[----:B------:R1:W-:Y:S04]  /*efe40*/  LDGSTS.E [R3+0x40c00], desc[UR76][R20.64], P1 ;  /* 0x40c0000014037fae */ /* 0x0003e800089a104c */
[----:B------:R3:W-:Y:S04]  /*efe50*/  STL [R1+0x2e2c], R37 ;  /* 0x002e2c2501007387 */ /* 0x0007e80000100800 */
[----:B------:R-:W-:Y:S01]  /*efe60*/  STL [R1+0x2e40], R28 ;  /* 0x002e401c01007387 */ /* 0x000fe20000100800 */
[----:B-1----:R-:W-:Y:S01]  /*efe70*/  IMAD.MOV.U32 R20, RZ, RZ, R25 ;  /* 0x000000ffff147224 */ /* 0x002fe200078e0019 */
[----:B------:R-:W-:-:S02]  /*efe80*/  MOV R21, R35 ;  /* 0x0000002300157202 */ /* 0x000fc40000000f00 */
[----:B------:R1:W-:Y:S04]  /*efe90*/  STL [R1+0x2e34], R35 ;  /* 0x002e342301007387 */ /* 0x0003e80000100800 */
[----:B------:R-:W-:Y:S04]  /*efea0*/  STL [R1+0x2e48], R24 ;  /* 0x002e481801007387 */ /* 0x000fe80000100800 */
[----:B------:R1:W-:Y:S02]  /*efeb0*/  LDGSTS.E [R3+0x40c80], desc[UR76][R20.64], P1 ;  /* 0x40c8000014037fae */ /* 0x0003e400089a104c */
[----:B-1----:R-:W-:Y:S01]  /*efec0*/  IMAD.MOV.U32 R20, RZ, RZ, R28 ;  /* 0x000000ffff147224 */ /* 0x002fe200078e001c */
[----:B---3--:R-:W-:-:S05]  /*efed0*/  IADD3.X R34, PT, PT, R34, UR11, RZ, P2, !PT ;  /* 0x0000000b22227c10 */ /* 0x008fca00097fe4ff */
[----:B------:R-:W-:Y:S01]  /*efee0*/  STL [R1+0x2e3c], R34 ;  /* 0x002e3c2201007387 */ /* 0x000fe20000100800 */
[----:B------:R-:W-:-:S03]  /*efef0*/  IADD3.X R27, PT, PT, R27, UR11, RZ, P3, !PT ;  /* 0x0000000b1b1b7c10 */ /* 0x000fc60009ffe4ff */
[----:B------:R-:W3:Y:S01]  /*eff00*/  LDL.LU R25, [R1+0x2ec4] ;  /* 0x002ec40001197983 */ /* 0x000ee20000300800 */
[----:B------:R-:W-:-:S03]  /*eff10*/  IMAD.MOV.U32 R21, RZ, RZ, R34 ;  /* 0x000000ffff157224 */ /* 0x000fc600078e0022 */
[----:B------:R1:W-:Y:S04]  /*eff20*/  STL [R1+0x2e44], R27 ;  /* 0x002e441b01007387 */ /* 0x0003e80000100800 */
[----:B------:R-:W3:Y:S04]  /*eff30*/  LDL.LU R36, [R1+0x2f30] ;  /* 0x002f300001247983 */ /* 0x000ee80000300800 */
[----:B------:R1:W-:Y:S04]  /*eff40*/  LDGSTS.E [R3+0x40d00], desc[UR76][R20.64], P1 ;  /* 0x40d0000014037fae */ /* 0x0003e800089a104c */
[----:B------:R-:W3:Y:S04]  /*eff50*/  LDL.LU R37, [R1+0x2f2c] ;  /* 0x002f2c0001257983 */ /* 0x000ee80000300800 */
[----:B------:R-:W3:Y:S01]  /*eff60*/  LDL.LU R35, [R1+0x2f34] ;  /* 0x002f340001237983 */ /* 0x000ee20000300800 */
[----:B-1----:R-:W-:Y:S01]  /*eff70*/  MOV R20, R24 ;  /* 0x0000001800147202 */ /* 0x002fe20000000f00 */
[----:B------:R-:W-:-:S02]  /*eff80*/  IMAD.MOV.U32 R21, RZ, RZ, R27 ;  /* 0x000000ffff157224 */ /* 0x000fc400078e001b */
[----:B------:R-:W3:Y:S04]  /*eff90*/  LDL.LU R27, [R1+0x2f38] ;  /* 0x002f3800011b7983 */ /* 0x000ee80000300800 */
[----:B------:R1:W-:Y:S04]  /*effa0*/  LDGSTS.E [R3+0x40d80], desc[UR76][R20.64], P1 ;  /* 0x40d8000014037fae */ /* 0x0003e800089a104c */
[----:B------:R-:W3:Y:S04]  /*effb0*/  LDL.LU R28, [R1+0x2f40] ;  /* 0x002f4000011c7983 */ /* 0x000ee80000300800 */
[----:B------:R-:W3:Y:S01]  /*effc0*/  LDL.LU R24, [R1+0x2f48] ;  /* 0x002f480001187983 */ /* 0x000ee20000300800 */
[----:B----4-:R-:W-:-:S04]  /*effd0*/  IADD3 R26, P1, PT, R26, UR12, RZ ;  /* 0x0000000c1a1a7c10 */ /* 0x010fc8000ff3e0ff */
[----:B--2---:R-:W-:Y:S01]  /*effe0*/  IADD3.X R33, PT, PT, R33, UR11, RZ, P1, !PT ;  /* 0x0000000b21217c10 */ /* 0x004fe20008ffe4ff */
        /* <DEDUP_REMOVED lines=12> */
[----:B------:R-:W3:Y:S04]  /*f00b0*/  LDL.LU R34, [R1+0x2f3c] ;  /* 0x002f3c0001227983 */ /* 0x000ee80000300800 */
        /* <DEDUP_REMOVED lines=8> */
[----:B------:R1:W-:Y:S02]  /*f0140*/  LDGSTS.E [R3+0x41400], desc[UR76][R20.64], P0 ;  /* 0x4140000014037fae */ /* 0x0003e400081a104c */
[----:B-1----:R-:W-:Y:S02]  /*f0150*/  IMAD.MOV.U32 R20, RZ, RZ, R31 ;  /* 0x000000ffff147224 */ /* 0x002fe400078e001f */
[----:B------:R-:W-:-:S05]  /*f0160*/  IMAD.MOV.U32 R21, RZ, RZ, R32 ;  /* 0x000000ffff157224 */ /* 0x000fca00078e0020 */
[----:B------:R1:W-:Y:S01]  /*f0170*/  LDGSTS.E [R3+0x41480], desc[UR76][R20.64], P0 ;  /* 0x4148000014037fae */ /* 0x0003e200081a104c */
[----:B------:R-:W-:Y:S01]  /*f0180*/  USEL UR10, URZ, 0x4, !UP1 ;  /* 0x00000004ff0a7887 */ /* 0x000fe2000c800000 */
[----:B-1----:R-:W-:Y:S01]  /*f0190*/  MOV R20, R29 ;  /* 0x0000001d00147202 */ /* 0x002fe20000000f00 */
[----:B------:R-:W-:-:S05]  /*f01a0*/  IMAD.MOV.U32 R21, RZ, RZ, R30 ;  /* 0x000000ffff157224 */ /* 0x000fca00078e001e */
[----:B------:R1:W-:Y:S01]  /*f01b0*/  LDGSTS.E [R3+0x41500], desc[UR76][R20.64], P0 ;  /* 0x4150000014037fae */ /* 0x0003e200081a104c */
[----:B------:R-:W-:Y:S01]  /*f01c0*/  USEL UR10, UR10, URZ, !UP0 ;  /* 0x000000ff0a0a7287 */ /* 0x000fe2000c000000 */
[----:B-1----:R-:W-:Y:S01]  /*f01d0*/  IMAD.MOV.U32 R20, RZ, RZ, R23 ;  /* 0x000000ffff147224 */ /* 0x002fe200078e0017 */
[----:B---3--:R-:W-:-:S04]  /*f01e0*/  IADD3.X R25, PT, PT, R25, UR11, RZ, P1, !PT ;  /* 0x0000000b19197c10 */ /* 0x008fc80008ffe4ff */
[----:B------:R-:W-:Y:S01]  /*f01f0*/  MOV R21, R25 ;  /* 0x0000001900157202 */ /* 0x000fe20000000f00 */
[----:B------:R1:W-:Y:S01]  /*f0200*/  STL [R1+0x2ec4], R25 ;  /* 0x002ec41901007387 */ /* 0x0003e20000100800 */
[----:B------:R-:W-:-:S03]  /*f0210*/  IADD3 R36, P2, PT, R36, UR12, RZ ;  /* 0x0000000c24247c10 */ /* 0x000fc6000ff5e0ff */
[----:B----4-:R-:W3:Y:S01]  /*f0220*/  LDL.LU R33, [R1+0x2fac] ;  /* 0x002fac0001217983 */ /* 0x010ee20000300800 */
[----:B------:R-:W-:-:S03]  /*f0230*/  ISETP.NE.U32.AND P1, PT, RZ, UR10, PT ;  /* 0x0000000aff007c0c */ /* 0x000fc6000bf25070 */
[----:B------:R4:W-:Y:S04]  /*f0240*/  LDGSTS.E [R3+0x41580], desc[UR76][R20.64], P0 ;  /* 0x4158000014037fae */ /* 0x0009e800081a104c */
[----:B-1----:R-:W3:Y:S04]  /*f0250*/  LDL.LU R25, [R1+0x2fb0] ;  /* 0x002fb00001197983 */ /* 0x002ee80000300800 */
[----:B------:R-:W-:Y:S04]  /*f0260*/  STL [R1+0x2f30], R36 ;  /* 0x002f302401007387 */ /* 0x000fe80000100800 */
[----:B------:R-:W3:Y:S04]  /*f0270*/  LDL.LU R32, [R1+0x2fb4] ;  /* 0x002fb40001207983 */ /* 0x000ee80000300800 */
[----:B------:R-:W3:Y:S04]  /*f0280*/  LDL.LU R31, [R1+0x2fb8] ;  /* 0x002fb800011f7983 */ /* 0x000ee80000300800 */
[----:B------:R-:W3:Y:S04]  /*f0290*/  LDL.LU R30, [R1+0x2fbc] ;  /* 0x002fbc00011e7983 */ /* 0x000ee80000300800 */
[----:B------:R-:W3:Y:S04]  /*f02a0*/  LDL.LU R29, [R1+0x2fc0] ;  /* 0x002fc000011d7983 */ /* 0x000ee80000300800 */
[----:B------:R-:W3:Y:S01]  /*f02b0*/  LDL.LU R23, [R1+0x2fc8] ;  /* 0x002fc80001177983 */ /* 0x000ee20000300800 */
[----:B------:R-:W-:-:S02]  /*f02c0*/  IADD3 R27, P0, PT, R27, UR12, RZ ;  /* 0x0000000c1b1b7c10 */ /* 0x000fc4000ff1e0ff */
[----:B------:R-:W-:Y:S02]  /*f02d0*/  IADD3.X R37, PT, PT, R37, UR11, RZ, P2, !PT ;  /* 0x0000000b25257c10 */ /* 0x000fe400097fe4ff */
[----:B------:R-:W-:Y:S01]  /*f02e0*/  IADD3 R28, P2, PT, R28, UR12, RZ ;  /* 0x0000000c1c1c7c10 */ /* 0x000fe2000ff5e0ff */
[----:B----4-:R-:W-:Y:S01]  /*f02f0*/  IMAD.MOV.U32 R20, RZ, RZ, R36 ;  /* 0x000000ffff147224 */ /* 0x010fe200078e0024 */
[----:B------:R-:W-:Y:S01]  /*f0300*/  IADD3.X R35, PT, PT, R35, UR11, RZ, P0, !PT ;  /* 0x0000000b23237c10 */ /* 0x000fe200087fe4ff */
[----:B------:R-:W-:Y:S01]  /*f0310*/  IMAD.MOV.U32 R21, RZ, RZ, R37 ;  /* 0x000000ffff157224 */ /* 0x000fe200078e0025 */
[----:B------:R-:W-:Y:S01]  /*f0320*/  IADD3 R24, P3, PT, R24, UR12, RZ ;  /* 0x0000000c18187c10 */ /* 0x000fe2000ff7e0ff */
[----:B------:R1:W-:Y:S04]  /*f0330*/  STL [R1+0x2f38], R27 ;  /* 0x002f381b01007387 */ /* 0x0003e80000100800 */
[----:B------:R4:W-:Y:S04]  /*f0340*/  STL [R1+0x2f2c], R37 ;  /* 0x002f2c2501007387 */ /* 0x0009e80000100800 */
        /* <DEDUP_REMOVED lines=8> */
[----:B------:R-:W2:Y:S04]  /*f03d0*/  LDL.LU R27, [R1+0x2fc4] ;  /* 0x002fc400011b7983 */ /* 0x000ea80000300800 */
[----:B------:R1:W-:Y:S04]  /*f03e0*/  STL [R1+0x2f44], R26 ;  /* 0x002f441a01007387 */ /* 0x0003e80000100800 */
[----:B------:R-:W2:Y:S01]  /*f03f0*/  LDL.LU R36, [R1+0x3030] ;  /* 0x0030300001247983 */ /* 0x000ea20000300800 */
[----:B------:R-:W-:Y:S01]  /*f0400*/  IMAD.MOV.U32 R21, RZ, RZ, R35 ;  /* 0x000000ffff157224 */ /* 0x000fe200078e0023 */
[----:B------:R-:W-:-:S02]  /*f0410*/  UISETP.GT.AND UP1, UPT, UR14, 0x12, UPT ;  /* 0x000000120e00788c */ /* 0x000fc4000bf24270 */
[----:B----4-:R-:W4:Y:S04]  /*f0420*/  LDL.LU R37, [R1+0x302c] ;  /* 0x00302c0001257983 */ /* 0x010f280000300800 */
[----:B------:R1:W-:Y:S01]  /*f0430*/  LDGSTS.E [R3+0x41c80], desc[UR76][R20.64], P1 ;  /* 0x41c8000014037fae */ /* 0x0003e200089a104c */
[----:B------:R-:W-:-:S03]  /*f0440*/  USEL UR10, URZ, 0x4, !UP1 ;  /* 0x00000004ff0a7887 */ /* 0x000fc6000c800000 */
[----:B------:R-:W4:Y:S01]  /*f0450*/  LDL.LU R35, [R1+0x3034] ;  /* 0x0030340001237983 */ /* 0x000f220000300800 */
[----:B-1----:R-:W-:Y:S01]  /*f0460*/  IMAD.MOV.U32 R20, RZ, RZ, R28 ;  /* 0x000000ffff147224 */ /* 0x002fe200078e001c */
[----:B------:R-:W-:-:S05]  /*f0470*/  MOV R21, R34 ;  /* 0x0000002200157202 */ /* 0x000fca0000000f00 */
[----:B------:R1:W-:Y:S01]  /*f0480*/  LDGSTS.E [R3+0x41d00], desc[UR76][R20.64], P1 ;  /* 0x41d0000014037fae */ /* 0x0003e200089a104c */
[----:B------:R-:W-:Y:S01]  /*f0490*/  USEL UR10, UR10, URZ, !UP0 ;  /* 0x000000ff0a0a7287 */ /* 0x000fe2000c000000 */
[----:B-1----:R-:W-:Y:S02]  /*f04a0*/  IMAD.MOV.U32 R20, RZ, RZ, R24 ;  /* 0x000000ffff147224 */ /* 0x002fe400078e0018 */
[----:B------:R-:W-:-:S03]  /*f04b0*/  IMAD.MOV.U32 R21, RZ, RZ, R26 ;  /* 0x000000ffff157224 */ /* 0x000fc600078e001a */
[----:B------:R-:W-:Y:S01]  /*f04c0*/  ISETP.NE.U32.AND P0, PT, RZ, UR10, PT ;  /* 0x0000000aff007c0c */ /* 0x000fe2000bf05070 */
        /* <DEDUP_REMOVED lines=27> */
[----:B------:R-:W-:Y:S01]  /*f0680*/  IMAD.MOV.U32 R21, RZ, RZ, R30 ;  /* 0x000000ffff157224 */ /* 0x000fe200078e001e */
[----:B--2---:R-:W-:-:S04]  /*f0690*/  IADD3.X R27, PT, PT, R27, UR11, RZ, P1, !PT ;  /* 0x0000000b1b1b7c10 */ /* 0x004fc80008ffe4ff */
[----:B------:R1:W-:Y:S04]  /*f06a0*/  LDGSTS.E [R3+0x42500], desc[UR76][R20.64], P0 ;  /* 0x4250000014037fae */ /* 0x0003e800081a104c */
[----:B------:R2:W-:Y:S01]  /*f06b0*/  STL [R1+0x2fc4], R27 ;  /* 0x002fc41b01007387 */ /* 0x0005e20000100800 */
[----:B------:R-:W-:-:S03]  /*f06c0*/  IADD3 R36, P2, PT, R36, UR12, RZ ;  /* 0x0000000c24247c10 */ /* 0x000fc6000ff5e0ff */
[----:B------:R-:W3:Y:S01]  /*f06d0*/  LDL.LU R33, [R1+0x30ac] ;  /* 0x0030ac0001217983 */ /* 0x000ee20000300800 */
[----:B-1----:R-:W-:-:S03]  /*f06e0*/  IMAD.MOV.U32 R21, RZ, RZ, R27 ;  /* 0x000000ffff157224 */ /* 0x002fc600078e001b */
[----:B--2---:R-:W2:Y:S04]  /*f06f0*/  LDL.LU R27, [R1+0x30b0] ;  /* 0x0030b000011b7983 */ /* 0x004ea80000300800 */
[----:B------:R-:W-:Y:S01]  /*f0700*/  STL [R1+0x3030], R36 ;  /* 0x0030302401007387 */ /* 0x000fe20000100800 */
[----:B------:R-:W-:-:S03]  /*f0710*/  MOV R20, R23 ;  /* 0x0000001700147202 */ /* 0x000fc60000000f00 */
[----:B------:R-:W2:Y:S04]  /*f0720*/  LDL.LU R32, [R1+0x30b4] ;  /* 0x0030b40001207983 */ /* 0x000ea80000300800 */
[----:B------:R-:W2:Y:S04]  /*f0730*/  LDL.LU R31, [R1+0x30b8] ;  /* 0x0030b800011f7983 */ /* 0x000ea80000300800 */
[----:B------:R-:W2:Y:S04]  /*f0740*/  LDL.LU R30, [R1+0x30bc] ;  /* 0x0030bc00011e7983 */ /* 0x000ea80000300800 */
[----:B------:R-:W2:Y:S04]  /*f0750*/  LDL.LU R29, [R1+0x30c0] ;  /* 0x0030c000011d7983 */ /* 0x000ea80000300800 */
[----:B------:R-:W2:Y:S01]  /*f0760*/  LDL.LU R23, [R1+0x30c8] ;  /* 0x0030c80001177983 */ /* 0x000ea20000300800 */
[----:B------:R-:W-:Y:S01]  /*f0770*/  UISETP.GT.AND UP1, UPT, UR14, 0x16, UPT ;  /* 0x000000160e00788c */ /* 0x000fe2000bf24270 */
[----:B----4-:R-:W-:-:S02]  /*f0780*/  IADD3.X R37, PT, PT, R37, UR11, RZ, P2, !PT ;  /* 0x0000000b25257c10 */ /* 0x010fc400097fe4ff */
[----:B------:R1:W-:Y:S01]  /*f0790*/  LDGSTS.E [R3+0x42580], desc[UR76][R20.64], P0 ;  /* 0x4258000014037fae */ /* 0x0003e200081a104c */
[----:B------:R-:W-:-:S04]  /*f07a0*/  USEL UR10, URZ, 0x4, !UP1 ;  /* 0x00000004ff0a7887 */ /* 0x000fc8000c800000 */
[----:B------:R-:W-:Y:S01]  /*f07b0*/  USEL UR10, UR10, URZ, !UP0 ;  /* 0x000000ff0a0a7287 */ /* 0x000fe2000c000000 */
[----:B------:R-:W-:-:S05]  /*f07c0*/  IADD3 R26, P0, PT, R26, UR12, RZ ;  /* 0x0000000c1a1a7c10 */ /* 0x000fca000ff1e0ff */
[----:B------:R-:W-:Y:S01]  /*f07d0*/  ISETP.NE.U32.AND P1, PT, RZ, UR10, PT ;  /* 0x0000000aff007c0c */ /* 0x000fe2000bf25070 */
[----:B-1----:R-:W-:Y:S01]  /*f07e0*/  IMAD.MOV.U32 R20, RZ, RZ, R36 ;  /* 0x000000ffff147224 */ /* 0x002fe200078e0024 */
[----:B------:R-:W-:Y:S02]  /*f07f0*/  MOV R21, R37 ;  /* 0x0000002500157202 */ /* 0x000fe40000000f00 */
[----:B------:R-:W-:Y:S02]  /*f0800*/  IADD3.X R35, PT, PT, R35, UR11, RZ, P0, !PT ;  /* 0x0000000b23237c10 */ /* 0x000fe400087fe4ff */
[----:B------:R-:W-:Y:S01]  /*f0810*/  IADD3 R28, P2, PT, R28, UR12, RZ ;  /* 0x0000000c1c1c7c10 */ /* 0x000fe2000ff5e0ff */
[----:B------:R1:W-:Y:S01]  /*f0820*/  STL [R1+0x3038], R26 ;  /* 0x0030381a01007387 */ /* 0x0003e20000100800 */
[----:B------:R-:W-:-:S03]  /*f0830*/  IADD3 R24, P3, PT, R24, UR12, RZ ;  /* 0x0000000c18187c10 */ /* 0x000fc6000ff7e0ff */
[----:B------:R4:W-:Y:S04]  /*f0840*/  STL [R1+0x302c], R37 ;  /* 0x00302c2501007387 */ /* 0x0009e80000100800 */
[----:B------:R1:W-:Y:S04]  /*f0850*/  LDGSTS.E [R3+0x42c00], desc[UR76][R20.64], P1 ;  /* 0x42c0000014037fae */ /* 0x0003e800089a104c */
[----:B------:R-:W-:Y:S04]  /*f0860*/  STL [R1+0x3040], R28 ;  /* 0x0030401c01007387 */ /* 0x000fe80000100800 */
[----:B------:R3:W-:Y:S01]  /*f0870*/  STL [R1+0x3034], R35 ;  /* 0x0030342301007387 */ /* 0x0007e20000100800 */
[----:B-1----:R-:W-:-:S02]  /*f0880*/  IMAD.MOV.U32 R20, RZ, RZ, R26 ;  /* 0x000000ffff147224 */ /* 0x002fc400078e001a */
[----:B------:R-:W-:Y:S01]  /*f0890*/  IMAD.MOV.U32 R21, RZ, RZ, R35 ;  /* 0x000000ffff157224 */ /* 0x000fe200078e0023 */
[----:B------:R-:W-:Y:S04]  /*f08a0*/  STL [R1+0x3048], R24 ;  /* 0x0030481801007387 */ /* 0x000fe80000100800 */
[----:B------:R1:W-:Y:S02]  /*f08b0*/  LDGSTS.E [R3+0x42c80], desc[UR76][R20.64], P1 ;  /* 0x42c8000014037fae */ /* 0x0003e400089a104c */
[----:B-1----:R-:W-:Y:S02]  /*f08c0*/  MOV R20, R28 ;  /* 0x0000001c00147202 */ /* 0x002fe40000000f00 */
[----:B------:R-:W-:-:S05]  /*f08d0*/  IADD3.X R34, PT, PT, R34, UR11, RZ, P2, !PT ;  /* 0x0000000b22227c10 */ /* 0x000fca00097fe4ff */
[----:B------:R-:W-:Y:S01]  /*f08e0*/  STL [R1+0x303c], R34 ;  /* 0x00303c2201007387 */ /* 0x000fe20000100800 */
[----:B---3--:R-:W-:-:S03]  /*f08f0*/  IADD3.X R25, PT, PT, R25, UR11, RZ, P3, !PT ;  /* 0x0000000b19197c10 */ /* 0x008fc60009ffe4ff */
[----:B------:R-:W3:Y:S01]  /*f0900*/  LDL.LU R26, [R1+0x30c4] ;  /* 0x0030c400011a7983 */ /* 0x000ee20000300800 */
[----:B------:R-:W-:-:S03]  /*f0910*/  IMAD.MOV.U32 R21, RZ, RZ, R34 ;  /* 0x000000ffff157224 */ /* 0x000fc600078e0022 */
[----:B------:R1:W-:Y:S04]  /*f0920*/  STL [R1+0x3044], R25 ;  /* 0x0030441901007387 */ /* 0x0003e80000100800 */
[----:B------:R-:W3:Y:S04]  /*f0930*/  LDL.LU R36, [R1+0x3130] ;  /* 0x0031300001247983 */ /* 0x000ee80000300800 */
[----:B------:R1:W-:Y:S04]  /*f0940*/  LDGSTS.E [R3+0x42d00], desc[UR76][R20.64], P1 ;  /* 0x42d0000014037fae */ /* 0x0003e800089a104c */
[----:B----4-:R-:W4:Y:S04]  /*f0950*/  LDL.LU R37, [R1+0x312c] ;  /* 0x00312c0001257983 */ /* 0x010f280000300800 */
[----:B------:R-:W4:Y:S01]  /*f0960*/  LDL.LU R35, [R1+0x3134] ;  /* 0x0031340001237983 */ /* 0x000f220000300800 */
        /* <DEDUP_REMOVED lines=29> */
[----:B------:R1:W-:Y:S02]  /*f0b40*/  LDGSTS.E [R3+0x43400], desc[UR76][R20.64], P0 ;  /* 0x4340000014037fae */ /* 0x0003e400081a104c */
[----:B-1----:R-:W-:Y:S01]  /*f0b50*/  MOV R20, R31 ;  /* 0x0000001f00147202 */ /* 0x002fe20000000f00 */
[----:B------:R-:W-:-:S05]  /*f0b60*/  IMAD.MOV.U32 R21, RZ, RZ, R32 ;  /* 0x000000ffff157224 */ /* 0x000fca00078e0020 */
[----:B------:R1:W-:Y:S01]  /*f0b70*/  LDGSTS.E [R3+0x43480], desc[UR76][R20.64], P0 ;  /* 0x4348000014037fae */ /* 0x0003e200081a104c */
[----:B------:R-:W-:Y:S01]  /*f0b80*/  USEL UR10, URZ, 0x4, !UP1 ;  /* 0x00000004ff0a7887 */ /* 0x000fe2000c800000 */
[----:B-1----:R-:W-:Y:S01]  /*f0b90*/  IMAD.MOV.U32 R20, RZ, RZ, R29 ;  /* 0x000000ffff147224 */ /* 0x002fe200078e001d */
[----:B------:R-:W-:-:S05]  /*f0ba0*/  MOV R21, R30 ;  /* 0x0000001e00157202 */ /* 0x000fca0000000f00 */
[----:B------:R1:W-:Y:S01]  /*f0bb0*/  LDGSTS.E [R3+0x43500], desc[UR76][R20.64], P0 ;  /* 0x4350000014037fae */ /* 0x0003e200081a104c */
[----:B------:R-:W-:Y:S01]  /*f0bc0*/  USEL UR10, UR10, URZ, !UP0 ;  /* 0x000000ff0a0a7287 */ /* 0x000fe2000c000000 */
[----:B-1----:R-:W-:Y:S01]  /*f0bd0*/  IMAD.MOV.U32 R20, RZ, RZ, R23 ;  /* 0x000000ffff147224 */ /* 0x002fe200078e0017 */
[----:B---3--:R-:W-:-:S05]  /*f0be0*/  IADD3.X R26, PT, PT, R26, UR11, RZ, P1, !PT ;  /* 0x0000000b1a1a7c10 */ /* 0x008fca0008ffe4ff */
[----:B------:R1:W-:Y:S01]  /*f0bf0*/  STL [R1+0x30c4], R26 ;  /* 0x0030c41a01007387 */ /* 0x0003e20000100800 */
[----:B------:R-:W-:Y:S01]  /*f0c00*/  IADD3 R36, P2, PT, R36, UR12, RZ ;  /* 0x0000000c24247c10 */ /* 0x000fe2000ff5e0ff */
[----:B------:R-:W-:Y:S02]  /*f0c10*/  IMAD.MOV.U32 R21, RZ, RZ, R26 ;  /* 0x000000ffff157224 */ /* 0x000fe400078e001a */
[----:B------:R-:W3:Y:S01]  /*f0c20*/  LDL.LU R33, [R1+0x31ac] ;  /* 0x0031ac0001217983 */ /* 0x000ee20000300800 */
        /* <DEDUP_REMOVED lines=9> */
[----:B----4-:R-:W-:-:S02]  /*f0cc0*/  IADD3 R25, P0, PT, R25, UR12, RZ ;  /* 0x0000000c19197c10 */ /* 0x010fc4000ff1e0ff */
[----:B------:R-:W-:Y:S02]  /*f0cd0*/  IADD3.X R37, PT, PT, R37, UR11, RZ, P2, !PT ;  /* 0x0000000b25257c10 */ /* 0x000fe400097fe4ff */
[----:B------:R-:W-:Y:S02]  /*f0ce0*/  IADD3 R28, P2, PT, R28, UR12, RZ ;  /* 0x0000000c1c1c7c10 */ /* 0x000fe4000ff5e0ff */
[----:B------:R-:W-:Y:S01]  /*f0cf0*/  IADD3.X R35, PT, PT, R35, UR11, RZ, P0, !PT ;  /* 0x0000000b23237c10 */ /* 0x000fe200087fe4ff */
[----:B------:R-:W-:Y:S01]  /*f0d00*/  IMAD.MOV.U32 R21, RZ, RZ, R37 ;  /* 0x000000ffff157224 */ /* 0x000fe200078e0025 */
[----:B------:R-:W-:Y:S01]  /*f0d10*/  IADD3 R24, P3, PT, R24, UR12, RZ ;  /* 0x0000000c18187c10 */ /* 0x000fe2000ff7e0ff */
[----:B------:R1:W-:Y:S01]  /*f0d20*/  STL [R1+0x3138], R25 ;  /* 0x0031381901007387 */ /* 0x0003e20000100800 */
[----:B------:R-:W-:-:S03]  /*f0d30*/  MOV R20, R36 ;  /* 0x0000002400147202 */ /* 0x000fc60000000f00 */
[----:B------:R4:W-:Y:S04]  /*f0d40*/  STL [R1+0x312c], R37 ;  /* 0x00312c2501007387 */ /* 0x0009e80000100800 */
        /* <DEDUP_REMOVED lines=8> */
[----:B------:R-:W2:Y:S04]  /*f0dd0*/  LDL.LU R25, [R1+0x31c4] ;  /* 0x0031c40001197983 */ /* 0x000ea80000300800 */
[----:B------:R1:W-:Y:S04]  /*f0de0*/  STL [R1+0x3144], R27 ;  /* 0x0031441b01007387 */ /* 0x0003e80000100800 */
[----:B------:R-:W2:Y:S01]  /*f0df0*/  LDL.LU R36, [R1+0x3230] ;  /* 0x0032300001247983 */ /* 0x000ea20000300800 */
[----:B------:R-:W-:Y:S01]  /*f0e00*/  MOV R21, R35 ;  /* 0x0000002300157202 */ /* 0x000fe20000000f00 */
[----:B------:R-:W-:-:S02]  /*f0e10*/  UISETP.GT.AND UP1, UPT, UR14, 0x22, UPT ;  /* 0x000000220e00788c */ /* 0x000fc4000bf24270 */
[----:B----4-:R-:W4:Y:S04]  /*f0e20*/  LDL.LU R37, [R1+0x322c] ;  /* 0x00322c0001257983 */ /* 0x010f280000300800 */
[----:B------:R1:W-:Y:S01]  /*f0e30*/  LDGSTS.E [R3+0x43c80], desc[UR76][R20.64], P1 ;  /* 0x43c8000014037fae */ /* 0x0003e200089a104c */
[----:B------:R-:W-:-:S03]  /*f0e40*/  USEL UR10, URZ, 0x4, !UP1 ;  /* 0x00000004ff0a7887 */ /* 0x000fc6000c800000 */
[----:B------:R-:W4:Y:S01]  /*f0e50*/  LDL.LU R35, [R1+0x3234] ;  /* 0x0032340001237983 */ /* 0x000f220000300800 */
[----:B-1----:R-:W-:Y:S02]  /*f0e60*/  IMAD.MOV.U32 R20, RZ, RZ, R28 ;  /* 0x000000ffff147224 */ /* 0x002fe400078e001c */
[----:B------:R-:W-:-:S05]  /*f0e70*/  IMAD.MOV.U32 R21, RZ, RZ, R34 ;  /* 0x000000ffff157224 */ /* 0x000fca00078e0022 */
[----:B------:R1:W-:Y:S01]  /*f0e80*/  LDGSTS.E [R3+0x43d00], desc[UR76][R20.64], P1 ;  /* 0x43d0000014037fae */ /* 0x0003e200089a104c */
[----:B------:R-:W-:Y:S01]  /*f0e90*/  USEL UR10, UR10, URZ, !UP0 ;  /* 0x000000ff0a0a7287 */ /* 0x000fe2000c000000 */
[----:B-1----:R-:W-:Y:S01]  /*f0ea0*/  MOV R20, R24 ;  /* 0x0000001800147202 */ /* 0x002fe20000000f00 */
[----:B------:R-:W-:-:S04]  /*f0eb0*/  IMAD.MOV.U32 R21, RZ, RZ, R27 ;  /* 0x000000ffff157224 */ /* 0x000fc800078e001b */
        /* <DEDUP_REMOVED lines=28> */
[----:B------:R-:W-:Y:S01]  /*f1080*/  IMAD.MOV.U32 R21, RZ, RZ, R30 ;  /* 0x000000ffff157224 */ /* 0x000fe200078e001e */
[----:B--2---:R-:W-:-:S04]  /*f1090*/  IADD3.X R25, PT, PT, R25, UR11, RZ, P1, !PT ;  /* 0x0000000b19197c10 */ /* 0x004fc80008ffe4ff */
[----:B------:R1:W-:Y:S01]  /*f10a0*/  LDGSTS.E [R3+0x44500], desc[UR76][R20.64], P0 ;  /* 0x4450000014037fae */ /* 0x0003e200081a104c */
[----:B------:R-:W-:-:S03]  /*f10b0*/  IADD3 R36, P2, PT, R36, UR12, RZ ;  /* 0x0000000c24247c10 */ /* 0x000fc6000ff5e0ff */
[----:B------:R2:W-:Y:S04]  /*f10c0*/  STL [R1+0x31c4], R25 ;  /* 0x0031c41901007387 */ /* 0x0005e80000100800 */
[----:B------:R-:W3:Y:S01]  /*f10d0*/  LDL.LU R33, [R1+0x32ac] ;  /* 0x0032ac0001217983 */ /* 0x000ee20000300800 */
[----:B-1----:R-:W-:-:S03]  /*f10e0*/  MOV R21, R25 ;  /* 0x0000001900157202 */ /* 0x002fc60000000f00 */
[----:B--2---:R-:W2:Y:S04]  /*f10f0*/  LDL.LU R25, [R1+0x32b0] ;  /* 0x0032b00001197983 */ /* 0x004ea80000300800 */
        /* <DEDUP_REMOVED lines=15> */
[----:B------:R-:W-:Y:S01]  /*f11f0*/  IADD3.X R35, PT, PT, R35, UR11, RZ, P0, !PT ;  /* 0x0000000b23237c10 */ /* 0x000fe200087fe4ff */
[----:B------:R-:W-:Y:S01]  /*f1200*/  IMAD.MOV.U32 R21, RZ, RZ, R37 ;  /* 0x000000ffff157224 */ /* 0x000fe200078e0025 */
[----:B------:R-:W-:Y:S01]  /*f1210*/  IADD3 R28, P2, PT, R28, UR12, RZ ;  /* 0x0000000c1c1c7c10 */ /* 0x000fe2000ff5e0ff */
[----:B------:R1:W-:Y:S01]  /*f1220*/  STL [R1+0x3238], R27 ;  /* 0x0032381b01007387 */ /* 0x0003e20000100800 */
[----:B------:R-:W-:-:S03]  /*f1230*/  IADD3 R24, P3, PT, R24, UR12, RZ ;  /* 0x0000000c18187c10 */ /* 0x000fc6000ff7e0ff */
[----:B------:R4:W-:Y:S04]  /*f1240*/  STL [R1+0x322c], R37 ;  /* 0x00322c2501007387 */ /* 0x0009e80000100800 */
[----:B------:R1:W-:Y:S04]  /*f1250*/  LDGSTS.E [R3+0x44c00], desc[UR76][R20.64], P1 ;  /* 0x44c0000014037fae */ /* 0x0003e800089a104c */
[----:B------:R-:W-:Y:S04]  /*f1260*/  STL [R1+0x3240], R28 ;  /* 0x0032401c01007387 */ /* 0x000fe80000100800 */
[----:B------:R3:W-:Y:S01]  /*f1270*/  STL [R1+0x3234], R35 ;  /* 0x0032342301007387 */ /* 0x0007e20000100800 */
[----:B-1----:R-:W-:Y:S01]  /*f1280*/  MOV R20, R27 ;  /* 0x0000001b00147202 */ /* 0x002fe20000000f00 */
[----:B------:R-:W-:-:S02]  /*f1290*/  IMAD.MOV.U32 R21, RZ, RZ, R35 ;  /* 0x000000ffff157224 */ /* 0x000fc400078e0023 */
        /* <DEDUP_REMOVED lines=11> */
[----:B----4-:R-:W4:Y:S04]  /*f1350*/  LDL.LU R37, [R1+0x332c] ;  /* 0x00332c0001257983 */ /* 0x010f280000300800 */
[----:B------:R-:W4:Y:S01]  /*f1360*/  LDL.LU R35, [R1+0x3334] ;  /* 0x0033340001237983 */ /* 0x000f220000300800 */
        /* <DEDUP_REMOVED lines=30> */
[----:B-1----:R-:W-:Y:S01]  /*f1550*/  IMAD.MOV.U32 R20, RZ, RZ, R31 ;  /* 0x000000ffff147224 */ /* 0x002fe200078e001f */
[----:B------:R-:W-:-:S05]  /*f1560*/  MOV R21, R32 ;  /* 0x0000002000157202 */ /* 0x000fca0000000f00 */
[----:B------:R1:W-:Y:S01]  /*f1570*/  LDGSTS.E [R3+0x45480], desc[UR76][R20.64], P0 ;  /* 0x4548000014037fae */ /* 0x0003e200081a104c */
[----:B------:R-:W-:Y:S01]  /*f1580*/  USEL UR10, URZ, 0x4, !UP1 ;  /* 0x00000004ff0a7887 */ /* 0x000fe2000c800000 */
[----:B-1----:R-:W-:Y:S02]  /*f1590*/  IMAD.MOV.U32 R20, RZ, RZ, R29 ;  /* 0x000000ffff147224 */ /* 0x002fe400078e001d */
[----:B------:R-:W-:-:S05]  /*f15a0*/  IMAD.MOV.U32 R21, RZ, RZ, R30 ;  /* 0x000000ffff157224 */ /* 0x000fca00078e001e */
[----:B------:R1:W-:Y:S01]  /*f15b0*/  LDGSTS.E [R3+0x45500], desc[UR76][R20.64], P0 ;  /* 0x4550000014037fae */ /* 0x0003e200081a104c */
[----:B------:R-:W-:Y:S01]  /*f15c0*/  USEL UR10, UR10, URZ, !UP0 ;  /* 0x000000ff0a0a7287 */ /* 0x000fe2000c000000 */
[----:B-1----:R-:W-:Y:S02]  /*f15d0*/  MOV R20, R23 ;  /* 0x0000001700147202 */ /* 0x002fe40000000f00 */
        /* <DEDUP_REMOVED lines=16> */
[----:B------:R-:W-:Y:S01]  /*f16e0*/  IADD3 R28, P2, PT, R28, UR12, RZ ;  /* 0x0000000c1c1c7c10 */ /* 0x000fe2000ff5e0ff */
[----:B------:R-:W-:Y:S01]  /*f16f0*/  IMAD.MOV.U32 R20, RZ, RZ, R36 ;  /* 0x000000ffff147224 */ /* 0x000fe200078e0024 */
[----:B------:R-:W-:Y:S01]  /*f1700*/  IADD3.X R35, PT, PT, R35, UR11, RZ, P0, !PT ;  /* 0x0000000b23237c10 */ /* 0x000fe200087fe4ff */
[----:B------:R1:W-:Y:S01]  /*f1710*/  STL [R1+0x3338], R26 ;  /* 0x0033381a01007387 */ /* 0x0003e20000100800 */
[----:B------:R-:W-:Y:S02]  /*f1720*/  IADD3 R24, P3, PT, R24, UR12, RZ ;  /* 0x0000000c18187c10 */ /* 0x000fe4000ff7e0ff */
[----:B------:R-:W-:Y:S01]  /*f1730*/  MOV R21, R37 ;  /* 0x0000002500157202 */ /* 0x000fe20000000f00 */
        /* <DEDUP_REMOVED lines=18> */
[----:B-1----:R-:W-:Y:S01]  /*f1860*/  MOV R20, R28 ;  /* 0x0000001c00147202 */ /* 0x002fe20000000f00 */
[----:B------:R-:W-:-:S05]  /*f1870*/  IMAD.MOV.U32 R21, RZ, RZ, R34 ;  /* 0x000000ffff157224 */ /* 0x000fca00078e0022 */
[----:B------:R1:W-:Y:S01]  /*f1880*/  LDGSTS.E [R3+0x45d00], desc[UR76][R20.64], P1 ;  /* 0x45d0000014037fae */ /* 0x0003e200089a104c */
[----:B------:R-:W-:Y:S01]  /*f1890*/  USEL UR10, UR10, URZ, !UP0 ;  /* 0x000000ff0a0a7287 */ /* 0x000fe2000c000000 */
[----:B-1----:R-:W-:Y:S01]  /*f18a0*/  IMAD.MOV.U32 R20, RZ, RZ, R24 ;  /* 0x000000ffff147224 */ /* 0x002fe200078e0018 */
[----:B------:R-:W-:Y:S02]  /*f18b0*/  MOV R21, R25 ;  /* 0x0000001900157202 */ /* 0x000fe40000000f00 */
[----:B------:R-:W4:Y:S04]  /*f18c0*/  LDL.LU R25, [R1+0x3438] ;  /* 0x0034380001197983 */ /* 0x000f280000300800 */
[----:B------:R1:W-:Y:S01]  /*f18d0*/  LDGSTS.E [R3+0x45d80], desc[UR76][R20.64], P1 ;  /* 0x45d8000014037fae */ /* 0x0003e200089a104c */
[----:B------:R-:W-:-:S03]  /*f18e0*/  ISETP.NE.U32.AND P0, PT, RZ, UR10, PT ;  /* 0x0000000aff007c0c */ /* 0x000fc6000bf05070 */
        /* <DEDUP_REMOVED lines=25> */
[----:B------:R-:W-:Y:S02]  /*f1a80*/  MOV R21, R30 ;  /* 0x0000001e00157202 */ /* 0x000fe40000000f00 */
[----:B--2---:R-:W-:-:S03]  /*f1a90*/  IADD3.X R26, PT, PT, R26, UR11, RZ, P1, !PT ;  /* 0x0000000b1a1a7c10 */ /* 0x004fc60008ffe4ff */
[----:B------:R1:W-:Y:S04]  /*f1aa0*/  LDGSTS.E [R3+0x46500], desc[UR76][R20.64], P0 ;  /* 0x4650000014037fae */ /* 0x0003e800081a104c */
[----:B------:R2:W-:Y:S01]  /*f1ab0*/  STL [R1+0x33c4], R26 ;  /* 0x0033c41a01007387 */ /* 0x0005e20000100800 */
[----:B------:R-:W-:-:S03]  /*f1ac0*/  IADD3 R36, P2, PT, R36, UR12, RZ ;  /* 0x0000000c24247c10 */ /* 0x000fc6000ff5e0ff */
[----:B------:R-:W3:Y:S01]  /*f1ad0*/  LDL.LU R33, [R1+0x34ac] ;  /* 0x0034ac0001217983 */ /* 0x000ee20000300800 */
[----:B-1----:R-:W-:-:S03]  /*f1ae0*/  IMAD.MOV.U32 R21, RZ, RZ, R26 ;  /* 0x000000ffff157224 */ /* 0x002fc600078e001a */
        /* <DEDUP_REMOVED lines=155> */
[----:B------:R1:W-:Y:S01]  /*f24a0*/  LDGSTS.E [R3+0x48500], desc[UR76][R20.64], P0 ;  /* 0x4850000014037fae */ /* 0x0003e200081a104c */
[----:B------:R-:W-:-:S03]  /*f24b0*/  IADD3 R36, P2, PT, R36, UR12, RZ ;  /* 0x0000000c24247c10 */ /* 0x000fc6000ff5e0ff */
[----:B------:R2:W-:Y:S04]  /*f24c0*/  STL [R1+0x35c4], R27 ;  /* 0x0035c41b01007387 */ /* 0x0005e80000100800 */
        /* <DEDUP_REMOVED lines=306> */
[----:B------:R1:W-:Y:S04]  /*f37f0*/  STL [R1+0x39b4], R32 ;  /* 0x0039b42001007387 */ /* 0x0003e80000100800 */
[----:B---3--:R-:W3:Y:S04]  /*f3800*/  LDL.LU R33, [R1+0x3a3c] ;  /* 0x003a3c0001217983 */ /* 0x008ee80000300800 */
[----:B------:R-:W-:Y:S04]  /*f3810*/  STL [R1+0x39bc], R30 ;  /* 0x0039bc1e01007387 */ /* 0x000fe80000100800 */
[----:B------:R-:W3:Y:S04]  /*f3820*/  LDL.LU R27, [R1+0x3a44] ;  /* 0x003a4400011b7983 */ /* 0x000ee80000300800 */
        /* <DEDUP_REMOVED lines=38> */
[----:B------:R-:W-:Y:S04]  /*f3a90*/  STL [R1+0x3a34], R35 ;  /* 0x003a342301007387 */ /* 0x000fe80000100800 */
[----:B------:R-:W-:Y:S04]  /*f3aa0*/  STL [R1+0x3a48], R24 ;  /* 0x003a481801007387 */ /* 0x000fe80000100800 */
[----:B------:R4:W-:Y:S02]  /*f3ab0*/  LDGSTS.E [R3+0x4cc80], desc[UR76][R20.64], P1 ;  /* 0x4cc8000014037fae */ /* 0x0009e400089a104c */
[----:B----4-:R-:W-:Y:S01]  /*f3ac0*/  IMAD.MOV.U32 R20, RZ, RZ, R28 ;  /* 0x000000ffff147224 */ /* 0x010fe200078e001c */
[----:B---3--:R-:W-:-:S05]  /*f3ad0*/  IADD3.X R33, PT, PT, R33, UR11, RZ, P2, !PT ;  /* 0x0000000b21217c10 */ /* 0x008fca00097fe4ff */
[----:B------:R3:W-:Y:S01]  /*f3ae0*/  STL [R1+0x3a3c], R33 ;  /* 0x003a3c2101007387 */ /* 0x0007e20000100800 */
[----:B------:R-:W-:-:S03]  /*f3af0*/  IADD3.X R27, PT, PT, R27, UR11, RZ, P3, !PT ;  /* 0x0000000b1b1b7c10 */ /* 0x000fc60009ffe4ff */
[----:B-1----:R-:W4:Y:S01]  /*f3b00*/  LDL.LU R25, [R1+0x3ac4] ;  /* 0x003ac40001197983 */ /* 0x002f220000300800 */
[----:B------:R-:W-:-:S03]  /*f3b10*/  IMAD.MOV.U32 R21, RZ, RZ, R33 ;  /* 0x000000ffff157224 */ /* 0x000fc600078e0021 */
[----:B------:R1:W-:Y:S04]  /*f3b20*/  STL [R1+0x3a44], R27 ;  /* 0x003a441b01007387 */ /* 0x0003e80000100800 */
[----:B------:R-:W4:Y:S04]  /*f3b30*/  LDL.LU R36, [R1+0x3b30] ;  /* 0x003b300001247983 */ /* 0x000f280000300800 */
[----:B------:R1:W-:Y:S04]  /*f3b40*/  LDGSTS.E [R3+0x4cd00], desc[UR76][R20.64], P1 ;  /* 0x4cd0000014037fae */ /* 0x0003e800089a104c */
[----:B------:R-:W4:Y:S04]  /*f3b50*/  LDL.LU R37, [R1+0x3b2c] ;  /* 0x003b2c0001257983 */ /* 0x000f280000300800 */
[----:B---3--:R-:W3:Y:S01]  /*f3b60*/  LDL.LU R33, [R1+0x3b34] ;  /* 0x003b340001217983 */ /* 0x008ee20000300800 */
[----:B-1----:R-:W-:Y:S01]  /*f3b70*/  MOV R20, R24 ;  /* 0x0000001800147202 */ /* 0x002fe20000000f00 */
[----:B------:R-:W-:-:S02]  /*f3b80*/  IMAD.MOV.U32 R21, RZ, RZ, R27 ;  /* 0x000000ffff157224 */ /* 0x000fc400078e001b */
[----:B------:R-:W3:Y:S04]  /*f3b90*/  LDL.LU R27, [R1+0x3b38] ;  /* 0x003b3800011b7983 */ /* 0x000ee80000300800 */
[----:B------:R1:W-:Y:S04]  /*f3ba0*/  LDGSTS.E [R3+0x4cd80], desc[UR76][R20.64], P1 ;  /* 0x4cd8000014037fae */ /* 0x0003e800089a104c */
[----:B------:R-:W3:Y:S04]  /*f3bb0*/  LDL.LU R28, [R1+0x3b40] ;  /* 0x003b4000011c7983 */ /* 0x000ee80000300800 */
        /* <DEDUP_REMOVED lines=11> */
[----:B------:R-:W-:Y:S02]  /*f3c70*/  IADD3.X R30, PT, PT, R30, UR11, RZ, P3, !PT ;  /* 0x0000000b1e1e7c10 */ /* 0x000fe40009ffe4ff */
[----:B-1----:R-:W-:Y:S01]  /*f3c80*/  MOV R21, R32 ;  /* 0x0000002000157202 */ /* 0x002fe20000000f00 */
        /* <DEDUP_REMOVED lines=21> */
[----:B----4-:R-:W-:-:S04]  /*f3de0*/  IADD3.X R25, PT, PT, R25, UR11, RZ, P1, !PT ;  /* 0x0000000b19197c10 */ /* 0x010fc80008ffe4ff */
[----:B------:R-:W-:Y:S01]  /*f3df0*/  MOV R21, R25 ;  /* 0x0000001900157202 */ /* 0x000fe20000000f00 */
[----:B------:R1:W-:Y:S01]  /*f3e00*/  STL [R1+0x3ac4], R25 ;  /* 0x003ac41901007387 */ /* 0x0003e20000100800 */
[----:B------:R-:W-:-:S03]  /*f3e10*/  IADD3 R36, P2, PT, R36, UR12, RZ ;  /* 0x0000000c24247c10 */ /* 0x000fc6000ff5e0ff */
[----:B------:R-:W4:Y:S01]  /*f3e20*/  LDL.LU R30, [R1+0x3bac] ;  /* 0x003bac00011e7983 */ /* 0x000f220000300800 */
[----:B------:R-:W-:-:S03]  /*f3e30*/  ISETP.NE.U32.AND P1, PT, RZ, UR10, PT ;  /* 0x0000000aff007c0c */ /* 0x000fc6000bf25070 */
        /* <DEDUP_REMOVED lines=8> */
[----:B---3--:R-:W-:-:S02]  /*f3ec0*/  IADD3 R27, P0, PT, R27, UR12, RZ ;  /* 0x0000000c1b1b7c10 */ /* 0x008fc4000ff1e0ff */
[----:B------:R-:W-:Y:S02]  /*f3ed0*/  IADD3.X R37, PT, PT, R37, UR11, RZ, P2, !PT ;  /* 0x0000000b25257c10 */ /* 0x000fe400097fe4ff */
[----:B------:R-:W-:Y:S01]  /*f3ee0*/  IADD3 R28, P2, PT, R28, UR12, RZ ;  /* 0x0000000c1c1c7c10 */ /* 0x000fe2000ff5e0ff */
[----:B------:R-:W-:Y:S01]  /*f3ef0*/  IMAD.MOV.U32 R20, RZ, RZ, R36 ;  /* 0x000000ffff147224 */ /* 0x000fe200078e0024 */
[----:B------:R-:W-:Y:S01]  /*f3f00*/  IADD3.X R33, PT, PT, R33, UR11, RZ, P0, !PT ;  /* 0x0000000b21217c10 */ /* 0x000fe200087fe4ff */
[----:B------:R-:W-:Y:S01]  /*f3f10*/  IMAD.MOV.U32 R21, RZ, RZ, R37 ;  /* 0x000000ffff157224 */ /* 0x000fe200078e0025 */
[----:B------:R-:W-:Y:S01]  /*f3f20*/  IADD3 R24, P3, PT, R24, UR12, RZ ;  /* 0x0000000c18187c10 */ /* 0x000fe2000ff7e0ff */
[----:B------:R1:W-:Y:S04]  /*f3f30*/  STL [R1+0x3b38], R27 ;  /* 0x003b381b01007387 */ /* 0x0003e80000100800 */
[----:B------:R-:W-:Y:S04]  /*f3f40*/  STL [R1+0x3b2c], R37 ;  /* 0x003b2c2501007387 */ /* 0x000fe80000100800 */
[----:B------:R-:W-:Y:S04]  /*f3f50*/  STL [R1+0x3b40], R28 ;  /* 0x003b401c01007387 */ /* 0x000fe80000100800 */
[----:B------:R3:W-:Y:S04]  /*f3f60*/  STL [R1+0x3b34], R33 ;  /* 0x003b342101007387 */ /* 0x0007e80000100800 */
[----:B------:R-:W-:Y:S04]  /*f3f70*/  STL [R1+0x3b48], R24 ;  /* 0x003b481801007387 */ /* 0x000fe80000100800 */
[----:B------:R1:W-:Y:S02]  /*f3f80*/  LDGSTS.E [R3+0x4dc00], desc[UR76][R20.64], P1 ;  /* 0x4dc0000014037fae */ /* 0x0003e400089a104c */
[----:B-1----:R-:W-:-:S02]  /*f3f90*/  MOV R20, R27 ;  /* 0x0000001b00147202 */ /* 0x002fc40000000f00 */
[----:B--2---:R-:W-:Y:S01]  /*f3fa0*/  IADD3.X R32, PT, PT, R32, UR11, RZ, P2, !PT ;  /* 0x0000000b20207c10 */ /* 0x004fe200097fe4ff */
[----:B------:R-:W-:-:S04]  /*f3fb0*/  IMAD.MOV.U32 R21, RZ, RZ, R33 ;  /* 0x000000ffff157224 */ /* 0x000fc800078e0021 */
[----:B------:R1:W-:Y:S01]  /*f3fc0*/  STL [R1+0x3b3c], R32 ;  /* 0x003b3c2001007387 */ /* 0x0003e20000100800 */
[----:B------:R-:W-:-:S03]  /*f3fd0*/  IADD3.X R26, PT, PT, R26, UR11, RZ, P3, !PT ;  /* 0x0000000b1a1a7c10 */ /* 0x000fc60009ffe4ff */
[----:B------:R-:W2:Y:S04]  /*f3fe0*/  LDL.LU R27, [R1+0x3bc4] ;  /* 0x003bc400011b7983 */ /* 0x000ea80000300800 */
[----:B------:R1:W-:Y:S04]  /*f3ff0*/  STL [R1+0x3b44], R26 ;  /* 0x003b441a01007387 */ /* 0x0003e80000100800 */
[----:B---3--:R-:W3:Y:S01]  /*f4000*/  LDL.LU R33, [R1+0x3c30] ;  /* 0x003c300001217983 */ /* 0x008ee20000300800 */
[----:B------:R-:W-:-:S03]  /*f4010*/  UISETP.GT.AND UP1, UPT, UR14, 0x72, UPT ;  /* 0x000000720e00788c */ /* 0x000fc6000bf24270 */
[----:B------:R1:W-:Y:S01]  /*f4020*/  LDGSTS.E [R3+0x4dc80], desc[UR76][R20.64], P1 ;  /* 0x4dc8000014037fae */ /* 0x0003e200089a104c */
[----:B------:R-:W-:-:S03]  /*f4030*/  USEL UR10, URZ, 0x4, !UP1 ;  /* 0x00000004ff0a7887 */ /* 0x000fc6000c800000 */
[----:B------:R-:W3:Y:S01]  /*f4040*/  LDL.LU R37, [R1+0x3c2c] ;  /* 0x003c2c0001257983 */ /* 0x000ee20000300800 */
[----:B-1----:R-:W-:Y:S01]  /*f4050*/  IMAD.MOV.U32 R20, RZ, RZ, R28 ;  /* 0x000000ffff147224 */ /* 0x002fe200078e001c */
[----:B------:R-:W-:Y:S01]  /*f4060*/  MOV R21, R32 ;  /* 0x0000002000157202 */ /* 0x000fe20000000f00 */
[----:B------:R-:W-:Y:S01]  /*f4070*/  USEL UR10, UR10, URZ, !UP0 ;  /* 0x000000ff0a0a7287 */ /* 0x000fe2000c000000 */
[----:B------:R-:W3:Y:S04]  /*f4080*/  LDL.LU R32, [R1+0x3c34] ;  /* 0x003c340001207983 */ /* 0x000ee80000300800 */
[----:B------:R1:W-:Y:S01]  /*f4090*/  LDGSTS.E [R3+0x4dd00], desc[UR76][R20.64], P1 ;  /* 0x4dd0000014037fae */ /* 0x0003e200089a104c */
[----:B------:R-:W-:-:S03]  /*f40a0*/  ISETP.NE.U32.AND P0, PT, RZ, UR10, PT ;  /* 0x0000000aff007c0c */ /* 0x000fc6000bf05070 */
[----:B------:R-:W3:Y:S01]  /*f40b0*/  LDL.LU R28, [R1+0x3c38] ;  /* 0x003c3800011c7983 */ /* 0x000ee20000300800 */
[----:B-1----:R-:W-:Y:S02]  /*f40c0*/  IMAD.MOV.U32 R20, RZ, RZ, R24 ;  /* 0x000000ffff147224 */ /* 0x002fe400078e0018 */
[----:B------:R-:W-:Y:S02]  /*f40d0*/  IMAD.MOV.U32 R21, RZ, RZ, R26 ;  /* 0x000000ffff157224 */ /* 0x000fe400078e001a */
[----:B------:R-:W3:Y:S04]  /*f40e0*/  LDL.LU R26, [R1+0x3c40] ;  /* 0x003c4000011a7983 */ /* 0x000ee80000300800 */
[----:B------:R1:W-:Y:S04]  /*f40f0*/  LDGSTS.E [R3+0x4dd80], desc[UR76][R20.64], P1 ;  /* 0x4dd8000014037fae */ /* 0x0003e800089a104c */
[----:B------:R-:W3:Y:S01]  /*f4100*/  LDL.LU R24, [R1+0x3c48] ;  /* 0x003c480001187983 */ /* 0x000ee20000300800 */
        /* <DEDUP_REMOVED lines=15> */
[----:B----4-:R-:W4:Y:S04]  /*f4200*/  LDL.LU R30, [R1+0x3c3c] ;  /* 0x003c3c00011e7983 */ /* 0x010f280000300800 */
[----:B------:R1:W-:Y:S04]  /*f4210*/  STL [R1+0x3bbc], R31 ;  /* 0x003bbc1f01007387 */ /* 0x0003e80000100800 */
[----:B------:R-:W4:Y:S04]  /*f4220*/  LDL.LU R25, [R1+0x3c44] ;  /* 0x003c440001197983 */ /* 0x000f280000300800 */
        /* <DEDUP_REMOVED lines=8> */
[----:B---3--:R-:W-:-:S03]  /*f42b0*/  IADD3 R33, P2, PT, R33, UR12, RZ ;  /* 0x0000000c21217c10 */ /* 0x008fc6000ff5e0ff */
[----:B------:R2:W-:Y:S04]  /*f42c0*/  STL [R1+0x3bc4], R27 ;  /* 0x003bc41b01007387 */ /* 0x0005e80000100800 */
[----:B------:R-:W3:Y:S01]  /*f42d0*/  LDL.LU R31, [R1+0x3cac] ;  /* 0x003cac00011f7983 */ /* 0x000ee20000300800 */
[----:B-1----:R-:W-:-:S03]  /*f42e0*/  IMAD.MOV.U32 R21, RZ, RZ, R27 ;  /* 0x000000ffff157224 */ /* 0x002fc600078e001b */
[----:B--2---:R-:W2:Y:S04]  /*f42f0*/  LDL.LU R27, [R1+0x3cb0] ;  /* 0x003cb000011b7983 */ /* 0x004ea80000300800 */
[----:B------:R-:W-:Y:S01]  /*f4300*/  STL [R1+0x3c30], R33 ;  /* 0x003c302101007387 */ /* 0x000fe20000100800 */
[----:B------:R-:W-:-:S03]  /*f4310*/  MOV R20, R23 ;  /* 0x0000001700147202 */ /* 0x000fc60000000f00 */
[----:B------:R-:W3:Y:S04]  /*f4320*/  LDL.LU R36, [R1+0x3cb4] ;  /* 0x003cb40001247983 */ /* 0x000ee80000300800 */
[----:B------:R-:W3:Y:S04]  /*f4330*/  LDL.LU R35, [R1+0x3cb8] ;  /* 0x003cb80001237983 */ /* 0x000ee80000300800 */
[----:B------:R-:W3:Y:S04]  /*f4340*/  LDL.LU R34, [R1+0x3cbc] ;  /* 0x003cbc0001227983 */ /* 0x000ee80000300800 */
[----:B------:R-:W3:Y:S04]  /*f4350*/  LDL.LU R29, [R1+0x3cc0] ;  /* 0x003cc000011d7983 */ /* 0x000ee80000300800 */
[----:B------:R-:W3:Y:S01]  /*f4360*/  LDL.LU R23, [R1+0x3cc8] ;  /* 0x003cc80001177983 */ /* 0x000ee20000300800 */
[----:B------:R-:W-:Y:S01]  /*f4370*/  UISETP.GT.AND UP1, UPT, UR14, 0x76, UPT ;  /* 0x000000760e00788c */ /* 0x000fe2000bf24270 */
[----:B------:R-:W-:-:S02]  /*f4380*/  IADD3.X R37, PT, PT, R37, UR11, RZ, P2, !PT ;  /* 0x0000000b25257c10 */ /* 0x000fc400097fe4ff */
        /* <DEDUP_REMOVED lines=11> */
[----:B------:R-:W-:Y:S04]  /*f4440*/  STL [R1+0x3c2c], R37 ;  /* 0x003c2c2501007387 */ /* 0x000fe80000100800 */
        /* <DEDUP_REMOVED lines=8> */
[----:B----4-:R-:W-:-:S05]  /*f44d0*/  IADD3.X R30, PT, PT, R30, UR11, RZ, P2, !PT ;  /* 0x0000000b1e1e7c10 */ /* 0x010fca00097fe4ff */
[----:B------:R-:W-:Y:S01]  /*f44e0*/  STL [R1+0x3c3c], R30 ;  /* 0x003c3c1e01007387 */ /* 0x000fe20000100800 */
[----:B------:R-:W-:-:S03]  /*f44f0*/  IADD3.X R25, PT, PT, R25, UR11, RZ, P3, !PT ;  /* 0x0000000b19197c10 */ /* 0x000fc60009ffe4ff */
[----:B------:R-:W4:Y:S01]  /*f4500*/  LDL.LU R28, [R1+0x3cc4] ;  /* 0x003cc400011c7983 */ /* 0x000f220000300800 */
[----:B------:R-:W-:-:S03]  /*f4510*/  IMAD.MOV.U32 R21, RZ, RZ, R30 ;  /* 0x000000ffff157224 */ /* 0x000fc600078e001e */
[----:B------:R1:W-:Y:S04]  /*f4520*/  STL [R1+0x3c44], R25 ;  /* 0x003c441901007387 */ /* 0x0003e80000100800 */
[----:B------:R-:W4:Y:S04]  /*f4530*/  LDL.LU R32, [R1+0x3d30] ;  /* 0x003d300001207983 */ /* 0x000f280000300800 */
[----:B------:R1:W-:Y:S04]  /*f4540*/  LDGSTS.E [R3+0x4ed00], desc[UR76][R20.64], P1 ;  /* 0x4ed0000014037fae */ /* 0x0003e800089a104c */
[----:B------:R-:W4:Y:S01]  /*f4550*/  LDL.LU R33, [R1+0x3d2c] ;  /* 0x003d2c0001217983 */ /* 0x000f220000300800 */
[----:B-1----:R-:W-:Y:S01]  /*f4560*/  IMAD.MOV.U32 R20, RZ, RZ, R24 ;  /* 0x000000ffff147224 */ /* 0x002fe200078e0018 */
[----:B------:R-:W-:-:S02]  /*f4570*/  MOV R21, R25 ;  /* 0x0000001900157202 */ /* 0x000fc40000000f00 */
[----:B------:R-:W4:Y:S04]  /*f4580*/  LDL.LU R25, [R1+0x3d34] ;  /* 0x003d340001197983 */ /* 0x000f280000300800 */
[----:B------:R1:W-:Y:S04]  /*f4590*/  LDGSTS.E [R3+0x4ed80], desc[UR76][R20.64], P1 ;  /* 0x4ed8000014037fae */ /* 0x0003e800089a104c */
[----:B------:R-:W4:Y:S04]  /*f45a0*/  LDL.LU R24, [R1+0x3d38] ;  /* 0x003d380001187983 */ /* 0x000f280000300800 */
[----:B------:R-:W4:Y:S04]  /*f45b0*/  LDL.LU R30, [R1+0x3d40] ;  /* 0x003d4000011e7983 */ /* 0x000f280000300800 */
[----:B------:R-:W4:Y:S01]  /*f45c0*/  LDL.LU R26, [R1+0x3d48] ;  /* 0x003d4800011a7983 */ /* 0x000f220000300800 */
[----:B--2---:R-:W-:-:S04]  /*f45d0*/  IADD3 R27, P1, PT, R27, UR12, RZ ;  /* 0x0000000c1b1b7c10 */ /* 0x004fc8000ff3e0ff */
[----:B---3--:R-:W-:Y:S01]  /*f45e0*/  IADD3.X R31, PT, PT, R31, UR11, RZ, P1, !PT ;  /* 0x0000000b1f1f7c10 */ /* 0x008fe20008ffe4ff */
        /* <DEDUP_REMOVED lines=9> */
[----:B-1----:R-:W-:Y:S02]  /*f4680*/  IMAD.MOV.U32 R21, RZ, RZ, R31 ;  /* 0x000000ffff157224 */ /* 0x002fe400078e001f */
[----:B------:R-:W-:Y:S01]  /*f4690*/  STL [R1+0x3cc8], R23 ;  /* 0x003cc81701007387 */ /* 0x000fe20000100800 */
[----:B------:R-:W-:-:S03]  /*f46a0*/  IMAD.MOV.U32 R20, RZ, RZ, R27 ;  /* 0x000000ffff147224 */ /* 0x000fc600078e001b */
[----:B------:R-:W-:Y:S04]  /*f46b0*/  STL [R1+0x3cb4], R36 ;  /* 0x003cb42401007387 */ /* 0x000fe80000100800 */
[----:B--2---:R-:W2:Y:S04]  /*f46c0*/  LDL.LU R31, [R1+0x3d3c] ;  /* 0x003d3c00011f7983 */ /* 0x004ea80000300800 */
[----:B------:R-:W-:Y:S04]  /*f46d0*/  STL [R1+0x3cbc], R34 ;  /* 0x003cbc2201007387 */ /* 0x000fe80000100800 */
[----:B------:R-:W2:Y:S01]  /*f46e0*/  LDL.LU R27, [R1+0x3d44] ;  /* 0x003d4400011b7983 */ /* 0x000ea20000300800 */
[----:B------:R-:W-:-:S04]  /*f46f0*/  UISETP.GT.AND UP1, UPT, UR14, 0x7a, UPT ;  /* 0x0000007a0e00788c */ /* 0x000fc8000bf24270 */
[----:B------:R-:W-:-:S04]  /*f4700*/  USEL UR10, URZ, 0x4, !UP1 ;  /* 0x00000004ff0a7887 */ /* 0x000fc8000c800000 */
[----:B------:R-:W-:-:S06]  /*f4710*/  USEL UR10, UR10, URZ, !UP0 ;  /* 0x000000ff0a0a7287 */ /* 0x000fcc000c000000 */
[----:B------:R-:W-:Y:S01]  /*f4720*/  ISETP.NE.U32.AND P0, PT, RZ, UR10, PT ;  /* 0x0000000aff007c0c */ /* 0x000fe2000bf05070 */
[----:B------:R-:W-:-:S12]  /*f4730*/  UISETP.GT.AND UP1, UPT, UR14, 0x7e, UPT ;  /* 0x0000007e0e00788c */ /* 0x000fd8000bf24270 */
        /* <DEDUP_REMOVED lines=10> */
[----:B----4-:R-:W-:-:S05]  /*f47e0*/  IADD3.X R28, PT, PT, R28, UR11, RZ, P1, !PT ;  /* 0x0000000b1c1c7c10 */ /* 0x010fca0008ffe4ff */
[----:B------:R1:W-:Y:S01]  /*f47f0*/  STL [R1+0x3cc4], R28 ;  /* 0x003cc41c01007387 */ /* 0x0003e20000100800 */
[----:B------:R-:W-:Y:S01]  /*f4800*/  IADD3 R32, P2, PT, R32, UR12, RZ ;  /* 0x0000000c20207c10 */ /* 0x000fe2000ff5e0ff */
[----:B------:R-:W-:Y:S02]  /*f4810*/  IMAD.MOV.U32 R21, RZ, RZ, R28 ;  /* 0x000000ffff157224 */ /* 0x000fe400078e001c */
[----:B---3--:R-:W3:Y:S01]  /*f4820*/  LDL.LU R29, [R1+0x2dcc] ;  /* 0x002dcc00011d7983 */ /* 0x008ee20000300800 */
[----:B------:R-:W-:-:S03]  /*f4830*/  ISETP.NE.U32.AND P1, PT, RZ, UR10, PT ;  /* 0x0000000aff007c0c */ /* 0x000fc6000bf25070 */
[----:B------:R4:W-:Y:S04]  /*f4840*/  LDGSTS.E [R3+0x4f580], desc[UR76][R20.64], P0 ;  /* 0x4f58000014037fae */ /* 0x0009e800081a104c */
[----:B-1----:R-:W3:Y:S04]  /*f4850*/  LDL.LU R28, [R1+0x2dd0] ;  /* 0x002dd000011c7983 */ /* 0x002ee80000300800 */
[----:B------:R1:W-:Y:S04]  /*f4860*/  STL [R1+0x3d30], R32 ;  /* 0x003d302001007387 */ /* 0x0003e80000100800 */
[----:B------:R-:W3:Y:S04]  /*f4870*/  LDL.LU R36, [R1+0x2dd4] ;  /* 0x002dd40001247983 */ /* 0x000ee80000300800 */
[----:B------:R-:W3:Y:S04]  /*f4880*/  LDL.LU R35, [R1+0x2dd8] ;  /* 0x002dd80001237983 */ /* 0x000ee80000300800 */
[----:B------:R-:W3:Y:S01]  /*f4890*/  LDL.LU R23, [R1+0x2de0] ;  /* 0x002de00001177983 */ /* 0x000ee20000300800 */
[----:B------:R-:W-:-:S02]  /*f48a0*/  IADD3 R24, P0, PT, R24, UR12, RZ ;  /* 0x0000000c18187c10 */ /* 0x000fc4000ff1e0ff */
[----:B------:R-:W-:Y:S02]  /*f48b0*/  IADD3.X R33, PT, PT, R33, UR11, RZ, P2, !PT ;  /* 0x0000000b21217c10 */ /* 0x000fe400097fe4ff */
[----:B------:R-:W-:Y:S02]  /*f48c0*/  IADD3 R30, P2, PT, R30, UR12, RZ ;  /* 0x0000000c1e1e7c10 */ /* 0x000fe4000ff5e0ff */
[----:B------:R-:W-:Y:S01]  /*f48d0*/  IADD3.X R25, PT, PT, R25, UR11, RZ, P0, !PT ;  /* 0x0000000b19197c10 */ /* 0x000fe200087fe4ff */
[----:B------:R-:W-:Y:S01]  /*f48e0*/  STL [R1+0x3d38], R24 ;  /* 0x003d381801007387 */ /* 0x000fe20000100800 */
[----:B------:R-:W-:Y:S01]  /*f48f0*/  IADD3 R26, P3, PT, R26, UR12, RZ ;  /* 0x0000000c1a1a7c10 */ /* 0x000fe2000ff7e0ff */
[----:B----4-:R-:W-:Y:S01]  /*f4900*/  IMAD.MOV.U32 R21, RZ, RZ, R33 ;  /* 0x000000ffff157224 */ /* 0x010fe200078e0021 */
[----:B------:R-:W-:Y:S01]  /*f4910*/  MOV R20, R32 ;  /* 0x0000002000147202 */ /* 0x000fe20000000f00 */
[----:B------:R-:W-:Y:S04]  /*f4920*/  STL [R1+0x3d2c], R33 ;  /* 0x003d2c2101007387 */ /* 0x000fe80000100800 */
[----:B------:R-:W-:Y:S04]  /*f4930*/  STL [R1+0x3d40], R30 ;  /* 0x003d401e01007387 */ /* 0x000fe80000100800 */
[----:B------:R4:W-:Y:S04]  /*f4940*/  STL [R1+0x3d34], R25 ;  /* 0x003d341901007387 */ /* 0x0009e80000100800 */
[----:B------:R-:W-:Y:S04]  /*f4950*/  STL [R1+0x3d48], R26 ;  /* 0x003d481a01007387 */ /* 0x000fe80000100800 */
[----:B-1----:R-:W3:Y:S04]  /*f4960*/  LDL.LU R32, [R1+0x2de8] ;  /* 0x002de80001207983 */ /* 0x002ee80000300800 */
[----:B------:R1:W-:Y:S02]  /*f4970*/  LDGSTS.E [R3+0x4fc00], desc[UR76][R20.64], P1 ;  /* 0x4fc0000014037fae */ /* 0x0003e400089a104c */
[----:B-1----:R-:W-:Y:S01]  /*f4980*/  MOV R21, R25 ;  /* 0x0000001900157202 */ /* 0x002fe20000000f00 */
[----:B------:R-:W-:Y:S01]  /*f4990*/  IMAD.MOV.U32 R20, RZ, RZ, R24 ;  /* 0x000000ffff147224 */ /* 0x000fe200078e0018 */
[----:B------:R-:W-:-:S04]  /*f49a0*/  UISETP.GT.AND UP1, UPT, UR14, 0x3, UPT ;  /* 0x000000030e00788c */ /* 0x000fc8000bf24270 */
[----:B------:R1:W-:Y:S01]  /*f49b0*/  LDGSTS.E [R3+0x4fc80], desc[UR76][R20.64], P1 ;  /* 0x4fc8000014037fae */ /* 0x0003e200089a104c */
[----:B--2---:R-:W-:-:S05]  /*f49c0*/  IADD3.X R31, PT, PT, R31, UR11, RZ, P2, !PT ;  /* 0x0000000b1f1f7c10 */ /* 0x004fca00097fe4ff */
[----:B------:R-:W-:Y:S01]  /*f49d0*/  STL [R1+0x3d3c], R31 ;  /* 0x003d3c1f01007387 */ /* 0x000fe20000100800 */
[----:B------:R-:W-:-:S03]  /*f49e0*/  IADD3.X R27, PT, PT, R27, UR11, RZ, P3, !PT ;  /* 0x0000000b1b1b7c10 */ /* 0x000fc60009ffe4ff */
[----:B----4-:R-:W2:Y:S04]  /*f49f0*/  LDL.LU R25, [R1+0x2ddc] ;  /* 0x002ddc0001197983 */ /* 0x010ea80000300800 */
[----:B------:R-:W4:Y:S04]  /*f4a00*/  LDL.LU R24, [R1+0x2e50] ;  /* 0x002e500001187983 */ /* 0x000f280000300800 */
[----:B------:R1:W-:Y:S04]  /*f4a10*/  STL [R1+0x3d44], R27 ;  /* 0x003d441b01007387 */ /* 0x0003e80000100800 */
[----:B------:R-:W4:Y:S01]  /*f4a20*/  LDL.LU R33, [R1+0x2de4] ;  /* 0x002de40001217983 */ /* 0x000f220000300800 */
[----:B-1----:R-:W-:-:S02]  /*f4a30*/  IMAD.MOV.U32 R20, RZ, RZ, R30 ;  /* 0x000000ffff147224 */ /* 0x002fc400078e001e */
[----:B------:R-:W-:Y:S01]  /*f4a40*/  IMAD.MOV.U32 R21, RZ, RZ, R31 ;  /* 0x000000ffff157224 */ /* 0x000fe200078e001f */
[----:B------:R-:W-:-:S04]  /*f4a50*/  USEL UR10, URZ, 0x4, !UP1 ;  /* 0x00000004ff0a7887 */ /* 0x000fc8000c800000 */
[----:B------:R1:W-:Y:S01]  /*f4a60*/  LDGSTS.E [R3+0x4fd00], desc[UR76][R20.64], P1 ;  /* 0x4fd0000014037fae */ /* 0x0003e200089a104c */
[----:B------:R-:W-:Y:S01]  /*f4a70*/  USEL UR10, UR10, URZ, !UP0 ;  /* 0x000000ff0a0a7287 */ /* 0x000fe2000c000000 */
[----:B-1----:R-:W-:Y:S01]  /*f4a80*/  MOV R20, R26 ;  /* 0x0000001a00147202 */ /* 0x002fe20000000f00 */
[----:B------:R-:W-:Y:S02]  /*f4a90*/  IMAD.MOV.U32 R21, RZ, RZ, R27 ;  /* 0x000000ffff157224 */ /* 0x000fe400078e001b */
[----:B------:R-:W4:Y:S04]  /*f4aa0*/  LDL.LU R27, [R1+0x2e4c] ;  /* 0x002e4c00011b7983 */ /* 0x000f280000300800 */
[----:B------:R-:W4:Y:S04]  /*f4ab0*/  LDL.LU R34, [R1+0x2e54] ;  /* 0x002e540001227983 */ /* 0x000f280000300800 */
[----:B------:R-:W4:Y:S01]  /*f4ac0*/  LDL.LU R30, [R1+0x2e58] ;  /* 0x002e5800011e7983 */ /* 0x000f220000300800 */
[----:B------:R-:W-:-:S03]  /*f4ad0*/  ISETP.NE.U32.AND P0, PT, RZ, UR10, PT ;  /* 0x0000000aff007c0c */ /* 0x000fc6000bf05070 */
[----:B------:R1:W-:Y:S04]  /*f4ae0*/  LDGSTS.E [R3+0x4fd80], desc[UR76][R20.64], P1 ;  /* 0x4fd8000014037fae */ /* 0x0003e800089a104c */
[----:B------:R-:W4:Y:S01]  /*f4af0*/  LDL.LU R26, [R1+0x2e60] ;  /* 0x002e6000011a7983 */ /* 0x000f220000300800 */
[----:B-1----:R-:W-:-:S05]  /*f4b00*/  LOP3.LUT R3, R22, 0x60, RZ, 0x3c, !PT ;  /* 0x0000006016037812 */ /* 0x002fca00078e3cff */
[----:B------:R-:W-:Y:S01]  /*f4b10*/  VIADD R3, R3, UR15 ;  /* 0x0000000f03037c36 */ /* 0x000fe20008000000 */
[----:B---3--:R-:W-:-:S04]  /*f4b20*/  IADD3 R28, P1, PT, R28, UR12, RZ ;  /* 0x0000000c1c1c7c10 */ /* 0x008fc8000ff3e0ff */
[----:B------:R-:W-:Y:S01]  /*f4b30*/  IADD3.X R29, PT, PT, R29, UR11, RZ, P1, !PT ;  /* 0x0000000b1d1d7c10 */ /* 0x000fe20008ffe4ff */
[----:B------:R-:W-:Y:S01]  /*f4b40*/  STL [R1+0x2dd0], R28 ;  /* 0x002dd01c01007387 */ /* 0x000fe20000100800 */
[----:B------:R-:W-:Y:S02]  /*f4b50*/  IADD3 R35, P2, PT, R35, UR12, RZ ;  /* 0x0000000c23237c10 */ /* 0x000fe4000ff5e0ff */
[----:B------:R-:W-:-:S03]  /*f4b60*/  IADD3 R23, P1, PT, R23, UR12, RZ ;  /* 0x0000000c17177c10 */ /* 0x000fc6000ff3e0ff */
[----:B------:R-:W-:Y:S01]  /*f4b70*/  STL [R1+0x2dd8], R35 ;  /* 0x002dd82301007387 */ /* 0x000fe20000100800 */
[----:B------:R-:W-:Y:S01]  /*f4b80*/  IADD3.X R36, PT, PT, R36, UR11, RZ, P2, !PT ;  /* 0x0000000b24247c10 */ /* 0x000fe200097fe4ff */
[----:B------:R-:W-:Y:S01]  /*f4b90*/  IMAD.MOV.U32 R21, RZ, RZ, R29 ;  /* 0x000000ffff157224 */ /* 0x000fe200078e001d */
[----:B------:R-:W-:Y:S01]  /*f4ba0*/  MOV R20, R28 ;  /* 0x0000001c00147202 */ /* 0x000fe20000000f00 */
[----:B------:R1:W-:Y:S04]  /*f4bb0*/  STL [R1+0x2dcc], R29 ;  /* 0x002dcc1d01007387 */ /* 0x0003e80000100800 */
[----:B------:R-:W-:Y:S04]  /*f4bc0*/  STL [R1+0x2de0], R23 ;  /* 0x002de01701007387 */ /* 0x000fe80000100800 */
[----:B------:R3:W-:Y:S04]  /*f4bd0*/  LDGSTS.E [R3+0x40600], desc[UR76][R20.64], P0 ;  /* 0x4060000014037fae */ /* 0x0007e800081a104c */
[----:B-1----:R-:W4:Y:S04]  /*f4be0*/  LDL.LU R29, [R1+0x2e5c] ;  /* 0x002e5c00011d7983 */ /* 0x002f280000300800 */
[----:B------:R1:W-:Y:S04]  /*f4bf0*/  STL [R1+0x2dd4], R36 ;  /* 0x002dd42401007387 */ /* 0x0003e80000100800 */
[----:B------:R-:W4:Y:S01]  /*f4c00*/  LDL.LU R28, [R1+0x2e68] ;  /* 0x002e6800011c7983 */ /* 0x000f220000300800 */
[----:B---3--:R-:W-:-:S03]  /*f4c10*/  MOV R21, R36 ;  /* 0x0000002400157202 */ /* 0x008fc60000000f00 */
[----:B------:R-:W3:Y:S04]  /*f4c20*/  LDL.LU R31, [R1+0x2ed0] ;  /* 0x002ed000011f7983 */ /* 0x000ee80000300800 */
[----:B-1----:R-:W3:Y:S01]  /*f4c30*/  LDL.LU R36, [R1+0x2e64] ;  /* 0x002e640001247983 */ /* 0x002ee20000300800 */
[----:B------:R-:W-:Y:S01]  /*f4c40*/  IADD3 R32, P2, PT, R32, UR12, RZ ;  /* 0x0000000c20207c10 */ /* 0x000fe2000ff5e0ff */
[----:B------:R-:W-:-:S04]  /*f4c50*/  IMAD.MOV.U32 R20, RZ, RZ, R35 ;  /* 0x000000ffff147224 */ /* 0x000fc800078e0023 */
[----:B------:R-:W-:Y:S04]  /*f4c60*/  STL [R1+0x2de8], R32 ;  /* 0x002de82001007387 */ /* 0x000fe80000100800 */
[----:B------:R1:W-:Y:S01]  /*f4c70*/  LDGSTS.E [R3+0x40680], desc[UR76][R20.64], P0 ;  /* 0x4068000014037fae */ /* 0x0003e200081a104c */
[----:B--2---:R-:W-:Y:S02]  /*f4c80*/  IADD3.X R25, PT, PT, R25, UR11, RZ, P1, !PT ;  /* 0x0000000b19197c10 */ /* 0x004fe40008ffe4ff */
[----:B----4-:R-:W-:-:S03]  /*f4c90*/  IADD3 R24, P3, PT, R24, UR12, RZ ;  /* 0x0000000c18187c10 */ /* 0x010fc6000ff7e0ff */
[----:B------:R2:W-:Y:S01]  /*f4ca0*/  STL [R1+0x2ddc], R25 ;  /* 0x002ddc1901007387 */ /* 0x0005e20000100800 */
[----:B-1----:R-:W-:-:S03]  /*f4cb0*/  IMAD.MOV.U32 R21, RZ, RZ, R25 ;  /* 0x000000ffff157224 */ /* 0x002fc600078e0019 */
[----:B------:R-:W-:Y:S01]  /*f4cc0*/  STL [R1+0x2e50], R24 ;  /* 0x002e501801007387 */ /* 0x000fe20000100800 */
[----:B------:R-:W-:-:S03]  /*f4cd0*/  IADD3.X R33, PT, PT, R33, UR11, RZ, P2, !PT ;  /* 0x0000000b21217c10 */ /* 0x000fc600097fe4ff */
[----:B------:R-:W4:Y:S04]  /*f4ce0*/  LDL.LU R35, [R1+0x2ecc] ;  /* 0x002ecc0001237983 */ /* 0x000f280000300800 */
[----:B------:R1:W-:Y:S04]  /*f4cf0*/  STL [R1+0x2de4], R33 ;  /* 0x002de42101007387 */ /* 0x0003e80000100800 */
[----:B--2---:R-:W2:Y:S01]  /*f4d00*/  LDL.LU R25, [R1+0x2ed8] ;  /* 0x002ed80001197983 */ /* 0x004ea20000300800 */
[----:B------:R-:W-:Y:S01]  /*f4d10*/  UISETP.GT.AND UP1, UPT, UR14, 0x7, UPT ;  /* 0x000000070e00788c */ /* 0x000fe2000bf24270 */
[----:B------:R-:W-:-:S02]  /*f4d20*/  IMAD.MOV.U32 R20, RZ, RZ, R23 ;  /* 0x000000ffff147224 */ /* 0x000fc400078e0017 */
[----:B------:R-:W2:Y:S01]  /*f4d30*/  LDL.LU R23, [R1+0x2ee0] ;  /* 0x002ee00001177983 */ /* 0x000ea20000300800 */
[----:B------:R-:W-:-:S03]  /*f4d40*/  USEL UR10, URZ, 0x4, !UP1 ;  /* 0x00000004ff0a7887 */ /* 0x000fc6000c800000 */
[----:B------:R1:W-:Y:S01]  /*f4d50*/  LDGSTS.E [R3+0x40700], desc[UR76][R20.64], P0 ;  /* 0x4070000014037fae */ /* 0x0003e200081a104c */
[----:B------:R-:W-:Y:S01]  /*f4d60*/  USEL UR10, UR10, URZ, !UP0 ;  /* 0x000000ff0a0a7287 */ /* 0x000fe2000c000000 */
[----:B------:R-:W-:Y:S02]  /*f4d70*/  IADD3.X R27, PT, PT, R27, UR11, RZ, P3, !PT ;  /* 0x0000000b1b1b7c10 */ /* 0x000fe40009ffe4ff */
[----:B-1----:R-:W-:Y:S01]  /*f4d80*/  MOV R20, R32 ;  /* 0x0000002000147202 */ /* 0x002fe20000000f00 */
[----:B------:R-:W-:Y:S01]  /*f4d90*/  IMAD.MOV.U32 R21, RZ, RZ, R33 ;  /* 0x000000ffff157224 */ /* 0x000fe200078e0021 */
[----:B------:R-:W-:-:S04]  /*f4da0*/  IADD3 R30, P2, PT, R30, UR12, RZ ;  /* 0x0000000c1e1e7c10 */ /* 0x000fc8000ff5e0ff */
[----:B------:R1:W-:Y:S01]  /*f4db0*/  LDGSTS.E [R3+0x40780], desc[UR76][R20.64], P0 ;  /* 0x4078000014037fae */ /* 0x0003e200081a104c */
[----:B------:R-:W-:Y:S02]  /*f4dc0*/  ISETP.NE.U32.AND P1, PT, RZ, UR10, PT ;  /* 0x0000000aff007c0c */ /* 0x000fe4000bf25070 */
[----:B------:R-:W-:Y:S01]  /*f4dd0*/  IADD3 R26, P0, PT, R26, UR12, RZ ;  /* 0x0000000c1a1a7c10 */ /* 0x000fe2000ff1e0ff */
[----:B------:R-:W-:Y:S01]  /*f4de0*/  STL [R1+0x2e58], R30 ;  /* 0x002e581e01007387 */ /* 0x000fe20000100800 */
[----:B------:R-:W-:-:S03]  /*f4df0*/  IADD3.X R34, PT, PT, R34, UR11, RZ, P2, !PT ;  /* 0x0000000b22227c10 */ /* 0x000fc600097fe4ff */
[----:B------:R1:W-:Y:S02]  /*f4e00*/  STL [R1+0x2e4c], R27 ;  /* 0x002e4c1b01007387 */ /* 0x0003e40000100800 */
[----:B-1----:R-:W-:Y:S02]  /*f4e10*/  IMAD.MOV.U32 R20, RZ, RZ, R24 ;  /* 0x000000ffff147224 */ /* 0x002fe400078e0018 */
[----:B------:R-:W2:Y:S04]  /*f4e20*/  LDL.LU R33, [R1+0x2ed4] ;  /* 0x002ed40001217983 */ /* 0x000ea80000300800 */
[----:B------:R-:W-:Y:S04]  /*f4e30*/  STL [R1+0x2e60], R26 ;  /* 0x002e601a01007387 */ /* 0x000fe80000100800 */
[----:B------:R-:W2:Y:S01]  /*f4e40*/  LDL.LU R24, [R1+0x2edc] ;  /* 0x002edc0001187983 */ /* 0x000ea20000300800 */
[----:B------:R-:W-:-:S03]  /*f4e50*/  MOV R21, R27 ;  /* 0x0000001b00157202 */ /* 0x000fc60000000f00 */
[----:B------:R1:W-:Y:S04]  /*f4e60*/  STL [R1+0x2e54], R34 ;  /* 0x002e542201007387 */ /* 0x0003e80000100800 */
[----:B------:R-:W2:Y:S04]  /*f4e70*/  LDL.LU R32, [R1+0x2ee8] ;  /* 0x002ee80001207983 */ /* 0x000ea80000300800 */
[----:B------:R1:W-:Y:S04]  /*f4e80*/  LDGSTS.E [R3+0x40e00], desc[UR76][R20.64], P1 ;  /* 0x40e0000014037fae */ /* 0x0003e800089a104c */
[----:B------:R-:W2:Y:S01]  /*f4e90*/  LDL.LU R27, [R1+0x2f50] ;  /* 0x002f5000011b7983 */ /* 0x000ea20000300800 */
[----:B-1----:R-:W-:-:S02]  /*f4ea0*/  IMAD.MOV.U32 R20, RZ, RZ, R30 ;  /* 0x000000ffff147224 */ /* 0x002fc400078e001e */
[----:B------:R-:W-:Y:S02]  /*f4eb0*/  IMAD.MOV.U32 R21, RZ, RZ, R34 ;  /* 0x000000ffff157224 */ /* 0x000fe400078e0022 */
[----:B------:R-:W2:Y:S04]  /*f4ec0*/  LDL.LU R34, [R1+0x2ee4] ;  /* 0x002ee40001227983 */ /* 0x000ea80000300800 */
[----:B------:R1:W-:Y:S02]  /*f4ed0*/  LDGSTS.E [R3+0x40e80], desc[UR76][R20.64], P1 ;  /* 0x40e8000014037fae */ /* 0x0003e400089a104c */
[----:B-1----:R-:W-:Y:S02]  /*f4ee0*/  MOV R20, R26 ;  /* 0x0000001a00147202 */ /* 0x002fe40000000f00 */
[----:B------:R-:W-:-:S02]  /*f4ef0*/  IADD3.X R29, PT, PT, R29, UR11, RZ, P0, !PT ;  /* 0x0000000b1d1d7c10 */ /* 0x000fc400087fe4ff */
[----:B------:R-:W-:Y:S02]  /*f4f00*/  IADD3 R28, P2, PT, R28, UR12, RZ ;  /* 0x0000000c1c1c7c10 */ /* 0x000fe4000ff5e0ff */
[----:B---3--:R-:W-:-:S03]  /*f4f10*/  IADD3 R31, P3, PT, R31, UR12, RZ ;  /* 0x0000000c1f1f7c10 */ /* 0x008fc6000ff7e0ff */
[----:B------:R-:W-:Y:S01]  /*f4f20*/  STL [R1+0x2e68], R28 ;  /* 0x002e681c01007387 */ /* 0x000fe20000100800 */
[----:B------:R-:W-:-:S03]  /*f4f30*/  IADD3.X R36, PT, PT, R36, UR11, RZ, P2, !PT ;  /* 0x0000000b24247c10 */ /* 0x000fc600097fe4ff */
[----:B------:R1:W-:Y:S04]  /*f4f40*/  STL [R1+0x2e5c], R29 ;  /* 0x002e5c1d01007387 */ /* 0x0003e80000100800 */
[----:B------:R-:W-:Y:S04]  /*f4f50*/  STL [R1+0x2ed0], R31 ;  /* 0x002ed01f01007387 */ /* 0x000fe80000100800 */
[----:B------:R-:W3:Y:S04]  /*f4f60*/  LDL.LU R30, [R1+0x2f4c] ;  /* 0x002f4c00011e7983 */ /* 0x000ee80000300800 */
[----:B------:R-:W-:Y:S04]  /*f4f70*/  STL [R1+0x2e64], R36 ;  /* 0x002e642401007387 */ /* 0x000fe80000100800 */
[----:B------:R-:W3:Y:S01]  /*f4f80*/  LDL.LU R26, [R1+0x2f58] ;  /* 0x002f5800011a7983 */ /* 0x000ee20000300800 */
[----:B------:R-:W-:-:S03]  /*f4f90*/  IMAD.MOV.U32 R21, RZ, RZ, R29 ;  /* 0x000000ffff157224 */ /* 0x000fc600078e001d */
[----:B-1----:R-:W3:Y:S04]  /*f4fa0*/  LDL.LU R29, [R1+0x2f60] ;  /* 0x002f6000011d7983 */ /* 0x002ee80000300800 */
[----:B------:R1:W-:Y:S02]  /*f4fb0*/  LDGSTS.E [R3+0x40f00], desc[UR76][R20.64], P1 ;  /* 0x40f0000014037fae */ /* 0x0003e400089a104c */
[----:B-1----:R-:W-:Y:S01]  /*f4fc0*/  IMAD.MOV.U32 R20, RZ, RZ, R28 ;  /* 0x000000ffff147224 */ /* 0x002fe200078e001c */
[----:B----4-:R-:W-:Y:S02]  /*f4fd0*/  IADD3.X R35, PT, PT, R35, UR11, RZ, P3, !PT ;  /* 0x0000000b23237c10 */ /* 0x010fe40009ffe4ff */
[----:B--2---:R-:W-:-:S05]  /*f4fe0*/  IADD3 R25, P2, PT, R25, UR12, RZ ;  /* 0x0000000c19197c10 */ /* 0x004fca000ff5e0ff */
[----:B------:R-:W-:Y:S04]  /*f4ff0*/  STL [R1+0x2ed8], R25 ;  /* 0x002ed81901007387 */ /* 0x000fe80000100800 */
[----:B------:R1:W-:Y:S04]  /*f5000*/  STL [R1+0x2ecc], R35 ;  /* 0x002ecc2301007387 */ /* 0x0003e80000100800 */
[----:B------:R-:W2:Y:S01]  /*f5010*/  LDL.LU R28, [R1+0x2f54] ;  /* 0x002f5400011c7983 */ /* 0x000ea20000300800 */
[----:B------:R-:W-:-:S04]  /*f5020*/  UISETP.GT.AND UP1, UPT, UR14, 0xb, UPT ;  /* 0x0000000b0e00788c */ /* 0x000fc8000bf24270 */
[----:B------:R-:W-:Y:S01]  /*f5030*/  USEL UR10, URZ, 0x4, !UP1 ;  /* 0x00000004ff0a7887 */ /* 0x000fe2000c800000 */
[----:B------:R-:W-:-:S03]  /*f5040*/  MOV R21, R36 ;  /* 0x0000002400157202 */ /* 0x000fc60000000f00 */
[----:B------:R-:W-:Y:S02]  /*f5050*/  USEL UR10, UR10, URZ, !UP0 ;  /* 0x000000ff0a0a7287 */ /* 0x000fe4000c000000 */
[----:B------:R4:W-:Y:S01]  /*f5060*/  LDGSTS.E [R3+0x40f80], desc[UR76][R20.64], P1 ;  /* 0x40f8000014037fae */ /* 0x0009e200089a104c */
[----:B------:R-:W-:-:S03]  /*f5070*/  IADD3 R23, P1, PT, R23, UR12, RZ ;  /* 0x0000000c17177c10 */ /* 0x000fc6000ff3e0ff */
[----:B------:R-:W-:Y:S02]  /*f5080*/  ISETP.NE.U32.AND P0, PT, RZ, UR10, PT ;  /* 0x0000000aff007c0c */ /* 0x000fe4000bf05070 */
[----:B------:R-:W-:Y:S01]  /*f5090*/  STL [R1+0x2ee0], R23 ;  /* 0x002ee01701007387 */ /* 0x000fe20000100800 */
[----:B----4-:R-:W-:Y:S01]  /*f50a0*/  IMAD.MOV.U32 R20, RZ, RZ, R31 ;  /* 0x000000ffff147224 */ /* 0x010fe200078e001f */
[----:B------:R-:W-:Y:S01]  /*f50b0*/  IADD3.X R33, PT, PT, R33, UR11, RZ, P2, !PT ;  /* 0x0000000b21217c10 */ /* 0x000fe200097fe4ff */
[----:B------:R-:W-:Y:S02]  /*f50c0*/  IMAD.MOV.U32 R21, RZ, RZ, R35 ;  /* 0x000000ffff157224 */ /* 0x000fe400078e0023 */
[----:B-1----:R-:W4:Y:S04]  /*f50d0*/  LDL.LU R35, [R1+0x2f5c] ;  /* 0x002f5c0001237983 */ /* 0x002f280000300800 */
[----:B------:R1:W-:Y:S01]  /*f50e0*/  STL [R1+0x2ed4], R33 ;  /* 0x002ed42101007387 */ /* 0x0003e20000100800 */
[----:B------:R-:W-:-:S03]  /*f50f0*/  IADD3.X R24, PT, PT, R24, UR11, RZ, P1, !PT ;  /* 0x0000000b18187c10 */ /* 0x000fc60008ffe4ff */
[----:B------:R-:W4:Y:S04]  /*f5100*/  LDL.LU R31, [R1+0x2f68] ;  /* 0x002f6800011f7983 */ /* 0x000f280000300800 */
[----:B------:R-:W4:Y:S01]  /*f5110*/  LDL.LU R36, [R1+0x2f64] ;  /* 0x002f640001247983 */ /* 0x000f220000300800 */
[----:B------:R-:W-:-:S03]  /*f5120*/  IADD3 R32, P2, PT, R32, UR12, RZ ;  /* 0x0000000c20207c10 */ /* 0x000fc6000ff5e0ff */
[----:B------:R1:W-:Y:S04]  /*f5130*/  LDGSTS.E [R3+0x41600], desc[UR76][R20.64], P0 ;  /* 0x4160000014037fae */ /* 0x0003e800081a104c */
[----:B------:R-:W-:Y:S01]  /*f5140*/  STL [R1+0x2ee8], R32 ;  /* 0x002ee82001007387 */ /* 0x000fe20000100800 */
[----:B------:R-:W-:-:S03]  /*f5150*/  IADD3 R27, P3, PT, R27, UR12, RZ ;  /* 0x0000000c1b1b7c10 */ /* 0x000fc6000ff7e0ff */
[----:B------:R1:W-:Y:S02]  /*f5160*/  STL [R1+0x2edc], R24 ;  /* 0x002edc1801007387 */ /* 0x0003e40000100800 */
[----:B-1----:R-:W-:Y:S02]  /*f5170*/  MOV R20, R25 ;  /* 0x0000001900147202 */ /* 0x002fe40000000f00 */
[----:B------:R-:W4:Y:S01]  /*f5180*/  LDL.LU R25, [R1+0x2fd0] ;  /* 0x002fd00001197983 */ /* 0x000f220000300800 */
[----:B------:R-:W-:Y:S01]  /*f5190*/  IMAD.MOV.U32 R21, RZ, RZ, R33 ;  /* 0x000000ffff157224 */ /* 0x000fe200078e0021 */
[----:B------:R-:W-:Y:S02]  /*f51a0*/  IADD3.X R34, PT, PT, R34, UR11, RZ, P2, !PT ;  /* 0x0000000b22227c10 */ /* 0x000fe400097fe4ff */
[----:B------:R-:W-:Y:S01]  /*f51b0*/  STL [R1+0x2f50], R27 ;  /* 0x002f501b01007387 */ /* 0x000fe20000100800 */
[----:B------:R-:W-:-:S03]  /*f51c0*/  UISETP.GT.AND UP1, UPT, UR14, 0xf, UPT ;  /* 0x0000000f0e00788c */ /* 0x000fc6000bf24270 */
[----:B------:R1:W-:Y:S04]  /*f51d0*/  LDGSTS.E [R3+0x41680], desc[UR76][R20.64], P0 ;  /* 0x4168000014037fae */ /* 0x0003e800081a104c */
[----:B------:R-:W4:Y:S01]  /*f51e0*/  LDL.LU R33, [R1+0x2fcc] ;  /* 0x002fcc0001217983 */ /* 0x000f220000300800 */
[----:B------:R-:W-:-:S03]  /*f51f0*/  USEL UR10, URZ, 0x4, !UP1 ;  /* 0x00000004ff0a7887 */ /* 0x000fc6000c800000 */
[----:B------:R-:W-:Y:S01]  /*f5200*/  STL [R1+0x2ee4], R34 ;  /* 0x002ee42201007387 */ /* 0x000fe20000100800 */
[----:B-1----:R-:W-:Y:S01]  /*f5210*/  IMAD.MOV.U32 R20, RZ, RZ, R23 ;  /* 0x000000ffff147224 */ /* 0x002fe200078e0017 */
[----:B------:R-:W-:Y:S02]  /*f5220*/  MOV R21, R24 ;  /* 0x0000001800157202 */ /* 0x000fe40000000f00 */
[----:B------:R-:W4:Y:S04]  /*f5230*/  LDL.LU R23, [R1+0x2fd8] ;  /* 0x002fd80001177983 */ /* 0x000f280000300800 */
[----:B------:R-:W4:Y:S01]  /*f5240*/  LDL.LU R24, [R1+0x2fe0] ;  /* 0x002fe00001187983 */ /* 0x000f220000300800 */
[----:B------:R-:W-:-:S03]  /*f5250*/  USEL UR10, UR10, URZ, !UP0 ;  /* 0x000000ff0a0a7287 */ /* 0x000fc6000c000000 */
[----:B------:R1:W-:Y:S03]  /*f5260*/  LDGSTS.E [R3+0x41700], desc[UR76][R20.64], P0 ;  /* 0x4170000014037fae */ /* 0x0003e600081a104c */
[----:B------:R-:W-:Y:S01]  /*f5270*/  ISETP.NE.U32.AND P1, PT, RZ, UR10, PT ;  /* 0x0000000aff007c0c */ /* 0x000fe2000bf25070 */
[----:B-1----:R-:W-:Y:S02]  /*f5280*/  IMAD.MOV.U32 R20, RZ, RZ, R32 ;  /* 0x000000ffff147224 */ /* 0x002fe400078e0020 */
        /* <DEDUP_REMOVED lines=13> */
[----:B--2---:R-:W-:-:S05]  /*f5360*/  IADD3.X R28, PT, PT, R28, UR11, RZ, P2, !PT ;  /* 0x0000000b1c1c7c10 */ /* 0x004fca00097fe4ff */
[----:B------:R2:W-:Y:S04]  /*f5370*/  STL [R1+0x2f54], R28 ;  /* 0x002f541c01007387 */ /* 0x0005e80000100800 */
[----:B------:R-:W3:Y:S01]  /*f5380*/  LDL.LU R27, [R1+0x2fe8] ;  /* 0x002fe800011b7983 */ /* 0x000ee20000300800 */
[----:B-1----:R-:W-:-:S03]  /*f5390*/  MOV R21, R28 ;  /* 0x0000001c00157202 */ /* 0x002fc60000000f00 */
[----:B------:R-:W3:Y:S04]  /*f53a0*/  LDL.LU R34, [R1+0x3050] ;  /* 0x0030500001227983 */ /* 0x000ee80000300800 */
[----:B--2---:R-:W2:Y:S01]  /*f53b0*/  LDL.LU R28, [R1+0x2fe4] ;  /* 0x002fe400011c7983 */ /* 0x004ea20000300800 */
[----:B------:R-:W-:-:S05]  /*f53c0*/  IMAD.MOV.U32 R20, RZ, RZ, R26 ;  /* 0x000000ffff147224 */ /* 0x000fca00078e001a */
[----:B------:R1:W-:Y:S01]  /*f53d0*/  LDGSTS.E [R3+0x41e80], desc[UR76][R20.64], P1 ;  /* 0x41e8000014037fae */ /* 0x0003e200089a104c */
[----:B----4-:R-:W-:Y:S02]  /*f53e0*/  IADD3.X R35, PT, PT, R35, UR11, RZ, P0, !PT ;  /* 0x0000000b23237c10 */ /* 0x010fe400087fe4ff */
[----:B------:R-:W-:Y:S01]  /*f53f0*/  IADD3 R31, P2, PT, R31, UR12, RZ ;  /* 0x0000000c1f1f7c10 */ /* 0x000fe2000ff5e0ff */
[----:B-1----:R-:W-:Y:S02]  /*f5400*/  IMAD.MOV.U32 R20, RZ, RZ, R29 ;  /* 0x000000ffff147224 */ /* 0x002fe400078e001d */
[----:B------:R-:W-:Y:S01]  /*f5410*/  IMAD.MOV.U32 R21, RZ, RZ, R35 ;  /* 0x000000ffff157224 */ /* 0x000fe200078e0023 */
[----:B------:R-:W-:Y:S01]  /*f5420*/  IADD3.X R36, PT, PT, R36, UR11, RZ, P2, !PT ;  /* 0x0000000b24247c10 */ /* 0x000fe200097fe4ff */
[----:B------:R-:W-:Y:S01]  /*f5430*/  STL [R1+0x2f68], R31 ;  /* 0x002f681f01007387 */ /* 0x000fe20000100800 */
[----:B------:R-:W-:-:S03]  /*f5440*/  UISETP.GT.AND UP1, UPT, UR14, 0x13, UPT ;  /* 0x000000130e00788c */ /* 0x000fc6000bf24270 */
[----:B------:R1:W-:Y:S04]  /*f5450*/  STL [R1+0x2f5c], R35 ;  /* 0x002f5c2301007387 */ /* 0x0003e80000100800 */
[----:B------:R-:W4:Y:S04]  /*f5460*/  LDL.LU R26, [R1+0x3058] ;  /* 0x00305800011a7983 */ /* 0x000f280000300800 */
[----:B------:R1:W-:Y:S01]  /*f5470*/  LDGSTS.E [R3+0x41f00], desc[UR76][R20.64], P1 ;  /* 0x41f0000014037fae */ /* 0x0003e200089a104c */
[----:B------:R-:W-:-:S05]  /*f5480*/  IADD3 R25, P3, PT, R25, UR12, RZ ;  /* 0x0000000c19197c10 */ /* 0x000fca000ff7e0ff */
[----:B------:R-:W-:Y:S01]  /*f5490*/  STL [R1+0x2fd0], R25 ;  /* 0x002fd01901007387 */ /* 0x000fe20000100800 */
[----:B-1----:R-:W-:Y:S01]  /*f54a0*/  MOV R20, R31 ;  /* 0x0000001f00147202 */ /* 0x002fe20000000f00 */
[----:B------:R-:W-:Y:S02]  /*f54b0*/  IMAD.MOV.U32 R21, RZ, RZ, R36 ;  /* 0x000000ffff157224 */ /* 0x000fe400078e0024 */
[----:B------:R-:W4:Y:S01]  /*f54c0*/  LDL.LU R35, [R1+0x304c] ;  /* 0x00304c0001237983 */ /* 0x000f220000300800 */
[----:B------:R-:W-:Y:S01]  /*f54d0*/  USEL UR10, URZ, 0x4, !UP1 ;  /* 0x00000004ff0a7887 */ /* 0x000fe2000c800000 */
[----:B------:R-:W-:Y:S02]  /*f54e0*/  IADD3.X R33, PT, PT, R33, UR11, RZ, P3, !PT ;  /* 0x0000000b21217c10 */ /* 0x000fe40009ffe4ff */
[----:B------:R1:W-:Y:S01]  /*f54f0*/  LDGSTS.E [R3+0x41f80], desc[UR76][R20.64], P1 ;  /* 0x41f8000014037fae */ /* 0x0003e200089a104c */
[----:B------:R-:W-:-:S03]  /*f5500*/  USEL UR10, UR10, URZ, !UP0 ;  /* 0x000000ff0a0a7287 */ /* 0x000fc6000c000000 */
[----:B------:R-:W-:Y:S04]  /*f5510*/  STL [R1+0x2f64], R36 ;  /* 0x002f642401007387 */ /* 0x000fe80000100800 */
[----:B------:R-:W4:Y:S01]  /*f5520*/  LDL.LU R29, [R1+0x3060] ;  /* 0x00306000011d7983 */ /* 0x000f220000300800 */
[----:B------:R-:W-:Y:S02]  /*f5530*/  IADD3 R23, P2, PT, R23, UR12, RZ ;  /* 0x0000000c17177c10 */ /* 0x000fe4000ff5e0ff */
[----:B------:R-:W-:-:S03]  /*f5540*/  IADD3 R24, P1, PT, R24, UR12, RZ ;  /* 0x0000000c18187c10 */ /* 0x000fc6000ff3e0ff */
[----:B------:R-:W-:Y:S01]  /*f5550*/  STL [R1+0x2fd8], R23 ;  /* 0x002fd81701007387 */ /* 0x000fe20000100800 */
[----:B-1----:R-:W-:-:S03]  /*f5560*/  MOV R21, R33 ;  /* 0x0000002100157202 */ /* 0x002fc60000000f00 */
[----:B------:R1:W-:Y:S01]  /*f5570*/  STL [R1+0x2fcc], R33 ;  /* 0x002fcc2101007387 */ /* 0x0003e20000100800 */
[----:B------:R-:W-:-:S03]  /*f5580*/  ISETP.NE.U32.AND P0, PT, RZ, UR10, PT ;  /* 0x0000000aff007c0c */ /* 0x000fc6000bf05070 */
[----:B------:R-:W4:Y:S01]  /*f5590*/  LDL.LU R31, [R1+0x3054] ;  /* 0x00305400011f7983 */ /* 0x000f220000300800 */
[----:B------:R-:W-:-:S03]  /*f55a0*/  IMAD.MOV.U32 R20, RZ, RZ, R25 ;  /* 0x000000ffff147224 */ /* 0x000fc600078e0019 */
[----:B------:R-:W-:Y:S04]  /*f55b0*/  STL [R1+0x2fe0], R24 ;  /* 0x002fe01801007387 */ /* 0x000fe80000100800 */
[----:B-1----:R-:W4:Y:S04]  /*f55c0*/  LDL.LU R33, [R1+0x305c] ;  /* 0x00305c0001217983 */ /* 0x002f280000300800 */
[----:B------:R1:W-:Y:S02]  /*f55d0*/  LDGSTS.E [R3+0x42600], desc[UR76][R20.64], P0 ;  /* 0x4260000014037fae */ /* 0x0003e400081a104c */
[----:B-1----:R-:W-:Y:S01]  /*f55e0*/  IMAD.MOV.U32 R20, RZ, RZ, R23 ;  /* 0x000000ffff147224 */ /* 0x002fe200078e0017 */
[----:B---3--:R-:W-:-:S05]  /*f55f0*/  IADD3.X R32, PT, PT, R32, UR11, RZ, P2, !PT ;  /* 0x0000000b20207c10 */ /* 0x008fca00097fe4ff */
[----:B------:R1:W-:Y:S04]  /*f5600*/  STL [R1+0x2fd4], R32 ;  /* 0x002fd42001007387 */ /* 0x0003e80000100800 */
[----:B------:R-:W3:Y:S01]  /*f5610*/  LDL.LU R25, [R1+0x3068] ;  /* 0x0030680001197983 */ /* 0x000ee20000300800 */
[----:B------:R-:W-:Y:S01]  /*f5620*/  IADD3.X R30, PT, PT, R30, UR11, RZ, P1, !PT ;  /* 0x0000000b1e1e7c10 */ /* 0x000fe20008ffe4ff */
[----:B------:R-:W-:Y:S02]  /*f5630*/  IMAD.MOV.U32 R21, RZ, RZ, R32 ;  /* 0x000000ffff157224 */ /* 0x000fe400078e0020 */
[----:B-1----:R-:W3:Y:S04]  /*f5640*/  LDL.LU R32, [R1+0x3064] ;  /* 0x0030640001207983 */ /* 0x002ee80000300800 */
[----:B------:R1:W-:Y:S02]  /*f5650*/  LDGSTS.E [R3+0x42680], desc[UR76][R20.64], P0 ;  /* 0x4268000014037fae */ /* 0x0003e400081a104c */
[----:B-1----:R-:W-:Y:S01]  /*f5660*/  IMAD.MOV.U32 R21, RZ, RZ, R30 ;  /* 0x000000ffff157224 */ /* 0x002fe200078e001e */
[----:B------:R-:W-:Y:S01]  /*f5670*/  MOV R20, R24 ;  /* 0x0000001800147202 */ /* 0x000fe20000000f00 */
[----:B------:R-:W-:Y:S01]  /*f5680*/  UISETP.GT.AND UP1, UPT, UR14, 0x17, UPT ;  /* 0x000000170e00788c */ /* 0x000fe2000bf24270 */
[----:B------:R-:W-:-:S03]  /*f5690*/  IADD3 R27, P2, PT, R27, UR12, RZ ;  /* 0x0000000c1b1b7c10 */ /* 0x000fc6000ff5e0ff */
[----:B------:R1:W-:Y:S01]  /*f56a0*/  LDGSTS.E [R3+0x42700], desc[UR76][R20.64], P0 ;  /* 0x4270000014037fae */ /* 0x0003e200081a104c */
[----:B------:R-:W-:-:S03]  /*f56b0*/  IADD3 R34, P3, PT, R34, UR12, RZ ;  /* 0x0000000c22227c10 */ /* 0x000fc6000ff7e0ff */
[----:B------:R-:W-:Y:S01]  /*f56c0*/  STL [R1+0x2fe8], R27 ;  /* 0x002fe81b01007387 */ /* 0x000fe20000100800 */
[----:B--2---:R-:W-:-:S03]  /*f56d0*/  IADD3.X R28, PT, PT, R28, UR11, RZ, P2, !PT ;  /* 0x0000000b1c1c7c10 */ /* 0x004fc600097fe4ff */
[----:B------:R2:W-:Y:S04]  /*f56e0*/  STL [R1+0x2fdc], R30 ;  /* 0x002fdc1e01007387 */ /* 0x0005e80000100800 */
[----:B------:R-:W3:Y:S04]  /*f56f0*/  LDL.LU R23, [R1+0x30d0] ;  /* 0x0030d00001177983 */ /* 0x000ee80000300800 */
[----:B------:R-:W-:Y:S04]  /*f5700*/  STL [R1+0x3050], R34 ;  /* 0x0030502201007387 */ /* 0x000fe80000100800 */
[----:B--2---:R-:W2:Y:S04]  /*f5710*/  LDL.LU R30, [R1+0x30cc] ;  /* 0x0030cc00011e7983 */ /* 0x004ea80000300800 */
[----:B------:R4:W-:Y:S04]  /*f5720*/  STL [R1+0x2fe4], R28 ;  /* 0x002fe41c01007387 */ /* 0x0009e80000100800 */
[----:B------:R-:W2:Y:S01]  /*f5730*/  LDL.LU R24, [R1+0x30d8] ;  /* 0x0030d80001187983 */ /* 0x000ea20000300800 */
[----:B------:R-:W-:Y:S01]  /*f5740*/  USEL UR10, URZ, 0x4, !UP1 ;  /* 0x00000004ff0a7887 */ /* 0x000fe2000c800000 */
[----:B-1----:R-:W-:-:S03]  /*f5750*/  IMAD.MOV.U32 R20, RZ, RZ, R27 ;  /* 0x000000ffff147224 */ /* 0x002fc600078e001b */
[----:B------:R-:W-:Y:S01]  /*f5760*/  USEL UR10, UR10, URZ, !UP0 ;  /* 0x000000ff0a0a7287 */ /* 0x000fe2000c000000 */
[----:B------:R-:W-:Y:S02]  /*f5770*/  MOV R21, R28 ;  /* 0x0000001c00157202 */ /* 0x000fe40000000f00 */
[----:B----4-:R-:W-:-:S03]  /*f5780*/  IADD3 R26, P2, PT, R26, UR12, RZ ;  /* 0x0000000c1a1a7c10 */ /* 0x010fc6000ff5e0ff */
[----:B------:R1:W-:Y:S01]  /*f5790*/  LDGSTS.E [R3+0x42780], desc[UR76][R20.64], P0 ;  /* 0x4278000014037fae */ /* 0x0003e200081a104c */
[----:B------:R-:W-:-:S03]  /*f57a0*/  ISETP.NE.U32.AND P1, PT, RZ, UR10, PT ;  /* 0x0000000aff007c0c */ /* 0x000fc6000bf25070 */
[----:B------:R-:W-:Y:S01]  /*f57b0*/  STL [R1+0x3058], R26 ;  /* 0x0030581a01007387 */ /* 0x000fe20000100800 */
[----:B------:R-:W-:-:S05]  /*f57c0*/  IADD3.X R35, PT, PT, R35, UR11, RZ, P3, !PT ;  /* 0x0000000b23237c10 */ /* 0x000fca0009ffe4ff */
[----:B------:R4:W-:Y:S04]  /*f57d0*/  STL [R1+0x304c], R35 ;  /* 0x00304c2301007387 */ /* 0x0009e80000100800 */
[----:B------:R-:W2:Y:S04]  /*f57e0*/  LDL.LU R27, [R1+0x30d4] ;  /* 0x0030d400011b7983 */ /* 0x000ea80000300800 */
[----:B------:R-:W2:Y:S01]  /*f57f0*/  LDL.LU R28, [R1+0x30e0] ;  /* 0x0030e000011c7983 */ /* 0x000ea20000300800 */
[----:B------:R-:W-:Y:S01]  /*f5800*/  IADD3 R29, P0, PT, R29, UR12, RZ ;  /* 0x0000000c1d1d7c10 */ /* 0x000fe2000ff1e0ff */
[----:B-1----:R-:W-:-:S02]  /*f5810*/  IMAD.MOV.U32 R20, RZ, RZ, R34 ;  /* 0x000000ffff147224 */ /* 0x002fc400078e0022 */
[----:B------:R-:W-:Y:S02]  /*f5820*/  IMAD.MOV.U32 R21, RZ, RZ, R35 ;  /* 0x000000ffff157224 */ /* 0x000fe400078e0023 */
[----:B------:R-:W-:Y:S04]  /*f5830*/  STL [R1+0x3060], R29 ;  /* 0x0030601d01007387 */ /* 0x000fe80000100800 */
[----:B------:R-:W2:Y:S01]  /*f5840*/  LDL.LU R36, [R1+0x30dc] ;  /* 0x0030dc0001247983 */ /* 0x000ea20000300800 */
[----:B------:R-:W-:-:S03]  /*f5850*/  IADD3.X R31, PT, PT, R31, UR11, RZ, P2, !PT ;  /* 0x0000000b1f1f7c10 */ /* 0x000fc600097fe4ff */
[----:B------:R1:W-:Y:S04]  /*f5860*/  LDGSTS.E [R3+0x42e00], desc[UR76][R20.64], P1 ;  /* 0x42e0000014037fae */ /* 0x0003e800089a104c */
[----:B------:R3:W-:Y:S01]  /*f5870*/  STL [R1+0x3054], R31 ;  /* 0x0030541f01007387 */ /* 0x0007e20000100800 */
[----:B------:R-:W-:-:S03]  /*f5880*/  IADD3.X R33, PT, PT, R33, UR11, RZ, P0, !PT ;  /* 0x0000000b21217c10 */ /* 0x000fc600087fe4ff */
[----:B------:R-:W2:Y:S04]  /*f5890*/  LDL.LU R34, [R1+0x30e8] ;  /* 0x0030e80001227983 */ /* 0x000ea80000300800 */
[----:B----4-:R-:W4:Y:S01]  /*f58a0*/  LDL.LU R35, [R1+0x30e4] ;  /* 0x0030e40001237983 */ /* 0x010f220000300800 */
[----:B-1----:R-:W-:Y:S01]  /*f58b0*/  MOV R20, R26 ;  /* 0x0000001a00147202 */ /* 0x002fe20000000f00 */
[----:B------:R-:W-:-:S05]  /*f58c0*/  IMAD.MOV.U32 R21, RZ, RZ, R31 ;  /* 0x000000ffff157224 */ /* 0x000fca00078e001f */
[----:B------:R1:W-:Y:S02]  /*f58d0*/  LDGSTS.E [R3+0x42e80], desc[UR76][R20.64], P1 ;  /* 0x42e8000014037fae */ /* 0x0003e400089a104c */
[----:B-1----:R-:W-:Y:S01]  /*f58e0*/  IMAD.MOV.U32 R20, RZ, RZ, R29 ;  /* 0x000000ffff147224 */ /* 0x002fe200078e001d */
[----:B------:R-:W-:-:S05]  /*f58f0*/  MOV R21, R33 ;  /* 0x0000002100157202 */ /* 0x000fca0000000f00 */
[----:B------:R1:W-:Y:S01]  /*f5900*/  LDGSTS.E [R3+0x42f00], desc[UR76][R20.64], P1 ;  /* 0x42f0000014037fae */ /* 0x0003e200089a104c */
[----:B---3--:R-:W-:-:S05]  /*f5910*/  IADD3 R25, P2, PT, R25, UR12, RZ ;  /* 0x0000000c19197c10 */ /* 0x008fca000ff5e0ff */
[----:B------:R-:W-:Y:S04]  /*f5920*/  STL [R1+0x3068], R25 ;  /* 0x0030681901007387 */ /* 0x000fe80000100800 */
[----:B------:R3:W-:Y:S04]  /*f5930*/  STL [R1+0x305c], R33 ;  /* 0x00305c2101007387 */ /* 0x0007e80000100800 */
[----:B------:R-:W4:Y:S01]  /*f5940*/  LDL.LU R26, [R1+0x3150] ;  /* 0x00315000011a7983 */ /* 0x000f220000300800 */
[----:B------:R-:W-:-:S03]  /*f5950*/  IADD3.X R32, PT, PT, R32, UR11, RZ, P2, !PT ;  /* 0x0000000b20207c10 */ /* 0x000fc600097fe4ff */
[----:B------:R-:W4:Y:S02]  /*f5960*/  LDL.LU R31, [R1+0x3158] ;  /* 0x00315800011f7983 */ /* 0x000f240000300800 */
[----:B-1----:R-:W-:Y:S01]  /*f5970*/  IMAD.MOV.U32 R21, RZ, RZ, R32 ;  /* 0x000000ffff157224 */ /* 0x002fe200078e0020 */
[----:B------:R-:W-:-:S05]  /*f5980*/  IADD3 R23, P3, PT, R23, UR12, RZ ;  /* 0x0000000c17177c10 */ /* 0x000fca000ff7e0ff */
[----:B------:R-:W-:Y:S01]  /*f5990*/  STL [R1+0x30d0], R23 ;  /* 0x0030d01701007387 */ /* 0x000fe20000100800 */
[----:B--2---:R-:W-:-:S03]  /*f59a0*/  IADD3.X R30, PT, PT, R30, UR11, RZ, P3, !PT ;  /* 0x0000000b1e1e7c10 */ /* 0x004fc60009ffe4ff */
[----:B---3--:R-:W2:Y:S04]  /*f59b0*/  LDL.LU R33, [R1+0x314c] ;  /* 0x00314c0001217983 */ /* 0x008ea80000300800 */
[----:B------:R1:W-:Y:S01]  /*f59c0*/  STL [R1+0x3064], R32 ;  /* 0x0030642001007387 */ /* 0x0003e20000100800 */
[----:B------:R-:W-:-:S03]  /*f59d0*/  IADD3 R24, P2, PT, R24, UR12, RZ ;  /* 0x0000000c18187c10 */ /* 0x000fc6000ff5e0ff */
[----:B------:R-:W3:Y:S04]  /*f59e0*/  LDL.LU R29, [R1+0x3160] ;  /* 0x00316000011d7983 */ /* 0x000ee80000300800 */
[----:B------:R-:W-:Y:S04]  /*f59f0*/  STL [R1+0x30d8], R24 ;  /* 0x0030d81801007387 */ /* 0x000fe80000100800 */
[----:B------:R1:W-:Y:S04]  /*f5a00*/  STL [R1+0x30cc], R30 ;  /* 0x0030cc1e01007387 */ /* 0x0003e80000100800 */
[----:B-1----:R-:W3:Y:S01]  /*f5a10*/  LDL.LU R32, [R1+0x3154] ;  /* 0x0031540001207983 */ /* 0x002ee20000300800 */
[----:B------:R-:W-:Y:S01]  /*f5a20*/  UISETP.GT.AND UP1, UPT, UR14, 0x1b, UPT ;  /* 0x0000001b0e00788c */ /* 0x000fe2000bf24270 */
[----:B------:R-:W-:-:S02]  /*f5a30*/  IMAD.MOV.U32 R20, RZ, RZ, R25 ;  /* 0x000000ffff147224 */ /* 0x000fc400078e0019 */
[----:B------:R-:W3:Y:S01]  /*f5a40*/  LDL.LU R25, [R1+0x3168] ;  /* 0x0031680001197983 */ /* 0x000ee20000300800 */
[----:B------:R-:W-:-:S03]  /*f5a50*/  USEL UR10, URZ, 0x4, !UP1 ;  /* 0x00000004ff0a7887 */ /* 0x000fc6000c800000 */
[----:B------:R1:W-:Y:S01]  /*f5a60*/  LDGSTS.E [R3+0x42f80], desc[UR76][R20.64], P1 ;  /* 0x42f8000014037fae */ /* 0x0003e200089a104c */
[----:B------:R-:W-:-:S06]  /*f5a70*/  USEL UR10, UR10, URZ, !UP0 ;  /* 0x000000ff0a0a7287 */ /* 0x000fcc000c000000 */
[----:B------:R-:W-:Y:S01]  /*f5a80*/  ISETP.NE.U32.AND P0, PT, RZ, UR10, PT ;  /* 0x0000000aff007c0c */ /* 0x000fe2000bf05070 */
[----:B-1----:R-:W-:Y:S01]  /*f5a90*/  IMAD.MOV.U32 R21, RZ, RZ, R30 ;  /* 0x000000ffff157224 */ /* 0x002fe200078e001e */
[----:B------:R-:W-:Y:S02]  /*f5aa0*/  IADD3.X R27, PT, PT, R27, UR11, RZ, P2, !PT ;  /* 0x0000000b1b1b7c10 */ /* 0x000fe400097fe4ff */
[----:B------:R-:W-:-:S05]  /*f5ab0*/  IADD3 R28, P1, PT, R28, UR12, RZ ;  /* 0x0000000c1c1c7c10 */ /* 0x000fca000ff3e0ff */
[----:B------:R-:W-:Y:S01]  /*f5ac0*/  STL [R1+0x30e0], R28 ;  /* 0x0030e01c01007387 */ /* 0x000fe20000100800 */
[----:B------:R-:W-:-:S03]  /*f5ad0*/  MOV R20, R23 ;  /* 0x0000001700147202 */ /* 0x000fc60000000f00 */
[----:B------:R1:W-:Y:S04]  /*f5ae0*/  STL [R1+0x30d4], R27 ;  /* 0x0030d41b01007387 */ /* 0x0003e80000100800 */
[----:B------:R-:W3:Y:S01]  /*f5af0*/  LDL.LU R30, [R1+0x315c] ;  /* 0x00315c00011e7983 */ /* 0x000ee20000300800 */
[----:B------:R-:W-:-:S03]  /*f5b00*/  IADD3.X R36, PT, PT, R36, UR11, RZ, P1, !PT ;  /* 0x0000000b24247c10 */ /* 0x000fc60008ffe4ff */
[----:B------:R1:W-:Y:S04]  /*f5b10*/  LDGSTS.E [R3+0x43600], desc[UR76][R20.64], P0 ;  /* 0x4360000014037fae */ /* 0x0003e800081a104c */
[----:B------:R-:W3:Y:S01]  /*f5b20*/  LDL.LU R23, [R1+0x31d0] ;  /* 0x0031d00001177983 */ /* 0x000ee20000300800 */
[----:B------:R-:W-:-:S04]  /*f5b30*/  IADD3 R34, P2, PT, R34, UR12, RZ ;  /* 0x0000000c22227c10 */ /* 0x000fc8000ff5e0ff */
[----:B----4-:R-:W-:Y:S01]  /*f5b40*/  IADD3.X R35, PT, PT, R35, UR11, RZ, P2, !PT ;  /* 0x0000000b23237c10 */ /* 0x010fe200097fe4ff */
[----:B------:R-:W-:Y:S01]  /*f5b50*/  STL [R1+0x30e8], R34 ;  /* 0x0030e82201007387 */ /* 0x000fe20000100800 */
[----:B-1----:R-:W-:Y:S01]  /*f5b60*/  IMAD.MOV.U32 R20, RZ, RZ, R24 ;  /* 0x000000ffff147224 */ /* 0x002fe200078e0018 */
[----:B------:R-:W-:Y:S02]  /*f5b70*/  MOV R21, R27 ;  /* 0x0000001b00157202 */ /* 0x000fe40000000f00 */
[----:B------:R-:W4:Y:S04]  /*f5b80*/  LDL.LU R27, [R1+0x3164] ;  /* 0x00316400011b7983 */ /* 0x000f280000300800 */
[----:B------:R-:W-:Y:S04]  /*f5b90*/  STL [R1+0x30dc], R36 ;  /* 0x0030dc2401007387 */ /* 0x000fe80000100800 */
[----:B------:R-:W4:Y:S04]  /*f5ba0*/  LDL.LU R24, [R1+0x31d8] ;  /* 0x0031d80001187983 */ /* 0x000f280000300800 */
[----:B------:R1:W-:Y:S02]  /*f5bb0*/  LDGSTS.E [R3+0x43680], desc[UR76][R20.64], P0 ;  /* 0x4368000014037fae */ /* 0x0003e400081a104c */
[----:B-1----:R-:W-:-:S02]  /*f5bc0*/  IMAD.MOV.U32 R20, RZ, RZ, R28 ;  /* 0x000000ffff147224 */ /* 0x002fc400078e001c */
[----:B------:R-:W-:-:S05]  /*f5bd0*/  IMAD.MOV.U32 R21, RZ, RZ, R36 ;  /* 0x000000ffff157224 */ /* 0x000fca00078e0024 */
[----:B------:R1:W-:Y:S02]  /*f5be0*/  LDGSTS.E [R3+0x43700], desc[UR76][R20.64], P0 ;  /* 0x4370000014037fae */ /* 0x0003e400081a104c */
[----:B-1----:R-:W-:Y:S01]  /*f5bf0*/  MOV R20, R34 ;  /* 0x0000002200147202 */ /* 0x002fe20000000f00 */
[----:B------:R-:W-:-:S05]  /*f5c00*/  IMAD.MOV.U32 R21, RZ, RZ, R35 ;  /* 0x000000ffff157224 */ /* 0x000fca00078e0023 */
[----:B------:R1:W-:Y:S01]  /*f5c10*/  LDGSTS.E [R3+0x43780], desc[UR76][R20.64], P0 ;  /* 0x4378000014037fae */ /* 0x0003e200081a104c */
[----:B------:R-:W-:-:S05]  /*f5c20*/  IADD3 R26, P3, PT, R26, UR12, RZ ;  /* 0x0000000c1a1a7c10 */ /* 0x000fca000ff7e0ff */
[----:B------:R1:W-:Y:S04]  /*f5c30*/  STL [R1+0x3150], R26 ;  /* 0x0031501a01007387 */ /* 0x0003e80000100800 */
[----:B------:R2:W-:Y:S04]  /*f5c40*/  STL [R1+0x30e4], R35 ;  /* 0x0030e42301007387 */ /* 0x0005e80000100800 */
[----:B------:R-:W4:Y:S01]  /*f5c50*/  LDL.LU R28, [R1+0x31cc] ;  /* 0x0031cc00011c7983 */ /* 0x000f220000300800 */
[----:B------:R-:W-:Y:S01]  /*f5c60*/  IADD3 R31, P2, PT, R31, UR12, RZ ;  /* 0x0000000c1f1f7c10 */ /* 0x000fe2000ff5e0ff */
[----:B-1----:R-:W-:-:S04]  /*f5c70*/  IMAD.MOV.U32 R20, RZ, RZ, R26 ;  /* 0x000000ffff147224 */ /* 0x002fc800078e001a */
[----:B------:R-:W-:Y:S01]  /*f5c80*/  STL [R1+0x3158], R31 ;  /* 0x0031581f01007387 */ /* 0x000fe20000100800 */
[----:B--2---:R-:W-:-:S05]  /*f5c90*/  IADD3.X R33, PT, PT, R33, UR11, RZ, P3, !PT ;  /* 0x0000000b21217c10 */ /* 0x004fca0009ffe4ff */
[----:B------:R1:W-:Y:S01]  /*f5ca0*/  STL [R1+0x314c], R33 ;  /* 0x00314c2101007387 */ /* 0x0003e20000100800 */
[----:B---3--:R-:W-:-:S03]  /*f5cb0*/  IADD3 R29, P0, PT, R29, UR12, RZ ;  /* 0x0000000c1d1d7c10 */ /* 0x008fc6000ff1e0ff */
[----:B------:R-:W2:Y:S04]  /*f5cc0*/  LDL.LU R26, [R1+0x31d4] ;  /* 0x0031d400011a7983 */ /* 0x000ea80000300800 */
[----:B------:R-:W-:Y:S01]  /*f5cd0*/  STL [R1+0x3160], R29 ;  /* 0x0031601d01007387 */ /* 0x000fe20000100800 */
[----:B------:R-:W-:-:S05]  /*f5ce0*/  IADD3.X R32, PT, PT, R32, UR11, RZ, P2, !PT ;  /* 0x0000000b20207c10 */ /* 0x000fca00097fe4ff */
[----:B------:R3:W-:Y:S04]  /*f5cf0*/  STL [R1+0x3154], R32 ;  /* 0x0031542001007387 */ /* 0x0007e80000100800 */
[----:B------:R-:W2:Y:S01]  /*f5d00*/  LDL.LU R37, [R1+0x31e0] ;  /* 0x0031e00001257983 */ /* 0x000ea20000300800 */
[----:B------:R-:W-:Y:S01]  /*f5d10*/  UISETP.GT.AND UP1, UPT, UR14, 0x1f, UPT ;  /* 0x0000001f0e00788c */ /* 0x000fe2000bf24270 */
[----:B------:R-:W-:Y:S02]  /*f5d20*/  IADD3 R25, P2, PT, R25, UR12, RZ ;  /* 0x0000000c19197c10 */ /* 0x000fe4000ff5e0ff */
[----:B------:R-:W2:Y:S01]  /*f5d30*/  LDL.LU R38, [R1+0x31dc] ;  /* 0x0031dc0001267983 */ /* 0x000ea20000300800 */
[----:B------:R-:W-:-:S04]  /*f5d40*/  USEL UR10, URZ, 0x4, !UP1 ;  /* 0x00000004ff0a7887 */ /* 0x000fc8000c800000 */
[----:B------:R-:W-:Y:S01]  /*f5d50*/  USEL UR10, UR10, URZ, !UP0 ;  /* 0x000000ff0a0a7287 */ /* 0x000fe2000c000000 */
[----:B------:R-:W-:Y:S05]  /*f5d60*/  STL [R1+0x3168], R25 ;  /* 0x0031681901007387 */ /* 0x000fea0000100800 */
[----:B------:R-:W-:Y:S02]  /*f5d70*/  ISETP.NE.U32.AND P1, PT, RZ, UR10, PT ;  /* 0x0000000aff007c0c */ /* 0x000fe4000bf25070 */
[----:B------:R-:W-:Y:S01]  /*f5d80*/  MOV R21, R33 ;  /* 0x0000002100157202 */ /* 0x000fe20000000f00 */
[----:B------:R-:W-:Y:S01]  /*f5d90*/  UISETP.GT.AND UP1, UPT, UR14, 0x23, UPT ;  /* 0x000000230e00788c */ /* 0x000fe2000bf24270 */
[----:B------:R-:W-:-:S09]  /*f5da0*/  IADD3.X R30, PT, PT, R30, UR11, RZ, P0, !PT ;  /* 0x0000000b1e1e7c10 */ /* 0x000fd200087fe4ff */
[----:B------:R1:W-:Y:S04]  /*f5db0*/  LDGSTS.E [R3+0x43e00], desc[UR76][R20.64], P1 ;  /* 0x43e0000014037fae */ /* 0x0003e800089a104c */
[----:B------:R-:W-:Y:S04]  /*f5dc0*/  STL [R1+0x315c], R30 ;  /* 0x00315c1e01007387 */ /* 0x000fe80000100800 */
[----:B------:R-:W2:Y:S01]  /*f5dd0*/  LDL.LU R35, [R1+0x31e8] ;  /* 0x0031e80001237983 */ /* 0x000ea20000300800 */
[----:B------:R-:W-:-:S03]  /*f5de0*/  IADD3 R23, P3, PT, R23, UR12, RZ ;  /* 0x0000000c17177c10 */ /* 0x000fc6000ff7e0ff */
[----:B-1----:R-:W2:Y:S04]  /*f5df0*/  LDL.LU R33, [R1+0x3250] ;  /* 0x0032500001217983 */ /* 0x002ea80000300800 */
[----:B------:R-:W2:Y:S01]  /*f5e00*/  LDL.LU R36, [R1+0x31e4] ;  /* 0x0031e40001247983 */ /* 0x000ea20000300800 */
[----:B----4-:R-:W-:Y:S01]  /*f5e10*/  IADD3.X R27, PT, PT, R27, UR11, RZ, P2, !PT ;  /* 0x0000000b1b1b7c10 */ /* 0x010fe200097fe4ff */
[----:B------:R-:W-:Y:S01]  /*f5e20*/  USEL UR10, URZ, 0x4, !UP1 ;  /* 0x00000004ff0a7887 */ /* 0x000fe2000c800000 */
[----:B------:R-:W-:Y:S01]  /*f5e30*/  IMAD.MOV.U32 R20, RZ, RZ, R31 ;  /* 0x000000ffff147224 */ /* 0x000fe200078e001f */
[----:B------:R-:W-:Y:S01]  /*f5e40*/  STL [R1+0x31d0], R23 ;  /* 0x0031d01701007387 */ /* 0x000fe20000100800 */
[----:B------:R-:W-:Y:S01]  /*f5e50*/  IMAD.MOV.U32 R21, RZ, RZ, R32 ;  /* 0x000000ffff157224 */ /* 0x000fe200078e0020 */
[----:B------:R-:W-:-:S02]  /*f5e60*/  IADD3 R24, P2, PT, R24, UR12, RZ ;  /* 0x0000000c18187c10 */ /* 0x000fc4000ff5e0ff */
[----:B------:R1:W-:Y:S01]  /*f5e70*/  STL [R1+0x3164], R27 ;  /* 0x0031641b01007387 */ /* 0x0003e20000100800 */
[----:B------:R-:W-:-:S03]  /*f5e80*/  USEL UR10, UR10, URZ, !UP0 ;  /* 0x000000ff0a0a7287 */ /* 0x000fc6000c000000 */
[----:B------:R-:W4:Y:S04]  /*f5e90*/  LDL.LU R34, [R1+0x324c] ;  /* 0x00324c0001227983 */ /* 0x000f280000300800 */
[----:B------:R-:W-:Y:S04]  /*f5ea0*/  STL [R1+0x31d8], R24 ;  /* 0x0031d81801007387 */ /* 0x000fe80000100800 */
[----:B---3--:R-:W3:Y:S04]  /*f5eb0*/  LDL.LU R32, [R1+0x3254] ;  /* 0x0032540001207983 */ /* 0x008ee80000300800 */
[----:B------:R1:W-:Y:S01]  /*f5ec0*/  LDGSTS.E [R3+0x43e80], desc[UR76][R20.64], P1 ;  /* 0x43e8000014037fae */ /* 0x0003e200089a104c */
[----:B------:R-:W-:-:S02]  /*f5ed0*/  ISETP.NE.U32.AND P0, PT, RZ, UR10, PT ;  /* 0x0000000aff007c0c */ /* 0x000fc4000bf05070 */
[----:B-1----:R-:W-:Y:S01]  /*f5ee0*/  MOV R20, R29 ;  /* 0x0000001d00147202 */ /* 0x002fe20000000f00 */
[----:B------:R-:W-:-:S05]  /*f5ef0*/  IMAD.MOV.U32 R21, RZ, RZ, R30 ;  /* 0x000000ffff157224 */ /* 0x000fca00078e001e */
[----:B------:R1:W-:Y:S02]  /*f5f00*/  LDGSTS.E [R3+0x43f00], desc[UR76][R20.64], P1 ;  /* 0x43f0000014037fae */ /* 0x0003e400089a104c */
[----:B-1----:R-:W-:Y:S01]  /*f5f10*/  IMAD.MOV.U32 R20, RZ, RZ, R25 ;  /* 0x000000ffff147224 */ /* 0x002fe200078e0019 */
[----:B------:R-:W-:-:S05]  /*f5f20*/  MOV R21, R27 ;  /* 0x0000001b00157202 */ /* 0x000fca0000000f00 */
[----:B------:R1:W-:Y:S02]  /*f5f30*/  LDGSTS.E [R3+0x43f80], desc[UR76][R20.64], P1 ;  /* 0x43f8000014037fae */ /* 0x0003e400089a104c */
[----:B-1----:R-:W-:Y:S01]  /*f5f40*/  IMAD.MOV.U32 R20, RZ, RZ, R23 ;  /* 0x000000ffff147224 */ /* 0x002fe200078e0017 */
[----:B------:R-:W-:-:S05]  /*f5f50*/  IADD3.X R28, PT, PT, R28, UR11, RZ, P3, !PT ;  /* 0x0000000b1c1c7c10 */ /* 0x000fca0009ffe4ff */
[----:B------:R1:W-:Y:S04]  /*f5f60*/  STL [R1+0x31cc], R28 ;  /* 0x0031cc1c01007387 */ /* 0x0003e80000100800 */
[----:B------:R-:W3:Y:S04]  /*f5f70*/  LDL.LU R31, [R1+0x3258] ;  /* 0x00325800011f7983 */ /* 0x000ee80000300800 */
[----:B------:R-:W3:Y:S04]  /*f5f80*/  LDL.LU R29, [R1+0x3260] ;  /* 0x00326000011d7983 */ /* 0x000ee80000300800 */
[----:B------:R-:W3:Y:S04]  /*f5f90*/  LDL.LU R27, [R1+0x3268] ;  /* 0x00326800011b7983 */ /* 0x000ee80000300800 */
[----:B------:R-:W3:Y:S01]  /*f5fa0*/  LDL.LU R25, [R1+0x32d0] ;  /* 0x0032d00001197983 */ /* 0x000ee20000300800 */
[----:B------:R-:W-:-:S03]  /*f5fb0*/  IMAD.MOV.U32 R21, RZ, RZ, R28 ;  /* 0x000000ffff157224 */ /* 0x000fc600078e001c */
[----:B------:R-:W3:Y:S04]  /*f5fc0*/  LDL.LU R30, [R1+0x325c] ;  /* 0x00325c00011e7983 */ /* 0x000ee80000300800 */
[----:B------:R-:W3:Y:S04]  /*f5fd0*/  LDL.LU R23, [R1+0x32d8] ;  /* 0x0032d80001177983 */ /* 0x000ee80000300800 */
[----:B------:R1:W-:Y:S01]  /*f5fe0*/  LDGSTS.E [R3+0x44600], desc[UR76][R20.64], P0 ;  /* 0x4460000014037fae */ /* 0x0003e200081a104c */
[----:B--2---:R-:W-:-:S05]  /*f5ff0*/  IADD3.X R26, PT, PT, R26, UR11, RZ, P2, !PT ;  /* 0x0000000b1a1a7c10 */ /* 0x004fca00097fe4ff */
[----:B------:R2:W-:Y:S01]  /*f6000*/  STL [R1+0x31d4], R26 ;  /* 0x0031d41a01007387 */ /* 0x0005e20000100800 */
[----:B-1----:R-:W-:-:S03]  /*f6010*/  IMAD.MOV.U32 R21, RZ, RZ, R26 ;  /* 0x000000ffff157224 */ /* 0x002fc600078e001a */
[----:B------:R-:W3:Y:S01]  /*f6020*/  LDL.LU R28, [R1+0x3264] ;  /* 0x00326400011c7983 */ /* 0x000ee20000300800 */
[----:B------:R-:W-:-:S03]  /*f6030*/  MOV R20, R24 ;  /* 0x0000001800147202 */ /* 0x000fc60000000f00 */
[----:B--2---:R-:W2:Y:S01]  /*f6040*/  LDL.LU R26, [R1+0x32cc] ;  /* 0x0032cc00011a7983 */ /* 0x004ea20000300800 */
[----:B------:R-:W-:-:S03]  /*f6050*/  UISETP.GT.AND UP1, UPT, UR14, 0x27, UPT ;  /* 0x000000270e00788c */ /* 0x000fc6000bf24270 */
[----:B------:R1:W-:Y:S01]  /*f6060*/  LDGSTS.E [R3+0x44680], desc[UR76][R20.64], P0 ;  /* 0x4468000014037fae */ /* 0x0003e200081a104c */
[----:B------:R-:W-:-:S05]  /*f6070*/  IADD3 R37, P1, PT, R37, UR12, RZ ;  /* 0x0000000c25257c10 */ /* 0x000fca000ff3e0ff */
[----:B------:R-:W-:Y:S04]  /*f6080*/  STL [R1+0x31e0], R37 ;  /* 0x0031e02501007387 */ /* 0x000fe80000100800 */
[----:B------:R-:W2:Y:S01]  /*f6090*/  LDL.LU R24, [R1+0x32d4] ;  /* 0x0032d40001187983 */ /* 0x000ea20000300800 */
[----:B------:R-:W-:Y:S01]  /*f60a0*/  USEL UR10, URZ, 0x4, !UP1 ;  /* 0x00000004ff0a7887 */ /* 0x000fe2000c800000 */
[----:B------:R-:W-:Y:S01]  /*f60b0*/  IADD3.X R38, PT, PT, R38, UR11, RZ, P1, !PT ;  /* 0x0000000b26267c10 */ /* 0x000fe20008ffe4ff */
[----:B-1----:R-:W-:Y:S02]  /*f60c0*/  IMAD.MOV.U32 R20, RZ, RZ, R37 ;  /* 0x000000ffff147224 */ /* 0x002fe400078e0025 */
[----:B------:R-:W-:Y:S01]  /*f60d0*/  USEL UR10, UR10, URZ, !UP0 ;  /* 0x000000ff0a0a7287 */ /* 0x000fe2000c000000 */
[----:B------:R-:W-:-:S05]  /*f60e0*/  MOV R21, R38 ;  /* 0x0000002600157202 */ /* 0x000fca0000000f00 */
[----:B------:R1:W-:Y:S01]  /*f60f0*/  LDGSTS.E [R3+0x44700], desc[UR76][R20.64], P0 ;  /* 0x4470000014037fae */ /* 0x0003e200081a104c */
[----:B------:R-:W-:Y:S02]  /*f6100*/  ISETP.NE.U32.AND P1, PT, RZ, UR10, PT ;  /* 0x0000000aff007c0c */ /* 0x000fe4000bf25070 */
[----:B------:R-:W-:Y:S02]  /*f6110*/  IADD3 R35, P2, PT, R35, UR12, RZ ;  /* 0x0000000c23237c10 */ /* 0x000fe4000ff5e0ff */
[----:B------:R-:W-:Y:S02]  /*f6120*/  IADD3 R33, P3, PT, R33, UR12, RZ ;  /* 0x0000000c21217c10 */ /* 0x000fe4000ff7e0ff */
[----:B------:R-:W-:Y:S01]  /*f6130*/  IADD3.X R36, PT, PT, R36, UR11, RZ, P2, !PT ;  /* 0x0000000b24247c10 */ /* 0x000fe200097fe4ff */
[----:B-1----:R-:W-:-:S04]  /*f6140*/  IMAD.MOV.U32 R20, RZ, RZ, R35 ;  /* 0x000000ffff147224 */ /* 0x002fc800078e0023 */
[----:B------:R-:W-:-:S05]  /*f6150*/  IMAD.MOV.U32 R21, RZ, RZ, R36 ;  /* 0x000000ffff157224 */ /* 0x000fca00078e0024 */
[----:B------:R1:W-:Y:S01]  /*f6160*/  LDGSTS.E [R3+0x44780], desc[UR76][R20.64], P0 ;  /* 0x4478000014037fae */ /* 0x0003e200081a104c */
[----:B----4-:R-:W-:Y:S02]  /*f6170*/  IADD3.X R34, PT, PT, R34, UR11, RZ, P3, !PT ;  /* 0x0000000b22227c10 */ /* 0x010fe40009ffe4ff */
[----:B-1----:R-:W-:-:S03]  /*f6180*/  MOV R20, R33 ;  /* 0x0000002100147202 */ /* 0x002fc60000000f00 */
[----:B------:R-:W-:-:S05]  /*f6190*/  IMAD.MOV.U32 R21, RZ, RZ, R34 ;  /* 0x000000ffff157224 */ /* 0x000fca00078e0022 */
[----:B------:R1:W-:Y:S01]  /*f61a0*/  LDGSTS.E [R3+0x44e00], desc[UR76][R20.64], P1 ;  /* 0x44e0000014037fae */ /* 0x0003e200089a104c */
[----:B------:R-:W-:-:S03]  /*f61b0*/  UISETP.GT.AND UP1, UPT, UR14, 0x2b, UPT ;  /* 0x0000002b0e00788c */ /* 0x000fc6000bf24270 */
[----:B------:R-:W-:Y:S04]  /*f61c0*/  STL [R1+0x31e8], R35 ;  /* 0x0031e82301007387 */ /* 0x000fe80000100800 */
[----:B------:R-:W-:Y:S01]  /*f61d0*/  STL [R1+0x31dc], R38 ;  /* 0x0031dc2601007387 */ /* 0x000fe20000100800 */
[----:B------:R-:W-:-:S03]  /*f61e0*/  USEL UR10, URZ, 0x4, !UP1 ;  /* 0x00000004ff0a7887 */ /* 0x000fc6000c800000 */
[----:B------:R-:W-:Y:S04]  /*f61f0*/  STL [R1+0x3250], R33 ;  /* 0x0032502101007387 */ /* 0x000fe80000100800 */
[----:B------:R-:W-:Y:S04]  /*f6200*/  STL [R1+0x31e4], R36 ;  /* 0x0031e42401007387 */ /* 0x000fe80000100800 */
[----:B------:R-:W-:Y:S01]  /*f6210*/  STL [R1+0x324c], R34 ;  /* 0x00324c2201007387 */ /* 0x000fe20000100800 */
[----:B------:R-:W-:Y:S01]  /*f6220*/  USEL UR10, UR10, URZ, !UP0 ;  /* 0x000000ff0a0a7287 */ /* 0x000fe2000c000000 */
[----:B---3--:R-:W-:-:S04]  /*f6230*/  IADD3 R31, P0, PT, R31, UR12, RZ ;  /* 0x0000000c1f1f7c10 */ /* 0x008fc8000ff1e0ff */
[----:B------:R-:W-:Y:S02]  /*f6240*/  IADD3.X R32, PT, PT, R32, UR11, RZ, P0, !PT ;  /* 0x0000000b20207c10 */ /* 0x000fe400087fe4ff */
[----:B------:R-:W-:Y:S01]  /*f6250*/  IADD3 R29, P2, PT, R29, UR12, RZ ;  /* 0x0000000c1d1d7c10 */ /* 0x000fe2000ff5e0ff */
[----:B-1----:R-:W-:Y:S01]  /*f6260*/  IMAD.MOV.U32 R20, RZ, RZ, R31 ;  /* 0x000000ffff147224 */ /* 0x002fe200078e001f */
[----:B------:R-:W-:Y:S02]  /*f6270*/  MOV R21, R32 ;  /* 0x0000002000157202 */ /* 0x000fe40000000f00 */
[----:B------:R-:W-:-:S03]  /*f6280*/  IADD3 R27, P3, PT, R27, UR12, RZ ;  /* 0x0000000c1b1b7c10 */ /* 0x000fc6000ff7e0ff */
[----:B------:R1:W-:Y:S01]  /*f6290*/  LDGSTS.E [R3+0x44e80], desc[UR76][R20.64], P1 ;  /* 0x44e8000014037fae */ /* 0x0003e200089a104c */
[----:B------:R-:W-:-:S03]  /*f62a0*/  IADD3.X R30, PT, PT, R30, UR11, RZ, P2, !PT ;  /* 0x0000000b1e1e7c10 */ /* 0x000fc600097fe4ff */
[----:B------:R-:W-:Y:S01]  /*f62b0*/  STL [R1+0x3258], R31 ;  /* 0x0032581f01007387 */ /* 0x000fe20000100800 */
[----:B------:R-:W-:Y:S02]  /*f62c0*/  IADD3 R25, P4, PT, R25, UR12, RZ ;  /* 0x0000000c19197c10 */ /* 0x000fe4000ff9e0ff */
[----:B------:R-:W-:Y:S01]  /*f62d0*/  IADD3 R23, P2, PT, R23, UR12, RZ ;  /* 0x0000000c17177c10 */ /* 0x000fe2000ff5e0ff */
[----:B------:R-:W-:Y:S01]  /*f62e0*/  STL [R1+0x3260], R29 ;  /* 0x0032601d01007387 */ /* 0x000fe20000100800 */
[----:B-1----:R-:W-:Y:S02]  /*f62f0*/  IMAD.MOV.U32 R20, RZ, RZ, R29 ;  /* 0x000000ffff147224 */ /* 0x002fe400078e001d */
[----:B------:R-:W-:Y:S01]  /*f6300*/  IMAD.MOV.U32 R21, RZ, RZ, R30 ;  /* 0x000000ffff157224 */ /* 0x000fe200078e001e */
[----:B------:R-:W-:Y:S04]  /*f6310*/  STL [R1+0x3254], R32 ;  /* 0x0032542001007387 */ /* 0x000fe80000100800 */
[----:B------:R1:W-:Y:S04]  /*f6320*/  LDGSTS.E [R3+0x44f00], desc[UR76][R20.64], P1 ;  /* 0x44f0000014037fae */ /* 0x0003e800089a104c */
[----:B------:R-:W-:Y:S01]  /*f6330*/  STL [R1+0x3268], R27 ;  /* 0x0032681b01007387 */ /* 0x000fe20000100800 */
[----:B------:R-:W-:-:S03]  /*f6340*/  IADD3.X R28, PT, PT, R28, UR11, RZ, P3, !PT ;  /* 0x0000000b1c1c7c10 */ /* 0x000fc60009ffe4ff */
[----:B------:R3:W-:Y:S01]  /*f6350*/  STL [R1+0x32d0], R25 ;  /* 0x0032d01901007387 */ /* 0x0007e20000100800 */
[----:B-1----:R-:W-:Y:S01]  /*f6360*/  MOV R20, R27 ;  /* 0x0000001b00147202 */ /* 0x002fe20000000f00 */
[----:B------:R-:W-:Y:S01]  /*f6370*/  IMAD.MOV.U32 R21, RZ, RZ, R28 ;  /* 0x000000ffff157224 */ /* 0x000fe200078e001c */
[----:B--2---:R-:W-:Y:S01]  /*f6380*/  IADD3.X R26, PT, PT, R26, UR11, RZ, P4, !PT ;  /* 0x0000000b1a1a7c10 */ /* 0x004fe2000a7fe4ff */
[----:B------:R-:W-:Y:S04]  /*f6390*/  STL [R1+0x325c], R30 ;  /* 0x00325c1e01007387 */ /* 0x000fe80000100800 */
[----:B------:R-:W-:Y:S01]  /*f63a0*/  STL [R1+0x32d8], R23 ;  /* 0x0032d81701007387 */ /* 0x000fe20000100800 */
[----:B------:R-:W-:-:S03]  /*f63b0*/  ISETP.NE.U32.AND P0, PT, RZ, UR10, PT ;  /* 0x0000000aff007c0c */ /* 0x000fc6000bf05070 */
[----:B------:R-:W-:Y:S01]  /*f63c0*/  STL [R1+0x3264], R28 ;  /* 0x0032641c01007387 */ /* 0x000fe20000100800 */
[----:B------:R-:W-:-:S03]  /*f63d0*/  IADD3.X R24, PT, PT, R24, UR11, RZ, P2, !PT ;  /* 0x0000000b18187c10 */ /* 0x000fc600097fe4ff */
[----:B------:R-:W-:Y:S04]  /*f63e0*/  STL [R1+0x32cc], R26 ;  /* 0x0032cc1a01007387 */ /* 0x000fe80000100800 */
[----:B------:R1:W-:Y:S04]  /*f63f0*/  LDGSTS.E [R3+0x44f80], desc[UR76][R20.64], P1 ;  /* 0x44f8000014037fae */ /* 0x0003e800089a104c */
[----:B------:R2:W-:Y:S01]  /*f6400*/  STL [R1+0x32d4], R24 ;  /* 0x0032d41801007387 */ /* 0x0005e20000100800 */
[----:B-1----:R-:W-:-:S03]  /*f6410*/  IMAD.MOV.U32 R20, RZ, RZ, R25 ;  /* 0x000000ffff147224 */ /* 0x002fc600078e0019 */
[----:B---3--:R-:W3:Y:S01]  /*f6420*/  LDL.LU R25, [R1+0x32e8] ;  /* 0x0032e80001197983 */ /* 0x008ee20000300800 */
[----:B------:R-:W-:-:S05]  /*f6430*/  MOV R21, R26 ;  /* 0x0000001a00157202 */ /* 0x000fca0000000f00 */
[----:B------:R1:W-:Y:S02]  /*f6440*/  LDGSTS.E [R3+0x45600], desc[UR76][R20.64], P0 ;  /* 0x4560000014037fae */ /* 0x0003e400081a104c */
[----:B-1----:R-:W-:Y:S02]  /*f6450*/  IMAD.MOV.U32 R21, RZ, RZ, R24 ;  /* 0x000000ffff157224 */ /* 0x002fe400078e0018 */
[----:B--2---:R-:W2:Y:S01]  /*f6460*/  LDL.LU R24, [R1+0x3350] ;  /* 0x0033500001187983 */ /* 0x004ea20000300800 */
[----:B------:R-:W-:-:S03]  /*f6470*/  IMAD.MOV.U32 R20, RZ, RZ, R23 ;  /* 0x000000ffff147224 */ /* 0x000fc600078e0017 */
[----:B------:R-:W4:Y:S04]  /*f6480*/  LDL.LU R23, [R1+0x3358] ;  /* 0x0033580001177983 */ /* 0x000f280000300800 */
        /* <DEDUP_REMOVED lines=34> */
[----:B------:R1:W-:Y:S04]  /*f66b0*/  LDGSTS.E [R3+0x45680], desc[UR76][R20.64], P0 ;  /* 0x4568000014037fae */ /* 0x0003e800081a104c */
[----:B------:R-:W4:Y:S04]  /*f66c0*/  LDL.LU R20, [R1+0x32dc] ;  /* 0x0032dc0001147983 */ /* 0x000f280000300800 */
[----:B------:R-:W1:Y:S04]  /*f66d0*/  LDL.LU R21, [R1+0x32e0] ;  /* 0x0032e00001157983 */ /* 0x000e680000300800 */
[----:B------:R-:W4:Y:S04]  /*f66e0*/  LDL.LU R43, [R1+0x334c] ;  /* 0x00334c00012b7983 */ /* 0x000f280000300800 */
[----:B------:R-:W4:Y:S04]  /*f66f0*/  LDL.LU R42, [R1+0x33e0] ;  /* 0x0033e000012a7983 */ /* 0x000f280000300800 */
[----:B------:R-:W4:Y:S01]  /*f6700*/  LDL.LU R41, [R1+0x3354] ;  /* 0x0033540001297983 */ /* 0x000f220000300800 */
[----:B---3--:R-:W-:-:S05]  /*f6710*/  IADD3 R25, P2, PT, R25, UR12, RZ ;  /* 0x0000000c19197c10 */ /* 0x008fca000ff5e0ff */
[----:B------:R3:W-:Y:S04]  /*f6720*/  STL [R1+0x32e8], R25 ;  /* 0x0032e81901007387 */ /* 0x0007e80000100800 */
[----:B------:R-:W4:Y:S04]  /*f6730*/  LDL.LU R40, [R1+0x33e8] ;  /* 0x0033e80001287983 */ /* 0x000f280000300800 */
[----:B------:R-:W4:Y:S04]  /*f6740*/  LDL.LU R39, [R1+0x335c] ;  /* 0x00335c0001277983 */ /* 0x000f280000300800 */
[----:B------:R-:W4:Y:S04]  /*f6750*/  LDL.LU R38, [R1+0x3450] ;  /* 0x0034500001267983 */ /* 0x000f280000300800 */
[----:B------:R-:W4:Y:S04]  /*f6760*/  LDL.LU R37, [R1+0x3364] ;  /* 0x0033640001257983 */ /* 0x000f280000300800 */
[----:B------:R-:W4:Y:S04]  /*f6770*/  LDL.LU R36, [R1+0x3458] ;  /* 0x0034580001247983 */ /* 0x000f280000300800 */
[----:B------:R-:W4:Y:S01]  /*f6780*/  LDL.LU R35, [R1+0x33cc] ;  /* 0x0033cc0001237983 */ /* 0x000f220000300800 */
[----:B--2---:R-:W-:-:S03]  /*f6790*/  IADD3 R24, P3, PT, R24, UR12, RZ ;  /* 0x0000000c18187c10 */ /* 0x004fc6000ff7e0ff */
[----:B------:R-:W2:Y:S04]  /*f67a0*/  LDL.LU R34, [R1+0x3460] ;  /* 0x0034600001227983 */ /* 0x000ea80000300800 */
[----:B------:R-:W2:Y:S04]  /*f67b0*/  LDL.LU R33, [R1+0x33d4] ;  /* 0x0033d40001217983 */ /* 0x000ea80000300800 */
[----:B------:R-:W2:Y:S04]  /*f67c0*/  LDL.LU R32, [R1+0x3468] ;  /* 0x0034680001207983 */ /* 0x000ea80000300800 */
[----:B------:R-:W2:Y:S04]  /*f67d0*/  LDL.LU R31, [R1+0x33dc] ;  /* 0x0033dc00011f7983 */ /* 0x000ea80000300800 */
[----:B------:R-:W2:Y:S04]  /*f67e0*/  LDL.LU R30, [R1+0x34d0] ;  /* 0x0034d000011e7983 */ /* 0x000ea80000300800 */
[----:B---3--:R-:W3:Y:S04]  /*f67f0*/  LDL.LU R25, [R1+0x33e4] ;  /* 0x0033e40001197983 */ /* 0x008ee80000300800 */
[----:B------:R4:W-:Y:S02]  /*f6800*/  STL [R1+0x3350], R24 ;  /* 0x0033501801007387 */ /* 0x0009e40000100800 */
[----:B----4-:R-:W-:-:S02]  /*f6810*/  IADD3 R23, P4, PT, R23, UR12, RZ ;  /* 0x0000000c17177c10 */ /* 0x010fc4000ff9e0ff */
[----:B------:R-:W4:Y:S04]  /*f6820*/  LDL.LU R24, [R1+0x34d8] ;  /* 0x0034d80001187983 */ /* 0x000f280000300800 */
[----:B------:R1:W-:Y:S04]  /*f6830*/  STL [R1+0x3358], R23 ;  /* 0x0033581701007387 */ /* 0x0003e80000100800 */
[----:B-1----:R-:W4:Y:S01]  /*f6840*/  LDL.LU R23, [R1+0x344c] ;  /* 0x00344c0001177983 */ /* 0x002f220000300800 */
[----:B------:R-:W-:Y:S02]  /*f6850*/  IADD3 R29, P5, PT, R29, UR12, RZ ;  /* 0x0000000c1d1d7c10 */ /* 0x000fe4000ffbe0ff */
[----:B------:R-:W-:-:S02]  /*f6860*/  IADD3 R28, P6, PT, R28, UR12, RZ ;  /* 0x0000000c1c1c7c10 */ /* 0x000fc4000ffde0ff */
[----:B------:R-:W-:Y:S02]  /*f6870*/  IADD3.X R27, PT, PT, R27, UR11, RZ, P2, !PT ;  /* 0x0000000b1b1b7c10 */ /* 0x000fe400097fe4ff */
[----:B------:R-:W-:Y:S02]  /*f6880*/  IADD3 R26, P2, PT, R26, UR12, RZ ;  /* 0x0000000c1a1a7c10 */ /* 0x000fe4000ff5e0ff */
[----:B------:R-:W-:-:S05]  /*f6890*/  IADD3 R21, P1, PT, R21, UR12, RZ ;  /* 0x0000000c15157c10 */ /* 0x000fca000ff3e0ff */
[----:B------:R-:W-:Y:S01]  /*f68a0*/  STL [R1+0x32e0], R21 ;  /* 0x0032e01501007387 */ /* 0x000fe20000100800 */
[----:B------:R-:W-:-:S03]  /*f68b0*/  IADD3.X R20, PT, PT, R20, UR11, RZ, P1, !PT ;  /* 0x0000000b14147c10 */ /* 0x000fc60008ffe4ff */
[----:B------:R1:W-:Y:S01]  /*f68c0*/  STL [R1+0x3360], R29 ;  /* 0x0033601d01007387 */ /* 0x0003e20000100800 */
[----:B------:R-:W-:Y:S02]  /*f68d0*/  IADD3 R44, P1, PT, R44, UR12, RZ ;  /* 0x0000000c2c2c7c10 */ /* 0x000fe4000ff3e0ff */
[----:B------:R-:W-:Y:S01]  /*f68e0*/  IADD3.X R43, PT, PT, R43, UR11, RZ, P3, !PT ;  /* 0x0000000b2b2b7c10 */ /* 0x000fe20009ffe4ff */
[----:B-1----:R-:W4:Y:S04]  /*f68f0*/  LDL.LU R29, [R1+0x34e0] ;  /* 0x0034e000011d7983 */ /* 0x002f280000300800 */
[----:B------:R1:W-:Y:S01]  /*f6900*/  STL [R1+0x3368], R28 ;  /* 0x0033681c01007387 */ /* 0x0003e20000100800 */
[----:B------:R-:W-:Y:S02]  /*f6910*/  IADD3 R42, P3, PT, R42, UR12, RZ ;  /* 0x0000000c2a2a7c10 */ /* 0x000fe4000ff7e0ff */
[----:B------:R-:W-:Y:S01]  /*f6920*/  IADD3.X R41, PT, PT, R41, UR11, RZ, P4, !PT ;  /* 0x0000000b29297c10 */ /* 0x000fe2000a7fe4ff */
[----:B-1----:R-:W4:Y:S04]  /*f6930*/  LDL.LU R28, [R1+0x3454] ;  /* 0x00345400011c7983 */ /* 0x002f280000300800 */
[----:B------:R1:W-:Y:S04]  /*f6940*/  STL [R1+0x32e4], R27 ;  /* 0x0032e41b01007387 */ /* 0x0003e80000100800 */
[----:B-1----:R-:W4:Y:S04]  /*f6950*/  LDL.LU R27, [R1+0x34e8] ;  /* 0x0034e800011b7983 */ /* 0x002f280000300800 */
[----:B------:R-:W-:Y:S04]  /*f6960*/  STL [R1+0x33d0], R44 ;  /* 0x0033d02c01007387 */ /* 0x000fe80000100800 */
[----:B------:R1:W-:Y:S04]  /*f6970*/  STL [R1+0x33d8], R26 ;  /* 0x0033d81a01007387 */ /* 0x0003e80000100800 */
[----:B-1----:R-:W4:Y:S04]  /*f6980*/  LDL.LU R26, [R1+0x345c] ;  /* 0x00345c00011a7983 */ /* 0x002f280000300800 */
[----:B------:R-:W-:Y:S04]  /*f6990*/  STL [R1+0x32dc], R20 ;  /* 0x0032dc1401007387 */ /* 0x000fe80000100800 */
[----:B------:R-:W-:Y:S04]  /*f69a0*/  STL [R1+0x334c], R43 ;  /* 0x00334c2b01007387 */ /* 0x000fe80000100800 */
[----:B------:R-:W-:Y:S04]  /*f69b0*/  STL [R1+0x33e0], R42 ;  /* 0x0033e02a01007387 */ /* 0x000fe80000100800 */
[----:B------:R-:W-:Y:S01]  /*f69c0*/  STL [R1+0x3354], R41 ;  /* 0x0033542901007387 */ /* 0x000fe20000100800 */
[----:B------:R-:W-:-:S02]  /*f69d0*/  IADD3 R40, P4, PT, R40, UR12, RZ ;  /* 0x0000000c28287c10 */ /* 0x000fc4000ff9e0ff */
[----:B------:R-:W-:-:S03]  /*f69e0*/  IADD3.X R39, PT, PT, R39, UR11, RZ, P5, !PT ;  /* 0x0000000b27277c10 */ /* 0x000fc6000affe4ff */
[----:B------:R-:W-:Y:S01]  /*f69f0*/  STL [R1+0x33e8], R40 ;  /* 0x0033e82801007387 */ /* 0x000fe20000100800 */
[----:B------:R-:W-:-:S03]  /*f6a00*/  IADD3 R38, P5, PT, R38, UR12, RZ ;  /* 0x0000000c26267c10 */ /* 0x000fc6000ffbe0ff */
[----:B------:R-:W-:Y:S01]  /*f6a10*/  STL [R1+0x335c], R39 ;  /* 0x00335c2701007387 */ /* 0x000fe20000100800 */
[----:B------:R-:W-:-:S03]  /*f6a20*/  IADD3.X R37, PT, PT, R37, UR11, RZ, P6, !PT ;  /* 0x0000000b25257c10 */ /* 0x000fc6000b7fe4ff */
[----:B------:R-:W-:Y:S01]  /*f6a30*/  STL [R1+0x3450], R38 ;  /* 0x0034502601007387 */ /* 0x000fe20000100800 */
[----:B------:R-:W-:-:S03]  /*f6a40*/  IADD3 R36, P6, PT, R36, UR12, RZ ;  /* 0x0000000c24247c10 */ /* 0x000fc6000ffde0ff */
[----:B------:R-:W-:Y:S01]  /*f6a50*/  STL [R1+0x3364], R37 ;  /* 0x0033642501007387 */ /* 0x000fe20000100800 */
[----:B------:R-:W-:-:S03]  /*f6a60*/  IADD3.X R35, PT, PT, R35, UR11, RZ, P1, !PT ;  /* 0x0000000b23237c10 */ /* 0x000fc60008ffe4ff */
[----:B------:R-:W-:Y:S01]  /*f6a70*/  STL [R1+0x3458], R36 ;  /* 0x0034582401007387 */ /* 0x000fe20000100800 */
[----:B--2---:R-:W-:-:S03]  /*f6a80*/  IADD3 R34, P1, PT, R34, UR12, RZ ;  /* 0x0000000c22227c10 */ /* 0x004fc6000ff3e0ff */
[----:B------:R-:W-:Y:S01]  /*f6a90*/  STL [R1+0x33cc], R35 ;  /* 0x0033cc2301007387 */ /* 0x000fe20000100800 */
[----:B------:R-:W-:-:S03]  /*f6aa0*/  IADD3.X R33, PT, PT, R33, UR11, RZ, P2, !PT ;  /* 0x0000000b21217c10 */ /* 0x000fc600097fe4ff */
[----:B------:R-:W-:Y:S01]  /*f6ab0*/  STL [R1+0x3460], R34 ;  /* 0x0034602201007387 */ /* 0x000fe20000100800 */
[----:B------:R-:W-:-:S03]  /*f6ac0*/  IADD3 R32, P2, PT, R32, UR12, RZ ;  /* 0x0000000c20207c10 */ /* 0x000fc6000ff5e0ff */
[----:B------:R-:W-:Y:S01]  /*f6ad0*/  STL [R1+0x33d4], R33 ;  /* 0x0033d42101007387 */ /* 0x000fe20000100800 */
[----:B------:R-:W-:-:S03]  /*f6ae0*/  IADD3.X R31, PT, PT, R31, UR11, RZ, P3, !PT ;  /* 0x0000000b1f1f7c10 */ /* 0x000fc60009ffe4ff */
[----:B------:R-:W-:Y:S01]  /*f6af0*/  STL [R1+0x3468], R32 ;  /* 0x0034682001007387 */ /* 0x000fe20000100800 */
[----:B------:R-:W-:Y:S02]  /*f6b00*/  IADD3 R30, P3, PT, R30, UR12, RZ ;  /* 0x0000000c1e1e7c10 */ /* 0x000fe4000ff7e0ff */
[----:B---3--:R-:W-:-:S05]  /*f6b10*/  IADD3.X R25, PT, PT, R25, UR11, RZ, P4, !PT ;  /* 0x0000000b19197c10 */ /* 0x008fca000a7fe4ff */
[----:B------:R1:W-:Y:S04]  /*f6b20*/  STL [R1+0x33e4], R25 ;  /* 0x0033e41901007387 */ /* 0x0003e80000100800 */
[----:B------:R-:W-:Y:S01]  /*f6b30*/  STL [R1+0x33dc], R31 ;  /* 0x0033dc1f01007387 */ /* 0x000fe20000100800 */
[----:B----4-:R-:W-:-:S03]  /*f6b40*/  IADD3 R24, P4, PT, R24, UR12, RZ ;  /* 0x0000000c18187c10 */ /* 0x010fc6000ff9e0ff */
[----:B-1----:R-:W2:Y:S04]  /*f6b50*/  LDL.LU R25, [R1+0x3550] ;  /* 0x0035500001197983 */ /* 0x002ea80000300800 */
[----:B------:R-:W-:Y:S04]  /*f6b60*/  STL [R1+0x34d0], R30 ;  /* 0x0034d01e01007387 */ /* 0x000fe80000100800 */
[----:B------:R1:W-:Y:S04]  /*f6b70*/  STL [R1+0x34d8], R24 ;  /* 0x0034d81801007387 */ /* 0x0003e80000100800 */
[----:B-1----:R-:W3:Y:S01]  /*f6b80*/  LDL.LU R24, [R1+0x3464] ;  /* 0x0034640001187983 */ /* 0x002ee20000300800 */
[----:B------:R-:W-:-:S03]  /*f6b90*/  IADD3.X R23, PT, PT, R23, UR11, RZ, P5, !PT ;  /* 0x0000000b17177c10 */ /* 0x000fc6000affe4ff */
[----:B------:R-:W4:Y:S04]  /*f6ba0*/  LDL.LU R47, [R1+0x3558] ;  /* 0x00355800012f7983 */ /* 0x000f280000300800 */
[----:B------:R1:W-:Y:S04]  /*f6bb0*/  STL [R1+0x344c], R23 ;  /* 0x00344c1701007387 */ /* 0x0003e80000100800 */
[----:B-1----:R-:W4:Y:S04]  /*f6bc0*/  LDL.LU R23, [R1+0x34cc] ;  /* 0x0034cc0001177983 */ /* 0x002f280000300800 */
[----:B------:R-:W4:Y:S01]  /*f6bd0*/  LDL.LU R46, [R1+0x3560] ;  /* 0x00356000012e7983 */ /* 0x000f220000300800 */
[----:B------:R-:W-:-:S05]  /*f6be0*/  IADD3 R29, P5, PT, R29, UR12, RZ ;  /* 0x0000000c1d1d7c10 */ /* 0x000fca000ffbe0ff */
[----:B------:R1:W-:Y:S01]  /*f6bf0*/  STL [R1+0x34e0], R29 ;  /* 0x0034e01d01007387 */ /* 0x0003e20000100800 */
[----:B------:R-:W-:-:S03]  /*f6c00*/  IADD3.X R28, PT, PT, R28, UR11, RZ, P6, !PT ;  /* 0x0000000b1c1c7c10 */ /* 0x000fc6000b7fe4ff */
[----:B-1----:R-:W4:Y:S04]  /*f6c10*/  LDL.LU R29, [R1+0x34d4] ;  /* 0x0034d400011d7983 */ /* 0x002f280000300800 */
[----:B------:R-:W4:Y:S04]  /*f6c20*/  LDL.LU R45, [R1+0x3568] ;  /* 0x00356800012d7983 */ /* 0x000f280000300800 */
[----:B------:R1:W-:Y:S01]  /*f6c30*/  STL [R1+0x3454], R28 ;  /* 0x0034541c01007387 */ /* 0x0003e20000100800 */
[----:B------:R-:W-:-:S03]  /*f6c40*/  IADD3 R27, P6, PT, R27, UR12, RZ ;  /* 0x0000000c1b1b7c10 */ /* 0x000fc6000ffde0ff */
[----:B-1----:R-:W4:Y:S04]  /*f6c50*/  LDL.LU R28, [R1+0x34dc] ;  /* 0x0034dc00011c7983 */ /* 0x002f280000300800 */
[----:B------:R-:W4:Y:S04]  /*f6c60*/  LDL.LU R44, [R1+0x35d0] ;  /* 0x0035d000012c7983 */ /* 0x000f280000300800 */
[----:B------:R1:W-:Y:S01]  /*f6c70*/  STL [R1+0x34e8], R27 ;  /* 0x0034e81b01007387 */ /* 0x0003e20000100800 */
[----:B------:R-:W-:-:S03]  /*f6c80*/  IADD3.X R26, PT, PT, R26, UR11, RZ, P1, !PT ;  /* 0x0000000b1a1a7c10 */ /* 0x000fc60008ffe4ff */
[----:B-1----:R-:W4:Y:S04]  /*f6c90*/  LDL.LU R27, [R1+0x34e4] ;  /* 0x0034e400011b7983 */ /* 0x002f280000300800 */
[----:B------:R-:W4:Y:S04]  /*f6ca0*/  LDL.LU R43, [R1+0x35d8] ;  /* 0x0035d800012b7983 */ /* 0x000f280000300800 */
[----:B------:R-:W4:Y:S04]  /*f6cb0*/  LDL.LU R42, [R1+0x354c] ;  /* 0x00354c00012a7983 */ /* 0x000f280000300800 */
[----:B------:R-:W4:Y:S04]  /*f6cc0*/  LDL.LU R41, [R1+0x35e0] ;  /* 0x0035e00001297983 */ /* 0x000f280000300800 */
        /* <DEDUP_REMOVED lines=13> */
[----:B--2---:R-:W-:-:S05]  /*f6da0*/  IADD3 R25, P1, PT, R25, UR12, RZ ;  /* 0x0000000c19197c10 */ /* 0x004fca000ff3e0ff */
[----:B------:R1:W-:Y:S04]  /*f6db0*/  STL [R1+0x3550], R25 ;  /* 0x0035501901007387 */ /* 0x0003e80000100800 */
[----:B-1----:R-:W2:Y:S01]  /*f6dc0*/  LDL.LU R25, [R1+0x35e4] ;  /* 0x0035e40001197983 */ /* 0x002ea20000300800 */
[----:B---3--:R-:W-:-:S05]  /*f6dd0*/  IADD3.X R24, PT, PT, R24, UR11, RZ, P2, !PT ;  /* 0x0000000b18187c10 */ /* 0x008fca00097fe4ff */
[----:B------:R1:W-:Y:S04]  /*f6de0*/  STL [R1+0x3464], R24 ;  /* 0x0034641801007387 */ /* 0x0003e80000100800 */
[----:B-1----:R-:W3:Y:S01]  /*f6df0*/  LDL.LU R24, [R1+0x36d8] ;  /* 0x0036d80001187983 */ /* 0x002ee20000300800 */
[----:B----4-:R-:W-:-:S05]  /*f6e00*/  IADD3.X R23, PT, PT, R23, UR11, RZ, P3, !PT ;  /* 0x0000000b17177c10 */ /* 0x010fca0009ffe4ff */
[----:B------:R1:W-:Y:S04]  /*f6e10*/  STL [R1+0x34cc], R23 ;  /* 0x0034cc1701007387 */ /* 0x0003e80000100800 */
[----:B-1----:R-:W4:Y:S01]  /*f6e20*/  LDL.LU R23, [R1+0x364c] ;  /* 0x00364c0001177983 */ /* 0x002f220000300800 */
[----:B------:R-:W-:Y:S02]  /*f6e30*/  IADD3 R47, P2, PT, R47, UR12, RZ ;  /* 0x0000000c2f2f7c10 */ /* 0x000fe4000ff5e0ff */
[----:B------:R-:W-:-:S03]  /*f6e40*/  IADD3 R46, P3, PT, R46, UR12, RZ ;  /* 0x0000000c2e2e7c10 */ /* 0x000fc6000ff7e0ff */
[----:B------:R-:W-:Y:S01]  /*f6e50*/  STL [R1+0x3558], R47 ;  /* 0x0035582f01007387 */ /* 0x000fe20000100800 */
[----:B------:R-:W-:Y:S02]  /*f6e60*/  IADD3.X R29, PT, PT, R29, UR11, RZ, P4, !PT ;  /* 0x0000000b1d1d7c10 */ /* 0x000fe4000a7fe4ff */
[----:B------:R-:W-:-:S03]  /*f6e70*/  IADD3 R45, P4, PT, R45, UR12, RZ ;  /* 0x0000000c2d2d7c10 */ /* 0x000fc6000ff9e0ff */
[----:B------:R1:W-:Y:S04]  /*f6e80*/  STL [R1+0x34d4], R29 ;  /* 0x0034d41d01007387 */ /* 0x0003e80000100800 */
[----:B-1----:R-:W4:Y:S01]  /*f6e90*/  LDL.LU R29, [R1+0x36e0] ;  /* 0x0036e000011d7983 */ /* 0x002f220000300800 */
[----:B------:R-:W-:-:S03]  /*f6ea0*/  IADD3.X R28, PT, PT, R28, UR11, RZ, P5, !PT ;  /* 0x0000000b1c1c7c10 */ /* 0x000fc6000affe4ff */
[----:B------:R-:W-:Y:S01]  /*f6eb0*/  STL [R1+0x3560], R46 ;  /* 0x0035602e01007387 */ /* 0x000fe20000100800 */
[----:B------:R-:W-:-:S03]  /*f6ec0*/  IADD3 R44, P5, PT, R44, UR12, RZ ;  /* 0x0000000c2c2c7c10 */ /* 0x000fc6000ffbe0ff */
[----:B------:R1:W-:Y:S04]  /*f6ed0*/  STL [R1+0x34dc], R28 ;  /* 0x0034dc1c01007387 */ /* 0x0003e80000100800 */
[----:B-1----:R-:W4:Y:S01]  /*f6ee0*/  LDL.LU R28, [R1+0x3654] ;  /* 0x00365400011c7983 */ /* 0x002f220000300800 */
[----:B------:R-:W-:-:S03]  /*f6ef0*/  IADD3.X R27, PT, PT, R27, UR11, RZ, P6, !PT ;  /* 0x0000000b1b1b7c10 */ /* 0x000fc6000b7fe4ff */
[----:B------:R-:W-:Y:S01]  /*f6f00*/  STL [R1+0x3568], R45 ;  /* 0x0035682d01007387 */ /* 0x000fe20000100800 */
[----:B------:R-:W-:-:S03]  /*f6f10*/  IADD3 R43, P6, PT, R43, UR12, RZ ;  /* 0x0000000c2b2b7c10 */ /* 0x000fc6000ffde0ff */
[----:B------:R1:W-:Y:S01]  /*f6f20*/  STL [R1+0x34e4], R27 ;  /* 0x0034e41b01007387 */ /* 0x0003e20000100800 */
[----:B------:R-:W-:Y:S02]  /*f6f30*/  IADD3.X R42, PT, PT, R42, UR11, RZ, P1, !PT ;  /* 0x0000000b2a2a7c10 */ /* 0x000fe40008ffe4ff */
[----:B------:R-:W-:Y:S01]  /*f6f40*/  IADD3 R41, P1, PT, R41, UR12, RZ ;  /* 0x0000000c29297c10 */ /* 0x000fe2000ff3e0ff */
[----:B-1----:R-:W4:Y:S04]  /*f6f50*/  LDL.LU R27, [R1+0x36e8] ;  /* 0x0036e800011b7983 */ /* 0x002f280000300800 */
[----:B------:R-:W-:Y:S01]  /*f6f60*/  STL [R1+0x35d0], R44 ;  /* 0x0035d02c01007387 */ /* 0x000fe20000100800 */
        /* <DEDUP_REMOVED lines=19> */
[----:B------:R-:W-:Y:S01]  /*f70a0*/  IADD3.X R30, PT, PT, R30, UR11, RZ, P1, !PT ;  /* 0x0000000b1e1e7c10 */ /* 0x000fe20008ffe4ff */
[----:B------:R-:W-:Y:S01]  /*f70b0*/  STL [R1+0x35cc], R34 ;  /* 0x0035cc2201007387 */ /* 0x000fe20000100800 */
[----:B------:R-:W-:-:S03]  /*f70c0*/  IADD3 R26, P1, PT, R26, UR12, RZ ;  /* 0x0000000c1a1a7c10 */ /* 0x000fc6000ff3e0ff */
[----:B------:R-:W-:Y:S04]  /*f70d0*/  STL [R1+0x3660], R33 ;  /* 0x0036602101007387 */ /* 0x000fe80000100800 */
[----:B------:R-:W-:Y:S04]  /*f70e0*/  STL [R1+0x35d4], R32 ;  /* 0x0035d42001007387 */ /* 0x000fe80000100800 */
[----:B------:R1:W-:Y:S04]  /*f70f0*/  STL [R1+0x36d0], R26 ;  /* 0x0036d01a01007387 */ /* 0x0003e80000100800 */
[----:B------:R-:W-:Y:S04]  /*f7100*/  STL [R1+0x3668], R31 ;  /* 0x0036681f01007387 */ /* 0x000fe80000100800 */
[----:B-1----:R-:W4:Y:S04]  /*f7110*/  LDL.LU R26, [R1+0x365c] ;  /* 0x00365c00011a7983 */ /* 0x002f280000300800 */
[----:B------:R-:W-:Y:S01]  /*f7120*/  STL [R1+0x35dc], R30 ;  /* 0x0035dc1e01007387 */ /* 0x000fe20000100800 */
[----:B--2---:R-:W-:-:S05]  /*f7130*/  IADD3.X R25, PT, PT, R25, UR11, RZ, P2, !PT ;  /* 0x0000000b19197c10 */ /* 0x004fca00097fe4ff */
[----:B------:R1:W-:Y:S04]  /*f7140*/  STL [R1+0x35e4], R25 ;  /* 0x0035e41901007387 */ /* 0x0003e80000100800 */
[----:B-1----:R-:W2:Y:S01]  /*f7150*/  LDL.LU R25, [R1+0x3750] ;  /* 0x0037500001197983 */ /* 0x002ea20000300800 */
[----:B---3--:R-:W-:-:S03]  /*f7160*/  IADD3 R24, P2, PT, R24, UR12, RZ ;  /* 0x0000000c18187c10 */ /* 0x008fc6000ff5e0ff */
[----:B------:R-:W3:Y:S04]  /*f7170*/  LDL.LU R47, [R1+0x3664] ;  /* 0x00366400012f7983 */ /* 0x000ee80000300800 */
[----:B------:R1:W-:Y:S04]  /*f7180*/  STL [R1+0x36d8], R24 ;  /* 0x0036d81801007387 */ /* 0x0003e80000100800 */
[----:B-1----:R-:W3:Y:S01]  /*f7190*/  LDL.LU R24, [R1+0x3758] ;  /* 0x0037580001187983 */ /* 0x002ee20000300800 */
[----:B----4-:R-:W-:-:S03]  /*f71a0*/  IADD3.X R23, PT, PT, R23, UR11, RZ, P3, !PT ;  /* 0x0000000b17177c10 */ /* 0x010fc60009ffe4ff */
[----:B------:R-:W4:Y:S04]  /*f71b0*/  LDL.LU R46, [R1+0x36cc] ;  /* 0x0036cc00012e7983 */ /* 0x000f280000300800 */
[----:B------:R1:W-:Y:S04]  /*f71c0*/  STL [R1+0x364c], R23 ;  /* 0x00364c1701007387 */ /* 0x0003e80000100800 */
[----:B-1----:R-:W4:Y:S04]  /*f71d0*/  LDL.LU R23, [R1+0x3760] ;  /* 0x0037600001177983 */ /* 0x002f280000300800 */
[----:B------:R-:W4:Y:S01]  /*f71e0*/  LDL.LU R45, [R1+0x36d4] ;  /* 0x0036d400012d7983 */ /* 0x000f220000300800 */
[----:B------:R-:W-:-:S05]  /*f71f0*/  IADD3 R29, P3, PT, R29, UR12, RZ ;  /* 0x0000000c1d1d7c10 */ /* 0x000fca000ff7e0ff */
[----:B------:R1:W-:Y:S04]  /*f7200*/  STL [R1+0x36e0], R29 ;  /* 0x0036e01d01007387 */ /* 0x0003e80000100800 */
[----:B-1----:R-:W4:Y:S01]  /*f7210*/  LDL.LU R29, [R1+0x3768] ;  /* 0x00376800011d7983 */ /* 0x002f220000300800 */
[----:B------:R-:W-:-:S03]  /*f7220*/  IADD3.X R28, PT, PT, R28, UR11, RZ, P4, !PT ;  /* 0x0000000b1c1c7c10 */ /* 0x000fc6000a7fe4ff */
[----:B------:R-:W4:Y:S04]  /*f7230*/  LDL.LU R44, [R1+0x36dc] ;  /* 0x0036dc00012c7983 */ /* 0x000f280000300800 */
[----:B------:R1:W-:Y:S04]  /*f7240*/  STL [R1+0x3654], R28 ;  /* 0x0036541c01007387 */ /* 0x0003e80000100800 */
[----:B-1----:R-:W4:Y:S01]  /*f7250*/  LDL.LU R28, [R1+0x37d0] ;  /* 0x0037d000011c7983 */ /* 0x002f220000300800 */
[----:B------:R-:W-:-:S03]  /*f7260*/  IADD3 R27, P4, PT, R27, UR12, RZ ;  /* 0x0000000c1b1b7c10 */ /* 0x000fc6000ff9e0ff */
        /* <DEDUP_REMOVED lines=16> */
[----:B------:R-:W-:-:S05]  /*f7370*/  IADD3.X R26, PT, PT, R26, UR11, RZ, P5, !PT ;  /* 0x0000000b1a1a7c10 */ /* 0x000fca000affe4ff */
[----:B------:R1:W-:Y:S04]  /*f7380*/  STL [R1+0x365c], R26 ;  /* 0x00365c1a01007387 */ /* 0x0003e80000100800 */
[----:B-1----:R-:W4:Y:S01]  /*f7390*/  LDL.LU R26, [R1+0x38d0] ;  /* 0x0038d000011a7983 */ /* 0x002f220000300800 */
[----:B--2---:R-:W-:Y:S02]  /*f73a0*/  IADD3 R25, P5, PT, R25, UR12, RZ ;  /* 0x0000000c19197c10 */ /* 0x004fe4000ffbe0ff */
[----:B---3--:R-:W-:-:S03]  /*f73b0*/  IADD3.X R47, PT, PT, R47, UR11, RZ, P6, !PT ;  /* 0x0000000b2f2f7c10 */ /* 0x008fc6000b7fe4ff */
[----:B------:R1:W-:Y:S04]  /*f73c0*/  STL [R1+0x3750], R25 ;  /* 0x0037501901007387 */ /* 0x0003e80000100800 */
[----:B-1----:R-:W2:Y:S01]  /*f73d0*/  LDL.LU R25, [R1+0x37e4] ;  /* 0x0037e40001197983 */ /* 0x002ea20000300800 */
[----:B------:R-:W-:-:S05]  /*f73e0*/  IADD3 R24, P6, PT, R24, UR12, RZ ;  /* 0x0000000c18187c10 */ /* 0x000fca000ffde0ff */
[----:B------:R1:W-:Y:S01]  /*f73f0*/  STL [R1+0x3758], R24 ;  /* 0x0037581801007387 */ /* 0x0003e20000100800 */
[----:B----4-:R-:W-:-:S03]  /*f7400*/  IADD3.X R46, PT, PT, R46, UR11, RZ, P1, !PT ;  /* 0x0000000b2e2e7c10 */ /* 0x010fc60008ffe4ff */
[----:B-1----:R-:W3:Y:S01]  /*f7410*/  LDL.LU R24, [R1+0x38d8] ;  /* 0x0038d80001187983 */ /* 0x002ee20000300800 */
[----:B------:R-:W-:-:S03]  /*f7420*/  IADD3 R23, P1, PT, R23, UR12, RZ ;  /* 0x0000000c17177c10 */ /* 0x000fc6000ff3e0ff */
[----:B------:R-:W-:Y:S04]  /*f7430*/  STL [R1+0x3664], R47 ;  /* 0x0036642f01007387 */ /* 0x000fe80000100800 */
[----:B------:R1:W-:Y:S04]  /*f7440*/  STL [R1+0x3760], R23 ;  /* 0x0037601701007387 */ /* 0x0003e80000100800 */
[----:B-1----:R-:W4:Y:S01]  /*f7450*/  LDL.LU R23, [R1+0x384c] ;  /* 0x00384c0001177983 */ /* 0x002f220000300800 */
[----:B------:R-:W-:-:S03]  /*f7460*/  IADD3.X R45, PT, PT, R45, UR11, RZ, P2, !PT ;  /* 0x0000000b2d2d7c10 */ /* 0x000fc600097fe4ff */
[----:B------:R-:W-:Y:S01]  /*f7470*/  STL [R1+0x36cc], R46 ;  /* 0x0036cc2e01007387 */ /* 0x000fe20000100800 */
[----:B------:R-:W-:Y:S02]  /*f7480*/  IADD3 R29, P2, PT, R29, UR12, RZ ;  /* 0x0000000c1d1d7c10 */ /* 0x000fe4000ff5e0ff */
[----:B------:R-:W-:-:S03]  /*f7490*/  IADD3.X R44, PT, PT, R44, UR11, RZ, P3, !PT ;  /* 0x0000000b2c2c7c10 */ /* 0x000fc60009ffe4ff */
[----:B------:R1:W-:Y:S04]  /*f74a0*/  STL [R1+0x3768], R29 ;  /* 0x0037681d01007387 */ /* 0x0003e80000100800 */
[----:B-1----:R-:W4:Y:S01]  /*f74b0*/  LDL.LU R29, [R1+0x38e0] ;  /* 0x0038e000011d7983 */ /* 0x002f220000300800 */
[----:B------:R-:W-:-:S03]  /*f74c0*/  IADD3 R28, P3, PT, R28, UR12, RZ ;  /* 0x0000000c1c1c7c10 */ /* 0x000fc6000ff7e0ff */
[----:B------:R-:W-:Y:S01]  /*f74d0*/  STL [R1+0x36d4], R45 ;  /* 0x0036d42d01007387 */ /* 0x000fe20000100800 */
[----:B------:R-:W-:-:S03]  /*f74e0*/  IADD3.X R43, PT, PT, R43, UR11, RZ, P4, !PT ;  /* 0x0000000b2b2b7c10 */ /* 0x000fc6000a7fe4ff */
[----:B------:R1:W-:Y:S01]  /*f74f0*/  STL [R1+0x37d0], R28 ;  /* 0x0037d01c01007387 */ /* 0x0003e20000100800 */
[----:B------:R-:W-:Y:S02]  /*f7500*/  IADD3 R42, P4, PT, R42, UR12, RZ ;  /* 0x0000000c2a2a7c10 */ /* 0x000fe4000ff9e0ff */
[----:B------:R-:W-:Y:S01]  /*f7510*/  IADD3.X R41, PT, PT, R41, UR11, RZ, P5, !PT ;  /* 0x0000000b29297c10 */ /* 0x000fe2000affe4ff */
[----:B-1----:R-:W4:Y:S04]  /*f7520*/  LDL.LU R28, [R1+0x3854] ;  /* 0x00385400011c7983 */ /* 0x002f280000300800 */
        /* <DEDUP_REMOVED lines=23> */
[----:B------:R-:W-:Y:S04]  /*f76a0*/  STL [R1+0x37cc], R33 ;  /* 0x0037cc2101007387 */ /* 0x000fe80000100800 */
[----:B------:R-:W-:Y:S04]  /*f76b0*/  STL [R1+0x3860], R32 ;  /* 0x0038602001007387 */ /* 0x000fe80000100800 */
[----:B------:R1:W-:Y:S04]  /*f76c0*/  STL [R1+0x37dc], R27 ;  /* 0x0037dc1b01007387 */ /* 0x0003e80000100800 */
[----:B------:R-:W-:Y:S04]  /*f76d0*/  STL [R1+0x37d4], R31 ;  /* 0x0037d41f01007387 */ /* 0x000fe80000100800 */
[----:B-1----:R-:W4:Y:S01]  /*f76e0*/  LDL.LU R27, [R1+0x38e8] ;  /* 0x0038e800011b7983 */ /* 0x002f220000300800 */
[----:B------:R-:W-:-:S03]  /*f76f0*/  IADD3 R26, P5, PT, R26, UR12, RZ ;  /* 0x0000000c1a1a7c10 */ /* 0x000fc6000ffbe0ff */
[----:B------:R-:W-:Y:S04]  /*f7700*/  STL [R1+0x3868], R30 ;  /* 0x0038681e01007387 */ /* 0x000fe80000100800 */
[----:B------:R1:W-:Y:S04]  /*f7710*/  STL [R1+0x38d0], R26 ;  /* 0x0038d01a01007387 */ /* 0x0003e80000100800 */
[----:B-1----:R-:W4:Y:S04]  /*f7720*/  LDL.LU R26, [R1+0x385c] ;  /* 0x00385c00011a7983 */ /* 0x002f280000300800 */
[----:B------:R-:W4:Y:S01]  /*f7730*/  LDL.LU R47, [R1+0x3950] ;  /* 0x00395000012f7983 */ /* 0x000f220000300800 */
        /* <DEDUP_REMOVED lines=32> */
[----:B------:R-:W-:-:S05]  /*f7940*/  IADD3 R27, P2, PT, R27, UR12, RZ ;  /* 0x0000000c1b1b7c10 */ /* 0x000fca000ff5e0ff */
[----:B------:R1:W-:Y:S04]  /*f7950*/  STL [R1+0x38e8], R27 ;  /* 0x0038e81b01007387 */ /* 0x0003e80000100800 */
[----:B-1----:R-:W4:Y:S01]  /*f7960*/  LDL.LU R27, [R1+0x39dc] ;  /* 0x0039dc00011b7983 */ /* 0x002f220000300800 */
[----:B------:R-:W-:Y:S02]  /*f7970*/  IADD3.X R26, PT, PT, R26, UR11, RZ, P3, !PT ;  /* 0x0000000b1a1a7c10 */ /* 0x000fe40009ffe4ff */
[----:B------:R-:W-:-:S03]  /*f7980*/  IADD3 R47, P3, PT, R47, UR12, RZ ;  /* 0x0000000c2f2f7c10 */ /* 0x000fc6000ff7e0ff */
[----:B------:R1:W-:Y:S04]  /*f7990*/  STL [R1+0x385c], R26 ;  /* 0x00385c1a01007387 */ /* 0x0003e80000100800 */
[----:B-1----:R-:W4:Y:S01]  /*f79a0*/  LDL.LU R26, [R1+0x3ad0] ;  /* 0x003ad000011a7983 */ /* 0x002f220000300800 */
[----:B--2---:R-:W-:-:S05]  /*f79b0*/  IADD3.X R25, PT, PT, R25, UR11, RZ, P4, !PT ;  /* 0x0000000b19197c10 */ /* 0x004fca000a7fe4ff */
[----:B------:R1:W-:Y:S01]  /*f79c0*/  STL [R1+0x3864], R25 ;  /* 0x0038641901007387 */ /* 0x0003e20000100800 */
[----:B---3--:R-:W-:-:S03]  /*f79d0*/  IADD3 R46, P4, PT, R46, UR12, RZ ;  /* 0x0000000c2e2e7c10 */ /* 0x008fc6000ff9e0ff */
[----:B-1----:R-:W2:Y:S01]  /*f79e0*/  LDL.LU R25, [R1+0x39e4] ;  /* 0x0039e40001197983 */ /* 0x002ea20000300800 */
[----:B------:R-:W-:-:S03]  /*f79f0*/  IADD3.X R24, PT, PT, R24, UR11, RZ, P5, !PT ;  /* 0x0000000b18187c10 */ /* 0x000fc6000affe4ff */
[----:B------:R-:W-:Y:S04]  /*f7a00*/  STL [R1+0x3950], R47 ;  /* 0x0039502f01007387 */ /* 0x000fe80000100800 */
[----:B------:R1:W-:Y:S04]  /*f7a10*/  STL [R1+0x38cc], R24 ;  /* 0x0038cc1801007387 */ /* 0x0003e80000100800 */
[----:B-1----:R-:W3:Y:S01]  /*f7a20*/  LDL.LU R24, [R1+0x3ad8] ;  /* 0x003ad80001187983 */ /* 0x002ee20000300800 */
[----:B----4-:R-:W-:-:S03]  /*f7a30*/  IADD3.X R23, PT, PT, R23, UR11, RZ, P6, !PT ;  /* 0x0000000b17177c10 */ /* 0x010fc6000b7fe4ff */
[----:B------:R-:W-:Y:S04]  /*f7a40*/  STL [R1+0x3958], R46 ;  /* 0x0039582e01007387 */ /* 0x000fe80000100800 */
[----:B------:R1:W-:Y:S04]  /*f7a50*/  STL [R1+0x38d4], R23 ;  /* 0x0038d41701007387 */ /* 0x0003e80000100800 */
[----:B-1----:R-:W4:Y:S01]  /*f7a60*/  LDL.LU R23, [R1+0x3a4c] ;  /* 0x003a4c0001177983 */ /* 0x002f220000300800 */
[----:B------:R-:W-:Y:S02]  /*f7a70*/  IADD3 R45, P5, PT, R45, UR12, RZ ;  /* 0x0000000c2d2d7c10 */ /* 0x000fe4000ffbe0ff */
[----:B------:R-:W-:-:S03]  /*f7a80*/  IADD3 R44, P6, PT, R44, UR12, RZ ;  /* 0x0000000c2c2c7c10 */ /* 0x000fc6000ffde0ff */
[----:B------:R-:W-:Y:S01]  /*f7a90*/  STL [R1+0x3960], R45 ;  /* 0x0039602d01007387 */ /* 0x000fe20000100800 */
[----:B------:R-:W-:Y:S02]  /*f7aa0*/  IADD3.X R29, PT, PT, R29, UR11, RZ, P1, !PT ;  /* 0x0000000b1d1d7c10 */ /* 0x000fe40008ffe4ff */
        /* <DEDUP_REMOVED lines=32> */
[----:B-1----:R-:W4:Y:S01]  /*f7cb0*/  LDL.LU R28, [R1+0x3a54] ;  /* 0x003a5400011c7983 */ /* 0x002f220000300800 */
[----:B------:R-:W-:-:S03]  /*f7cc0*/  IADD3.X R27, PT, PT, R27, UR11, RZ, P3, !PT ;  /* 0x0000000b1b1b7c10 */ /* 0x000fc60009ffe4ff */
[----:B------:R-:W-:Y:S04]  /*f7cd0*/  STL [R1+0x39d4], R30 ;  /* 0x0039d41e01007387 */ /* 0x000fe80000100800 */
[----:B------:R1:W-:Y:S04]  /*f7ce0*/  STL [R1+0x39dc], R27 ;  /* 0x0039dc1b01007387 */ /* 0x0003e80000100800 */
[----:B-1----:R-:W4:Y:S01]  /*f7cf0*/  LDL.LU R27, [R1+0x3ae8] ;  /* 0x003ae800011b7983 */ /* 0x002f220000300800 */
[----:B------:R-:W-:-:S03]  /*f7d00*/  IADD3 R26, P3, PT, R26, UR12, RZ ;  /* 0x0000000c1a1a7c10 */ /* 0x000fc6000ff7e0ff */
[----:B------:R-:W4:Y:S04]  /*f7d10*/  LDL.LU R47, [R1+0x3a5c] ;  /* 0x003a5c00012f7983 */ /* 0x000f280000300800 */
        /* <DEDUP_REMOVED lines=14> */
[----:B------:R-:W4:Y:S04]  /*f7e00*/  LDL.LU R43, [R1+0x3adc] ;  /* 0x003adc00012b7983 */ /* 0x000f280000300800 */
[----:B------:R-:W4:Y:S04]  /*f7e10*/  LDL.LU R42, [R1+0x3bd0] ;  /* 0x003bd000012a7983 */ /* 0x000f280000300800 */
[----:B------:R-:W4:Y:S01]  /*f7e20*/  LDL.LU R41, [R1+0x3ae4] ;  /* 0x003ae40001297983 */ /* 0x000f220000300800 */
[----:B------:R-:W-:-:S05]  /*f7e30*/  IADD3 R29, P5, PT, R29, UR12, RZ ;  /* 0x0000000c1d1d7c10 */ /* 0x000fca000ffbe0ff */
        /* <DEDUP_REMOVED lines=16> */
[----:B------:R-:W-:Y:S02]  /*f7f40*/  IADD3 R27, P6, PT, R27, UR12, RZ ;  /* 0x0000000c1b1b7c10 */ /* 0x000fe4000ffde0ff */
[----:B------:R-:W-:-:S03]  /*f7f50*/  IADD3.X R47, PT, PT, R47, UR11, RZ, P1, !PT ;  /* 0x0000000b2f2f7c10 */ /* 0x000fc60008ffe4ff */
[----:B------:R1:W-:Y:S04]  /*f7f60*/  STL [R1+0x3ae8], R27 ;  /* 0x003ae81b01007387 */ /* 0x0003e80000100800 */
[----:B-1----:R-:W4:Y:S01]  /*f7f70*/  LDL.LU R27, [R1+0x3be4] ;  /* 0x003be400011b7983 */ /* 0x002f220000300800 */
[----:B------:R-:W-:Y:S02]  /*f7f80*/  IADD3 R26, P1, PT, R26, UR12, RZ ;  /* 0x0000000c1a1a7c10 */ /* 0x000fe4000ff3e0ff */
[----:B------:R-:W-:-:S03]  /*f7f90*/  IADD3.X R46, PT, PT, R46, UR11, RZ, P2, !PT ;  /* 0x0000000b2e2e7c10 */ /* 0x000fc600097fe4ff */
[----:B------:R1:W-:Y:S04]  /*f7fa0*/  STL [R1+0x3b50], R26 ;  /* 0x003b501a01007387 */ /* 0x0003e80000100800 */
[----:B-1----:R-:W4:Y:S04]  /*f7fb0*/  LDL.LU R26, [R1+0x3c4c] ;  /* 0x003c4c00011a7983 */ /* 0x002f280000300800 */
[----:B------:R-:W-:Y:S01]  /*f7fc0*/  STL [R1+0x3a5c], R47 ;  /* 0x003a5c2f01007387 */ /* 0x000fe20000100800 */
[----:B--2---:R-:W-:Y:S02]  /*f7fd0*/  IADD3 R25, P2, PT, R25, UR12, RZ ;  /* 0x0000000c19197c10 */ /* 0x004fe4000ff5e0ff */
[----:B---3--:R-:W-:-:S03]  /*f7fe0*/  IADD3.X R45, PT, PT, R45, UR11, RZ, P3, !PT ;  /* 0x0000000b2d2d7c10 */ /* 0x008fc60009ffe4ff */
[----:B------:R1:W-:Y:S04]  /*f7ff0*/  STL [R1+0x3b58], R25 ;  /* 0x003b581901007387 */ /* 0x0003e80000100800 */
[----:B-1----:R-:W2:Y:S01]  /*f8000*/  LDL.LU R25, [R1+0x3c54] ;  /* 0x003c540001197983 */ /* 0x002ea20000300800 */
[----:B------:R-:W-:-:S03]  /*f8010*/  IADD3 R24, P3, PT, R24, UR12, RZ ;  /* 0x0000000c18187c10 */ /* 0x000fc6000ff7e0ff */
[----:B------:R-:W-:Y:S04]  /*f8020*/  STL [R1+0x3a64], R46 ;  /* 0x003a642e01007387 */ /* 0x000fe80000100800 */
[----:B------:R1:W-:Y:S01]  /*f8030*/  STL [R1+0x3b60], R24 ;  /* 0x003b601801007387 */ /* 0x0003e20000100800 */
[----:B----4-:R-:W-:-:S03]  /*f8040*/  IADD3.X R44, PT, PT, R44, UR11, RZ, P4, !PT ;  /* 0x0000000b2c2c7c10 */ /* 0x010fc6000a7fe4ff */
[----:B-1----:R-:W3:Y:S01]  /*f8050*/  LDL.LU R24, [R1+0x3c5c] ;  /* 0x003c5c0001187983 */ /* 0x002ee20000300800 */
[----:B------:R-:W-:-:S03]  /*f8060*/  IADD3 R23, P4, PT, R23, UR12, RZ ;  /* 0x0000000c17177c10 */ /* 0x000fc6000ff9e0ff */
[----:B------:R-:W-:Y:S04]  /*f8070*/  STL [R1+0x3acc], R45 ;  /* 0x003acc2d01007387 */ /* 0x000fe80000100800 */
[----:B------:R1:W-:Y:S04]  /*f8080*/  STL [R1+0x3b68], R23 ;  /* 0x003b681701007387 */ /* 0x0003e80000100800 */
[----:B-1----:R-:W4:Y:S01]  /*f8090*/  LDL.LU R23, [R1+0x3c64] ;  /* 0x003c640001177983 */ /* 0x002f220000300800 */
[----:B------:R-:W-:Y:S02]  /*f80a0*/  IADD3.X R43, PT, PT, R43, UR11, RZ, P5, !PT ;  /* 0x0000000b2b2b7c10 */ /* 0x000fe4000affe4ff */
[----:B------:R-:W-:-:S02]  /*f80b0*/  IADD3 R42, P5, PT, R42, UR12, RZ ;  /* 0x0000000c2a2a7c10 */ /* 0x000fc4000ffbe0ff */
[----:B------:R-:W-:Y:S01]  /*f80c0*/  IADD3.X R41, PT, PT, R41, UR11, RZ, P6, !PT ;  /* 0x0000000b29297c10 */ /* 0x000fe2000b7fe4ff */
        /* <DEDUP_REMOVED lines=25> */
[----:B------:R-:W-:Y:S02]  /*f8260*/  IADD3.X R29, PT, PT, R29, UR11, RZ, P6, !PT ;  /* 0x0000000b1d1d7c10 */ /* 0x000fe4000b7fe4ff */
[----:B------:R-:W-:Y:S01]  /*f8270*/  IADD3 R147, P6, PT, R147, UR12, RZ ;  /* 0x0000000c93937c10 */ /* 0x000fe2000ffde0ff */
[----:B------:R-:W-:Y:S04]  /*f8280*/  STL [R1+0x3c60], R30 ;  /* 0x003c601e01007387 */ /* 0x000fe80000100800 */
[----:B------:R-:W-:Y:S04]  /*f8290*/  STL [R1+0x3bd4], R29 ;  /* 0x003bd41d01007387 */ /* 0x000fe80000100800 */
[----:B------:R-:W-:Y:S01]  /*f82a0*/  STL [R1+0x3c68], R147 ;  /* 0x003c689301007387 */ /* 0x000fe20000100800 */
[----:B------:R-:W-:-:S02]  /*f82b0*/  IADD3.X R28, PT, PT, R28, UR11, RZ, P1, !PT ;  /* 0x0000000b1c1c7c10 */ /* 0x000fc40008ffe4ff */
[----:B------:R-:W-:-:S03]  /*f82c0*/  IADD3 R145, P1, PT, R145, UR12, RZ ;  /* 0x0000000c91917c10 */ /* 0x000fc6000ff3e0ff */
[----:B------:R-:W-:Y:S01]  /*f82d0*/  STL [R1+0x3bdc], R28 ;  /* 0x003bdc1c01007387 */ /* 0x000fe20000100800 */
[----:B------:R-:W-:Y:S02]  /*f82e0*/  IADD3.X R27, PT, PT, R27, UR11, RZ, P2, !PT ;  /* 0x0000000b1b1b7c10 */ /* 0x000fe400097fe4ff */
[----:B------:R-:W-:-:S03]  /*f82f0*/  IADD3 R143, P2, PT, R143, UR12, RZ ;  /* 0x0000000c8f8f7c10 */ /* 0x000fc6000ff5e0ff */
[----:B------:R-:W-:Y:S04]  /*f8300*/  STL [R1+0x3be4], R27 ;  /* 0x003be41b01007387 */ /* 0x000fe80000100800 */
[----:B------:R-:W-:Y:S01]  /*f8310*/  STL [R1+0x3cd0], R145 ;  /* 0x003cd09101007387 */ /* 0x000fe20000100800 */
[----:B------:R-:W-:Y:S02]  /*f8320*/  IADD3.X R26, PT, PT, R26, UR11, RZ, P3, !PT ;  /* 0x0000000b1a1a7c10 */ /* 0x000fe40009ffe4ff */
[----:B------:R-:W-:-:S03]  /*f8330*/  IADD3 R141, P3, PT, R141, UR12, RZ ;  /* 0x0000000c8d8d7c10 */ /* 0x000fc6000ff7e0ff */
[----:B------:R1:W-:Y:S04]  /*f8340*/  STL [R1+0x3c4c], R26 ;  /* 0x003c4c1a01007387 */ /* 0x0003e80000100800 */
[----:B------:R-:W-:Y:S01]  /*f8350*/  STL [R1+0x3cd8], R143 ;  /* 0x003cd88f01007387 */ /* 0x000fe20000100800 */
[----:B--2---:R-:W-:-:S05]  /*f8360*/  IADD3.X R25, PT, PT, R25, UR11, RZ, P4, !PT ;  /* 0x0000000b19197c10 */ /* 0x004fca000a7fe4ff */
[----:B------:R2:W-:Y:S04]  /*f8370*/  STL [R1+0x3c54], R25 ;  /* 0x003c541901007387 */ /* 0x0005e80000100800 */
[----:B------:R-:W-:Y:S01]  /*f8380*/  STL [R1+0x3ce0], R141 ;  /* 0x003ce08d01007387 */ /* 0x000fe20000100800 */
[----:B---3--:R-:W-:-:S05]  /*f8390*/  IADD3.X R24, PT, PT, R24, UR11, RZ, P5, !PT ;  /* 0x0000000b18187c10 */ /* 0x008fca000affe4ff */
[----:B------:R3:W-:Y:S04]  /*f83a0*/  STL [R1+0x3c5c], R24 ;  /* 0x003c5c1801007387 */ /* 0x0007e80000100800 */
[----:B-1----:R-:W4:Y:S04]  /*f83b0*/  LDL.LU R26, [R1+0x3d90] ;  /* 0x003d9000011a7983 */ /* 0x002f280000300800 */
[----:B--2---:R-:W2:Y:S04]  /*f83c0*/  LDL.LU R25, [R1+0x3d98] ;  /* 0x003d980001197983 */ /* 0x004ea80000300800 */
[----:B---3--:R-:W3:Y:S01]  /*f83d0*/  LDL.LU R24, [R1+0x3da0] ;  /* 0x003da00001187983 */ /* 0x008ee20000300800 */
[----:B----4-:R-:W-:-:S05]  /*f83e0*/  IADD3.X R23, PT, PT, R23, UR11, RZ, P6, !PT ;  /* 0x0000000b17177c10 */ /* 0x010fca000b7fe4ff */
[----:B------:R1:W-:Y:S04]  /*f83f0*/  STL [R1+0x3c64], R23 ;  /* 0x003c641701007387 */ /* 0x0003e80000100800 */
[----:B-1----:R-:W4:Y:S04]  /*f8400*/  LDL.LU R23, [R1+0x3da8] ;  /* 0x003da80001177983 */ /* 0x002f280000300800 */
[----:B------:R-:W4:Y:S01]  /*f8410*/  LDL.LU R30, [R1+0x3db0] ;  /* 0x003db000011e7983 */ /* 0x000f220000300800 */
[----:B------:R-:W-:Y:S02]  /*f8420*/  IADD3 R139, P4, PT, R139, UR12, RZ ;  /* 0x0000000c8b8b7c10 */ /* 0x000fe4000ff9e0ff */
[----:B------:R-:W-:Y:S01]  /*f8430*/  IADD3 R137, P5, PT, R137, UR12, RZ ;  /* 0x0000000c89897c10 */ /* 0x000fe2000ffbe0ff */
[----:B------:R-:W4:Y:S01]  /*f8440*/  LDL.LU R33, [R1+0x3db8] ;  /* 0x003db80001217983 */ /* 0x000f220000300800 */
[----:B------:R-:W-:-:S02]  /*f8450*/  IADD3.X R146, PT, PT, R146, UR11, RZ, P1, !PT ;  /* 0x0000000b92927c10 */ /* 0x000fc40008ffe4ff */
[----:B------:R-:W-:Y:S01]  /*f8460*/  IADD3 R135, P6, PT, R135, UR12, RZ ;  /* 0x0000000c87877c10 */ /* 0x000fe2000ffde0ff */
[----:B------:R-:W-:Y:S01]  /*f8470*/  STL [R1+0x3ce8], R139 ;  /* 0x003ce88b01007387 */ /* 0x000fe20000100800 */
[----:B------:R-:W-:Y:S02]  /*f8480*/  IADD3.X R144, PT, PT, R144, UR11, RZ, P2, !PT ;  /* 0x0000000b90907c10 */ /* 0x000fe400097fe4ff */
[----:B------:R-:W-:Y:S01]  /*f8490*/  IADD3 R133, P1, PT, R133, UR12, RZ ;  /* 0x0000000c85857c10 */ /* 0x000fe2000ff3e0ff */
[----:B------:R-:W-:Y:S01]  /*f84a0*/  STL [R1+0x3d50], R137 ;  /* 0x003d508901007387 */ /* 0x000fe20000100800 */
[----:B------:R-:W-:Y:S02]  /*f84b0*/  IADD3.X R142, PT, PT, R142, UR11, RZ, P3, !PT ;  /* 0x0000000b8e8e7c10 */ /* 0x000fe40009ffe4ff */
[----:B------:R-:W-:Y:S01]  /*f84c0*/  IADD3 R130, P2, PT, R130, UR12, RZ ;  /* 0x0000000c82827c10 */ /* 0x000fe2000ff5e0ff */
[----:B------:R-:W-:Y:S01]  /*f84d0*/  STL [R1+0x3ccc], R146 ;  /* 0x003ccc9201007387 */ /* 0x000fe20000100800 */
[----:B------:R-:W-:-:S02]  /*f84e0*/  IADD3.X R140, PT, PT, R140, UR11, RZ, P4, !PT ;  /* 0x0000000b8c8c7c10 */ /* 0x000fc4000a7fe4ff */
[----:B------:R-:W-:Y:S01]  /*f84f0*/  IADD3 R128, P3, PT, R128, UR13, RZ ;  /* 0x0000000d80807c10 */ /* 0x000fe2000ff7e0ff */
        /* <DEDUP_REMOVED lines=8> */
[----:B------:R-:W-:Y:S04]  /*f8580*/  STL [R1+0x3d68], R130 ;  /* 0x003d688201007387 */ /* 0x000fe80000100800 */
[----:B------:R-:W-:Y:S04]  /*f8590*/  STL [R1+0x3ce4], R140 ;  /* 0x003ce48c01007387 */ /* 0x000fe80000100800 */
[----:B------:R-:W-:Y:S04]  /*f85a0*/  STL [R1+0x3d70], R128 ;  /* 0x003d708001007387 */ /* 0x000fe80000100800 */
[----:B------:R-:W-:Y:S01]  /*f85b0*/  STL [R1+0x3d4c], R138 ;  /* 0x003d4c8a01007387 */ /* 0x000fe20000100800 */
[----:B------:R-:W-:-:S03]  /*f85c0*/  IADD3.X R134, PT, PT, R134, UR11, RZ, P1, !PT ;  /* 0x0000000b86867c10 */ /* 0x000fc60008ffe4ff */
[----:B------:R-:W-:Y:S04]  /*f85d0*/  STL [R1+0x3d78], R126 ;  /* 0x003d787e01007387 */ /* 0x000fe80000100800 */
[----:B------:R-:W-:Y:S04]  /*f85e0*/  STL [R1+0x3d54], R136 ;  /* 0x003d548801007387 */ /* 0x000fe80000100800 */
[----:B------:R-:W-:Y:S04]  /*f85f0*/  STL [R1+0x3d80], R124 ;  /* 0x003d807c01007387 */ /* 0x000fe80000100800 */
[----:B------:R-:W4:Y:S01]  /*f8600*/  LDL.LU R32, [R1+0x3d8c] ;  /* 0x003d8c0001207983 */ /* 0x000f220000300800 */
[----:B------:R-:W-:-:S03]  /*f8610*/  IADD3 R122, P6, PT, R122, UR13, RZ ;  /* 0x0000000d7a7a7c10 */ /* 0x000fc6000ffde0ff */
[----:B------:R-:W4:Y:S01]  /*f8620*/  LDL.LU R31, [R1+0x3dc0] ;  /* 0x003dc000011f7983 */ /* 0x000f220000300800 */
[----:B------:R-:W-:-:S03]  /*f8630*/  IADD3.X R131, PT, PT, R131, UR11, RZ, P2, !PT ;  /* 0x0000000b83837c10 */ /* 0x000fc600097fe4ff */
[----:B------:R-:W4:Y:S01]  /*f8640*/  LDL.LU R29, [R1+0x3d94] ;  /* 0x003d9400011d7983 */ /* 0x000f220000300800 */
[----:B------:R-:W-:Y:S02]  /*f8650*/  IADD3.X R129, PT, PT, R129, UR4, RZ, P3, !PT ;  /* 0x0000000481817c10 */ /* 0x000fe40009ffe4ff */
[----:B------:R-:W-:Y:S02]  /*f8660*/  IADD3.X R127, PT, PT, R127, UR4, RZ, P4, !PT ;  /* 0x000000047f7f7c10 */ /* 0x000fe4000a7fe4ff */
[----:B------:R-:W-:Y:S02]  /*f8670*/  IADD3.X R125, PT, PT, R125, UR4, RZ, P5, !PT ;  /* 0x000000047d7d7c10 */ /* 0x000fe4000affe4ff */
[----:B------:R-:W-:Y:S02]  /*f8680*/  IADD3 R26, P1, PT, R26, UR13, RZ ;  /* 0x0000000d1a1a7c10 */ /* 0x000fe4000ff3e0ff */
[----:B--2---:R-:W-:-:S03]  /*f8690*/  IADD3 R25, P2, PT, R25, UR13, RZ ;  /* 0x0000000d19197c10 */ /* 0x004fc6000ff5e0ff */
[----:B------:R1:W-:Y:S04]  /*f86a0*/  STL [R1+0x3d90], R26 ;  /* 0x003d901a01007387 */ /* 0x0003e80000100800 */
[----:B------:R-:W2:Y:S01]  /*f86b0*/  LDL.LU R28, [R1+0x3dc8] ;  /* 0x003dc800011c7983 */ /* 0x000ea20000300800 */
[----:B---3--:R-:W-:-:S03]  /*f86c0*/  IADD3 R24, P3, PT, R24, UR13, RZ ;  /* 0x0000000d18187c10 */ /* 0x008fc6000ff7e0ff */
[----:B------:R-:W-:Y:S04]  /*f86d0*/  STL [R1+0x3d5c], R134 ;  /* 0x003d5c8601007387 */ /* 0x000fe80000100800 */
[----:B------:R-:W-:Y:S04]  /*f86e0*/  STL [R1+0x3d88], R122 ;  /* 0x003d887a01007387 */ /* 0x000fe80000100800 */
[----:B------:R-:W3:Y:S04]  /*f86f0*/  LDL.LU R27, [R1+0x3d9c] ;  /* 0x003d9c00011b7983 */ /* 0x000ee80000300800 */
[----:B------:R-:W-:Y:S01]  /*f8700*/  STL [R1+0x3d64], R131 ;  /* 0x003d648301007387 */ /* 0x000fe20000100800 */
[----:B----4-:R-:W-:-:S03]  /*f8710*/  IADD3 R23, P4, PT, R23, UR13, RZ ;  /* 0x0000000d17177c10 */ /* 0x010fc6000ff9e0ff */
[----:B------:R4:W-:Y:S04]  /*f8720*/  STL [R1+0x3d98], R25 ;  /* 0x003d981901007387 */ /* 0x0009e80000100800 */
[----:B------:R-:W3:Y:S04]  /*f8730*/  LDL.LU R39, [R1+0x3dd0] ;  /* 0x003dd00001277983 */ /* 0x000ee80000300800 */
[----:B-1----:R-:W3:Y:S04]  /*f8740*/  LDL.LU R26, [R1+0x3da4] ;  /* 0x003da400011a7983 */ /* 0x002ee80000300800 */
[----:B------:R1:W-:Y:S04]  /*f8750*/  STL [R1+0x3da0], R24 ;  /* 0x003da01801007387 */ /* 0x0003e80000100800 */
[----:B----4-:R-:W4:Y:S04]  /*f8760*/  LDL.LU R25, [R1+0x3dd8] ;  /* 0x003dd80001197983 */ /* 0x010f280000300800 */
[----:B------:R-:W4:Y:S01]  /*f8770*/  LDL.LU R38, [R1+0x3dac] ;  /* 0x003dac0001267983 */ /* 0x000f220000300800 */
[----:B------:R-:W-:-:S03]  /*f8780*/  IADD3 R30, P5, PT, R30, UR13, RZ ;  /* 0x0000000d1e1e7c10 */ /* 0x000fc6000ffbe0ff */
[----:B------:R-:W4:Y:S04]  /*f8790*/  LDL.LU R37, [R1+0x3de0] ;  /* 0x003de00001257983 */ /* 0x000f280000300800 */
[----:B------:R1:W-:Y:S04]  /*f87a0*/  STL [R1+0x3da8], R23 ;  /* 0x003da81701007387 */ /* 0x0003e80000100800 */
[----:B-1----:R-:W4:Y:S04]  /*f87b0*/  LDL.LU R24, [R1+0x3db4] ;  /* 0x003db40001187983 */ /* 0x002f280000300800 */
[----:B------:R-:W4:Y:S04]  /*f87c0*/  LDL.LU R23, [R1+0x3de8] ;  /* 0x003de80001177983 */ /* 0x000f280000300800 */
[----:B------:R-:W-:Y:S04]  /*f87d0*/  STL [R1+0x3d6c], R129 ;  /* 0x003d6c8101007387 */ /* 0x000fe80000100800 */
[----:B------:R-:W4:Y:S04]  /*f87e0*/  LDL.LU R36, [R1+0x3dbc] ;  /* 0x003dbc0001247983 */ /* 0x000f280000300800 */
[----:B------:R1:W-:Y:S04]  /*f87f0*/  STL [R1+0x3db0], R30 ;  /* 0x003db01e01007387 */ /* 0x0003e80000100800 */
[----:B-1----:R-:W4:Y:S01]  /*f8800*/  LDL.LU R30, [R1+0x3df0] ;  /* 0x003df000011e7983 */ /* 0x002f220000300800 */
[----:B------:R-:W-:-:S02]  /*f8810*/  IADD3.X R123, PT, PT, R123, UR4, RZ, P6, !PT ;  /* 0x000000047b7b7c10 */ /* 0x000fc4000b7fe4ff */
[----:B------:R-:W-:Y:S01]  /*f8820*/  IADD3 R33, P6, PT, R33, UR13, RZ ;  /* 0x0000000d21217c10 */ /* 0x000fe2000ffde0ff */
[----:B------:R-:W4:Y:S01]  /*f8830*/  LDL.LU R35, [R1+0x3dc4] ;  /* 0x003dc40001237983 */ /* 0x000f220000300800 */
[----:B------:R-:W-:Y:S02]  /*f8840*/  IADD3.X R32, PT, PT, R32, UR4, RZ, P1, !PT ;  /* 0x0000000420207c10 */ /* 0x000fe40008ffe4ff */
[----:B------:R-:W-:Y:S01]  /*f8850*/  IADD3 R31, P1, PT, R31, UR13, RZ ;  /* 0x0000000d1f1f7c10 */ /* 0x000fe2000ff3e0ff */
[----:B------:R-:W-:Y:S01]  /*f8860*/  STL [R1+0x3d74], R127 ;  /* 0x003d747f01007387 */ /* 0x000fe20000100800 */
[----:B------:R-:W-:-:S03]  /*f8870*/  IADD3.X R29, PT, PT, R29, UR4, RZ, P2, !PT ;  /* 0x000000041d1d7c10 */ /* 0x000fc600097fe4ff */
[----:B------:R-:W-:Y:S04]  /*f8880*/  STL [R1+0x3d7c], R125 ;  /* 0x003d7c7d01007387 */ /* 0x000fe80000100800 */
[----:B------:R-:W-:Y:S04]  /*f8890*/  STL [R1+0x3db8], R33 ;  /* 0x003db82101007387 */ /* 0x000fe80000100800 */
[----:B------:R1:W-:Y:S04]  /*f88a0*/  STL [R1+0x3dc0], R31 ;  /* 0x003dc01f01007387 */ /* 0x0003e80000100800 */
[----:B-1----:R-:W4:Y:S04]  /*f88b0*/  LDL.LU R31, [R1+0x3df8] ;  /* 0x003df800011f7983 */ /* 0x002f280000300800 */
[----:B------:R-:W-:Y:S04]  /*f88c0*/  STL [R1+0x3d8c], R32 ;  /* 0x003d8c2001007387 */ /* 0x000fe80000100800 */
[----:B------:R-:W-:Y:S04]  /*f88d0*/  STL [R1+0x3d84], R123 ;  /* 0x003d847b01007387 */ /* 0x000fe80000100800 */
[----:B------:R1:W-:Y:S04]  /*f88e0*/  STL [R1+0x3d94], R29 ;  /* 0x003d941d01007387 */ /* 0x0003e80000100800 */
[----:B-1----:R-:W4:Y:S01]  /*f88f0*/  LDL.LU R29, [R1+0x3dcc] ;  /* 0x003dcc00011d7983 */ /* 0x002f220000300800 */
[----:B--2---:R-:W-:-:S05]  /*f8900*/  IADD3 R28, P2, PT, R28, UR13, RZ ;  /* 0x0000000d1c1c7c10 */ /* 0x004fca000ff5e0ff */
[----:B------:R1:W-:Y:S01]  /*f8910*/  STL [R1+0x3dc8], R28 ;  /* 0x003dc81c01007387 */ /* 0x0003e20000100800 */
[----:B---3--:R-:W-:-:S03]  /*f8920*/  IADD3.X R27, PT, PT, R27, UR4, RZ, P3, !PT ;  /* 0x000000041b1b7c10 */ /* 0x008fc60009ffe4ff */
[----:B-1----:R-:W2:Y:S04]  /*f8930*/  LDL.LU R28, [R1+0x3e00] ;  /* 0x003e0000011c7983 */ /* 0x002ea80000300800 */
[----:B------:R-:W3:Y:S04]  /*f8940*/  LDL.LU R34, [R1+0x3dd4] ;  /* 0x003dd40001227983 */ /* 0x000ee80000300800 */
[----:B------:R-:W3:Y:S01]  /*f8950*/  LDL.LU R33, [R1+0x3e08] ;  /* 0x003e080001217983 */ /* 0x000ee20000300800 */
[----:B------:R-:W-:-:S03]  /*f8960*/  IADD3 R39, P3, PT, R39, UR13, RZ ;  /* 0x0000000d27277c10 */ /* 0x000fc6000ff7e0ff */
[----:B------:R-:W3:Y:S01]  /*f8970*/  LDL.LU R32, [R1+0x3ddc] ;  /* 0x003ddc0001207983 */ /* 0x000ee20000300800 */
[----:B------:R-:W-:-:S03]  /*f8980*/  IADD3.X R26, PT, PT, R26, UR4, RZ, P4, !PT ;  /* 0x000000041a1a7c10 */ /* 0x000fc6000a7fe4ff */
[----:B------:R1:W-:Y:S01]  /*f8990*/  STL [R1+0x3d9c], R27 ;  /* 0x003d9c1b01007387 */ /* 0x0003e20000100800 */
[----:B----4-:R-:W-:-:S03]  /*f89a0*/  IADD3 R25, P4, PT, R25, UR13, RZ ;  /* 0x0000000d19197c10 */ /* 0x010fc6000ff9e0ff */
[----:B-1----:R-:W4:Y:S01]  /*f89b0*/  LDL.LU R27, [R1+0x3e10] ;  /* 0x003e1000011b7983 */ /* 0x002f220000300800 */
[----:B------:R-:W-:-:S03]  /*f89c0*/  IADD3.X R38, PT, PT, R38, UR4, RZ, P5, !PT ;  /* 0x0000000426267c10 */ /* 0x000fc6000affe4ff */
[----:B------:R1:W-:Y:S01]  /*f89d0*/  STL [R1+0x3da4], R26 ;  /* 0x003da41a01007387 */ /* 0x0003e20000100800 */
[----:B------:R-:W-:Y:S02]  /*f89e0*/  IADD3 R37, P5, PT, R37, UR13, RZ ;  /* 0x0000000d25257c10 */ /* 0x000fe4000ffbe0ff */
[----:B------:R-:W-:Y:S01]  /*f89f0*/  IADD3.X R24, PT, PT, R24, UR4, RZ, P6, !PT ;  /* 0x0000000418187c10 */ /* 0x000fe2000b7fe4ff */
[----:B-1----:R-:W4:Y:S04]  /*f8a00*/  LDL.LU R26, [R1+0x3de4] ;  /* 0x003de400011a7983 */ /* 0x002f280000300800 */
[----:B------:R-:W-:Y:S01]  /*f8a10*/  STL [R1+0x3dd0], R39 ;  /* 0x003dd02701007387 */ /* 0x000fe20000100800 */
[----:B------:R-:W-:-:S03]  /*f8a20*/  IADD3 R23, P6, PT, R23, UR13, RZ ;  /* 0x0000000d17177c10 */ /* 0x000fc6000ffde0ff */
[----:B------:R1:W-:Y:S01]  /*f8a30*/  STL [R1+0x3dd8], R25 ;  /* 0x003dd81901007387 */ /* 0x0003e20000100800 */
[----:B------:R-:W-:-:S03]  /*f8a40*/  IADD3.X R36, PT, PT, R36, UR4, RZ, P1, !PT ;  /* 0x0000000424247c10 */ /* 0x000fc60008ffe4ff */
[----:B-1----:R-:W4:Y:S04]  /*f8a50*/  LDL.LU R25, [R1+0x3e18] ;  /* 0x003e180001197983 */ /* 0x002f280000300800 */
[----:B------:R1:W-:Y:S01]  /*f8a60*/  STL [R1+0x3db4], R24 ;  /* 0x003db41801007387 */ /* 0x0003e20000100800 */
[----:B------:R-:W-:-:S03]  /*f8a70*/  IADD3 R30, P1, PT, R30, UR13, RZ ;  /* 0x0000000d1e1e7c10 */ /* 0x000fc6000ff3e0ff */
[----:B------:R-:W-:Y:S04]  /*f8a80*/  STL [R1+0x3dac], R38 ;  /* 0x003dac2601007387 */ /* 0x000fe80000100800 */
[----:B-1----:R-:W4:Y:S04]  /*f8a90*/  LDL.LU R24, [R1+0x3dec] ;  /* 0x003dec0001187983 */ /* 0x002f280000300800 */
[----:B------:R-:W-:Y:S04]  /*f8aa0*/  STL [R1+0x3de0], R37 ;  /* 0x003de02501007387 */ /* 0x000fe80000100800 */
[----:B------:R1:W-:Y:S04]  /*f8ab0*/  STL [R1+0x3de8], R23 ;  /* 0x003de81701007387 */ /* 0x0003e80000100800 */
[----:B-1----:R-:W4:Y:S04]  /*f8ac0*/  LDL.LU R23, [R1+0x3e20] ;  /* 0x003e200001177983 */ /* 0x002f280000300800 */
[----:B------:R-:W4:Y:S04]  /*f8ad0*/  LDL.LU R41, [R1+0x3df4] ;  /* 0x003df40001297983 */ /* 0x000f280000300800 */
[----:B------:R1:W-:Y:S04]  /*f8ae0*/  STL [R1+0x3df0], R30 ;  /* 0x003df01e01007387 */ /* 0x0003e80000100800 */
[----:B------:R1:W-:Y:S04]  /*f8af0*/  STL [R1+0x3dbc], R36 ;  /* 0x003dbc2401007387 */ /* 0x0003e80000100800 */
[----:B-1----:R-:W4:Y:S01]  /*f8b00*/  LDL.LU R30, [R1+0x3e28] ;  /* 0x003e2800011e7983 */ /* 0x002f220000300800 */
[----:B------:R-:W-:-:S02]  /*f8b10*/  IADD3.X R35, PT, PT, R35, UR4, RZ, P2, !PT ;  /* 0x0000000423237c10 */ /* 0x000fc400097fe4ff */
[----:B------:R-:W-:Y:S01]  /*f8b20*/  IADD3 R31, P2, PT, R31, UR13, RZ ;  /* 0x0000000d1f1f7c10 */ /* 0x000fe2000ff5e0ff */
[----:B------:R-:W4:Y:S04]  /*f8b30*/  LDL.LU R40, [R1+0x3dfc] ;  /* 0x003dfc0001287983 */ /* 0x000f280000300800 */
[----:B------:R-:W4:Y:S01]  /*f8b40*/  LDL.LU R39, [R1+0x3e30] ;  /* 0x003e300001277983 */ /* 0x000f220000300800 */
[----:B------:R-:W-:-:S03]  /*f8b50*/  IADD3.X R29, PT, PT, R29, UR4, RZ, P3, !PT ;  /* 0x000000041d1d7c10 */ /* 0x000fc60009ffe4ff */
[----:B------:R-:W4:Y:S04]  /*f8b60*/  LDL.LU R38, [R1+0x3e04] ;  /* 0x003e040001267983 */ /* 0x000f280000300800 */
[----:B------:R-:W-:Y:S04]  /*f8b70*/  STL [R1+0x3dc4], R35 ;  /* 0x003dc42301007387 */ /* 0x000fe80000100800 */
[----:B------:R-:W4:Y:S04]  /*f8b80*/  LDL.LU R37, [R1+0x3e38] ;  /* 0x003e380001257983 */ /* 0x000f280000300800 */
[----:B------:R-:W4:Y:S04]  /*f8b90*/  LDL.LU R36, [R1+0x3e0c] ;  /* 0x003e0c0001247983 */ /* 0x000f280000300800 */
[----:B------:R1:W-:Y:S04]  /*f8ba0*/  STL [R1+0x3df8], R31 ;  /* 0x003df81f01007387 */ /* 0x0003e80000100800 */
[----:B-1----:R-:W4:Y:S04]  /*f8bb0*/  LDL.LU R31, [R1+0x3e40] ;  /* 0x003e4000011f7983 */ /* 0x002f280000300800 */
[----:B------:R1:W-:Y:S04]  /*f8bc0*/  STL [R1+0x3dcc], R29 ;  /* 0x003dcc1d01007387 */ /* 0x0003e80000100800 */
[----:B-1----:R-:W4:Y:S01]  /*f8bd0*/  LDL.LU R29, [R1+0x3e14] ;  /* 0x003e1400011d7983 */ /* 0x002f220000300800 */
[----:B--2---:R-:W-:-:S02]  /*f8be0*/  IADD3 R28, P3, PT, R28, UR13, RZ ;  /* 0x0000000d1c1c7c10 */ /* 0x004fc4000ff7e0ff */
[----:B---3--:R-:W-:-:S03]  /*f8bf0*/  IADD3.X R34, PT, PT, R34, UR4, RZ, P4, !PT ;  /* 0x0000000422227c10 */ /* 0x008fc6000a7fe4ff */
[----:B------:R1:W-:Y:S01]  /*f8c00*/  STL [R1+0x3e00], R28 ;  /* 0x003e001c01007387 */ /* 0x0003e20000100800 */
[----:B------:R-:W-:Y:S02]  /*f8c10*/  IADD3 R33, P4, PT, R33, UR13, RZ ;  /* 0x0000000d21217c10 */ /* 0x000fe4000ff9e0ff */
[----:B------:R-:W-:Y:S01]  /*f8c20*/  IADD3.X R32, PT, PT, R32, UR4, RZ, P5, !PT ;  /* 0x0000000420207c10 */ /* 0x000fe2000affe4ff */
[----:B-1----:R-:W2:Y:S04]  /*f8c30*/  LDL.LU R28, [R1+0x3e48] ;  /* 0x003e4800011c7983 */ /* 0x002ea80000300800 */
[----:B------:R-:W-:Y:S04]  /*f8c40*/  STL [R1+0x3dd4], R34 ;  /* 0x003dd42201007387 */ /* 0x000fe80000100800 */
[----:B------:R-:W3:Y:S01]  /*f8c50*/  LDL.LU R35, [R1+0x3e1c] ;  /* 0x003e1c0001237983 */ /* 0x000ee20000300800 */
[----:B----4-:R-:W-:-:S03]  /*f8c60*/  IADD3 R27, P5, PT, R27, UR13, RZ ;  /* 0x0000000d1b1b7c10 */ /* 0x010fc6000ffbe0ff */
[----:B------:R-:W-:Y:S04]  /*f8c70*/  STL [R1+0x3e08], R33 ;  /* 0x003e082101007387 */ /* 0x000fe80000100800 */
[----:B------:R1:W-:Y:S04]  /*f8c80*/  STL [R1+0x3e10], R27 ;  /* 0x003e101b01007387 */ /* 0x0003e80000100800 */
[----:B------:R-:W-:Y:S01]  /*f8c90*/  STL [R1+0x3ddc], R32 ;  /* 0x003ddc2001007387 */ /* 0x000fe20000100800 */
[----:B------:R-:W-:-:S03]  /*f8ca0*/  IADD3.X R26, PT, PT, R26, UR4, RZ, P6, !PT ;  /* 0x000000041a1a7c10 */ /* 0x000fc6000b7fe4ff */
[----:B-1----:R-:W4:Y:S04]  /*f8cb0*/  LDL.LU R27, [R1+0x3e50] ;  /* 0x003e5000011b7983 */ /* 0x002f280000300800 */
[----:B------:R1:W-:Y:S04]  /*f8cc0*/  STL [R1+0x3de4], R26 ;  /* 0x003de41a01007387 */ /* 0x0003e80000100800 */
[----:B-1----:R-:W4:Y:S01]  /*f8cd0*/  LDL.LU R26, [R1+0x3e24] ;  /* 0x003e2400011a7983 */ /* 0x002f220000300800 */
[----:B------:R-:W-:-:S03]  /*f8ce0*/  IADD3 R25, P6, PT, R25, UR13, RZ ;  /* 0x0000000d19197c10 */ /* 0x000fc6000ffde0ff */
[----:B------:R-:W4:Y:S04]  /*f8cf0*/  LDL.LU R34, [R1+0x3e58] ;  /* 0x003e580001227983 */ /* 0x000f280000300800 */
[----:B------:R-:W4:Y:S04]  /*f8d00*/  LDL.LU R33, [R1+0x3e2c] ;  /* 0x003e2c0001217983 */ /* 0x000f280000300800 */
[----:B------:R1:W-:Y:S01]  /*f8d10*/  STL [R1+0x3e18], R25 ;  /* 0x003e181901007387 */ /* 0x0003e20000100800 */
[----:B------:R-:W-:-:S03]  /*f8d20*/  IADD3.X R24, PT, PT, R24, UR4, RZ, P1, !PT ;  /* 0x0000000418187c10 */ /* 0x000fc60008ffe4ff */
[----:B-1----:R-:W4:Y:S04]  /*f8d30*/  LDL.LU R25, [R1+0x3e60] ;  /* 0x003e600001197983 */ /* 0x002f280000300800 */
[----:B------:R1:W-:Y:S01]  /*f8d40*/  STL [R1+0x3dec], R24 ;  /* 0x003dec1801007387 */ /* 0x0003e20000100800 */
[----:B------:R-:W-:-:S03]  /*f8d50*/  IADD3 R23, P1, PT, R23, UR13, RZ ;  /* 0x0000000d17177c10 */ /* 0x000fc6000ff3e0ff */
[----:B-1----:R-:W4:Y:S01]  /*f8d60*/  LDL.LU R24, [R1+0x3e34] ;  /* 0x003e340001187983 */ /* 0x002f220000300800 */
[----:B------:R-:W-:-:S03]  /*f8d70*/  IADD3.X R41, PT, PT, R41, UR4, RZ, P2, !PT ;  /* 0x0000000429297c10 */ /* 0x000fc600097fe4ff */
[----:B------:R-:W4:Y:S04]  /*f8d80*/  LDL.LU R32, [R1+0x3e68] ;  /* 0x003e680001207983 */ /* 0x000f280000300800 */
[----:B------:R1:W-:Y:S01]  /*f8d90*/  STL [R1+0x3e20], R23 ;  /* 0x003e201701007387 */ /* 0x0003e20000100800 */
[----:B------:R-:W-:-:S03]  /*f8da0*/  IADD3 R30, P2, PT, R30, UR13, RZ ;  /* 0x0000000d1e1e7c10 */ /* 0x000fc6000ff5e0ff */
[----:B-1----:R-:W4:Y:S04]  /*f8db0*/  LDL.LU R23, [R1+0x3e3c] ;  /* 0x003e3c0001177983 */ /* 0x002f280000300800 */
[----:B------:R1:W-:Y:S04]  /*f8dc0*/  STL [R1+0x3e28], R30 ;  /* 0x003e281e01007387 */ /* 0x0003e80000100800 */
[----:B-1----:R-:W4:Y:S01]  /*f8dd0*/  LDL.LU R30, [R1+0x3e44] ;  /* 0x003e4400011e7983 */ /* 0x002f220000300800 */
[----:B------:R-:W-:Y:S02]  /*f8de0*/  IADD3.X R40, PT, PT, R40, UR4, RZ, P3, !PT ;  /* 0x0000000428287c10 */ /* 0x000fe40009ffe4ff */
[----:B------:R-:W-:Y:S01]  /*f8df0*/  IADD3 R39, P3, PT, R39, UR13, RZ ;  /* 0x0000000d27277c10 */ /* 0x000fe2000ff7e0ff */
[----:B------:R-:W-:Y:S01]  /*f8e00*/  STL [R1+0x3df4], R41 ;  /* 0x003df42901007387 */ /* 0x000fe20000100800 */
[----:B------:R-:W-:-:S02]  /*f8e10*/  IADD3.X R38, PT, PT, R38, UR4, RZ, P4, !PT ;  /* 0x0000000426267c10 */ /* 0x000fc4000a7fe4ff */
[----:B------:R-:W-:Y:S01]  /*f8e20*/  IADD3 R37, P4, PT, R37, UR13, RZ ;  /* 0x0000000d25257c10 */ /* 0x000fe2000ff9e0ff */
[----:B------:R-:W-:Y:S01]  /*f8e30*/  STL [R1+0x3dfc], R40 ;  /* 0x003dfc2801007387 */ /* 0x000fe20000100800 */
[----:B------:R-:W-:-:S03]  /*f8e40*/  IADD3.X R36, PT, PT, R36, UR4, RZ, P5, !PT ;  /* 0x0000000424247c10 */ /* 0x000fc6000affe4ff */
[----:B------:R-:W-:Y:S04]  /*f8e50*/  STL [R1+0x3e30], R39 ;  /* 0x003e302701007387 */ /* 0x000fe80000100800 */
[----:B------:R-:W4:Y:S04]  /*f8e60*/  LDL.LU R120, [R1+0x3e70] ;  /* 0x003e700001787983 */ /* 0x000f280000300800 */
[----:B------:R-:W-:Y:S01]  /*f8e70*/  STL [R1+0x3e04], R38 ;  /* 0x003e042601007387 */ /* 0x000fe20000100800 */
[----:B------:R-:W-:-:S03]  /*f8e80*/  IADD3 R31, P5, PT, R31, UR13, RZ ;  /* 0x0000000d1f1f7c10 */ /* 0x000fc6000ffbe0ff */
[----:B------:R-:W-:Y:S04]  /*f8e90*/  STL [R1+0x3e38], R37 ;  /* 0x003e382501007387 */ /* 0x000fe80000100800 */
[----:B------:R1:W-:Y:S04]  /*f8ea0*/  STL [R1+0x3e40], R31 ;  /* 0x003e401f01007387 */ /* 0x0003e80000100800 */
[----:B------:R-:W-:Y:S01]  /*f8eb0*/  STL [R1+0x3e0c], R36 ;  /* 0x003e0c2401007387 */ /* 0x000fe20000100800 */
[----:B------:R-:W-:-:S03]  /*f8ec0*/  IADD3.X R29, PT, PT, R29, UR4, RZ, P6, !PT ;  /* 0x000000041d1d7c10 */ /* 0x000fc6000b7fe4ff */
[----:B-1----:R-:W4:Y:S04]  /*f8ed0*/  LDL.LU R31, [R1+0x3e4c] ;  /* 0x003e4c00011f7983 */ /* 0x002f280000300800 */
[----:B------:R1:W-:Y:S04]  /*f8ee0*/  STL [R1+0x3e14], R29 ;  /* 0x003e141d01007387 */ /* 0x0003e80000100800 */
[----:B-1----:R-:W4:Y:S01]  /*f8ef0*/  LDL.LU R29, [R1+0x3e54] ;  /* 0x003e5400011d7983 */ /* 0x002f220000300800 */
[----:B--2---:R-:W-:-:S05]  /*f8f00*/  IADD3 R28, P6, PT, R28, UR13, RZ ;  /* 0x0000000d1c1c7c10 */ /* 0x004fca000ffde0ff */
[----:B------:R1:W-:Y:S01]  /*f8f10*/  STL [R1+0x3e48], R28 ;  /* 0x003e481c01007387 */ /* 0x0003e20000100800 */
[----:B---3--:R-:W-:-:S03]  /*f8f20*/  IADD3.X R35, PT, PT, R35, UR4, RZ, P1, !PT ;  /* 0x0000000423237c10 */ /* 0x008fc60008ffe4ff */
[----:B-1----:R-:W2:Y:S04]  /*f8f30*/  LDL.LU R28, [R1+0x3e5c] ;  /* 0x003e5c00011c7983 */ /* 0x002ea80000300800 */
[----:B------:R-:W3:Y:S04]  /*f8f40*/  LDL.LU R118, [R1+0x3e78] ;  /* 0x003e780001767983 */ /* 0x000ee80000300800 */
[----:B------:R-:W2:Y:S01]  /*f8f50*/  LDL.LU R116, [R1+0x3e80] ;  /* 0x003e800001747983 */ /* 0x000ea20000300800 */
[----:B----4-:R-:W-:-:S03]  /*f8f60*/  IADD3 R27, P1, PT, R27, UR13, RZ ;  /* 0x0000000d1b1b7c10 */ /* 0x010fc6000ff3e0ff */
[----:B------:R-:W4:Y:S04]  /*f8f70*/  LDL.LU R114, [R1+0x3e88] ;  /* 0x003e880001727983 */ /* 0x000f280000300800 */
[----:B------:R1:W-:Y:S01]  /*f8f80*/  STL [R1+0x3e50], R27 ;  /* 0x003e501b01007387 */ /* 0x0003e20000100800 */
[----:B------:R-:W-:-:S03]  /*f8f90*/  IADD3.X R26, PT, PT, R26, UR4, RZ, P2, !PT ;  /* 0x000000041a1a7c10 */ /* 0x000fc600097fe4ff */
[----:B-1----:R-:W4:Y:S01]  /*f8fa0*/  LDL.LU R27, [R1+0x3e90] ;  /* 0x003e9000011b7983 */ /* 0x002f220000300800 */
[----:B------:R-:W-:-:S03]  /*f8fb0*/  IADD3 R34, P2, PT, R34, UR13, RZ ;  /* 0x0000000d22227c10 */ /* 0x000fc6000ff5e0ff */
[----:B------:R-:W-:Y:S01]  /*f8fc0*/  STL [R1+0x3e1c], R35 ;  /* 0x003e1c2301007387 */ /* 0x000fe20000100800 */
[----:B------:R-:W-:-:S03]  /*f8fd0*/  IADD3.X R33, PT, PT, R33, UR4, RZ, P3, !PT ;  /* 0x0000000421217c10 */ /* 0x000fc60009ffe4ff */
[----:B------:R1:W-:Y:S04]  /*f8fe0*/  STL [R1+0x3e24], R26 ;  /* 0x003e241a01007387 */ /* 0x0003e80000100800 */
[----:B-1----:R-:W4:Y:S01]  /*f8ff0*/  LDL.LU R26, [R1+0x3e64] ;  /* 0x003e6400011a7983 */ /* 0x002f220000300800 */
[----:B------:R-:W-:-:S05]  /*f9000*/  IADD3 R25, P3, PT, R25, UR13, RZ ;  /* 0x0000000d19197c10 */ /* 0x000fca000ff7e0ff */
[----:B------:R1:W-:Y:S04]  /*f9010*/  STL [R1+0x3e60], R25 ;  /* 0x003e601901007387 */ /* 0x0003e80000100800 */
[----:B------:R-:W-:Y:S01]  /*f9020*/  STL [R1+0x3e58], R34 ;  /* 0x003e582201007387 */ /* 0x000fe20000100800 */
[----:B------:R-:W-:-:S03]  /*f9030*/  IADD3.X R24, PT, PT, R24, UR4, RZ, P4, !PT ;  /* 0x0000000418187c10 */ /* 0x000fc6000a7fe4ff */
[----:B-1----:R-:W4:Y:S01]  /*f9040*/  LDL.LU R25, [R1+0x3e98] ;  /* 0x003e980001197983 */ /* 0x002f220000300800 */
[----:B------:R-:W-:-:S03]  /*f9050*/  IADD3 R32, P4, PT, R32, UR13, RZ ;  /* 0x0000000d20207c10 */ /* 0x000fc6000ff9e0ff */
[----:B------:R-:W-:Y:S04]  /*f9060*/  STL [R1+0x3e2c], R33 ;  /* 0x003e2c2101007387 */ /* 0x000fe80000100800 */
[----:B------:R1:W-:Y:S01]  /*f9070*/  STL [R1+0x3e34], R24 ;  /* 0x003e341801007387 */ /* 0x0003e20000100800 */
[----:B------:R-:W-:-:S03]  /*f9080*/  IADD3.X R23, PT, PT, R23, UR4, RZ, P5, !PT ;  /* 0x0000000417177c10 */ /* 0x000fc6000affe4ff */
[----:B-1----:R-:W4:Y:S04]  /*f9090*/  LDL.LU R24, [R1+0x3ea0] ;  /* 0x003ea00001187983 */ /* 0x002f280000300800 */
[----:B------:R1:W-:Y:S01]  /*f90a0*/  STL [R1+0x3e3c], R23 ;  /* 0x003e3c1701007387 */ /* 0x0003e20000100800 */
[----:B------:R-:W-:-:S03]  /*f90b0*/  IADD3.X R30, PT, PT, R30, UR4, RZ, P6, !PT ;  /* 0x000000041e1e7c10 */ /* 0x000fc6000b7fe4ff */
[----:B-1----:R-:W4:Y:S04]  /*f90c0*/  LDL.LU R23, [R1+0x3ea8] ;  /* 0x003ea80001177983 */ /* 0x002f280000300800 */
[----:B------:R-:W-:Y:S04]  /*f90d0*/  STL [R1+0x3e68], R32 ;  /* 0x003e682001007387 */ /* 0x000fe80000100800 */
[----:B------:R1:W-:Y:S04]  /*f90e0*/  STL [R1+0x3e44], R30 ;  /* 0x003e441e01007387 */ /* 0x0003e80000100800 */
[----:B-1----:R-:W4:Y:S04]  /*f90f0*/  LDL.LU R30, [R1+0x3eb0] ;  /* 0x003eb000011e7983 */ /* 0x002f280000300800 */
[----:B------:R-:W4:Y:S04]  /*f9100*/  LDL.LU R121, [R1+0x3e6c] ;  /* 0x003e6c0001797983 */ /* 0x000f280000300800 */
[----:B------:R-:W4:Y:S04]  /*f9110*/  LDL.LU R119, [R1+0x3e74] ;  /* 0x003e740001777983 */ /* 0x000f280000300800 */
[----:B------:R-:W4:Y:S01]  /*f9120*/  LDL.LU R117, [R1+0x3e7c] ;  /* 0x003e7c0001757983 */ /* 0x000f220000300800 */
[----:B------:R-:W-:-:S02]  /*f9130*/  IADD3 R120, P5, PT, R120, UR13, RZ ;  /* 0x0000000d78787c10 */ /* 0x000fc4000ffbe0ff */
[----:B------:R-:W-:-:S03]  /*f9140*/  IADD3.X R31, PT, PT, R31, UR4, RZ, P1, !PT ;  /* 0x000000041f1f7c10 */ /* 0x000fc60008ffe4ff */
[----:B------:R-:W-:Y:S04]  /*f9150*/  STL [R1+0x3e70], R120 ;  /* 0x003e707801007387 */ /* 0x000fe80000100800 */
[----:B------:R-:W4:Y:S04]  /*f9160*/  LDL.LU R115, [R1+0x3e84] ;  /* 0x003e840001737983 */ /* 0x000f280000300800 */
[----:B------:R-:W4:Y:S01]  /*f9170*/  LDL.LU R33, [R1+0x3eb8] ;  /* 0x003eb80001217983 */ /* 0x000f220000300800 */
[----:B------:R-:W-:-:S03]  /*f9180*/  IADD3.X R29, PT, PT, R29, UR4, RZ, P2, !PT ;  /* 0x000000041d1d7c10 */ /* 0x000fc600097fe4ff */
[----:B------:R1:W-:Y:S01]  /*f9190*/  STL [R1+0x3e4c], R31 ;  /* 0x003e4c1f01007387 */ /* 0x0003e20000100800 */
[----:B---3--:R-:W-:Y:S02]  /*f91a0*/  IADD3 R118, P6, PT, R118, UR13, RZ ;  /* 0x0000000d76767c10 */ /* 0x008fe4000ffde0ff */
[----:B--2---:R-:W-:Y:S02]  /*f91b0*/  IADD3.X R28, PT, PT, R28, UR4, RZ, P3, !PT ;  /* 0x000000041c1c7c10 */ /* 0x004fe40009ffe4ff */
[----:B------:R-:W-:Y:S01]  /*f91c0*/  IADD3 R116, P1, PT, R116, UR13, RZ ;  /* 0x0000000d74747c10 */ /* 0x000fe2000ff3e0ff */
[----:B------:R-:W-:Y:S04]  /*f91d0*/  STL [R1+0x3e78], R118 ;  /* 0x003e787601007387 */ /* 0x000fe80000100800 */
[----:B------:R2:W-:Y:S04]  /*f91e0*/  STL [R1+0x3e54], R29 ;  /* 0x003e541d01007387 */ /* 0x0005e80000100800 */
[----:B------:R-:W3:Y:S04]  /*f91f0*/  LDL.LU R32, [R1+0x3e8c] ;  /* 0x003e8c0001207983 */ /* 0x000ee80000300800 */
[----:B-1----:R-:W3:Y:S01]  /*f9200*/  LDL.LU R31, [R1+0x3ec0] ;  /* 0x003ec000011f7983 */ /* 0x002ee20000300800 */
[----:B----4-:R-:W-:-:S03]  /*f9210*/  IADD3 R114, P2, PT, R114, UR13, RZ ;  /* 0x0000000d72727c10 */ /* 0x010fc6000ff5e0ff */
[----:B------:R-:W-:Y:S01]  /*f9220*/  STL [R1+0x3e80], R116 ;  /* 0x003e807401007387 */ /* 0x000fe20000100800 */
[----:B------:R-:W-:-:S03]  /*f9230*/  IADD3 R27, P3, PT, R27, UR13, RZ ;  /* 0x0000000d1b1b7c10 */ /* 0x000fc6000ff7e0ff */
[----:B------:R1:W-:Y:S04]  /*f9240*/  STL [R1+0x3e5c], R28 ;  /* 0x003e5c1c01007387 */ /* 0x0003e80000100800 */
[----:B--2---:R-:W2:Y:S04]  /*f9250*/  LDL.LU R29, [R1+0x3e94] ;  /* 0x003e9400011d7983 */ /* 0x004ea80000300800 */
[----:B-1----:R-:W4:Y:S01]  /*f9260*/  LDL.LU R28, [R1+0x3ec8] ;  /* 0x003ec800011c7983 */ /* 0x002f220000300800 */
[----:B------:R-:W-:-:S03]  /*f9270*/  IADD3.X R26, PT, PT, R26, UR4, RZ, P4, !PT ;  /* 0x000000041a1a7c10 */ /* 0x000fc6000a7fe4ff */
[----:B------:R1:W-:Y:S04]  /*f9280*/  STL [R1+0x3e90], R27 ;  /* 0x003e901b01007387 */ /* 0x0003e80000100800 */
[----:B-1----:R-:W4:Y:S04]  /*f9290*/  LDL.LU R27, [R1+0x3e9c] ;  /* 0x003e9c00011b7983 */ /* 0x002f280000300800 */
[----:B------:R-:W-:Y:S01]  /*f92a0*/  STL [R1+0x3e88], R114 ;  /* 0x003e887201007387 */ /* 0x000fe20000100800 */
[----:B------:R-:W-:-:S03]  /*f92b0*/  IADD3 R25, P4, PT, R25, UR13, RZ ;  /* 0x0000000d19197c10 */ /* 0x000fc6000ff9e0ff */
[----:B------:R1:W-:Y:S04]  /*f92c0*/  STL [R1+0x3e64], R26 ;  /* 0x003e641a01007387 */ /* 0x0003e80000100800 */
[----:B------:R-:W4:Y:S04]  /*f92d0*/  LDL.LU R39, [R1+0x3ed0] ;  /* 0x003ed00001277983 */ /* 0x000f280000300800 */
[----:B------:R1:W-:Y:S04]  /*f92e0*/  STL [R1+0x3e98], R25 ;  /* 0x003e981901007387 */ /* 0x0003e80000100800 */
[----:B-1----:R-:W4:Y:S01]  /*f92f0*/  LDL.LU R26, [R1+0x3ea4] ;  /* 0x003ea400011a7983 */ /* 0x002f220000300800 */
[----:B------:R-:W-:-:S02]  /*f9300*/  IADD3.X R121, PT, PT, R121, UR4, RZ, P5, !PT ;  /* 0x0000000479797c10 */ /* 0x000fc4000affe4ff */
[----:B------:R-:W-:Y:S02]  /*f9310*/  IADD3 R24, P5, PT, R24, UR13, RZ ;  /* 0x0000000d18187c10 */ /* 0x000fe4000ffbe0ff */
[----:B------:R-:W-:Y:S02]  /*f9320*/  IADD3.X R119, PT, PT, R119, UR4, RZ, P6, !PT ;  /* 0x0000000477777c10 */ /* 0x000fe4000b7fe4ff */
[----:B------:R-:W-:Y:S01]  /*f9330*/  IADD3 R23, P6, PT, R23, UR13, RZ ;  /* 0x0000000d17177c10 */ /* 0x000fe2000ffde0ff */
[----:B------:R1:W-:Y:S04]  /*f9340*/  STL [R1+0x3ea0], R24 ;  /* 0x003ea01801007387 */ /* 0x0003e80000100800 */
[----:B------:R-:W4:Y:S01]  /*f9350*/  LDL.LU R25, [R1+0x3ed8] ;  /* 0x003ed80001197983 */ /* 0x000f220000300800 */
[----:B------:R-:W-:-:S03]  /*f9360*/  IADD3.X R117, PT, PT, R117, UR4, RZ, P1, !PT ;  /* 0x0000000475757c10 */ /* 0x000fc60008ffe4ff */
        /* <DEDUP_REMOVED lines=12> */
[----:B------:R-:W4:Y:S04]  /*f9430*/  LDL.LU R35, [R1+0x3ec4] ;  /* 0x003ec40001237983 */ /* 0x000f280000300800 */
[----:B------:R-:W-:Y:S04]  /*f9440*/  STL [R1+0x3e74], R119 ;  /* 0x003e747701007387 */ /* 0x000fe80000100800 */
[----:B------:R-:W-:Y:S04]  /*f9450*/  STL [R1+0x3e7c], R117 ;  /* 0x003e7c7501007387 */ /* 0x000fe80000100800 */
[----:B------:R-:W-:Y:S01]  /*f9460*/  STL [R1+0x3eb8], R33 ;  /* 0x003eb82101007387 */ /* 0x000fe20000100800 */
[----:B---3--:R-:W-:-:S02]  /*f9470*/  IADD3.X R32, PT, PT, R32, UR4, RZ, P3, !PT ;  /* 0x0000000420207c10 */ /* 0x008fc40009ffe4ff */
[----:B------:R-:W-:-:S05]  /*f9480*/  IADD3 R31, P3, PT, R31, UR13, RZ ;  /* 0x0000000d1f1f7c10 */ /* 0x000fca000ff7e0ff */
[----:B------:R1:W-:Y:S01]  /*f9490*/  STL [R1+0x3ec0], R31 ;  /* 0x003ec01f01007387 */ /* 0x0003e20000100800 */
[----:B--2---:R-:W-:-:S03]  /*f94a0*/  IADD3.X R29, PT, PT, R29, UR4, RZ, P4, !PT ;  /* 0x000000041d1d7c10 */ /* 0x004fc6000a7fe4ff */
[----:B-1----:R-:W2:Y:S01]  /*f94b0*/  LDL.LU R31, [R1+0x3ef8] ;  /* 0x003ef800011f7983 */ /* 0x002ea20000300800 */
[----:B----4-:R-:W-:-:S03]  /*f94c0*/  IADD3 R28, P4, PT, R28, UR13, RZ ;  /* 0x0000000d1c1c7c10 */ /* 0x010fc6000ff9e0ff */
[----:B------:R-:W-:Y:S04]  /*f94d0*/  STL [R1+0x3e8c], R32 ;  /* 0x003e8c2001007387 */ /* 0x000fe80000100800 */
[----:B------:R-:W-:Y:S04]  /*f94e0*/  STL [R1+0x3e84], R115 ;  /* 0x003e847301007387 */ /* 0x000fe80000100800 */
[----:B------:R1:W-:Y:S01]  /*f94f0*/  STL [R1+0x3e94], R29 ;  /* 0x003e941d01007387 */ /* 0x0003e20000100800 */
[----:B------:R-:W-:-:S03]  /*f9500*/  IADD3.X R27, PT, PT, R27, UR4, RZ, P5, !PT ;  /* 0x000000041b1b7c10 */ /* 0x000fc6000affe4ff */
[----:B-1----:R-:W3:Y:S04]  /*f9510*/  LDL.LU R29, [R1+0x3ecc] ;  /* 0x003ecc00011d7983 */ /* 0x002ee80000300800 */
[----:B------:R1:W-:Y:S01]  /*f9520*/  STL [R1+0x3ec8], R28 ;  /* 0x003ec81c01007387 */ /* 0x0003e20000100800 */
[----:B------:R-:W-:-:S03]  /*f9530*/  IADD3 R39, P5, PT, R39, UR13, RZ ;  /* 0x0000000d27277c10 */ /* 0x000fc6000ffbe0ff */
[----:B-1----:R-:W4:Y:S01]  /*f9540*/  LDL.LU R28, [R1+0x3f00] ;  /* 0x003f0000011c7983 */ /* 0x002f220000300800 */
[----:B------:R-:W-:-:S03]  /*f9550*/  IADD3.X R26, PT, PT, R26, UR4, RZ, P6, !PT ;  /* 0x000000041a1a7c10 */ /* 0x000fc6000b7fe4ff */
[----:B------:R-:W4:Y:S04]  /*f9560*/  LDL.LU R34, [R1+0x3ed4] ;  /* 0x003ed40001227983 */ /* 0x000f280000300800 */
[----:B------:R-:W4:Y:S04]  /*f9570*/  LDL.LU R33, [R1+0x3f08] ;  /* 0x003f080001217983 */ /* 0x000f280000300800 */
[----:B------:R-:W4:Y:S04]  /*f9580*/  LDL.LU R32, [R1+0x3edc] ;  /* 0x003edc0001207983 */ /* 0x000f280000300800 */
[----:B------:R1:W-:Y:S04]  /*f9590*/  STL [R1+0x3e9c], R27 ;  /* 0x003e9c1b01007387 */ /* 0x0003e80000100800 */
[----:B-1----:R-:W4:Y:S04]  /*f95a0*/  LDL.LU R27, [R1+0x3f10] ;  /* 0x003f1000011b7983 */ /* 0x002f280000300800 */
[----:B------:R1:W-:Y:S04]  /*f95b0*/  STL [R1+0x3ea4], R26 ;  /* 0x003ea41a01007387 */ /* 0x0003e80000100800 */
[----:B-1----:R-:W4:Y:S04]  /*f95c0*/  LDL.LU R26, [R1+0x3ee4] ;  /* 0x003ee400011a7983 */ /* 0x002f280000300800 */
[----:B------:R-:W-:Y:S01]  /*f95d0*/  STL [R1+0x3ed0], R39 ;  /* 0x003ed02701007387 */ /* 0x000fe20000100800 */
[----:B------:R-:W-:-:S02]  /*f95e0*/  IADD3 R25, P6, PT, R25, UR13, RZ ;  /* 0x0000000d19197c10 */ /* 0x000fc4000ffde0ff */
[----:B------:R-:W-:-:S03]  /*f95f0*/  IADD3.X R38, PT, PT, R38, UR4, RZ, P1, !PT ;  /* 0x0000000426267c10 */ /* 0x000fc60008ffe4ff */
[----:B------:R1:W-:Y:S01]  /*f9600*/  STL [R1+0x3ed8], R25 ;  /* 0x003ed81901007387 */ /* 0x0003e20000100800 */
[----:B------:R-:W-:-:S03]  /*f9610*/  IADD3 R37, P1, PT, R37, UR13, RZ ;  /* 0x0000000d25257c10 */ /* 0x000fc6000ff3e0ff */
[----:B-1----:R-:W4:Y:S01]  /*f9620*/  LDL.LU R25, [R1+0x3f18] ;  /* 0x003f180001197983 */ /* 0x002f220000300800 */
[----:B------:R-:W-:-:S05]  /*f9630*/  IADD3.X R24, PT, PT, R24, UR4, RZ, P2, !PT ;  /* 0x0000000418187c10 */ /* 0x000fca00097fe4ff */
[----:B------:R1:W-:Y:S01]  /*f9640*/  STL [R1+0x3eb4], R24 ;  /* 0x003eb41801007387 */ /* 0x0003e20000100800 */
[----:B------:R-:W-:-:S03]  /*f9650*/  IADD3 R23, P2, PT, R23, UR13, RZ ;  /* 0x0000000d17177c10 */ /* 0x000fc6000ff5e0ff */
[----:B------:R-:W-:Y:S01]  /*f9660*/  STL [R1+0x3eac], R38 ;  /* 0x003eac2601007387 */ /* 0x000fe20000100800 */
[----:B------:R-:W-:-:S03]  /*f9670*/  IADD3.X R36, PT, PT, R36, UR4, RZ, P3, !PT ;  /* 0x0000000424247c10 */ /* 0x000fc60009ffe4ff */
[----:B-1----:R-:W4:Y:S04]  /*f9680*/  LDL.LU R24, [R1+0x3eec] ;  /* 0x003eec0001187983 */ /* 0x002f280000300800 */
[----:B------:R-:W-:Y:S04]  /*f9690*/  STL [R1+0x3ee0], R37 ;  /* 0x003ee02501007387 */ /* 0x000fe80000100800 */
[----:B------:R1:W-:Y:S01]  /*f96a0*/  STL [R1+0x3ee8], R23 ;  /* 0x003ee81701007387 */ /* 0x0003e20000100800 */
[----:B------:R-:W-:-:S03]  /*f96b0*/  IADD3 R30, P3, PT, R30, UR13, RZ ;  /* 0x0000000d1e1e7c10 */ /* 0x000fc6000ff7e0ff */
[----:B-1----:R-:W4:Y:S04]  /*f96c0*/  LDL.LU R23, [R1+0x3f20] ;  /* 0x003f200001177983 */ /* 0x002f280000300800 */
[----:B------:R-:W4:Y:S04]  /*f96d0*/  LDL.LU R41, [R1+0x3ef4] ;  /* 0x003ef40001297983 */ /* 0x000f280000300800 */
[----:B------:R1:W-:Y:S04]  /*f96e0*/  STL [R1+0x3ef0], R30 ;  /* 0x003ef01e01007387 */ /* 0x0003e80000100800 */
[----:B------:R1:W-:Y:S04]  /*f96f0*/  STL [R1+0x3ebc], R36 ;  /* 0x003ebc2401007387 */ /* 0x0003e80000100800 */
[----:B-1----:R-:W4:Y:S01]  /*f9700*/  LDL.LU R30, [R1+0x3f28] ;  /* 0x003f2800011e7983 */ /* 0x002f220000300800 */
[----:B------:R-:W-:-:S03]  /*f9710*/  IADD3.X R35, PT, PT, R35, UR4, RZ, P4, !PT ;  /* 0x0000000423237c10 */ /* 0x000fc6000a7fe4ff */
[----:B------:R-:W4:Y:S04]  /*f9720*/  LDL.LU R40, [R1+0x3efc] ;  /* 0x003efc0001287983 */ /* 0x000f280000300800 */
[----:B------:R-:W4:Y:S04]  /*f9730*/  LDL.LU R39, [R1+0x3f30] ;  /* 0x003f300001277983 */ /* 0x000f280000300800 */
[----:B------:R-:W4:Y:S04]  /*f9740*/  LDL.LU R38, [R1+0x3f04] ;  /* 0x003f040001267983 */ /* 0x000f280000300800 */
[----:B------:R-:W-:Y:S04]  /*f9750*/  STL [R1+0x3ec4], R35 ;  /* 0x003ec42301007387 */ /* 0x000fe80000100800 */
[----:B------:R-:W4:Y:S04]  /*f9760*/  LDL.LU R37, [R1+0x3f38] ;  /* 0x003f380001257983 */ /* 0x000f280000300800 */
[----:B------:R-:W4:Y:S01]  /*f9770*/  LDL.LU R36, [R1+0x3f0c] ;  /* 0x003f0c0001247983 */ /* 0x000f220000300800 */
[----:B--2---:R-:W-:-:S05]  /*f9780*/  IADD3 R31, P4, PT, R31, UR13, RZ ;  /* 0x0000000d1f1f7c10 */ /* 0x004fca000ff9e0ff */
[----:B------:R1:W-:Y:S04]  /*f9790*/  STL [R1+0x3ef8], R31 ;  /* 0x003ef81f01007387 */ /* 0x0003e80000100800 */
[----:B-1----:R-:W2:Y:S01]  /*f97a0*/  LDL.LU R31, [R1+0x3f40] ;  /* 0x003f4000011f7983 */ /* 0x002ea20000300800 */
[----:B---3--:R-:W-:-:S05]  /*f97b0*/  IADD3.X R29, PT, PT, R29, UR4, RZ, P5, !PT ;  /* 0x000000041d1d7c10 */ /* 0x008fca000affe4ff */
[----:B------:R1:W-:Y:S01]  /*f97c0*/  STL [R1+0x3ecc], R29 ;  /* 0x003ecc1d01007387 */ /* 0x0003e20000100800 */
[----:B----4-:R-:W-:-:S03]  /*f97d0*/  IADD3 R28, P5, PT, R28, UR13, RZ ;  /* 0x0000000d1c1c7c10 */ /* 0x010fc6000ffbe0ff */
[----:B-1----:R-:W3:Y:S01]  /*f97e0*/  LDL.LU R29, [R1+0x3f14] ;  /* 0x003f1400011d7983 */ /* 0x002ee20000300800 */
[----:B------:R-:W-:-:S03]  /*f97f0*/  IADD3.X R34, PT, PT, R34, UR4, RZ, P6, !PT ;  /* 0x0000000422227c10 */ /* 0x000fc6000b7fe4ff */
[----:B------:R1:W-:Y:S01]  /*f9800*/  STL [R1+0x3f00], R28 ;  /* 0x003f001c01007387 */ /* 0x0003e20000100800 */
[----:B------:R-:W-:Y:S02]  /*f9810*/  IADD3 R33, P6, PT, R33, UR13, RZ ;  /* 0x0000000d21217c10 */ /* 0x000fe4000ffde0ff */
[----:B------:R-:W-:Y:S01]  /*f9820*/  IADD3.X R32, PT, PT, R32, UR4, RZ, P1, !PT ;  /* 0x0000000420207c10 */ /* 0x000fe20008ffe4ff */
[----:B-1----:R-:W4:Y:S04]  /*f9830*/  LDL.LU R28, [R1+0x3f48] ;  /* 0x003f4800011c7983 */ /* 0x002f280000300800 */
[----:B------:R-:W-:Y:S04]  /*f9840*/  STL [R1+0x3ed4], R34 ;  /* 0x003ed42201007387 */ /* 0x000fe80000100800 */
[----:B------:R-:W4:Y:S01]  /*f9850*/  LDL.LU R35, [R1+0x3f1c] ;  /* 0x003f1c0001237983 */ /* 0x000f220000300800 */
[----:B------:R-:W-:-:S03]  /*f9860*/  IADD3 R27, P1, PT, R27, UR13, RZ ;  /* 0x0000000d1b1b7c10 */ /* 0x000fc6000ff3e0ff */
[----:B------:R-:W-:Y:S04]  /*f9870*/  STL [R1+0x3f08], R33 ;  /* 0x003f082101007387 */ /* 0x000fe80000100800 */
[----:B------:R1:W-:Y:S04]  /*f9880*/  STL [R1+0x3f10], R27 ;  /* 0x003f101b01007387 */ /* 0x0003e80000100800 */
[----:B------:R-:W-:Y:S01]  /*f9890*/  STL [R1+0x3edc], R32 ;  /* 0x003edc2001007387 */ /* 0x000fe20000100800 */
[----:B------:R-:W-:-:S03]  /*f98a0*/  IADD3.X R26, PT, PT, R26, UR4, RZ, P2, !PT ;  /* 0x000000041a1a7c10 */ /* 0x000fc600097fe4ff */
[----:B-1----:R-:W4:Y:S04]  /*f98b0*/  LDL.LU R27, [R1+0x3f50] ;  /* 0x003f5000011b7983 */ /* 0x002f280000300800 */
[----:B------:R1:W-:Y:S04]  /*f98c0*/  STL [R1+0x3ee4], R26 ;  /* 0x003ee41a01007387 */ /* 0x0003e80000100800 */
[----:B-1----:R-:W4:Y:S04]  /*f98d0*/  LDL.LU R26, [R1+0x3f24] ;  /* 0x003f2400011a7983 */ /* 0x002f280000300800 */
[----:B------:R-:W4:Y:S04]  /*f98e0*/  LDL.LU R34, [R1+0x3f58] ;  /* 0x003f580001227983 */ /* 0x000f280000300800 */
[----:B------:R-:W4:Y:S01]  /*f98f0*/  LDL.LU R33, [R1+0x3f2c] ;  /* 0x003f2c0001217983 */ /* 0x000f220000300800 */
[----:B------:R-:W-:-:S05]  /*f9900*/  IADD3 R25, P2, PT, R25, UR13, RZ ;  /* 0x0000000d19197c10 */ /* 0x000fca000ff5e0ff */
[----:B------:R1:W-:Y:S04]  /*f9910*/  STL [R1+0x3f18], R25 ;  /* 0x003f181901007387 */ /* 0x0003e80000100800 */
[----:B-1----:R-:W4:Y:S01]  /*f9920*/  LDL.LU R25, [R1+0x3f60] ;  /* 0x003f600001197983 */ /* 0x002f220000300800 */
[----:B------:R-:W-:-:S05]  /*f9930*/  IADD3.X R24, PT, PT, R24, UR4, RZ, P3, !PT ;  /* 0x0000000418187c10 */ /* 0x000fca0009ffe4ff */
[----:B------:R1:W-:Y:S04]  /*f9940*/  STL [R1+0x3eec], R24 ;  /* 0x003eec1801007387 */ /* 0x0003e80000100800 */
[----:B-1----:R-:W4:Y:S01]  /*f9950*/  LDL.LU R24, [R1+0x3f34] ;  /* 0x003f340001187983 */ /* 0x002f220000300800 */
[----:B------:R-:W-:-:S03]  /*f9960*/  IADD3 R23, P3, PT, R23, UR13, RZ ;  /* 0x0000000d17177c10 */ /* 0x000fc6000ff7e0ff */
[----:B------:R-:W4:Y:S01]  /*f9970*/  LDL.LU R32, [R1+0x3f68] ;  /* 0x003f680001207983 */ /* 0x000f220000300800 */
[----:B------:R-:W-:-:S03]  /*f9980*/  IADD3.X R41, PT, PT, R41, UR4, RZ, P4, !PT ;  /* 0x0000000429297c10 */ /* 0x000fc6000a7fe4ff */
[----:B------:R1:W-:Y:S04]  /*f9990*/  STL [R1+0x3f20], R23 ;  /* 0x003f201701007387 */ /* 0x0003e80000100800 */
[----:B-1----:R-:W4:Y:S01]  /*f99a0*/  LDL.LU R23, [R1+0x3f3c] ;  /* 0x003f3c0001177983 */ /* 0x002f220000300800 */
[----:B------:R-:W-:-:S05]  /*f99b0*/  IADD3 R30, P4, PT, R30, UR13, RZ ;  /* 0x0000000d1e1e7c10 */ /* 0x000fca000ff9e0ff */
[----:B------:R1:W-:Y:S04]  /*f99c0*/  STL [R1+0x3f28], R30 ;  /* 0x003f281e01007387 */ /* 0x0003e80000100800 */
[----:B-1----:R-:W4:Y:S01]  /*f99d0*/  LDL.LU R30, [R1+0x3f44] ;  /* 0x003f4400011e7983 */ /* 0x002f220000300800 */
[----:B------:R-:W-:Y:S02]  /*f99e0*/  IADD3.X R40, PT, PT, R40, UR4, RZ, P5, !PT ;  /* 0x0000000428287c10 */ /* 0x000fe4000affe4ff */
[----:B------:R-:W-:Y:S01]  /*f99f0*/  IADD3 R39, P5, PT, R39, UR13, RZ ;  /* 0x0000000d27277c10 */ /* 0x000fe2000ffbe0ff */
[----:B------:R-:W-:Y:S01]  /*f9a00*/  STL [R1+0x3ef4], R41 ;  /* 0x003ef42901007387 */ /* 0x000fe20000100800 */
[----:B------:R-:W-:Y:S02]  /*f9a10*/  IADD3.X R38, PT, PT, R38, UR4, RZ, P6, !PT ;  /* 0x0000000426267c10 */ /* 0x000fe4000b7fe4ff */
[----:B------:R-:W-:Y:S01]  /*f9a20*/  IADD3 R37, P6, PT, R37, UR13, RZ ;  /* 0x0000000d25257c10 */ /* 0x000fe2000ffde0ff */
[----:B------:R-:W-:Y:S01]  /*f9a30*/  STL [R1+0x3efc], R40 ;  /* 0x003efc2801007387 */ /* 0x000fe20000100800 */
[----:B------:R-:W-:-:S03]  /*f9a40*/  IADD3.X R36, PT, PT, R36, UR4, RZ, P1, !PT ;  /* 0x0000000424247c10 */ /* 0x000fc60008ffe4ff */
[----:B------:R-:W-:Y:S04]  /*f9a50*/  STL [R1+0x3f30], R39 ;  /* 0x003f302701007387 */ /* 0x000fe80000100800 */
[----:B------:R-:W4:Y:S04]  /*f9a60*/  LDL.LU R112, [R1+0x3f70] ;  /* 0x003f700001707983 */ /* 0x000f280000300800 */
[----:B------:R-:W-:Y:S04]  /*f9a70*/  STL [R1+0x3f04], R38 ;  /* 0x003f042601007387 */ /* 0x000fe80000100800 */
[----:B------:R-:W-:Y:S01]  /*f9a80*/  STL [R1+0x3f38], R37 ;  /* 0x003f382501007387 */ /* 0x000fe20000100800 */
[----:B--2---:R-:W-:-:S05]  /*f9a90*/  IADD3 R31, P1, PT, R31, UR13, RZ ;  /* 0x0000000d1f1f7c10 */ /* 0x004fca000ff3e0ff */
[----:B------:R1:W-:Y:S04]  /*f9aa0*/  STL [R1+0x3f40], R31 ;  /* 0x003f401f01007387 */ /* 0x0003e80000100800 */
[----:B------:R-:W-:Y:S04]  /*f9ab0*/  STL [R1+0x3f0c], R36 ;  /* 0x003f0c2401007387 */ /* 0x000fe80000100800 */
[----:B-1----:R-:W2:Y:S01]  /*f9ac0*/  LDL.LU R31, [R1+0x3f4c] ;  /* 0x003f4c00011f7983 */ /* 0x002ea20000300800 */
[----:B---3--:R-:W-:-:S05]  /*f9ad0*/  IADD3.X R29, PT, PT, R29, UR4, RZ, P2, !PT ;  /* 0x000000041d1d7c10 */ /* 0x008fca00097fe4ff */
[----:B------:R1:W-:Y:S01]  /*f9ae0*/  STL [R1+0x3f14], R29 ;  /* 0x003f141d01007387 */ /* 0x0003e20000100800 */
[----:B----4-:R-:W-:-:S03]  /*f9af0*/  IADD3 R28, P2, PT, R28, UR13, RZ ;  /* 0x0000000d1c1c7c10 */ /* 0x010fc6000ff5e0ff */
[----:B-1----:R-:W3:Y:S04]  /*f9b00*/  LDL.LU R29, [R1+0x3f54] ;  /* 0x003f5400011d7983 */ /* 0x002ee80000300800 */
[----:B------:R1:W-:Y:S01]  /*f9b10*/  STL [R1+0x3f48], R28 ;  /* 0x003f481c01007387 */ /* 0x0003e20000100800 */
[----:B------:R-:W-:-:S03]  /*f9b20*/  IADD3.X R35, PT, PT, R35, UR4, RZ, P3, !PT ;  /* 0x0000000423237c10 */ /* 0x000fc60009ffe4ff */
[----:B-1----:R-:W4:Y:S04]  /*f9b30*/  LDL.LU R28, [R1+0x3f5c] ;  /* 0x003f5c00011c7983 */ /* 0x002f280000300800 */
[----:B------:R-:W4:Y:S04]  /*f9b40*/  LDL.LU R110, [R1+0x3f78] ;  /* 0x003f7800016e7983 */ /* 0x000f280000300800 */
[----:B------:R-:W4:Y:S01]  /*f9b50*/  LDL.LU R108, [R1+0x3f80] ;  /* 0x003f8000016c7983 */ /* 0x000f220000300800 */
[----:B------:R-:W-:-:S03]  /*f9b60*/  IADD3 R27, P3, PT, R27, UR13, RZ ;  /* 0x0000000d1b1b7c10 */ /* 0x000fc6000ff7e0ff */
        /* <DEDUP_REMOVED lines=11> */
[----:B------:R-:W-:Y:S04]  /*f9c20*/  STL [R1+0x3f58], R34 ;  /* 0x003f582201007387 */ /* 0x000fe80000100800 */
[----:B-1----:R-:W4:Y:S01]  /*f9c30*/  LDL.LU R25, [R1+0x3f98] ;  /* 0x003f980001197983 */ /* 0x002f220000300800 */
[----:B------:R-:W-:-:S03]  /*f9c40*/  IADD3.X R24, PT, PT, R24, UR4, RZ, P6, !PT ;  /* 0x0000000418187c10 */ /* 0x000fc6000b7fe4ff */
[----:B------:R-:W-:Y:S01]  /*f9c50*/  STL [R1+0x3f2c], R33 ;  /* 0x003f2c2101007387 */ /* 0x000fe20000100800 */
[----:B------:R-:W-:-:S03]  /*f9c60*/  IADD3 R32, P6, PT, R32, UR13, RZ ;  /* 0x0000000d20207c10 */ /* 0x000fc6000ffde0ff */
[----:B------:R1:W-:Y:S04]  /*f9c70*/  STL [R1+0x3f34], R24 ;  /* 0x003f341801007387 */ /* 0x0003e80000100800 */
[----:B-1----:R-:W4:Y:S01]  /*f9c80*/  LDL.LU R24, [R1+0x3fa0] ;  /* 0x003fa00001187983 */ /* 0x002f220000300800 */
[----:B------:R-:W-:-:S05]  /*f9c90*/  IADD3.X R23, PT, PT, R23, UR4, RZ, P1, !PT ;  /* 0x0000000417177c10 */ /* 0x000fca0008ffe4ff */
[----:B------:R1:W-:Y:S04]  /*f9ca0*/  STL [R1+0x3f3c], R23 ;  /* 0x003f3c1701007387 */ /* 0x0003e80000100800 */
[----:B-1----:R-:W4:Y:S01]  /*f9cb0*/  LDL.LU R23, [R1+0x3fa8] ;  /* 0x003fa80001177983 */ /* 0x002f220000300800 */
[----:B------:R-:W-:-:S03]  /*f9cc0*/  IADD3.X R30, PT, PT, R30, UR4, RZ, P2, !PT ;  /* 0x000000041e1e7c10 */ /* 0x000fc600097fe4ff */
[----:B------:R-:W-:Y:S04]  /*f9cd0*/  STL [R1+0x3f68], R32 ;  /* 0x003f682001007387 */ /* 0x000fe80000100800 */
[----:B------:R1:W-:Y:S04]  /*f9ce0*/  STL [R1+0x3f44], R30 ;  /* 0x003f441e01007387 */ /* 0x0003e80000100800 */
[----:B-1----:R-:W4:Y:S04]  /*f9cf0*/  LDL.LU R30, [R1+0x3fb0] ;  /* 0x003fb000011e7983 */ /* 0x002f280000300800 */
[----:B------:R-:W4:Y:S04]  /*f9d00*/  LDL.LU R113, [R1+0x3f6c] ;  /* 0x003f6c0001717983 */ /* 0x000f280000300800 */
[----:B------:R-:W4:Y:S04]  /*f9d10*/  LDL.LU R111, [R1+0x3f74] ;  /* 0x003f7400016f7983 */ /* 0x000f280000300800 */
[----:B------:R-:W4:Y:S01]  /*f9d20*/  LDL.LU R109, [R1+0x3f7c] ;  /* 0x003f7c00016d7983 */ /* 0x000f220000300800 */
[----:B------:R-:W-:-:S05]  /*f9d30*/  IADD3 R112, P1, PT, R112, UR13, RZ ;  /* 0x0000000d70707c10 */ /* 0x000fca000ff3e0ff */
[----:B------:R-:W-:Y:S04]  /*f9d40*/  STL [R1+0x3f70], R112 ;  /* 0x003f707001007387 */ /* 0x000fe80000100800 */
[----:B------:R-:W4:Y:S04]  /*f9d50*/  LDL.LU R107, [R1+0x3f84] ;  /* 0x003f8400016b7983 */ /* 0x000f280000300800 */
[----:B------:R-:W4:Y:S01]  /*f9d60*/  LDL.LU R33, [R1+0x3fb8] ;  /* 0x003fb80001217983 */ /* 0x000f220000300800 */
[----:B--2---:R-:W-:-:S05]  /*f9d70*/  IADD3.X R31, PT, PT, R31, UR4, RZ, P3, !PT ;  /* 0x000000041f1f7c10 */ /* 0x004fca0009ffe4ff */
[----:B------:R1:W-:Y:S01]  /*f9d80*/  STL [R1+0x3f4c], R31 ;  /* 0x003f4c1f01007387 */ /* 0x0003e20000100800 */
[----:B---3--:R-:W-:Y:S02]  /*f9d90*/  IADD3.X R29, PT, PT, R29, UR4, RZ, P4, !PT ;  /* 0x000000041d1d7c10 */ /* 0x008fe4000a7fe4ff */
[----:B----4-:R-:W-:Y:S02]  /*f9da0*/  IADD3 R110, P2, PT, R110, UR13, RZ ;  /* 0x0000000d6e6e7c10 */ /* 0x010fe4000ff5e0ff */
[----:B------:R-:W-:Y:S02]  /*f9db0*/  IADD3.X R28, PT, PT, R28, UR4, RZ, P5, !PT ;  /* 0x000000041c1c7c10 */ /* 0x000fe4000affe4ff */
[----:B------:R-:W-:Y:S01]  /*f9dc0*/  IADD3 R108, P3, PT, R108, UR13, RZ ;  /* 0x0000000d6c6c7c10 */ /* 0x000fe2000ff7e0ff */
[----:B------:R-:W-:Y:S04]  /*f9dd0*/  STL [R1+0x3f78], R110 ;  /* 0x003f786e01007387 */ /* 0x000fe80000100800 */
[----:B------:R2:W-:Y:S04]  /*f9de0*/  STL [R1+0x3f54], R29 ;  /* 0x003f541d01007387 */ /* 0x0005e80000100800 */
[----:B------:R-:W3:Y:S04]  /*f9df0*/  LDL.LU R32, [R1+0x3f8c] ;  /* 0x003f8c0001207983 */ /* 0x000ee80000300800 */
[----:B-1----:R-:W4:Y:S01]  /*f9e00*/  LDL.LU R31, [R1+0x3fc0] ;  /* 0x003fc000011f7983 */ /* 0x002f220000300800 */
[----:B------:R-:W-:-:S03]  /*f9e10*/  IADD3 R106, P4, PT, R106, UR13, RZ ;  /* 0x0000000d6a6a7c10 */ /* 0x000fc6000ff9e0ff */
[----:B------:R-:W-:Y:S01]  /*f9e20*/  STL [R1+0x3f80], R108 ;  /* 0x003f806c01007387 */ /* 0x000fe20000100800 */
[----:B------:R-:W-:-:S03]  /*f9e30*/  IADD3 R27, P5, PT, R27, UR13, RZ ;  /* 0x0000000d1b1b7c10 */ /* 0x000fc6000ffbe0ff */
[----:B------:R1:W-:Y:S04]  /*f9e40*/  STL [R1+0x3f5c], R28 ;  /* 0x003f5c1c01007387 */ /* 0x0003e80000100800 */
[----:B--2---:R-:W2:Y:S04]  /*f9e50*/  LDL.LU R29, [R1+0x3f94] ;  /* 0x003f9400011d7983 */ /* 0x004ea80000300800 */
[----:B-1----:R-:W2:Y:S01]  /*f9e60*/  LDL.LU R28, [R1+0x3fc8] ;  /* 0x003fc800011c7983 */ /* 0x002ea20000300800 */
[----:B------:R-:W-:-:S03]  /*f9e70*/  IADD3.X R26, PT, PT, R26, UR4, RZ, P6, !PT ;  /* 0x000000041a1a7c10 */ /* 0x000fc6000b7fe4ff */
[----:B------:R1:W-:Y:S04]  /*f9e80*/  STL [R1+0x3f90], R27 ;  /* 0x003f901b01007387 */ /* 0x0003e80000100800 */
[----:B-1----:R-:W2:Y:S04]  /*f9e90*/  LDL.LU R27, [R1+0x3f9c] ;  /* 0x003f9c00011b7983 */ /* 0x002ea80000300800 */
[----:B------:R-:W-:Y:S04]  /*f9ea0*/  STL [R1+0x3f88], R106 ;  /* 0x003f886a01007387 */ /* 0x000fe80000100800 */
[----:B------:R1:W-:Y:S04]  /*f9eb0*/  STL [R1+0x3f64], R26 ;  /* 0x003f641a01007387 */ /* 0x0003e80000100800 */
[----:B------:R-:W2:Y:S01]  /*f9ec0*/  LDL.LU R39, [R1+0x3fd0] ;  /* 0x003fd00001277983 */ /* 0x000ea20000300800 */
[----:B------:R-:W-:-:S05]  /*f9ed0*/  IADD3 R25, P6, PT, R25, UR13, RZ ;  /* 0x0000000d19197c10 */ /* 0x000fca000ffde0ff */
[----:B------:R1:W-:Y:S04]  /*f9ee0*/  STL [R1+0x3f98], R25 ;  /* 0x003f981901007387 */ /* 0x0003e80000100800 */
[----:B-1----:R-:W2:Y:S01]  /*f9ef0*/  LDL.LU R26, [R1+0x3fa4] ;  /* 0x003fa400011a7983 */ /* 0x002ea20000300800 */
[----:B------:R-:W-:Y:S02]  /*f9f00*/  IADD3.X R113, PT, PT, R113, UR4, RZ, P1, !PT ;  /* 0x0000000471717c10 */ /* 0x000fe40008ffe4ff */
[----:B------:R-:W-:Y:S02]  /*f9f10*/  IADD3 R24, P1, PT, R24, UR13, RZ ;  /* 0x0000000d18187c10 */ /* 0x000fe4000ff3e0ff */
[----:B------:R-:W-:Y:S02]  /*f9f20*/  IADD3.X R111, PT, PT, R111, UR4, RZ, P2, !PT ;  /* 0x000000046f6f7c10 */ /* 0x000fe400097fe4ff */
[----:B------:R-:W-:Y:S01]  /*f9f30*/  IADD3 R23, P2, PT, R23, UR13, RZ ;  /* 0x0000000d17177c10 */ /* 0x000fe2000ff5e0ff */
[----:B------:R1:W-:Y:S04]  /*f9f40*/  STL [R1+0x3fa0], R24 ;  /* 0x003fa01801007387 */ /* 0x0003e80000100800 */
[----:B------:R-:W2:Y:S01]  /*f9f50*/  LDL.LU R25, [R1+0x3fd8] ;  /* 0x003fd80001197983 */ /* 0x000ea20000300800 */
[----:B------:R-:W-:-:S03]  /*f9f60*/  IADD3.X R109, PT, PT, R109, UR4, RZ, P3, !PT ;  /* 0x000000046d6d7c10 */ /* 0x000fc60009ffe4ff */
[----:B------:R-:W2:Y:S01]  /*f9f70*/  LDL.LU R38, [R1+0x3fac] ;  /* 0x003fac0001267983 */ /* 0x000ea20000300800 */
[----:B------:R-:W-:-:S03]  /*f9f80*/  IADD3 R30, P3, PT, R30, UR13, RZ ;  /* 0x0000000d1e1e7c10 */ /* 0x000fc6000ff7e0ff */
[----:B------:R-:W2:Y:S04]  /*f9f90*/  LDL.LU R37, [R1+0x3fe0] ;  /* 0x003fe00001257983 */ /* 0x000ea80000300800 */
[----:B------:R1:W-:Y:S04]  /*f9fa0*/  STL [R1+0x3fa8], R23 ;  /* 0x003fa81701007387 */ /* 0x0003e80000100800 */
[----:B-1----:R-:W2:Y:S04]  /*f9fb0*/  LDL.LU R24, [R1+0x3fb4] ;  /* 0x003fb40001187983 */ /* 0x002ea80000300800 */
[----:B------:R-:W2:Y:S04]  /*f9fc0*/  LDL.LU R23, [R1+0x3fe8] ;  /* 0x003fe80001177983 */ /* 0x000ea80000300800 */
[----:B------:R-:W-:Y:S04]  /*f9fd0*/  STL [R1+0x3f6c], R113 ;  /* 0x003f6c7101007387 */ /* 0x000fe80000100800 */
[----:B------:R-:W2:Y:S04]  /*f9fe0*/  LDL.LU R36, [R1+0x3fbc] ;  /* 0x003fbc0001247983 */ /* 0x000ea80000300800 */
[----:B------:R1:W-:Y:S04]  /*f9ff0*/  STL [R1+0x3fb0], R30 ;  /* 0x003fb01e01007387 */ /* 0x0003e80000100800 */
[----:B-1----:R-:W2:Y:S01]  /*fa000*/  LDL.LU R30, [R1+0x3ff0] ;  /* 0x003ff000011e7983 */ /* 0x002ea20000300800 */
[----:B------:R-:W-:-:S02]  /*fa010*/  IADD3.X R107, PT, PT, R107, UR4, RZ, P4, !PT ;  /* 0x000000046b6b7c10 */ /* 0x000fc4000a7fe4ff */
[----:B------:R-:W-:Y:S01]  /*fa020*/  IADD3 R33, P4, PT, R33, UR13, RZ ;  /* 0x0000000d21217c10 */ /* 0x000fe2000ff9e0ff */
[----:B------:R-:W2:Y:S04]  /*fa030*/  LDL.LU R35, [R1+0x3fc4] ;  /* 0x003fc40001237983 */ /* 0x000ea80000300800 */
[----:B------:R-:W-:Y:S04]  /*fa040*/  STL [R1+0x3f74], R111 ;  /* 0x003f746f01007387 */ /* 0x000fe80000100800 */
[----:B------:R-:W-:Y:S04]  /*fa050*/  STL [R1+0x3f7c], R109 ;  /* 0x003f7c6d01007387 */ /* 0x000fe80000100800 */
[----:B------:R-:W-:Y:S01]  /*fa060*/  STL [R1+0x3fb8], R33 ;  /* 0x003fb82101007387 */ /* 0x000fe20000100800 */
[----:B---3--:R-:W-:-:S02]  /*fa070*/  IADD3.X R32, PT, PT, R32, UR4, RZ, P5, !PT ;  /* 0x0000000420207c10 */ /* 0x008fc4000affe4ff */
[----:B----4-:R-:W-:-:S05]  /*fa080*/  IADD3 R31, P5, PT, R31, UR13, RZ ;  /* 0x0000000d1f1f7c10 */ /* 0x010fca000ffbe0ff */
[----:B------:R1:W-:Y:S01]  /*fa090*/  STL [R1+0x3fc0], R31 ;  /* 0x003fc01f01007387 */ /* 0x0003e20000100800 */
[----:B--2---:R-:W-:-:S03]  /*fa0a0*/  IADD3.X R29, PT, PT, R29, UR4, RZ, P6, !PT ;  /* 0x000000041d1d7c10 */ /* 0x004fc6000b7fe4ff */
[----:B-1----:R-:W2:Y:S01]  /*fa0b0*/  LDL.LU R31, [R1+0x3ff8] ;  /* 0x003ff800011f7983 */ /* 0x002ea20000300800 */
[----:B------:R-:W-:-:S03]  /*fa0c0*/  IADD3 R28, P6, PT, R28, UR13, RZ ;  /* 0x0000000d1c1c7c10 */ /* 0x000fc6000ffde0ff */
[----:B------:R-:W-:Y:S04]  /*fa0d0*/  STL [R1+0x3f8c], R32 ;  /* 0x003f8c2001007387 */ /* 0x000fe80000100800 */
[----:B------:R-:W-:Y:S04]  /*fa0e0*/  STL [R1+0x3f84], R107 ;  /* 0x003f846b01007387 */ /* 0x000fe80000100800 */
[----:B------:R1:W-:Y:S01]  /*fa0f0*/  STL [R1+0x3f94], R29 ;  /* 0x003f941d01007387 */ /* 0x0003e20000100800 */
[----:B------:R-:W-:-:S03]  /*fa100*/  IADD3.X R27, PT, PT, R27, UR4, RZ, P1, !PT ;  /* 0x000000041b1b7c10 */ /* 0x000fc60008ffe4ff */
[----:B-1----:R-:W3:Y:S04]  /*fa110*/  LDL.LU R29, [R1+0x3fcc] ;  /* 0x003fcc00011d7983 */ /* 0x002ee80000300800 */
[----:B------:R1:W-:Y:S01]  /*fa120*/  STL [R1+0x3fc8], R28 ;  /* 0x003fc81c01007387 */ /* 0x0003e20000100800 */
[----:B------:R-:W-:-:S03]  /*fa130*/  IADD3 R39, P1, PT, R39, UR13, RZ ;  /* 0x0000000d27277c10 */ /* 0x000fc6000ff3e0ff */
[----:B-1----:R-:W4:Y:S04]  /*fa140*/  LDL.LU R28, [R1+0x4000] ;  /* 0x00400000011c7983 */ /* 0x002f280000300800 */
[----:B------:R-:W4:Y:S01]  /*fa150*/  LDL.LU R34, [R1+0x3fd4] ;  /* 0x003fd40001227983 */ /* 0x000f220000300800 */
[----:B------:R-:W-:-:S03]  /*fa160*/  IADD3.X R26, PT, PT, R26, UR4, RZ, P2, !PT ;  /* 0x000000041a1a7c10 */ /* 0x000fc600097fe4ff */
        /* <DEDUP_REMOVED lines=190> */
[----:B------:R-:W4:Y:S04]  /*fad50*/  LDL.LU R34, [R1+0x40d4] ;  /* 0x0040d40001227983 */ /* 0x000f280000300800 */
[----:B------:R-:W4:Y:S04]  /*fad60*/  LDL.LU R33, [R1+0x4108] ;  /* 0x0041080001217983 */ /* 0x000f280000300800 */
[----:B------:R-:W4:Y:S01]  /*fad70*/  LDL.LU R32, [R1+0x40dc] ;  /* 0x0040dc0001207983 */ /* 0x000f220000300800 */
[----:B------:R-:W-:-:S03]  /*fad80*/  IADD3.X R26, PT, PT, R26, UR4, RZ, P4, !PT ;  /* 0x000000041a1a7c10 */ /* 0x000fc6000a7fe4ff */
        /* <DEDUP_REMOVED lines=92> */
[----:B------:R-:W4:Y:S04]  /*fb350*/  LDL.LU R92, [R1+0x4180] ;  /* 0x00418000015c7983 */ /* 0x000f280000300800 */
[----:B------:R-:W4:Y:S01]  /*fb360*/  LDL.LU R90, [R1+0x4188] ;  /* 0x00418800015a7983 */ /* 0x000f220000300800 */
[----:B------:R-:W-:-:S05]  /*fb370*/  IADD3 R27, P1, PT, R27, UR13, RZ ;  /* 0x0000000d1b1b7c10 */ /* 0x000fca000ff3e0ff */
        /* <DEDUP_REMOVED lines=46> */
[----:B-1----:R-:W2:Y:S04]  /*fb660*/  LDL.LU R28, [R1+0x41c8] ;  /* 0x0041c800011c7983 */ /* 0x002ea80000300800 */
[----:B------:R1:W-:Y:S01]  /*fb670*/  STL [R1+0x4190], R27 ;  /* 0x0041901b01007387 */ /* 0x0003e20000100800 */
[----:B------:R-:W-:-:S03]  /*fb680*/  IADD3.X R26, PT, PT, R26, UR4, RZ, P4, !PT ;  /* 0x000000041a1a7c10 */ /* 0x000fc6000a7fe4ff */
        /* <DEDUP_REMOVED lines=46> */
[----:B------:R-:W4:Y:S04]  /*fb970*/  LDL.LU R32, [R1+0x41dc] ;  /* 0x0041dc0001207983 */ /* 0x000f280000300800 */
[----:B------:R1:W-:Y:S04]  /*fb980*/  STL [R1+0x419c], R27 ;  /* 0x00419c1b01007387 */ /* 0x0003e80000100800 */
[----:B-1----:R-:W4:Y:S01]  /*fb990*/  LDL.LU R27, [R1+0x4210] ;  /* 0x00421000011b7983 */ /* 0x002f220000300800 */
[----:B------:R-:W-:-:S05]  /*fb9a0*/  IADD3.X R26, PT, PT, R26, UR4, RZ, P6, !PT ;  /* 0x000000041a1a7c10 */ /* 0x000fca000b7fe4ff */
[----:B------:R1:W-:Y:S04]  /*fb9b0*/  STL [R1+0x41a4], R26 ;  /* 0x0041a41a01007387 */ /* 0x0003e80000100800 */
[----:B-1----:R-:W4:Y:S04]  /*fb9c0*/  LDL.LU R26, [R1+0x41e4] ;  /* 0x0041e400011a7983 */ /* 0x002f280000300800 */
[----:B------:R-:W-:Y:S01]  /*fb9d0*/  STL [R1+0x41d0], R39 ;  /* 0x0041d02701007387 */ /* 0x000fe20000100800 */
[----:B------:R-:W-:Y:S02]  /*fb9e0*/  IADD3 R25, P6, PT, R25, UR13, RZ ;  /* 0x0000000d19197c10 */ /* 0x000fe4000ffde0ff */
        /* <DEDUP_REMOVED lines=42> */
[----:B------:R-:W-:Y:S04]  /*fbc90*/  STL [R1+0x41dc], R32 ;  /* 0x0041dc2001007387 */ /* 0x000fe80000100800 */
[----:B-1----:R-:W4:Y:S01]  /*fbca0*/  LDL.LU R27, [R1+0x4250] ;  /* 0x00425000011b7983 */ /* 0x002f220000300800 */
[----:B------:R-:W-:-:S05]  /*fbcb0*/  IADD3.X R26, PT, PT, R26, UR4, RZ, P2, !PT ;  /* 0x000000041a1a7c10 */ /* 0x000fca00097fe4ff */
        /* <DEDUP_REMOVED lines=44> */
[----:B------:R1:W-:Y:S04]  /*fbf80*/  STL [R1+0x4250], R27 ;  /* 0x0042501b01007387 */ /* 0x0003e80000100800 */
[----:B-1----:R-:W4:Y:S01]  /*fbf90*/  LDL.LU R27, [R1+0x4290] ;  /* 0x00429000011b7983 */ /* 0x002f220000300800 */
[----:B------:R-:W-:-:S03]  /*fbfa0*/  IADD3.X R26, PT, PT, R26, UR4, RZ, P4, !PT ;  /* 0x000000041a1a7c10 */ /* 0x000fc6000a7fe4ff */
[----:B------:R-:W-:Y:S01]  /*fbfb0*/  STL [R1+0x421c], R35 ;  /* 0x00421c2301007387 */ /* 0x000fe20000100800 */
[----:B------:R-:W-:Y:S02]  /*fbfc0*/  IADD3 R34, P4, PT, R34, UR13, RZ ;  /* 0x0000000d22227c10 */ /* 0x000fe4000ff9e0ff */
[----:B------:R-:W-:Y:S01]  /*fbfd0*/  IADD3.X R33, PT, PT, R33, UR4, RZ, P5, !PT ;  /* 0x0000000421217c10 */ /* 0x000fe2000affe4ff */
        /* <DEDUP_REMOVED lines=187> */
[----:B-1----:R-:W4:Y:S04]  /*fcb90*/  LDL.LU R27, [R1+0x4390] ;  /* 0x00439000011b7983 */ /* 0x002f280000300800 */
[----:B------:R-:W-:Y:S01]  /*fcba0*/  STL [R1+0x431c], R35 ;  /* 0x00431c2301007387 */ /* 0x000fe20000100800 */
[----:B------:R-:W-:-:S02]  /*fcbb0*/  IADD3.X R26, PT, PT, R26, UR4, RZ, P6, !PT ;  /* 0x000000041a1a7c10 */ /* 0x000fc4000b7fe4ff */
        /* <DEDUP_REMOVED lines=35> */
[----:B-1----:R-:W3:Y:S01]  /*fcdf0*/  LDL.LU R31, [R1+0x438c] ;  /* 0x00438c00011f7983 */ /* 0x002ee20000300800 */
[----:B------:R-:W-:-:S03]  /*fce00*/  IADD3 R74, P6, PT, R74, UR13, RZ ;  /* 0x0000000d4a4a7c10 */ /* 0x000fc6000ffde0ff */
[----:B--2---:R-:W2:Y:S01]  /*fce10*/  LDL.LU R29, [R1+0x43c0] ;  /* 0x0043c000011d7983 */ /* 0x004ea20000300800 */
[----:B------:R-:W-:-:S03]  /*fce20*/  IADD3 R27, P1, PT, R27, UR13, RZ ;  /* 0x0000000d1b1b7c10 */ /* 0x000fc6000ff3e0ff */
[----:B------:R-:W-:Y:S04]  /*fce30*/  STL [R1+0x4380], R76 ;  /* 0x0043804c01007387 */ /* 0x000fe80000100800 */
[----:B------:R1:W-:Y:S04]  /*fce40*/  STL [R1+0x435c], R28 ;  /* 0x00435c1c01007387 */ /* 0x0003e80000100800 */
[----:B-1----:R-:W4:Y:S04]  /*fce50*/  LDL.LU R28, [R1+0x4394] ;  /* 0x00439400011c7983 */ /* 0x002f280000300800 */
[----:B------:R1:W-:Y:S04]  /*fce60*/  STL [R1+0x4390], R27 ;  /* 0x0043901b01007387 */ /* 0x0003e80000100800 */
[----:B-1----:R-:W4:Y:S01]  /*fce70*/  LDL.LU R27, [R1+0x43c8] ;  /* 0x0043c800011b7983 */ /* 0x002f220000300800 */
[----:B------:R-:W-:-:S05]  /*fce80*/  IADD3.X R26, PT, PT, R26, UR4, RZ, P2, !PT ;  /* 0x000000041a1a7c10 */ /* 0x000fca00097fe4ff */
[----:B------:R1:W-:Y:S04]  /*fce90*/  STL [R1+0x4364], R26 ;  /* 0x0043641a01007387 */ /* 0x0003e80000100800 */
[----:B-1----:R-:W4:Y:S04]  /*fcea0*/  LDL.LU R26, [R1+0x439c] ;  /* 0x00439c00011a7983 */ /* 0x002f280000300800 */
[----:B------:R-:W-:Y:S04]  /*fceb0*/  STL [R1+0x4388], R74 ;  /* 0x0043884a01007387 */ /* 0x000fe80000100800 */
[----:B------:R-:W4:Y:S01]  /*fcec0*/  LDL.LU R32, [R1+0x4868] ;  /* 0x0048680001207983 */ /* 0x000f220000300800 */
[----:B------:R-:W-:-:S05]  /*fced0*/  IADD3 R25, P2, PT, R25, UR13, RZ ;  /* 0x0000000d19197c10 */ /* 0x000fca000ff5e0ff */
[----:B------:R1:W-:Y:S04]  /*fcee0*/  STL [R1+0x4398], R25 ;  /* 0x0043981901007387 */ /* 0x0003e80000100800 */
[----:B-1----:R-:W4:Y:S01]  /*fcef0*/  LDL.LU R25, [R1+0x43a4] ;  /* 0x0043a40001197983 */ /* 0x002f220000300800 */
[----:B------:R-:W-:Y:S02]  /*fcf00*/  IADD3.X R81, PT, PT, R81, UR4, RZ, P3, !PT ;  /* 0x0000000451517c10 */ /* 0x000fe40009ffe4ff */
        /* <DEDUP_REMOVED lines=23> */
[----:B--2---:R-:W-:-:S03]  /*fd080*/  IADD3 R29, P1, PT, R29, UR13, RZ ;  /* 0x0000000d1d1d7c10 */ /* 0x004fc6000ff3e0ff */
[----:B------:R1:W-:Y:S04]  /*fd090*/  STL [R1+0x438c], R31 ;  /* 0x00438c1f01007387 */ /* 0x0003e80000100800 */
[----:B-1----:R-:W2:Y:S04]  /*fd0a0*/  LDL.LU R31, [R1+0x43e8] ;  /* 0x0043e800011f7983 */ /* 0x002ea80000300800 */
[----:B------:R-:W-:Y:S01]  /*fd0b0*/  STL [R1+0x4384], R75 ;  /* 0x0043844b01007387 */ /* 0x000fe20000100800 */
[----:B----4-:R-:W-:-:S03]  /*fd0c0*/  IADD3.X R28, PT, PT, R28, UR4, RZ, P2, !PT ;  /* 0x000000041c1c7c10 */ /* 0x010fc600097fe4ff */
[----:B------:R1:W-:Y:S04]  /*fd0d0*/  STL [R1+0x43c0], R29 ;  /* 0x0043c01d01007387 */ /* 0x0003e80000100800 */
[----:B-1----:R-:W3:Y:S01]  /*fd0e0*/  LDL.LU R29, [R1+0x4864] ;  /* 0x00486400011d7983 */ /* 0x002ee20000300800 */
[----:B------:R-:W-:-:S03]  /*fd0f0*/  IADD3 R27, P2, PT, R27, UR13, RZ ;  /* 0x0000000d1b1b7c10 */ /* 0x000fc6000ff5e0ff */
[----:B------:R1:W-:Y:S04]  /*fd100*/  STL [R1+0x4394], R28 ;  /* 0x0043941c01007387 */ /* 0x0003e80000100800 */
[----:B-1----:R-:W4:Y:S04]  /*fd110*/  LDL.LU R28, [R1+0x43f0] ;  /* 0x0043f000011c7983 */ /* 0x002f280000300800 */
[----:B------:R-:W4:Y:S01]  /*fd120*/  LDL.LU R34, [R1+0x4984] ;  /* 0x0049840001227983 */ /* 0x000f220000300800 */
[----:B------:R-:W-:-:S03]  /*fd130*/  IADD3.X R26, PT, PT, R26, UR4, RZ, P3, !PT ;  /* 0x000000041a1a7c10 */ /* 0x000fc60009ffe4ff */
[----:B------:R1:W-:Y:S04]  /*fd140*/  STL [R1+0x43c8], R27 ;  /* 0x0043c81b01007387 */ /* 0x0003e80000100800 */
[----:B------:R-:W4:Y:S01]  /*fd150*/  LDL.LU R33, [R1+0x43f8] ;  /* 0x0043f80001217983 */ /* 0x000f220000300800 */
[----:B------:R-:W-:-:S03]  /*fd160*/  IADD3 R32, P3, PT, R32, UR13, RZ ;  /* 0x0000000d20207c10 */ /* 0x000fc6000ff7e0ff */
[----:B-1----:R-:W4:Y:S04]  /*fd170*/  LDL.LU R27, [R1+0x43cc] ;  /* 0x0043cc00011b7983 */ /* 0x002f280000300800 */
[----:B------:R1:W-:Y:S04]  /*fd180*/  STL [R1+0x439c], R26 ;  /* 0x00439c1a01007387 */ /* 0x0003e80000100800 */
[----:B-1----:R-:W4:Y:S04]  /*fd190*/  LDL.LU R26, [R1+0x4400] ;  /* 0x00440000011a7983 */ /* 0x002f280000300800 */
[----:B------:R1:W-:Y:S04]  /*fd1a0*/  STL [R1+0x4868], R32 ;  /* 0x0048682001007387 */ /* 0x0003e80000100800 */
[----:B-1----:R-:W4:Y:S01]  /*fd1b0*/  LDL.LU R32, [R1+0x43d4] ;  /* 0x0043d40001207983 */ /* 0x002f220000300800 */
[----:B------:R-:W-:-:S05]  /*fd1c0*/  IADD3.X R25, PT, PT, R25, UR4, RZ, P4, !PT ;  /* 0x0000000419197c10 */ /* 0x000fca000a7fe4ff */
[----:B------:R1:W-:Y:S04]  /*fd1d0*/  STL [R1+0x43a4], R25 ;  /* 0x0043a41901007387 */ /* 0x0003e80000100800 */
[----:B-1----:R-:W4:Y:S01]  /*fd1e0*/  LDL.LU R25, [R1+0x4408] ;  /* 0x0044080001197983 */ /* 0x002f220000300800 */
[----:B------:R-:W-:Y:S02]  /*fd1f0*/  IADD3 R39, P4, PT, R39, UR13, RZ ;  /* 0x0000000d27277c10 */ /* 0x000fe4000ff9e0ff */
[----:B------:R-:W-:-:S03]  /*fd200*/  IADD3.X R38, PT, PT, R38, UR4, RZ, P5, !PT ;  /* 0x0000000426267c10 */ /* 0x000fc6000affe4ff */
[----:B------:R-:W-:Y:S01]  /*fd210*/  STL [R1+0x4988], R39 ;  /* 0x0049882701007387 */ /* 0x000fe20000100800 */
[----:B------:R-:W-:Y:S02]  /*fd220*/  IADD3 R37, P5, PT, R37, UR13, RZ ;  /* 0x0000000d25257c10 */ /* 0x000fe4000ffbe0ff */
        /* <DEDUP_REMOVED lines=30> */
[----:B------:R-:W-:-:S03]  /*fd410*/  IADD3 R33, P4, PT, R33, UR13, RZ ;  /* 0x0000000d21217c10 */ /* 0x000fc6000ff9e0ff */
[----:B-1----:R-:W4:Y:S01]  /*fd420*/  LDL.LU R28, [R1+0x4438] ;  /* 0x00443800011c7983 */ /* 0x002f220000300800 */
[----:B------:R-:W-:-:S03]  /*fd430*/  IADD3.X R27, PT, PT, R27, UR4, RZ, P5, !PT ;  /* 0x000000041b1b7c10 */ /* 0x000fc6000affe4ff */
[----:B------:R-:W-:Y:S04]  /*fd440*/  STL [R1+0x4984], R34 ;  /* 0x0049842201007387 */ /* 0x000fe80000100800 */
[----:B------:R1:W-:Y:S04]  /*fd450*/  STL [R1+0x43cc], R27 ;  /* 0x0043cc1b01007387 */ /* 0x0003e80000100800 */
[----:B------:R-:W-:Y:S01]  /*fd460*/  STL [R1+0x43f8], R33 ;  /* 0x0043f82101007387 */ /* 0x000fe20000100800 */
[----:B------:R-:W-:-:S03]  /*fd470*/  IADD3 R26, P5, PT, R26, UR13, RZ ;  /* 0x0000000d1a1a7c10 */ /* 0x000fc6000ffbe0ff */
[----:B-1----:R-:W4:Y:S04]  /*fd480*/  LDL.LU R27, [R1+0x440c] ;  /* 0x00440c00011b7983 */ /* 0x002f280000300800 */
[----:B------:R1:W-:Y:S01]  /*fd490*/  STL [R1+0x4400], R26 ;  /* 0x0044001a01007387 */ /* 0x0003e20000100800 */
[----:B------:R-:W-:-:S03]  /*fd4a0*/  IADD3.X R32, PT, PT, R32, UR4, RZ, P6, !PT ;  /* 0x0000000420207c10 */ /* 0x000fc6000b7fe4ff */
[----:B-1----:R-:W4:Y:S04]  /*fd4b0*/  LDL.LU R26, [R1+0x4440] ;  /* 0x00444000011a7983 */ /* 0x002f280000300800 */
[----:B------:R-:W4:Y:S04]  /*fd4c0*/  LDL.LU R35, [R1+0x4414] ;  /* 0x0044140001237983 */ /* 0x000f280000300800 */
[----:B------:R-:W4:Y:S04]  /*fd4d0*/  LDL.LU R34, [R1+0x4448] ;  /* 0x0044480001227983 */ /* 0x000f280000300800 */
[----:B------:R-:W-:Y:S04]  /*fd4e0*/  STL [R1+0x43d4], R32 ;  /* 0x0043d42001007387 */ /* 0x000fe80000100800 */
        /* <DEDUP_REMOVED lines=34> */
[----:B------:R1:W-:Y:S04]  /*fd710*/  STL [R1+0x4438], R28 ;  /* 0x0044381c01007387 */ /* 0x0003e80000100800 */
[----:B-1----:R-:W4:Y:S01]  /*fd720*/  LDL.LU R28, [R1+0x444c] ;  /* 0x00444c00011c7983 */ /* 0x002f220000300800 */
[----:B------:R-:W-:-:S03]  /*fd730*/  IADD3.X R27, PT, PT, R27, UR4, RZ, P1, !PT ;  /* 0x000000041b1b7c10 */ /* 0x000fc60008ffe4ff */
[----:B------:R-:W4:Y:S04]  /*fd740*/  LDL.LU R70, [R1+0x4468] ;  /* 0x0044680001467983 */ /* 0x000f280000300800 */
[----:B------:R-:W4:Y:S04]  /*fd750*/  LDL.LU R68, [R1+0x4470] ;  /* 0x0044700001447983 */ /* 0x000f280000300800 */
[----:B------:R-:W4:Y:S01]  /*fd760*/  LDL.LU R66, [R1+0x4478] ;  /* 0x0044780001427983 */ /* 0x000f220000300800 */
[----:B------:R-:W-:-:S03]  /*fd770*/  IADD3 R26, P1, PT, R26, UR13, RZ ;  /* 0x0000000d1a1a7c10 */ /* 0x000fc6000ff3e0ff */
[----:B------:R1:W-:Y:S01]  /*fd780*/  STL [R1+0x440c], R27 ;  /* 0x00440c1b01007387 */ /* 0x0003e20000100800 */
[----:B------:R-:W-:Y:S02]  /*fd790*/  IADD3.X R35, PT, PT, R35, UR4, RZ, P2, !PT ;  /* 0x0000000423237c10 */ /* 0x000fe400097fe4ff */
[----:B------:R-:W-:Y:S01]  /*fd7a0*/  IADD3 R34, P2, PT, R34, UR13, RZ ;  /* 0x0000000d22227c10 */ /* 0x000fe2000ff5e0ff */
[----:B-1----:R-:W4:Y:S01]  /*fd7b0*/  LDL.LU R27, [R1+0x4480] ;  /* 0x00448000011b7983 */ /* 0x002f220000300800 */
[----:B------:R-:W-:-:S03]  /*fd7c0*/  IADD3.X R33, PT, PT, R33, UR4, RZ, P3, !PT ;  /* 0x0000000421217c10 */ /* 0x000fc60009ffe4ff */
[----:B------:R1:W-:Y:S04]  /*fd7d0*/  STL [R1+0x4440], R26 ;  /* 0x0044401a01007387 */ /* 0x0003e80000100800 */
[----:B-1----:R-:W4:Y:S04]  /*fd7e0*/  LDL.LU R26, [R1+0x4454] ;  /* 0x00445400011a7983 */ /* 0x002f280000300800 */
[----:B------:R-:W-:Y:S01]  /*fd7f0*/  STL [R1+0x4414], R35 ;  /* 0x0044142301007387 */ /* 0x000fe20000100800 */
[----:B------:R-:W-:-:S05]  /*fd800*/  IADD3 R25, P3, PT, R25, UR13, RZ ;  /* 0x0000000d19197c10 */ /* 0x000fca000ff7e0ff */
[----:B------:R1:W-:Y:S04]  /*fd810*/  STL [R1+0x4450], R25 ;  /* 0x0044501901007387 */ /* 0x0003e80000100800 */
[----:B------:R-:W-:Y:S04]  /*fd820*/  STL [R1+0x4448], R34 ;  /* 0x0044482201007387 */ /* 0x000fe80000100800 */
[----:B-1----:R-:W4:Y:S04]  /*fd830*/  LDL.LU R25, [R1+0x4488] ;  /* 0x0044880001197983 */ /* 0x002f280000300800 */
[----:B------:R-:W-:Y:S01]  /*fd840*/  STL [R1+0x441c], R33 ;  /* 0x00441c2101007387 */ /* 0x000fe20000100800 */
[----:B------:R-:W-:-:S02]  /*fd850*/  IADD3.X R24, PT, PT, R24, UR4, RZ, P4, !PT ;  /* 0x0000000418187c10 */ /* 0x000fc4000a7fe4ff */
        /* <DEDUP_REMOVED lines=11> */
[----:B------:R-:W4:Y:S01]  /*fd910*/  LDL.LU R71, [R1+0x4464] ;  /* 0x0044640001477983 */ /* 0x000f220000300800 */
[----:B------:R-:W-:-:S03]  /*fd920*/  IADD3 R72, P5, PT, R72, UR13, RZ ;  /* 0x0000000d48487c10 */ /* 0x000fc6000ffbe0ff */
[----:B------:R-:W4:Y:S04]  /*fd930*/  LDL.LU R69, [R1+0x446c] ;  /* 0x00446c0001457983 */ /* 0x000f280000300800 */
[----:B------:R-:W-:Y:S04]  /*fd940*/  STL [R1+0x4460], R72 ;  /* 0x0044604801007387 */ /* 0x000fe80000100800 */
[----:B------:R-:W4:Y:S04]  /*fd950*/  LDL.LU R67, [R1+0x4474] ;  /* 0x0044740001437983 */ /* 0x000f280000300800 */
[----:B------:R-:W4:Y:S01]  /*fd960*/  LDL.LU R34, [R1+0x44a8] ;  /* 0x0044a80001227983 */ /* 0x000f220000300800 */
[----:B--2---:R-:W-:-:S05]  /*fd970*/  IADD3.X R31, PT, PT, R31, UR4, RZ, P1, !PT ;  /* 0x000000041f1f7c10 */ /* 0x004fca0008ffe4ff */
[----:B------:R-:W-:Y:S01]  /*fd980*/  STL [R1+0x443c], R31 ;  /* 0x00443c1f01007387 */ /* 0x000fe20000100800 */
[----:B---3--:R-:W-:Y:S02]  /*fd990*/  IADD3.X R29, PT, PT, R29, UR4, RZ, P2, !PT ;  /* 0x000000041d1d7c10 */ /* 0x008fe400097fe4ff */
[----:B----4-:R-:W-:Y:S02]  /*fd9a0*/  IADD3 R70, P6, PT, R70, UR13, RZ ;  /* 0x0000000d46467c10 */ /* 0x010fe4000ffde0ff */
[----:B------:R-:W-:Y:S02]  /*fd9b0*/  IADD3.X R28, PT, PT, R28, UR4, RZ, P3, !PT ;  /* 0x000000041c1c7c10 */ /* 0x000fe40009ffe4ff */
[----:B------:R-:W-:Y:S01]  /*fd9c0*/  IADD3 R68, P1, PT, R68, UR13, RZ ;  /* 0x0000000d44447c10 */ /* 0x000fe2000ff3e0ff */
[----:B------:R-:W-:Y:S04]  /*fd9d0*/  STL [R1+0x4468], R70 ;  /* 0x0044684601007387 */ /* 0x000fe80000100800 */
[----:B------:R1:W-:Y:S04]  /*fd9e0*/  STL [R1+0x4444], R29 ;  /* 0x0044441d01007387 */ /* 0x0003e80000100800 */
[----:B------:R-:W2:Y:S04]  /*fd9f0*/  LDL.LU R33, [R1+0x447c] ;  /* 0x00447c0001217983 */ /* 0x000ea80000300800 */
[----:B-1----:R-:W3:Y:S04]  /*fda00*/  LDL.LU R29, [R1+0x44b0] ;  /* 0x0044b000011d7983 */ /* 0x002ee80000300800 */
[----:B------:R-:W-:Y:S01]  /*fda10*/  STL [R1+0x4470], R68 ;  /* 0x0044704401007387 */ /* 0x000fe20000100800 */
[----:B------:R-:W-:-:S03]  /*fda20*/  IADD3 R27, P3, PT, R27, UR13, RZ ;  /* 0x0000000d1b1b7c10 */ /* 0x000fc6000ff7e0ff */
[----:B------:R1:W-:Y:S04]  /*fda30*/  STL [R1+0x444c], R28 ;  /* 0x00444c1c01007387 */ /* 0x0003e80000100800 */
[----:B------:R-:W4:Y:S01]  /*fda40*/  LDL.LU R32, [R1+0x4484] ;  /* 0x0044840001207983 */ /* 0x000f220000300800 */
[----:B------:R-:W-:-:S03]  /*fda50*/  IADD3 R66, P2, PT, R66, UR13, RZ ;  /* 0x0000000d42427c10 */ /* 0x000fc6000ff5e0ff */
[----:B-1----:R-:W4:Y:S01]  /*fda60*/  LDL.LU R28, [R1+0x44b8] ;  /* 0x0044b800011c7983 */ /* 0x002f220000300800 */
[----:B------:R-:W-:-:S03]  /*fda70*/  IADD3.X R26, PT, PT, R26, UR4, RZ, P4, !PT ;  /* 0x000000041a1a7c10 */ /* 0x000fc6000a7fe4ff */
[----:B------:R-:W-:Y:S04]  /*fda80*/  STL [R1+0x4480], R27 ;  /* 0x0044801b01007387 */ /* 0x000fe80000100800 */
        /* <DEDUP_REMOVED lines=12> */
[----:B------:R-:W4:Y:S04]  /*fdb50*/  LDL.LU R27, [R1+0x44c8] ;  /* 0x0044c800011b7983 */ /* 0x000f280000300800 */
[----:B------:R-:W4:Y:S04]  /*fdb60*/  LDL.LU R38, [R1+0x449c] ;  /* 0x00449c0001267983 */ /* 0x000f280000300800 */
[----:B------:R-:W4:Y:S04]  /*fdb70*/  LDL.LU R37, [R1+0x44d0] ;  /* 0x0044d00001257983 */ /* 0x000f280000300800 */
[----:B------:R1:W-:Y:S04]  /*fdb80*/  STL [R1+0x4498], R23 ;  /* 0x0044981701007387 */ /* 0x0003e80000100800 */
[----:B-1----:R-:W4:Y:S04]  /*fdb90*/  LDL.LU R24, [R1+0x44a4] ;  /* 0x0044a40001187983 */ /* 0x002f280000300800 */
[----:B------:R-:W4:Y:S01]  /*fdba0*/  LDL.LU R23, [R1+0x44d8] ;  /* 0x0044d80001177983 */ /* 0x000f220000300800 */
[----:B------:R-:W-:-:S02]  /*fdbb0*/  IADD3.X R69, PT, PT, R69, UR4, RZ, P1, !PT ;  /* 0x0000000445457c10 */ /* 0x000fc40008ffe4ff */
[----:B------:R-:W-:Y:S01]  /*fdbc0*/  IADD3 R30, P1, PT, R30, UR13, RZ ;  /* 0x0000000d1e1e7c10 */ /* 0x000fe2000ff3e0ff */
[----:B------:R-:W-:Y:S01]  /*fdbd0*/  STL [R1+0x445c], R73 ;  /* 0x00445c4901007387 */ /* 0x000fe20000100800 */
[----:B------:R-:W-:-:S03]  /*fdbe0*/  IADD3.X R67, PT, PT, R67, UR4, RZ, P2, !PT ;  /* 0x0000000443437c10 */ /* 0x000fc600097fe4ff */
[----:B------:R-:W4:Y:S01]  /*fdbf0*/  LDL.LU R36, [R1+0x44ac] ;  /* 0x0044ac0001247983 */ /* 0x000f220000300800 */
[----:B------:R-:W-:-:S03]  /*fdc00*/  IADD3 R34, P2, PT, R34, UR13, RZ ;  /* 0x0000000d22227c10 */ /* 0x000fc6000ff5e0ff */
[----:B------:R-:W4:Y:S04]  /*fdc10*/  LDL.LU R31, [R1+0x44e0] ;  /* 0x0044e000011f7983 */ /* 0x000f280000300800 */
[----:B------:R1:W-:Y:S04]  /*fdc20*/  STL [R1+0x44a0], R30 ;  /* 0x0044a01e01007387 */ /* 0x0003e80000100800 */
[----:B-1----:R-:W4:Y:S04]  /*fdc30*/  LDL.LU R30, [R1+0x44b4] ;  /* 0x0044b400011e7983 */ /* 0x002f280000300800 */
[----:B------:R-:W-:Y:S04]  /*fdc40*/  STL [R1+0x4464], R71 ;  /* 0x0044644701007387 */ /* 0x000fe80000100800 */
[----:B------:R-:W-:Y:S04]  /*fdc50*/  STL [R1+0x446c], R69 ;  /* 0x00446c4501007387 */ /* 0x000fe80000100800 */
[----:B------:R-:W-:Y:S04]  /*fdc60*/  STL [R1+0x44a8], R34 ;  /* 0x0044a82201007387 */ /* 0x000fe80000100800 */
[----:B------:R-:W4:Y:S01]  /*fdc70*/  LDL.LU R35, [R1+0x44e8] ;  /* 0x0044e80001237983 */ /* 0x000f220000300800 */
[----:B--2---:R-:W-:-:S02]  /*fdc80*/  IADD3.X R33, PT, PT, R33, UR4, RZ, P3, !PT ;  /* 0x0000000421217c10 */ /* 0x004fc40009ffe4ff */
[----:B---3--:R-:W-:-:S05]  /*fdc90*/  IADD3 R29, P3, PT, R29, UR13, RZ ;  /* 0x0000000d1d1d7c10 */ /* 0x008fca000ff7e0ff */
[----:B------:R1:W-:Y:S04]  /*fdca0*/  STL [R1+0x44b0], R29 ;  /* 0x0044b01d01007387 */ /* 0x0003e80000100800 */
[----:B------:R-:W-:Y:S01]  /*fdcb0*/  STL [R1+0x447c], R33 ;  /* 0x00447c2101007387 */ /* 0x000fe20000100800 */
[----:B----4-:R-:W-:-:S03]  /*fdcc0*/  IADD3.X R32, PT, PT, R32, UR4, RZ, P4, !PT ;  /* 0x0000000420207c10 */ /* 0x010fc6000a7fe4ff */
[----:B-1----:R-:W2:Y:S01]  /*fdcd0*/  LDL.LU R29, [R1+0x44bc] ;  /* 0x0044bc00011d7983 */ /* 0x002ea20000300800 */
[----:B------:R-:W-:-:S03]  /*fdce0*/  IADD3 R28, P4, PT, R28, UR13, RZ ;  /* 0x0000000d1c1c7c10 */ /* 0x000fc6000ff9e0ff */
[----:B------:R-:W-:Y:S04]  /*fdcf0*/  STL [R1+0x4474], R67 ;  /* 0x0044744301007387 */ /* 0x000fe80000100800 */
[----:B------:R1:W-:Y:S04]  /*fdd00*/  STL [R1+0x44b8], R28 ;  /* 0x0044b81c01007387 */ /* 0x0003e80000100800 */
[----:B-1----:R-:W3:Y:S01]  /*fdd10*/  LDL.LU R28, [R1+0x44f0] ;  /* 0x0044f000011c7983 */ /* 0x002ee20000300800 */
[----:B------:R-:W-:-:S03]  /*fdd20*/  IADD3.X R26, PT, PT, R26, UR4, RZ, P5, !PT ;  /* 0x000000041a1a7c10 */ /* 0x000fc6000affe4ff */
[----:B------:R1:W-:Y:S04]  /*fdd30*/  STL [R1+0x4484], R32 ;  /* 0x0044842001007387 */ /* 0x0003e80000100800 */
[----:B------:R-:W4:Y:S04]  /*fdd40*/  LDL.LU R34, [R1+0x44c4] ;  /* 0x0044c40001227983 */ /* 0x000f280000300800 */
[----:B------:R-:W4:Y:S04]  /*fdd50*/  LDL.LU R33, [R1+0x44f8] ;  /* 0x0044f80001217983 */ /* 0x000f280000300800 */
[----:B-1----:R-:W4:Y:S01]  /*fdd60*/  LDL.LU R32, [R1+0x44cc] ;  /* 0x0044cc0001207983 */ /* 0x002f220000300800 */
[----:B------:R-:W-:-:S03]  /*fdd70*/  IADD3 R39, P5, PT, R39, UR13, RZ ;  /* 0x0000000d27277c10 */ /* 0x000fc6000ffbe0ff */
        /* <DEDUP_REMOVED lines=14> */
[----:B------:R-:W-:Y:S04]  /*fde60*/  STL [R1+0x449c], R38 ;  /* 0x00449c2601007387 */ /* 0x000fe80000100800 */
[----:B-1----:R-:W4:Y:S04]  /*fde70*/  LDL.LU R24, [R1+0x44dc] ;  /* 0x0044dc0001187983 */ /* 0x002f280000300800 */
[----:B------:R-:W-:Y:S04]  /*fde80*/  STL [R1+0x44d0], R37 ;  /* 0x0044d02501007387 */ /* 0x000fe80000100800 */
[----:B------:R1:W-:Y:S04]  /*fde90*/  STL [R1+0x44d8], R23 ;  /* 0x0044d81701007387 */ /* 0x0003e80000100800 */
[----:B-1----:R-:W4:Y:S01]  /*fdea0*/  LDL.LU R23, [R1+0x4510] ;  /* 0x0045100001177983 */ /* 0x002f220000300800 */
[----:B------:R-:W-:-:S02]  /*fdeb0*/  IADD3.X R36, PT, PT, R36, UR4, RZ, P3, !PT ;  /* 0x0000000424247c10 */ /* 0x000fc40009ffe4ff */
[----:B------:R-:W-:Y:S01]  /*fdec0*/  IADD3 R31, P3, PT, R31, UR13, RZ ;  /* 0x0000000d1f1f7c10 */ /* 0x000fe2000ff7e0ff */
[----:B------:R-:W4:Y:S01]  /*fded0*/  LDL.LU R41, [R1+0x44e4] ;  /* 0x0044e40001297983 */ /* 0x000f220000300800 */
[----:B------:R-:W-:-:S03]  /*fdee0*/  IADD3.X R30, PT, PT, R30, UR4, RZ, P4, !PT ;  /* 0x000000041e1e7c10 */ /* 0x000fc6000a7fe4ff */
[----:B------:R1:W-:Y:S04]  /*fdef0*/  STL [R1+0x44e0], R31 ;  /* 0x0044e01f01007387 */ /* 0x0003e80000100800 */
[----:B------:R-:W-:Y:S04]  /*fdf00*/  STL [R1+0x44ac], R36 ;  /* 0x0044ac2401007387 */ /* 0x000fe80000100800 */
[----:B-1----:R-:W4:Y:S04]  /*fdf10*/  LDL.LU R31, [R1+0x4518] ;  /* 0x00451800011f7983 */ /* 0x002f280000300800 */
[----:B------:R-:W4:Y:S01]  /*fdf20*/  LDL.LU R40, [R1+0x44ec] ;  /* 0x0044ec0001287983 */ /* 0x000f220000300800 */
[----:B------:R-:W-:-:S03]  /*fdf30*/  IADD3 R35, P4, PT, R35, UR13, RZ ;  /* 0x0000000d23237c10 */ /* 0x000fc6000ff9e0ff */
[----:B------:R-:W4:Y:S04]  /*fdf40*/  LDL.LU R39, [R1+0x4520] ;  /* 0x0045200001277983 */ /* 0x000f280000300800 */
[----:B------:R-:W4:Y:S04]  /*fdf50*/  LDL.LU R38, [R1+0x44f4] ;  /* 0x0044f40001267983 */ /* 0x000f280000300800 */
[----:B------:R1:W-:Y:S04]  /*fdf60*/  STL [R1+0x44b4], R30 ;  /* 0x0044b41e01007387 */ /* 0x0003e80000100800 */
[----:B------:R-:W4:Y:S04]  /*fdf70*/  LDL.LU R37, [R1+0x4528] ;  /* 0x0045280001257983 */ /* 0x000f280000300800 */
[----:B-1----:R-:W4:Y:S04]  /*fdf80*/  LDL.LU R30, [R1+0x44fc] ;  /* 0x0044fc00011e7983 */ /* 0x002f280000300800 */
[----:B------:R-:W4:Y:S01]  /*fdf90*/  LDL.LU R36, [R1+0x4530] ;  /* 0x0045300001247983 */ /* 0x000f220000300800 */
[----:B--2---:R-:W-:-:S05]  /*fdfa0*/  IADD3.X R29, PT, PT, R29, UR4, RZ, P5, !PT ;  /* 0x000000041d1d7c10 */ /* 0x004fca000affe4ff */
[----:B------:R1:W-:Y:S04]  /*fdfb0*/  STL [R1+0x44bc], R29 ;  /* 0x0044bc1d01007387 */ /* 0x0003e80000100800 */
[----:B------:R-:W-:Y:S04]  /*fdfc0*/  STL [R1+0x44e8], R35 ;  /* 0x0044e82301007387 */ /* 0x000fe80000100800 */
[----:B-1----:R-:W2:Y:S01]  /*fdfd0*/  LDL.LU R29, [R1+0x4504] ;  /* 0x00450400011d7983 */ /* 0x002ea20000300800 */
[----:B---3--:R-:W-:-:S05]  /*fdfe0*/  IADD3 R28, P5, PT, R28, UR13, RZ ;  /* 0x0000000d1c1c7c10 */ /* 0x008fca000ffbe0ff */
[----:B------:R1:W-:Y:S01]  /*fdff0*/  STL [R1+0x44f0], R28 ;  /* 0x0044f01c01007387 */ /* 0x0003e20000100800 */
[----:B----4-:R-:W-:Y:S02]  /*fe000*/  IADD3.X R34, PT, PT, R34, UR4, RZ, P6, !PT ;  /* 0x0000000422227c10 */ /* 0x010fe4000b7fe4ff */
[----:B------:R-:W-:Y:S01]  /*fe010*/  IADD3 R33, P6, PT, R33, UR13, RZ ;  /* 0x0000000d21217c10 */ /* 0x000fe2000ffde0ff */
[----:B-1----:R-:W3:Y:S01]  /*fe020*/  LDL.LU R28, [R1+0x4538] ;  /* 0x00453800011c7983 */ /* 0x002ee20000300800 */
[----:B------:R-:W-:-:S03]  /*fe030*/  IADD3.X R32, PT, PT, R32, UR4, RZ, P1, !PT ;  /* 0x0000000420207c10 */ /* 0x000fc60008ffe4ff */
        /* <DEDUP_REMOVED lines=19> */
[----:B------:R-:W4:Y:S04]  /*fe170*/  LDL.LU R32, [R1+0x4558] ;  /* 0x0045580001207983 */ /* 0x000f280000300800 */
[----:B------:R1:W-:Y:S04]  /*fe180*/  STL [R1+0x4510], R23 ;  /* 0x0045101701007387 */ /* 0x0003e80000100800 */
[----:B-1----:R-:W4:Y:S01]  /*fe190*/  LDL.LU R23, [R1+0x452c] ;  /* 0x00452c0001177983 */ /* 0x002f220000300800 */
[----:B------:R-:W-:Y:S02]  /*fe1a0*/  IADD3.X R41, PT, PT, R41, UR4, RZ, P4, !PT ;  /* 0x0000000429297c10 */ /* 0x000fe4000a7fe4ff */
[----:B------:R-:W-:-:S02]  /*fe1b0*/  IADD3 R31, P4, PT, R31, UR13, RZ ;  /* 0x0000000d1f1f7c10 */ /* 0x000fc4000ff9e0ff */
        /* <DEDUP_REMOVED lines=9> */
[----:B------:R-:W-:Y:S04]  /*fe250*/  STL [R1+0x4520], R39 ;  /* 0x0045202701007387 */ /* 0x000fe80000100800 */
[----:B------:R1:W-:Y:S01]  /*fe260*/  STL [R1+0x44fc], R30 ;  /* 0x0044fc1e01007387 */ /* 0x0003e20000100800 */
[----:B------:R-:W-:-:S03]  /*fe270*/  IADD3 R36, P1, PT, R36, UR13, RZ ;  /* 0x0000000d24247c10 */ /* 0x000fc6000ff3e0ff */
[----:B------:R-:W-:Y:S04]  /*fe280*/  STL [R1+0x44f4], R38 ;  /* 0x0044f42601007387 */ /* 0x000fe80000100800 */
[----:B-1----:R-:W4:Y:S04]  /*fe290*/  LDL.LU R30, [R1+0x453c] ;  /* 0x00453c00011e7983 */ /* 0x002f280000300800 */
[----:B------:R-:W-:Y:S04]  /*fe2a0*/  STL [R1+0x4528], R37 ;  /* 0x0045282501007387 */ /* 0x000fe80000100800 */
[----:B------:R-:W4:Y:S01]  /*fe2b0*/  LDL.LU R64, [R1+0x4560] ;  /* 0x0045600001407983 */ /* 0x000f220000300800 */
[----:B--2---:R-:W-:-:S05]  /*fe2c0*/  IADD3.X R29, PT, PT, R29, UR4, RZ, P2, !PT ;  /* 0x000000041d1d7c10 */ /* 0x004fca00097fe4ff */
[----:B------:R1:W-:Y:S04]  /*fe2d0*/  STL [R1+0x4504], R29 ;  /* 0x0045041d01007387 */ /* 0x0003e80000100800 */
[----:B-1----:R-:W2:Y:S01]  /*fe2e0*/  LDL.LU R29, [R1+0x4544] ;  /* 0x00454400011d7983 */ /* 0x002ea20000300800 */
[----:B---3--:R-:W-:-:S03]  /*fe2f0*/  IADD3 R28, P2, PT, R28, UR13, RZ ;  /* 0x0000000d1c1c7c10 */ /* 0x008fc6000ff5e0ff */
[----:B------:R-:W-:Y:S04]  /*fe300*/  STL [R1+0x4530], R36 ;  /* 0x0045302401007387 */ /* 0x000fe80000100800 */
[----:B------:R1:W-:Y:S01]  /*fe310*/  STL [R1+0x4538], R28 ;  /* 0x0045381c01007387 */ /* 0x0003e20000100800 */
[----:B----4-:R-:W-:-:S03]  /*fe320*/  IADD3.X R35, PT, PT, R35, UR4, RZ, P3, !PT ;  /* 0x0000000423237c10 */ /* 0x010fc60009ffe4ff */
[----:B-1----:R-:W3:Y:S04]  /*fe330*/  LDL.LU R28, [R1+0x454c] ;  /* 0x00454c00011c7983 */ /* 0x002ee80000300800 */
[----:B------:R-:W4:Y:S04]  /*fe340*/  LDL.LU R62, [R1+0x4568] ;  /* 0x00456800013e7983 */ /* 0x000f280000300800 */
[----:B------:R-:W3:Y:S04]  /*fe350*/  LDL.LU R60, [R1+0x4570] ;  /* 0x00457000013c7983 */ /* 0x000ee80000300800 */
[----:B------:R-:W3:Y:S01]  /*fe360*/  LDL.LU R58, [R1+0x4578] ;  /* 0x00457800013a7983 */ /* 0x000ee20000300800 */
[----:B------:R-:W-:-:S05]  /*fe370*/  IADD3 R26, P3, PT, R26, UR13, RZ ;  /* 0x0000000d1a1a7c10 */ /* 0x000fca000ff7e0ff */
[----:B------:R1:W-:Y:S04]  /*fe380*/  STL [R1+0x4540], R26 ;  /* 0x0045401a01007387 */ /* 0x0003e80000100800 */
[----:B-1----:R-:W3:Y:S01]  /*fe390*/  LDL.LU R26, [R1+0x4580] ;  /* 0x00458000011a7983 */ /* 0x002ee20000300800 */
[----:B------:R-:W-:-:S03]  /*fe3a0*/  IADD3.X R25, PT, PT, R25, UR4, RZ, P4, !PT ;  /* 0x0000000419197c10 */ /* 0x000fc6000a7fe4ff */
[----:B------:R-:W-:Y:S01]  /*fe3b0*/  STL [R1+0x450c], R35 ;  /* 0x00450c2301007387 */ /* 0x000fe20000100800 */
[----:B------:R-:W-:Y:S02]  /*fe3c0*/  IADD3 R34, P4, PT, R34, UR13, RZ ;  /* 0x0000000d22227c10 */ /* 0x000fe4000ff9e0ff */
[----:B------:R-:W-:Y:S01]  /*fe3d0*/  IADD3.X R33, PT, PT, R33, UR4, RZ, P5, !PT ;  /* 0x0000000421217c10 */ /* 0x000fe2000affe4ff */
[----:B------:R1:W-:Y:S04]  /*fe3e0*/  STL [R1+0x4514], R25 ;  /* 0x0045141901007387 */ /* 0x0003e80000100800 */
[----:B-1----:R-:W3:Y:S01]  /*fe3f0*/  LDL.LU R25, [R1+0x4554] ;  /* 0x0045540001197983 */ /* 0x002ee20000300800 */
[----:B------:R-:W-:-:S05]  /*fe400*/  IADD3 R27, P5, PT, R27, UR13, RZ ;  /* 0x0000000d1b1b7c10 */ /* 0x000fca000ffbe0ff */
[----:B------:R1:W-:Y:S04]  /*fe410*/  STL [R1+0x4550], R27 ;  /* 0x0045501b01007387 */ /* 0x0003e80000100800 */
[----:B------:R-:W-:Y:S04]  /*fe420*/  STL [R1+0x4548], R34 ;  /* 0x0045482201007387 */ /* 0x000fe80000100800 */
[----:B-1----:R-:W3:Y:S01]  /*fe430*/  LDL.LU R27, [R1+0x4588] ;  /* 0x00458800011b7983 */ /* 0x002ee20000300800 */
[----:B------:R-:W-:-:S03]  /*fe440*/  IADD3.X R24, PT, PT, R24, UR4, RZ, P6, !PT ;  /* 0x0000000418187c10 */ /* 0x000fc6000b7fe4ff */
[----:B------:R-:W-:Y:S01]  /*fe450*/  STL [R1+0x451c], R33 ;  /* 0x00451c2101007387 */ /* 0x000fe20000100800 */
[----:B------:R-:W-:-:S03]  /*fe460*/  IADD3 R32, P6, PT, R32, UR13, RZ ;  /* 0x0000000d20207c10 */ /* 0x000fc6000ffde0ff */
[----:B------:R1:W-:Y:S04]  /*fe470*/  STL [R1+0x4524], R24 ;  /* 0x0045241801007387 */ /* 0x0003e80000100800 */
[----:B-1----:R-:W3:Y:S01]  /*fe480*/  LDL.LU R24, [R1+0x4590] ;  /* 0x0045900001187983 */ /* 0x002ee20000300800 */
[----:B------:R-:W-:-:S05]  /*fe490*/  IADD3.X R23, PT, PT, R23, UR4, RZ, P1, !PT ;  /* 0x0000000417177c10 */ /* 0x000fca0008ffe4ff */
[----:B------:R1:W-:Y:S04]  /*fe4a0*/  STL [R1+0x452c], R23 ;  /* 0x00452c1701007387 */ /* 0x0003e80000100800 */
[----:B-1----:R-:W3:Y:S04]  /*fe4b0*/  LDL.LU R23, [R1+0x4598] ;  /* 0x0045980001177983 */ /* 0x002ee80000300800 */
[----:B------:R1:W-:Y:S04]  /*fe4c0*/  STL [R1+0x4558], R32 ;  /* 0x0045582001007387 */ /* 0x0003e80000100800 */
[----:B------:R-:W3:Y:S04]  /*fe4d0*/  LDL.LU R65, [R1+0x455c] ;  /* 0x00455c0001417983 */ /* 0x000ee80000300800 */
[----:B------:R-:W3:Y:S01]  /*fe4e0*/  LDL.LU R63, [R1+0x4564] ;  /* 0x00456400013f7983 */ /* 0x000ee20000300800 */
[----:B------:R-:W-:-:S03]  /*fe4f0*/  IADD3.X R31, PT, PT, R31, UR4, RZ, P2, !PT ;  /* 0x000000041f1f7c10 */ /* 0x000fc600097fe4ff */
[----:B------:R-:W3:Y:S04]  /*fe500*/  LDL.LU R61, [R1+0x456c] ;  /* 0x00456c00013d7983 */ /* 0x000ee80000300800 */
[----:B------:R1:W-:Y:S01]  /*fe510*/  STL [R1+0x4534], R31 ;  /* 0x0045341f01007387 */ /* 0x0003e20000100800 */
[----:B------:R-:W-:Y:S02]  /*fe520*/  IADD3.X R30, PT, PT, R30, UR4, RZ, P3, !PT ;  /* 0x000000041e1e7c10 */ /* 0x000fe40009ffe4ff */
[----:B------:R-:W-:-:S05]  /*fe530*/  IADD3 R64, P1, PT, R64, UR13, RZ ;  /* 0x0000000d40407c10 */ /* 0x000fca000ff3e0ff */
[----:B------:R-:W-:Y:S04]  /*fe540*/  STL [R1+0x4560], R64 ;  /* 0x0045604001007387 */ /* 0x000fe80000100800 */
[----:B------:R-:W3:Y:S04]  /*fe550*/  LDL.LU R59, [R1+0x4574] ;  /* 0x00457400013b7983 */ /* 0x000ee80000300800 */
[----:B------:R-:W3:Y:S04]  /*fe560*/  LDL.LU R33, [R1+0x45a0] ;  /* 0x0045a00001217983 */ /* 0x000ee80000300800 */
[----:B------:R2:W-:Y:S04]  /*fe570*/  STL [R1+0x453c], R30 ;  /* 0x00453c1e01007387 */ /* 0x0005e80000100800 */
[----:B-1----:R-:W3:Y:S01]  /*fe580*/  LDL.LU R32, [R1+0x45a8] ;  /* 0x0045a80001207983 */ /* 0x002ee20000300800 */
[----:B--2---:R-:W-:-:S02]  /*fe590*/  IADD3.X R29, PT, PT, R29, UR4, RZ, P4, !PT ;  /* 0x000000041d1d7c10 */ /* 0x004fc4000a7fe4ff */
[----:B----4-:R-:W-:Y:S02]  /*fe5a0*/  IADD3 R62, P2, PT, R62, UR13, RZ ;  /* 0x0000000d3e3e7c10 */ /* 0x010fe4000ff5e0ff */
[----:B---3--:R-:W-:Y:S02]  /*fe5b0*/  IADD3.X R28, PT, PT, R28, UR4, RZ, P5, !PT ;  /* 0x000000041c1c7c10 */ /* 0x008fe4000affe4ff */
[----:B------:R-:W-:Y:S01]  /*fe5c0*/  IADD3 R60, P3, PT, R60, UR13, RZ ;  /* 0x0000000d3c3c7c10 */ /* 0x000fe2000ff7e0ff */
[----:B------:R-:W-:Y:S04]  /*fe5d0*/  STL [R1+0x4568], R62 ;  /* 0x0045683e01007387 */ /* 0x000fe80000100800 */
[----:B------:R-:W-:Y:S04]  /*fe5e0*/  STL [R1+0x4544], R29 ;  /* 0x0045441d01007387 */ /* 0x000fe80000100800 */
[----:B------:R-:W2:Y:S04]  /*fe5f0*/  LDL.LU R31, [R1+0x457c] ;  /* 0x00457c00011f7983 */ /* 0x000ea80000300800 */
[----:B------:R-:W3:Y:S04]  /*fe600*/  LDL.LU R30, [R1+0x45b0] ;  /* 0x0045b000011e7983 */ /* 0x000ee80000300800 */
[----:B------:R-:W-:Y:S01]  /*fe610*/  STL [R1+0x4570], R60 ;  /* 0x0045703c01007387 */ /* 0x000fe20000100800 */
[----:B------:R-:W-:-:S03]  /*fe620*/  IADD3 R26, P5, PT, R26, UR13, RZ ;  /* 0x0000000d1a1a7c10 */ /* 0x000fc6000ffbe0ff */
[----:B------:R-:W-:Y:S04]  /*fe630*/  STL [R1+0x454c], R28 ;  /* 0x00454c1c01007387 */ /* 0x000fe80000100800 */
[----:B------:R1:W-:Y:S01]  /*fe640*/  STL [R1+0x4580], R26 ;  /* 0x0045801a01007387 */ /* 0x0003e20000100800 */
[----:B------:R-:W-:-:S03]  /*fe650*/  IADD3 R58, P4, PT, R58, UR13, RZ ;  /* 0x0000000d3a3a7c10 */ /* 0x000fc6000ff9e0ff */
[----:B-1----:R-:W4:Y:S04]  /*fe660*/  LDL.LU R26, [R1+0x4584] ;  /* 0x00458400011a7983 */ /* 0x002f280000300800 */
[----:B------:R-:W4:Y:S01]  /*fe670*/  LDL.LU R29, [R1+0x45b8] ;  /* 0x0045b800011d7983 */ /* 0x000f220000300800 */
[----:B------:R-:W-:-:S05]  /*fe680*/  IADD3.X R25, PT, PT, R25, UR4, RZ, P6, !PT ;  /* 0x0000000419197c10 */ /* 0x000fca000b7fe4ff */
[----:B------:R1:W-:Y:S04]  /*fe690*/  STL [R1+0x4554], R25 ;  /* 0x0045541901007387 */ /* 0x0003e80000100800 */
[----:B-1----:R-:W4:Y:S04]  /*fe6a0*/  LDL.LU R25, [R1+0x458c] ;  /* 0x00458c0001197983 */ /* 0x002f280000300800 */
[----:B------:R-:W-:Y:S04]  /*fe6b0*/  STL [R1+0x4578], R58 ;  /* 0x0045783a01007387 */ /* 0x000fe80000100800 */
[----:B------:R-:W4:Y:S01]  /*fe6c0*/  LDL.LU R28, [R1+0x45c0] ;  /* 0x0045c000011c7983 */ /* 0x000f220000300800 */
[----:B------:R-:W-:-:S05]  /*fe6d0*/  IADD3 R27, P6, PT, R27, UR13, RZ ;  /* 0x0000000d1b1b7c10 */ /* 0x000fca000ffde0ff */
[----:B------:R1:W-:Y:S01]  /*fe6e0*/  STL [R1+0x4588], R27 ;  /* 0x0045881b01007387 */ /* 0x0003e20000100800 */
[----:B------:R-:W-:Y:S02]  /*fe6f0*/  IADD3.X R65, PT, PT, R65, UR4, RZ, P1, !PT ;  /* 0x0000000441417c10 */ /* 0x000fe40008ffe4ff */
[----:B------:R-:W-:Y:S02]  /*fe700*/  IADD3 R24, P1, PT, R24, UR13, RZ ;  /* 0x0000000d18187c10 */ /* 0x000fe4000ff3e0ff */
[----:B------:R-:W-:Y:S02]  /*fe710*/  IADD3.X R63, PT, PT, R63, UR4, RZ, P2, !PT ;  /* 0x000000043f3f7c10 */ /* 0x000fe400097fe4ff */
[----:B------:R-:W-:Y:S01]  /*fe720*/  IADD3 R23, P2, PT, R23, UR13, RZ ;  /* 0x0000000d17177c10 */ /* 0x000fe2000ff5e0ff */
[----:B------:R1:W-:Y:S04]  /*fe730*/  STL [R1+0x4590], R24 ;  /* 0x0045901801007387 */ /* 0x0003e80000100800 */
[----:B-1----:R-:W4:Y:S04]  /*fe740*/  LDL.LU R27, [R1+0x4594] ;  /* 0x00459400011b7983 */ /* 0x002f280000300800 */
[----:B------:R-:W4:Y:S04]  /*fe750*/  LDL.LU R39, [R1+0x45c8] ;  /* 0x0045c80001277983 */ /* 0x000f280000300800 */
[----:B------:R-:W4:Y:S04]  /*fe760*/  LDL.LU R24, [R1+0x459c] ;  /* 0x00459c0001187983 */ /* 0x000f280000300800 */
[----:B------:R1:W-:Y:S04]  /*fe770*/  STL [R1+0x4598], R23 ;  /* 0x0045981701007387 */ /* 0x0003e80000100800 */
[----:B------:R-:W4:Y:S04]  /*fe780*/  LDL.LU R38, [R1+0x45d0] ;  /* 0x0045d00001267983 */ /* 0x000f280000300800 */
[----:B------:R-:W4:Y:S04]  /*fe790*/  LDL.LU R37, [R1+0x45a4] ;  /* 0x0045a40001257983 */ /* 0x000f280000300800 */
[----:B------:R-:W4:Y:S04]  /*fe7a0*/  LDL.LU R36, [R1+0x45d8] ;  /* 0x0045d80001247983 */ /* 0x000f280000300800 */
[----:B------:R-:W4:Y:S04]  /*fe7b0*/  LDL.LU R35, [R1+0x45ac] ;  /* 0x0045ac0001237983 */ /* 0x000f280000300800 */
[----:B-1----:R-:W4:Y:S01]  /*fe7c0*/  LDL.LU R23, [R1+0x45e0] ;  /* 0x0045e00001177983 */ /* 0x002f220000300800 */
[----:B------:R-:W-:-:S02]  /*fe7d0*/  IADD3.X R61, PT, PT, R61, UR4, RZ, P3, !PT ;  /* 0x000000043d3d7c10 */ /* 0x000fc40009ffe4ff */
[----:B------:R-:W-:Y:S01]  /*fe7e0*/  IADD3 R33, P3, PT, R33, UR13, RZ ;  /* 0x0000000d21217c10 */ /* 0x000fe2000ff7e0ff */
[----:B------:R-:W-:Y:S01]  /*fe7f0*/  STL [R1+0x455c], R65 ;  /* 0x00455c4101007387 */ /* 0x000fe20000100800 */
[----:B------:R-:W-:Y:S02]  /*fe800*/  IADD3.X R59, PT, PT, R59, UR4, RZ, P4, !PT ;  /* 0x000000043b3b7c10 */ /* 0x000fe4000a7fe4ff */
[----:B------:R-:W-:Y:S01]  /*fe810*/  IADD3 R32, P4, PT, R32, UR13, RZ ;  /* 0x0000000d20207c10 */ /* 0x000fe2000ff9e0ff */
[----:B------:R-:W4:Y:S04]  /*fe820*/  LDL.LU R34, [R1+0x45b4] ;  /* 0x0045b40001227983 */ /* 0x000f280000300800 */
[----:B------:R-:W-:Y:S04]  /*fe830*/  STL [R1+0x4564], R63 ;  /* 0x0045643f01007387 */ /* 0x000fe80000100800 */
[----:B------:R-:W-:Y:S04]  /*fe840*/  STL [R1+0x45a0], R33 ;  /* 0x0045a02101007387 */ /* 0x000fe80000100800 */
[----:B------:R-:W-:Y:S04]  /*fe850*/  STL [R1+0x456c], R61 ;  /* 0x00456c3d01007387 */ /* 0x000fe80000100800 */
[----:B------:R-:W-:Y:S01]  /*fe860*/  STL [R1+0x45a8], R32 ;  /* 0x0045a82001007387 */ /* 0x000fe20000100800 */
[----:B--2---:R-:W-:-:S02]  /*fe870*/  IADD3.X R31, PT, PT, R31, UR4, RZ, P5, !PT ;  /* 0x000000041f1f7c10 */ /* 0x004fc4000affe4ff */
[----:B---3--:R-:W-:-:S05]  /*fe880*/  IADD3 R30, P5, PT, R30, UR13, RZ ;  /* 0x0000000d1e1e7c10 */ /* 0x008fca000ffbe0ff */
[----:B------:R1:W-:Y:S04]  /*fe890*/  STL [R1+0x45b0], R30 ;  /* 0x0045b01e01007387 */ /* 0x0003e80000100800 */
[----:B-1----:R-:W2:Y:S04]  /*fe8a0*/  LDL.LU R30, [R1+0x45e8] ;  /* 0x0045e800011e7983 */ /* 0x002ea80000300800 */
[----:B------:R-:W-:Y:S01]  /*fe8b0*/  STL [R1+0x457c], R31 ;  /* 0x00457c1f01007387 */ /* 0x000fe20000100800 */
[----:B----4-:R-:W-:-:S03]  /*fe8c0*/  IADD3.X R26, PT, PT, R26, UR4, RZ, P6, !PT ;  /* 0x000000041a1a7c10 */ /* 0x010fc6000b7fe4ff */
[----:B------:R-:W-:Y:S01]  /*fe8d0*/  STL [R1+0x4574], R59 ;  /* 0x0045743b01007387 */ /* 0x000fe20000100800 */
[----:B------:R-:W-:-:S03]  /*fe8e0*/  IADD3 R29, P6, PT, R29, UR13, RZ ;  /* 0x0000000d1d1d7c10 */ /* 0x000fc6000ffde0ff */
[----:B------:R1:W-:Y:S04]  /*fe8f0*/  STL [R1+0x4584], R26 ;  /* 0x0045841a01007387 */ /* 0x0003e80000100800 */
[----:B-1----:R-:W3:Y:S04]  /*fe900*/  LDL.LU R26, [R1+0x45bc] ;  /* 0x0045bc00011a7983 */ /* 0x002ee80000300800 */
[----:B------:R1:W-:Y:S01]  /*fe910*/  STL [R1+0x45b8], R29 ;  /* 0x0045b81d01007387 */ /* 0x0003e20000100800 */
[----:B------:R-:W-:-:S03]  /*fe920*/  IADD3.X R25, PT, PT, R25, UR4, RZ, P1, !PT ;  /* 0x0000000419197c10 */ /* 0x000fc60008ffe4ff */
[----:B-1----:R-:W4:Y:S01]  /*fe930*/  LDL.LU R29, [R1+0x45f0] ;  /* 0x0045f000011d7983 */ /* 0x002f220000300800 */
[----:B------:R-:W-:-:S03]  /*fe940*/  IADD3 R28, P1, PT, R28, UR13, RZ ;  /* 0x0000000d1c1c7c10 */ /* 0x000fc6000ff3e0ff */
[----:B------:R-:W4:Y:S04]  /*fe950*/  LDL.LU R33, [R1+0x45c4] ;  /* 0x0045c40001217983 */ /* 0x000f280000300800 */
[----:B------:R-:W4:Y:S04]  /*fe960*/  LDL.LU R32, [R1+0x45f8] ;  /* 0x0045f80001207983 */ /* 0x000f280000300800 */
[----:B------:R-:W4:Y:S04]  /*fe970*/  LDL.LU R31, [R1+0x45cc] ;  /* 0x0045cc00011f7983 */ /* 0x000f280000300800 */
[----:B------:R1:W-:Y:S04]  /*fe980*/  STL [R1+0x458c], R25 ;  /* 0x00458c1901007387 */ /* 0x0003e80000100800 */
[----:B-1----:R-:W4:Y:S04]  /*fe990*/  LDL.LU R25, [R1+0x4600] ;  /* 0x0046000001197983 */ /* 0x002f280000300800 */
[----:B------:R1:W-:Y:S04]  /*fe9a0*/  STL [R1+0x45c0], R28 ;  /* 0x0045c01c01007387 */ /* 0x0003e80000100800 */
[----:B-1----:R-:W4:Y:S01]  /*fe9b0*/  LDL.LU R28, [R1+0x45d4] ;  /* 0x0045d400011c7983 */ /* 0x002f220000300800 */
[----:B------:R-:W-:-:S02]  /*fe9c0*/  IADD3.X R27, PT, PT, R27, UR4, RZ, P2, !PT ;  /* 0x000000041b1b7c10 */ /* 0x000fc400097fe4ff */
[----:B------:R-:W-:-:S03]  /*fe9d0*/  IADD3 R39, P2, PT, R39, UR13, RZ ;  /* 0x0000000d27277c10 */ /* 0x000fc6000ff5e0ff */
[----:B------:R1:W-:Y:S01]  /*fe9e0*/  STL [R1+0x4594], R27 ;  /* 0x0045941b01007387 */ /* 0x0003e20000100800 */
[----:B------:R-:W-:-:S03]  /*fe9f0*/  IADD3.X R24, PT, PT, R24, UR4, RZ, P3, !PT ;  /* 0x0000000418187c10 */ /* 0x000fc60009ffe4ff */
[----:B-1----:R-:W4:Y:S01]  /*fea00*/  LDL.LU R27, [R1+0x4608] ;  /* 0x00460800011b7983 */ /* 0x002f220000300800 */
[----:B------:R-:W-:-:S03]  /*fea10*/  IADD3 R38, P3, PT, R38, UR13, RZ ;  /* 0x0000000d26267c10 */ /* 0x000fc6000ff7e0ff */
[----:B------:R1:W-:Y:S01]  /*fea20*/  STL [R1+0x459c], R24 ;  /* 0x00459c1801007387 */ /* 0x0003e20000100800 */
[----:B------:R-:W-:Y:S02]  /*fea30*/  IADD3.X R37, PT, PT, R37, UR4, RZ, P4, !PT ;  /* 0x0000000425257c10 */ /* 0x000fe4000a7fe4ff */
[----:B------:R-:W-:Y:S02]  /*fea40*/  IADD3 R36, P4, PT, R36, UR13, RZ ;  /* 0x0000000d24247c10 */ /* 0x000fe4000ff9e0ff */
[----:B------:R-:W-:Y:S01]  /*fea50*/  IADD3.X R35, PT, PT, R35, UR4, RZ, P5, !PT ;  /* 0x0000000423237c10 */ /* 0x000fe2000affe4ff */
[----:B-1----:R-:W4:Y:S01]  /*fea60*/  LDL.LU R24, [R1+0x45dc] ;  /* 0x0045dc0001187983 */ /* 0x002f220000300800 */
[----:B------:R-:W-:-:S03]  /*fea70*/  IADD3 R23, P5, PT, R23, UR13, RZ ;  /* 0x0000000d17177c10 */ /* 0x000fc6000ffbe0ff */
[----:B------:R-:W-:Y:S04]  /*fea80*/  STL [R1+0x45c8], R39 ;  /* 0x0045c82701007387 */ /* 0x000fe80000100800 */
[----:B------:R-:W-:Y:S04]  /*fea90*/  STL [R1+0x45d0], R38 ;  /* 0x0045d02601007387 */ /* 0x000fe80000100800 */
[----:B------:R-:W-:Y:S04]  /*feaa0*/  STL [R1+0x45a4], R37 ;  /* 0x0045a42501007387 */ /* 0x000fe80000100800 */
[----:B------:R-:W4:Y:S04]  /*feab0*/  LDL.LU R42, [R1+0x4610] ;  /* 0x00461000012a7983 */ /* 0x000f280000300800 */
[----:B------:R-:W-:Y:S04]  /*feac0*/  STL [R1+0x45d8], R36 ;  /* 0x0045d82401007387 */ /* 0x000fe80000100800 */
[----:B------:R1:W-:Y:S04]  /*fead0*/  STL [R1+0x45e0], R23 ;  /* 0x0045e01701007387 */ /* 0x0003e80000100800 */
[----:B------:R-:W-:Y:S04]  /*feae0*/  STL [R1+0x45ac], R35 ;  /* 0x0045ac2301007387 */ /* 0x000fe80000100800 */
[----:B-1----:R-:W4:Y:S01]  /*feaf0*/  LDL.LU R23, [R1+0x45e4] ;  /* 0x0045e40001177983 */ /* 0x002f220000300800 */
[----:B------:R-:W-:-:S03]  /*feb00*/  IADD3.X R34, PT, PT, R34, UR4, RZ, P6, !PT ;  /* 0x0000000422227c10 */ /* 0x000fc6000b7fe4ff */
[----:B------:R-:W4:Y:S04]  /*feb10*/  LDL.LU R41, [R1+0x4618] ;  /* 0x0046180001297983 */ /* 0x000f280000300800 */
[----:B------:R-:W4:Y:S04]  /*feb20*/  LDL.LU R40, [R1+0x45ec] ;  /* 0x0045ec0001287983 */ /* 0x000f280000300800 */
[----:B------:R-:W4:Y:S04]  /*feb30*/  LDL.LU R39, [R1+0x4620] ;  /* 0x0046200001277983 */ /* 0x000f280000300800 */
[----:B------:R-:W-:Y:S04]  /*feb40*/  STL [R1+0x45b4], R34 ;  /* 0x0045b42201007387 */ /* 0x000fe80000100800 */
[----:B------:R-:W4:Y:S04]  /*feb50*/  LDL.LU R38, [R1+0x45f4] ;  /* 0x0045f40001267983 */ /* 0x000f280000300800 */
        /* <DEDUP_REMOVED lines=14> */
[----:B------:R-:W-:Y:S01]  /*fec40*/  STL [R1+0x45c4], R33 ;  /* 0x0045c42101007387 */ /* 0x000fe20000100800 */
[----:B------:R-:W-:-:S05]  /*fec50*/  IADD3 R25, P3, PT, R25, UR13, RZ ;  /* 0x0000000d19197c10 */ /* 0x000fca000ff7e0ff */
[----:B------:R1:W-:Y:S04]  /*fec60*/  STL [R1+0x4600], R25 ;  /* 0x0046001901007387 */ /* 0x0003e80000100800 */
[----:B------:R-:W-:Y:S01]  /*fec70*/  STL [R1+0x45f8], R32 ;  /* 0x0045f82001007387 */ /* 0x000fe20000100800 */
[----:B------:R-:W-:-:S03]  /*fec80*/  IADD3.X R28, PT, PT, R28, UR4, RZ, P4, !PT ;  /* 0x000000041c1c7c10 */ /* 0x000fc6000a7fe4ff */
[----:B-1----:R-:W4:Y:S04]  /*fec90*/  LDL.LU R25, [R1+0x460c] ;  /* 0x00460c0001197983 */ /* 0x002f280000300800 */
[----:B------:R-:W-:Y:S04]  /*feca0*/  STL [R1+0x45cc], R31 ;  /* 0x0045cc1f01007387 */ /* 0x000fe80000100800 */
        /* <DEDUP_REMOVED lines=12> */
[----:B-1----:R-:W4:Y:S01]  /*fed70*/  LDL.LU R24, [R1+0x462c] ;  /* 0x00462c0001187983 */ /* 0x002f220000300800 */
[----:B------:R-:W-:-:S05]  /*fed80*/  IADD3.X R23, PT, PT, R23, UR4, RZ, P6, !PT ;  /* 0x0000000417177c10 */ /* 0x000fca000b7fe4ff */
[----:B------:R1:W-:Y:S04]  /*fed90*/  STL [R1+0x45e4], R23 ;  /* 0x0045e41701007387 */ /* 0x0003e80000100800 */
[----:B-1----:R-:W4:Y:S01]  /*feda0*/  LDL.LU R23, [R1+0x4634] ;  /* 0x0046340001177983 */ /* 0x002f220000300800 */
[----:B------:R-:W-:Y:S02]  /*fedb0*/  IADD3 R42, P5, PT, R42, UR13, RZ ;  /* 0x0000000d2a2a7c10 */ /* 0x000fe4000ffbe0ff */
[----:B------:R-:W-:Y:S02]  /*fedc0*/  IADD3 R41, P6, PT, R41, UR13, RZ ;  /* 0x0000000d29297c10 */ /* 0x000fe4000ffde0ff */
        /* <DEDUP_REMOVED lines=21> */
[----:B-1----:R-:W4:Y:S04]  /*fef20*/  LDL.LU R29, [R1+0x464c] ;  /* 0x00464c00011d7983 */ /* 0x002f280000300800 */
[----:B------:R-:W4:Y:S04]  /*fef30*/  LDL.LU R54, [R1+0x4668] ;  /* 0x0046680001367983 */ /* 0x000f280000300800 */
[----:B------:R-:W4:Y:S01]  /*fef40*/  LDL.LU R52, [R1+0x4670] ;  /* 0x0046700001347983 */ /* 0x000f220000300800 */
[----:B------:R-:W-:-:S03]  /*fef50*/  IADD3.X R25, PT, PT, R25, UR4, RZ, P5, !PT ;  /* 0x0000000419197c10 */ /* 0x000fc6000affe4ff */
[----:B------:R-:W4:Y:S04]  /*fef60*/  LDL.LU R50, [R1+0x4678] ;  /* 0x0046780001327983 */ /* 0x000f280000300800 */
        /* <DEDUP_REMOVED lines=17> */
[----:B------:R1:W-:Y:S04]  /*ff080*/  STL [R1+0x462c], R24 ;  /* 0x00462c1801007387 */ /* 0x0003e80000100800 */
[----:B------:R-:W-:Y:S04]  /*ff090*/  STL [R1+0x4624], R32 ;  /* 0x0046242001007387 */ /* 0x000fe80000100800 */
[----:B-1----:R-:W4:Y:S04]  /*ff0a0*/  LDL.LU R24, [R1+0x4690] ;  /* 0x0046900001187983 */ /* 0x002f280000300800 */
[----:B------:R-:W-:Y:S01]  /*ff0b0*/  STL [R1+0x4658], R31 ;  /* 0x0046581f01007387 */ /* 0x000fe20000100800 */
[----:B------:R-:W-:-:S03]  /*ff0c0*/  IADD3.X R23, PT, PT, R23, UR4, RZ, P4, !PT ;  /* 0x0000000417177c10 */ /* 0x000fc6000a7fe4ff */
[----:B------:R-:W4:Y:S04]  /*ff0d0*/  LDL.LU R34, [R1+0x4698] ;  /* 0x0046980001227983 */ /* 0x000f280000300800 */
[----:B------:R1:W-:Y:S04]  /*ff0e0*/  STL [R1+0x4634], R23 ;  /* 0x0046341701007387 */ /* 0x0003e80000100800 */
[----:B-1----:R-:W4:Y:S04]  /*ff0f0*/  LDL.LU R23, [R1+0x46a0] ;  /* 0x0046a00001177983 */ /* 0x002f280000300800 */
[----:B------:R-:W4:Y:S04]  /*ff100*/  LDL.LU R57, [R1+0x465c] ;  /* 0x00465c0001397983 */ /* 0x000f280000300800 */
[----:B------:R-:W4:Y:S01]  /*ff110*/  LDL.LU R55, [R1+0x4664] ;  /* 0x0046640001377983 */ /* 0x000f220000300800 */
[----:B------:R-:W-:-:S03]  /*ff120*/  IADD3 R56, P3, PT, R56, UR13, RZ ;  /* 0x0000000d38387c10 */ /* 0x000fc6000ff7e0ff */
[----:B------:R-:W4:Y:S04]  /*ff130*/  LDL.LU R53, [R1+0x466c] ;  /* 0x00466c0001357983 */ /* 0x000f280000300800 */
[----:B------:R-:W-:Y:S04]  /*ff140*/  STL [R1+0x4660], R56 ;  /* 0x0046603801007387 */ /* 0x000fe80000100800 */
[----:B------:R-:W4:Y:S01]  /*ff150*/  LDL.LU R51, [R1+0x4674] ;  /* 0x0046740001337983 */ /* 0x000f220000300800 */
[----:B--2---:R-:W-:Y:S02]  /*ff160*/  IADD3.X R30, PT, PT, R30, UR4, RZ, P5, !PT ;  /* 0x000000041e1e7c10 */ /* 0x004fe4000affe4ff */
[----:B---3--:R-:W-:-:S05]  /*ff170*/  IADD3.X R26, PT, PT, R26, UR4, RZ, P6, !PT ;  /* 0x000000041a1a7c10 */ /* 0x008fca000b7fe4ff */
[----:B------:R1:W-:Y:S04]  /*ff180*/  STL [R1+0x4644], R26 ;  /* 0x0046441a01007387 */ /* 0x0003e80000100800 */
[----:B------:R-:W-:Y:S01]  /*ff190*/  STL [R1+0x463c], R30 ;  /* 0x00463c1e01007387 */ /* 0x000fe20000100800 */
[----:B----4-:R-:W-:-:S03]  /*ff1a0*/  IADD3.X R29, PT, PT, R29, UR4, RZ, P1, !PT ;  /* 0x000000041d1d7c10 */ /* 0x010fc60008ffe4ff */
[----:B-1----:R-:W2:Y:S01]  /*ff1b0*/  LDL.LU R26, [R1+0x46a8] ;  /* 0x0046a800011a7983 */ /* 0x002ea20000300800 */
[----:B------:R-:W-:Y:S02]  /*ff1c0*/  IADD3 R54, P4, PT, R54, UR13, RZ ;  /* 0x0000000d36367c10 */ /* 0x000fe4000ff9e0ff */
[----:B------:R-:W-:-:S03]  /*ff1d0*/  IADD3 R52, P5, PT, R52, UR13, RZ ;  /* 0x0000000d34347c10 */ /* 0x000fc6000ffbe0ff */
[----:B------:R-:W-:Y:S01]  /*ff1e0*/  STL [R1+0x4668], R54 ;  /* 0x0046683601007387 */ /* 0x000fe20000100800 */
[----:B------:R-:W-:-:S03]  /*ff1f0*/  IADD3 R50, P6, PT, R50, UR13, RZ ;  /* 0x0000000d32327c10 */ /* 0x000fc6000ffde0ff */
[----:B------:R1:W-:Y:S04]  /*ff200*/  STL [R1+0x464c], R29 ;  /* 0x00464c1d01007387 */ /* 0x0003e80000100800 */
[----:B-1----:R-:W3:Y:S01]  /*ff210*/  LDL.LU R29, [R1+0x467c] ;  /* 0x00467c00011d7983 */ /* 0x002ee20000300800 */
[----:B------:R-:W-:-:S03]  /*ff220*/  IADD3 R25, P1, PT, R25, UR13, RZ ;  /* 0x0000000d19197c10 */ /* 0x000fc6000ff3e0ff */
[----:B------:R-:W-:Y:S04]  /*ff230*/  STL [R1+0x4670], R52 ;  /* 0x0046703401007387 */ /* 0x000fe80000100800 */
[----:B------:R1:W-:Y:S04]  /*ff240*/  STL [R1+0x4680], R25 ;  /* 0x0046801901007387 */ /* 0x0003e80000100800 */
[----:B-1----:R-:W4:Y:S01]  /*ff250*/  LDL.LU R25, [R1+0x46b0] ;  /* 0x0046b00001197983 */ /* 0x002f220000300800 */
[----:B------:R-:W-:-:S03]  /*ff260*/  IADD3.X R28, PT, PT, R28, UR4, RZ, P2, !PT ;  /* 0x000000041c1c7c10 */ /* 0x000fc600097fe4ff */
[----:B------:R-:W4:Y:S04]  /*ff270*/  LDL.LU R30, [R1+0x4684] ;  /* 0x00468400011e7983 */ /* 0x000f280000300800 */
[----:B------:R-:W-:Y:S04]  /*ff280*/  STL [R1+0x4678], R50 ;  /* 0x0046783201007387 */ /* 0x000fe80000100800 */
[----:B------:R1:W-:Y:S04]  /*ff290*/  STL [R1+0x4654], R28 ;  /* 0x0046541c01007387 */ /* 0x0003e80000100800 */
[----:B------:R-:W4:Y:S04]  /*ff2a0*/  LDL.LU R33, [R1+0x46b8] ;  /* 0x0046b80001217983 */ /* 0x000f280000300800 */
[----:B------:R-:W4:Y:S04]  /*ff2b0*/  LDL.LU R32, [R1+0x468c] ;  /* 0x00468c0001207983 */ /* 0x000f280000300800 */
[----:B-1----:R-:W4:Y:S01]  /*ff2c0*/  LDL.LU R28, [R1+0x46c0] ;  /* 0x0046c000011c7983 */ /* 0x002f220000300800 */
[----:B------:R-:W-:-:S05]  /*ff2d0*/  IADD3 R27, P2, PT, R27, UR13, RZ ;  /* 0x0000000d1b1b7c10 */ /* 0x000fca000ff5e0ff */
[----:B------:R1:W-:Y:S04]  /*ff2e0*/  STL [R1+0x4688], R27 ;  /* 0x0046881b01007387 */ /* 0x0003e80000100800 */
[----:B------:R-:W4:Y:S04]  /*ff2f0*/  LDL.LU R31, [R1+0x4694] ;  /* 0x00469400011f7983 */ /* 0x000f280000300800 */
[----:B-1----:R-:W4:Y:S01]  /*ff300*/  LDL.LU R27, [R1+0x46c8] ;  /* 0x0046c800011b7983 */ /* 0x002f220000300800 */
[----:B------:R-:W-:Y:S02]  /*ff310*/  IADD3.X R57, PT, PT, R57, UR4, RZ, P3, !PT ;  /* 0x0000000439397c10 */ /* 0x000fe40009ffe4ff */
        /* <DEDUP_REMOVED lines=10> */
[----:B------:R-:W4:Y:S04]  /*ff3c0*/  LDL.LU R39, [R1+0x46d0] ;  /* 0x0046d00001277983 */ /* 0x000f280000300800 */
[----:B------:R-:W4:Y:S04]  /*ff3d0*/  LDL.LU R38, [R1+0x46a4] ;  /* 0x0046a40001267983 */ /* 0x000f280000300800 */
[----:B------:R-:W4:Y:S04]  /*ff3e0*/  LDL.LU R37, [R1+0x46d8] ;  /* 0x0046d80001257983 */ /* 0x000f280000300800 */
[----:B------:R1:W-:Y:S04]  /*ff3f0*/  STL [R1+0x46a0], R23 ;  /* 0x0046a01701007387 */ /* 0x0003e80000100800 */
[----:B------:R-:W4:Y:S04]  /*ff400*/  LDL.LU R36, [R1+0x46ac] ;  /* 0x0046ac0001247983 */ /* 0x000f280000300800 */
[----:B------:R-:W4:Y:S04]  /*ff410*/  LDL.LU R35, [R1+0x46e0] ;  /* 0x0046e00001237983 */ /* 0x000f280000300800 */
[----:B-1----:R-:W4:Y:S04]  /*ff420*/  LDL.LU R23, [R1+0x46b4] ;  /* 0x0046b40001177983 */ /* 0x002f280000300800 */
[----:B------:R-:W-:Y:S01]  /*ff430*/  STL [R1+0x4664], R55 ;  /* 0x0046643701007387 */ /* 0x000fe20000100800 */
[----:B--2---:R-:W-:-:S05]  /*ff440*/  IADD3 R26, P6, PT, R26, UR13, RZ ;  /* 0x0000000d1a1a7c10 */ /* 0x004fca000ffde0ff */
[----:B------:R1:W-:Y:S04]  /*ff450*/  STL [R1+0x46a8], R26 ;  /* 0x0046a81a01007387 */ /* 0x0003e80000100800 */
[----:B-1----:R-:W2:Y:S01]  /*ff460*/  LDL.LU R26, [R1+0x46e8] ;  /* 0x0046e800011a7983 */ /* 0x002ea20000300800 */
[----:B---3--:R-:W-:-:S03]  /*ff470*/  IADD3.X R29, PT, PT, R29, UR4, RZ, P1, !PT ;  /* 0x000000041d1d7c10 */ /* 0x008fc60008ffe4ff */
[----:B------:R-:W-:Y:S04]  /*ff480*/  STL [R1+0x466c], R53 ;  /* 0x00466c3501007387 */ /* 0x000fe80000100800 */
[----:B------:R1:W-:Y:S04]  /*ff490*/  STL [R1+0x467c], R29 ;  /* 0x00467c1d01007387 */ /* 0x0003e80000100800 */
[----:B-1----:R-:W3:Y:S01]  /*ff4a0*/  LDL.LU R29, [R1+0x46bc] ;  /* 0x0046bc00011d7983 */ /* 0x002ee20000300800 */
[----:B----4-:R-:W-:Y:S02]  /*ff4b0*/  IADD3 R25, P1, PT, R25, UR13, RZ ;  /* 0x0000000d19197c10 */ /* 0x010fe4000ff3e0ff */
[----:B------:R-:W-:-:S03]  /*ff4c0*/  IADD3.X R30, PT, PT, R30, UR4, RZ, P2, !PT ;  /* 0x000000041e1e7c10 */ /* 0x000fc600097fe4ff */
[----:B------:R1:W-:Y:S04]  /*ff4d0*/  STL [R1+0x46b0], R25 ;  /* 0x0046b01901007387 */ /* 0x0003e80000100800 */
[----:B-1----:R-:W4:Y:S01]  /*ff4e0*/  LDL.LU R25, [R1+0x46f0] ;  /* 0x0046f00001197983 */ /* 0x002f220000300800 */
[----:B------:R-:W-:Y:S02]  /*ff4f0*/  IADD3 R33, P2, PT, R33, UR13, RZ ;  /* 0x0000000d21217c10 */ /* 0x000fe4000ff5e0ff */
[----:B------:R-:W-:Y:S01]  /*ff500*/  IADD3.X R32, PT, PT, R32, UR4, RZ, P3, !PT ;  /* 0x0000000420207c10 */ /* 0x000fe20009ffe4ff */
[----:B------:R-:W-:Y:S01]  /*ff510*/  STL [R1+0x4674], R51 ;  /* 0x0046743301007387 */ /* 0x000fe20000100800 */
[----:B------:R-:W-:-:S03]  /*ff520*/  IADD3 R28, P3, PT, R28, UR13, RZ ;  /* 0x0000000d1c1c7c10 */ /* 0x000fc6000ff7e0ff */
[----:B------:R1:W-:Y:S04]  /*ff530*/  STL [R1+0x4684], R30 ;  /* 0x0046841e01007387 */ /* 0x0003e80000100800 */
[----:B-1----:R-:W4:Y:S04]  /*ff540*/  LDL.LU R30, [R1+0x46c4] ;  /* 0x0046c400011e7983 */ /* 0x002f280000300800 */
[----:B------:R1:W-:Y:S04]  /*ff550*/  STL [R1+0x46c0], R28 ;  /* 0x0046c01c01007387 */ /* 0x0003e80000100800 */
[----:B------:R-:W-:Y:S04]  /*ff560*/  STL [R1+0x46b8], R33 ;  /* 0x0046b82101007387 */ /* 0x000fe80000100800 */
[----:B-1----:R-:W4:Y:S04]  /*ff570*/  LDL.LU R28, [R1+0x46f8] ;  /* 0x0046f800011c7983 */ /* 0x002f280000300800 */
[----:B------:R-:W-:Y:S04]  /*ff580*/  STL [R1+0x468c], R32 ;  /* 0x00468c2001007387 */ /* 0x000fe80000100800 */
[----:B------:R-:W4:Y:S01]  /*ff590*/  LDL.LU R34, [R1+0x46cc] ;  /* 0x0046cc0001227983 */ /* 0x000f220000300800 */
[----:B------:R-:W-:-:S02]  /*ff5a0*/  IADD3.X R31, PT, PT, R31, UR4, RZ, P4, !PT ;  /* 0x000000041f1f7c10 */ /* 0x000fc4000a7fe4ff */
[----:B------:R-:W-:-:S05]  /*ff5b0*/  IADD3 R27, P4, PT, R27, UR13, RZ ;  /* 0x0000000d1b1b7c10 */ /* 0x000fca000ff9e0ff */
[----:B------:R1:W-:Y:S04]  /*ff5c0*/  STL [R1+0x46c8], R27 ;  /* 0x0046c81b01007387 */ /* 0x0003e80000100800 */
[----:B------:R1:W-:Y:S04]  /*ff5d0*/  STL [R1+0x4694], R31 ;  /* 0x0046941f01007387 */ /* 0x0003e80000100800 */
[----:B-1----:R-:W4:Y:S04]  /*ff5e0*/  LDL.LU R27, [R1+0x4700] ;  /* 0x00470000011b7983 */ /* 0x002f280000300800 */
[----:B------:R-:W4:Y:S04]  /*ff5f0*/  LDL.LU R33, [R1+0x46d4] ;  /* 0x0046d40001217983 */ /* 0x000f280000300800 */
[----:B------:R-:W4:Y:S04]  /*ff600*/  LDL.LU R32, [R1+0x4708] ;  /* 0x0047080001207983 */ /* 0x000f280000300800 */
[----:B------:R-:W4:Y:S01]  /*ff610*/  LDL.LU R31, [R1+0x46dc] ;  /* 0x0046dc00011f7983 */ /* 0x000f220000300800 */
[----:B------:R-:W-:-:S05]  /*ff620*/  IADD3.X R24, PT, PT, R24, UR4, RZ, P5, !PT ;  /* 0x0000000418187c10 */ /* 0x000fca000affe4ff */
[----:B------:R1:W-:Y:S04]  /*ff630*/  STL [R1+0x469c], R24 ;  /* 0x00469c1801007387 */ /* 0x0003e80000100800 */
[----:B-1----:R-:W4:Y:S01]  /*ff640*/  LDL.LU R24, [R1+0x4710] ;  /* 0x0047100001187983 */ /* 0x002f220000300800 */
[----:B------:R-:W-:Y:S02]  /*ff650*/  IADD3 R39, P5, PT, R39, UR13, RZ ;  /* 0x0000000d27277c10 */ /* 0x000fe4000ffbe0ff */
[----:B------:R-:W-:Y:S02]  /*ff660*/  IADD3.X R38, PT, PT, R38, UR4, RZ, P6, !PT ;  /* 0x0000000426267c10 */ /* 0x000fe4000b7fe4ff */
[----:B------:R-:W-:Y:S01]  /*ff670*/  IADD3 R37, P6, PT, R37, UR13, RZ ;  /* 0x0000000d25257c10 */ /* 0x000fe2000ffde0ff */
[----:B------:R-:W-:Y:S04]  /*ff680*/  STL [R1+0x46d0], R39 ;  /* 0x0046d02701007387 */ /* 0x000fe80000100800 */
[----:B------:R-:W-:Y:S01]  /*ff690*/  STL [R1+0x46a4], R38 ;  /* 0x0046a42601007387 */ /* 0x000fe20000100800 */
[----:B------:R-:W-:-:S03]  /*ff6a0*/  IADD3.X R36, PT, PT, R36, UR4, RZ, P1, !PT ;  /* 0x0000000424247c10 */ /* 0x000fc60008ffe4ff */
[----:B------:R-:W-:Y:S01]  /*ff6b0*/  STL [R1+0x46d8], R37 ;  /* 0x0046d82501007387 */ /* 0x000fe20000100800 */
[----:B------:R-:W-:Y:S02]  /*ff6c0*/  IADD3 R35, P1, PT, R35, UR13, RZ ;  /* 0x0000000d23237c10 */ /* 0x000fe4000ff3e0ff */
[----:B------:R-:W-:-:S05]  /*ff6d0*/  IADD3.X R23, PT, PT, R23, UR4, RZ, P2, !PT ;  /* 0x0000000417177c10 */ /* 0x000fca00097fe4ff */
[----:B------:R1:W-:Y:S04]  /*ff6e0*/  STL [R1+0x46b4], R23 ;  /* 0x0046b41701007387 */ /* 0x0003e80000100800 */
[----:B------:R-:W-:Y:S04]  /*ff6f0*/  STL [R1+0x46ac], R36 ;  /* 0x0046ac2401007387 */ /* 0x000fe80000100800 */
[----:B-1----:R-:W4:Y:S04]  /*ff700*/  LDL.LU R23, [R1+0x46e4] ;  /* 0x0046e40001177983 */ /* 0x002f280000300800 */
[----:B------:R-:W-:Y:S01]  /*ff710*/  STL [R1+0x46e0], R35 ;  /* 0x0046e02301007387 */ /* 0x000fe20000100800 */
[----:B--2---:R-:W-:-:S05]  /*ff720*/  IADD3 R26, P2, PT, R26, UR13, RZ ;  /* 0x0000000d1a1a7c10 */ /* 0x004fca000ff5e0ff */
[----:B------:R1:W-:Y:S04]  /*ff730*/  STL [R1+0x46e8], R26 ;  /* 0x0046e81a01007387 */ /* 0x0003e80000100800 */
[----:B-1----:R-:W2:Y:S01]  /*ff740*/  LDL.LU R26, [R1+0x4718] ;  /* 0x00471800011a7983 */ /* 0x002ea20000300800 */
[----:B---3--:R-:W-:-:S05]  /*ff750*/  IADD3.X R29, PT, PT, R29, UR4, RZ, P3, !PT ;  /* 0x000000041d1d7c10 */ /* 0x008fca0009ffe4ff */
[----:B------:R1:W-:Y:S04]  /*ff760*/  STL [R1+0x46bc], R29 ;  /* 0x0046bc1d01007387 */ /* 0x0003e80000100800 */
[----:B-1----:R-:W3:Y:S01]  /*ff770*/  LDL.LU R29, [R1+0x46ec] ;  /* 0x0046ec00011d7983 */ /* 0x002ee20000300800 */
[----:B----4-:R-:W-:-:S05]  /*ff780*/  IADD3 R25, P3, PT, R25, UR13, RZ ;  /* 0x0000000d19197c10 */ /* 0x010fca000ff7e0ff */
[----:B------:R1:W-:Y:S04]  /*ff790*/  STL [R1+0x46f0], R25 ;  /* 0x0046f01901007387 */ /* 0x0003e80000100800 */
[----:B-1----:R-:W4:Y:S04]  /*ff7a0*/  LDL.LU R25, [R1+0x4720] ;  /* 0x0047200001197983 */ /* 0x002f280000300800 */
[----:B------:R-:W4:Y:S01]  /*ff7b0*/  LDL.LU R38, [R1+0x46f4] ;  /* 0x0046f40001267983 */ /* 0x000f220000300800 */
[----:B------:R-:W-:-:S03]  /*ff7c0*/  IADD3.X R30, PT, PT, R30, UR4, RZ, P4, !PT ;  /* 0x000000041e1e7c10 */ /* 0x000fc6000a7fe4ff */
[----:B------:R-:W4:Y:S04]  /*ff7d0*/  LDL.LU R37, [R1+0x4728] ;  /* 0x0047280001257983 */ /* 0x000f280000300800 */
[----:B------:R-:W4:Y:S04]  /*ff7e0*/  LDL.LU R36, [R1+0x46fc] ;  /* 0x0046fc0001247983 */ /* 0x000f280000300800 */
[----:B------:R1:W-:Y:S01]  /*ff7f0*/  STL [R1+0x46c4], R30 ;  /* 0x0046c41e01007387 */ /* 0x0003e20000100800 */
[----:B------:R-:W-:-:S03]  /*ff800*/  IADD3 R28, P4, PT, R28, UR13, RZ ;  /* 0x0000000d1c1c7c10 */ /* 0x000fc6000ff9e0ff */
[----:B-1----:R-:W4:Y:S01]  /*ff810*/  LDL.LU R30, [R1+0x4730] ;  /* 0x00473000011e7983 */ /* 0x002f220000300800 */
        /* <DEDUP_REMOVED lines=9> */
[----:B------:R1:W-:Y:S04]  /*ff8b0*/  STL [R1+0x46cc], R34 ;  /* 0x0046cc2201007387 */ /* 0x0003e80000100800 */
[----:B------:R1:W-:Y:S04]  /*ff8c0*/  STL [R1+0x46d4], R33 ;  /* 0x0046d42101007387 */ /* 0x0003e80000100800 */
[----:B------:R-:W4:Y:S04]  /*ff8d0*/  LDL.LU R35, [R1+0x470c] ;  /* 0x00470c0001237983 */ /* 0x000f280000300800 */
[----:B------:R1:W-:Y:S04]  /*ff8e0*/  STL [R1+0x4708], R32 ;  /* 0x0047082001007387 */ /* 0x0003e80000100800 */
[----:B-1----:R-:W4:Y:S04]  /*ff8f0*/  LDL.LU R34, [R1+0x4740] ;  /* 0x0047400001227983 */ /* 0x002f280000300800 */
[----:B------:R1:W-:Y:S04]  /*ff900*/  STL [R1+0x46dc], R31 ;  /* 0x0046dc1f01007387 */ /* 0x0003e80000100800 */
[----:B------:R-:W4:Y:S01]  /*ff910*/  LDL.LU R33, [R1+0x4714] ;  /* 0x0047140001217983 */ /* 0x000f220000300800 */
[----:B------:R-:W-:-:S05]  /*ff920*/  IADD3 R24, P1, PT, R24, UR13, RZ ;  /* 0x0000000d18187c10 */ /* 0x000fca000ff3e0ff */
[----:B------:R1:W-:Y:S04]  /*ff930*/  STL [R1+0x4710], R24 ;  /* 0x0047101801007387 */ /* 0x0003e80000100800 */
[----:B------:R-:W4:Y:S04]  /*ff940*/  LDL.LU R32, [R1+0x4748] ;  /* 0x0047480001207983 */ /* 0x000f280000300800 */
[----:B-1----:R-:W4:Y:S04]  /*ff950*/  LDL.LU R31, [R1+0x471c] ;  /* 0x00471c00011f7983 */ /* 0x002f280000300800 */
[----:B------:R-:W4:Y:S01]  /*ff960*/  LDL.LU R24, [R1+0x4750] ;  /* 0x0047500001187983 */ /* 0x000f220000300800 */
[----:B------:R-:W-:-:S05]  /*ff970*/  IADD3.X R23, PT, PT, R23, UR4, RZ, P2, !PT ;  /* 0x0000000417177c10 */ /* 0x000fca00097fe4ff */
[----:B------:R1:W-:Y:S04]  /*ff980*/  STL [R1+0x46e4], R23 ;  /* 0x0046e41701007387 */ /* 0x0003e80000100800 */
[----:B-1----:R-:W4:Y:S01]  /*ff990*/  LDL.LU R23, [R1+0x4724] ;  /* 0x0047240001177983 */ /* 0x002f220000300800 */
[----:B--2---:R-:W-:-:S05]  /*ff9a0*/  IADD3 R26, P2, PT, R26, UR13, RZ ;  /* 0x0000000d1a1a7c10 */ /* 0x004fca000ff5e0ff */
[----:B------:R1:W-:Y:S04]  /*ff9b0*/  STL [R1+0x4718], R26 ;  /* 0x0047181a01007387 */ /* 0x0003e80000100800 */
[----:B-1----:R-:W2:Y:S01]  /*ff9c0*/  LDL.LU R26, [R1+0x4758] ;  /* 0x00475800011a7983 */ /* 0x002ea20000300800 */
[----:B---3--:R-:W-:-:S05]  /*ff9d0*/  IADD3.X R29, PT, PT, R29, UR4, RZ, P3, !PT ;  /* 0x000000041d1d7c10 */ /* 0x008fca0009ffe4ff */
[----:B------:R1:W-:Y:S04]  /*ff9e0*/  STL [R1+0x46ec], R29 ;  /* 0x0046ec1d01007387 */ /* 0x0003e80000100800 */
[----:B-1----:R-:W3:Y:S01]  /*ff9f0*/  LDL.LU R29, [R1+0x472c] ;  /* 0x00472c00011d7983 */ /* 0x002ee20000300800 */
[----:B----4-:R-:W-:Y:S02]  /*ffa00*/  IADD3 R25, P3, PT, R25, UR13, RZ ;  /* 0x0000000d19197c10 */ /* 0x010fe4000ff7e0ff */
[----:B------:R-:W-:-:S03]  /*ffa10*/  IADD3.X R38, PT, PT, R38, UR4, RZ, P4, !PT ;  /* 0x0000000426267c10 */ /* 0x000fc6000a7fe4ff */
[----:B------:R1:W-:Y:S01]  /*ffa20*/  STL [R1+0x4720], R25 ;  /* 0x0047201901007387 */ /* 0x0003e20000100800 */
[----:B------:R-:W-:Y:S02]  /*ffa30*/  IADD3 R37, P4, PT, R37, UR13, RZ ;  /* 0x0000000d25257c10 */ /* 0x000fe4000ff9e0ff */
[----:B------:R-:W-:Y:S01]  /*ffa40*/  IADD3.X R36, PT, PT, R36, UR4, RZ, P5, !PT ;  /* 0x0000000424247c10 */ /* 0x000fe2000affe4ff */
[----:B-1----:R-:W4:Y:S04]  /*ffa50*/  LDL.LU R25, [R1+0x4734] ;  /* 0x0047340001197983 */ /* 0x002f280000300800 */
[----:B------:R-:W4:Y:S04]  /*ffa60*/  LDL.LU R48, [R1+0x4760] ;  /* 0x0047600001307983 */ /* 0x000f280000300800 */
[----:B------:R-:W-:Y:S01]  /*ffa70*/  STL [R1+0x46f4], R38 ;  /* 0x0046f42601007387 */ /* 0x000fe20000100800 */
[----:B------:R-:W-:-:S03]  /*ffa80*/  IADD3 R30, P5, PT, R30, UR13, RZ ;  /* 0x0000000d1e1e7c10 */ /* 0x000fc6000ffbe0ff */
[----:B------:R-:W-:Y:S04]  /*ffa90*/  STL [R1+0x4728], R37 ;  /* 0x0047282501007387 */ /* 0x000fe80000100800 */
[----:B------:R-:W-:Y:S04]  /*ffaa0*/  STL [R1+0x46fc], R36 ;  /* 0x0046fc2401007387 */ /* 0x000fe80000100800 */
[----:B------:R1:W-:Y:S01]  /*ffab0*/  STL [R1+0x4730], R30 ;  /* 0x0047301e01007387 */ /* 0x0003e20000100800 */
[----:B------:R-:W-:-:S03]  /*ffac0*/  IADD3.X R28, PT, PT, R28, UR4, RZ, P6, !PT ;  /* 0x000000041c1c7c10 */ /* 0x000fc6000b7fe4ff */
[----:B-1----:R-:W4:Y:S04]  /*ffad0*/  LDL.LU R30, [R1+0x473c] ;  /* 0x00473c00011e7983 */ /* 0x002f280000300800 */
[----:B------:R1:W-:Y:S04]  /*ffae0*/  STL [R1+0x4704], R28 ;  /* 0x0047041c01007387 */ /* 0x0003e80000100800 */
[----:B-1----:R-:W4:Y:S01]  /*ffaf0*/  LDL.LU R28, [R1+0x4744] ;  /* 0x00474400011c7983 */ /* 0x002f220000300800 */
[----:B------:R-:W-:-:S05]  /*ffb00*/  IADD3 R27, P6, PT, R27, UR13, RZ ;  /* 0x0000000d1b1b7c10 */ /* 0x000fca000ffde0ff */
[----:B------:R1:W-:Y:S01]  /*ffb10*/  STL [R1+0x4738], R27 ;  /* 0x0047381b01007387 */ /* 0x0003e20000100800 */
[----:B------:R-:W-:-:S03]  /*ffb20*/  IADD3.X R35, PT, PT, R35, UR4, RZ, P1, !PT ;  /* 0x0000000423237c10 */ /* 0x000fc60008ffe4ff */
[----:B-1----:R-:W4:Y:S04]  /*ffb30*/  LDL.LU R27, [R1+0x474c] ;  /* 0x00474c00011b7983 */ /* 0x002f280000300800 */
[----:B------:R-:W4:Y:S01]  /*ffb40*/  LDL.LU R46, [R1+0x4768] ;  /* 0x00476800012e7983 */ /* 0x000f220000300800 */
[----:B------:R-:W-:-:S03]  /*ffb50*/  IADD3 R34, P1, PT, R34, UR13, RZ ;  /* 0x0000000d22227c10 */ /* 0x000fc6000ff3e0ff */
[----:B------:R-:W4:Y:S04]  /*ffb60*/  LDL.LU R44, [R1+0x4770] ;  /* 0x00477000012c7983 */ /* 0x000f280000300800 */
[----:B------:R-:W4:Y:S01]  /*ffb70*/  LDL.LU R42, [R1+0x4778] ;  /* 0x00477800012a7983 */ /* 0x000f220000300800 */
[----:B------:R-:W-:-:S03]  /*ffb80*/  IADD3.X R33, PT, PT, R33, UR4, RZ, P2, !PT ;  /* 0x0000000421217c10 */ /* 0x000fc600097fe4ff */
[----:B------:R-:W-:Y:S04]  /*ffb90*/  STL [R1+0x470c], R35 ;  /* 0x00470c2301007387 */ /* 0x000fe80000100800 */
[----:B------:R-:W-:Y:S04]  /*ffba0*/  STL [R1+0x4740], R34 ;  /* 0x0047402201007387 */ /* 0x000fe80000100800 */
[----:B------:R-:W-:Y:S01]  /*ffbb0*/  STL [R1+0x4714], R33 ;  /* 0x0047142101007387 */ /* 0x000fe20000100800 */
[----:B------:R-:W-:Y:S02]  /*ffbc0*/  IADD3 R32, P2, PT, R32, UR13, RZ ;  /* 0x0000000d20207c10 */ /* 0x000fe4000ff5e0ff */
[----:B------:R-:W-:-:S02]  /*ffbd0*/  IADD3.X R31, PT, PT, R31, UR4, RZ, P3, !PT ;  /* 0x000000041f1f7c10 */ /* 0x000fc40009ffe4ff */
[----:B------:R-:W-:-:S05]  /*ffbe0*/  IADD3 R24, P3, PT, R24, UR13, RZ ;  /* 0x0000000d18187c10 */ /* 0x000fca000ff7e0ff */
[----:B------:R1:W-:Y:S04]  /*ffbf0*/  STL [R1+0x4750], R24 ;  /* 0x0047501801007387 */ /* 0x0003e80000100800 */
[----:B------:R-:W-:Y:S04]  /*ffc00*/  STL [R1+0x4748], R32 ;  /* 0x0047482001007387 */ /* 0x000fe80000100800 */
[----:B-1----:R-:W4:Y:S04]  /*ffc10*/  LDL.LU R24, [R1+0x4780] ;  /* 0x0047800001187983 */ /* 0x002f280000300800 */
[----:B------:R-:W-:Y:S01]  /*ffc20*/  STL [R1+0x471c], R31 ;  /* 0x00471c1f01007387 */ /* 0x000fe20000100800 */
        /* <DEDUP_REMOVED lines=9> */
[----:B----4-:R-:W-:Y:S02]  /*ffcc0*/  IADD3.X R25, PT, PT, R25, UR4, RZ, P6, !PT ;  /* 0x0000000419197c10 */ /* 0x010fe4000b7fe4ff */
[----:B------:R-:W-:-:S03]  /*ffcd0*/  IADD3 R48, P5, PT, R48, UR13, RZ ;  /* 0x0000000d30307c10 */ /* 0x000fc6000ffbe0ff */
[----:B------:R1:W-:Y:S04]  /*ffce0*/  STL [R1+0x4734], R25 ;  /* 0x0047341901007387 */ /* 0x0003e80000100800 */
[----:B-1----:R-:W4:Y:S04]  /*ffcf0*/  LDL.LU R25, [R1+0x4798] ;  /* 0x0047980001197983 */ /* 0x002f280000300800 */
[----:B------:R-:W3:Y:S04]  /*ffd00*/  LDL.LU R49, [R1+0x475c] ;  /* 0x00475c0001317983 */ /* 0x000ee80000300800 */
[----:B------:R-:W4:Y:S04]  /*ffd10*/  LDL.LU R47, [R1+0x4764] ;  /* 0x00476400012f7983 */ /* 0x000f280000300800 */
[----:B------:R-:W4:Y:S01]  /*ffd20*/  LDL.LU R45, [R1+0x476c] ;  /* 0x00476c00012d7983 */ /* 0x000f220000300800 */
[----:B------:R-:W-:-:S03]  /*ffd30*/  IADD3.X R30, PT, PT, R30, UR4, RZ, P1, !PT ;  /* 0x000000041e1e7c10 */ /* 0x000fc60008ffe4ff */
[----:B------:R-:W-:Y:S04]  /*ffd40*/  STL [R1+0x4760], R48 ;  /* 0x0047603001007387 */ /* 0x000fe80000100800 */
[----:B------:R-:W4:Y:S01]  /*ffd50*/  LDL.LU R43, [R1+0x4774] ;  /* 0x00477400012b7983 */ /* 0x000f220000300800 */
[----:B------:R-:W-:Y:S02]  /*ffd60*/  IADD3.X R28, PT, PT, R28, UR4, RZ, P2, !PT ;  /* 0x000000041c1c7c10 */ /* 0x000fe400097fe4ff */
[----:B------:R-:W-:Y:S02]  /*ffd70*/  IADD3 R46, P6, PT, R46, UR13, RZ ;  /* 0x0000000d2e2e7c10 */ /* 0x000fe4000ffde0ff */
[----:B------:R-:W-:-:S03]  /*ffd80*/  IADD3.X R27, PT, PT, R27, UR4, RZ, P3, !PT ;  /* 0x000000041b1b7c10 */ /* 0x000fc60009ffe4ff */
[----:B------:R-:W-:Y:S04]  /*ffd90*/  STL [R1+0x4768], R46 ;  /* 0x0047682e01007387 */ /* 0x000fe80000100800 */
[----:B------:R-:W-:Y:S04]  /*ffda0*/  STL [R1+0x473c], R30 ;  /* 0x00473c1e01007387 */ /* 0x000fe80000100800 */
[----:B------:R1:W-:Y:S01]  /*ffdb0*/  STL [R1+0x4744], R28 ;  /* 0x0047441c01007387 */ /* 0x0003e20000100800 */
[----:B------:R-:W-:-:S03]  /*ffdc0*/  IADD3 R44, P1, PT, R44, UR13, RZ ;  /* 0x0000000d2c2c7c10 */ /* 0x000fc6000ff3e0ff */
[----:B------:R-:W4:Y:S04]  /*ffdd0*/  LDL.LU R36, [R1+0x47a0] ;  /* 0x0047a00001247983 */ /* 0x000f280000300800 */
[----:B------:R-:W4:Y:S04]  /*ffde0*/  LDL.LU R35, [R1+0x47a8] ;  /* 0x0047a80001237983 */ /* 0x000f280000300800 */
[----:B------:R-:W4:Y:S04]  /*ffdf0*/  LDL.LU R34, [R1+0x477c] ;  /* 0x00477c0001227983 */ /* 0x000f280000300800 */
[----:B------:R1:W-:Y:S04]  /*ffe00*/  STL [R1+0x474c], R27 ;  /* 0x00474c1b01007387 */ /* 0x0003e80000100800 */
[----:B------:R-:W4:Y:S04]  /*ffe10*/  LDL.LU R33, [R1+0x47b0] ;  /* 0x0047b00001217983 */ /* 0x000f280000300800 */
[----:B------:R-:W4:Y:S04]  /*ffe20*/  LDL.LU R32, [R1+0x4784] ;  /* 0x0047840001207983 */ /* 0x000f280000300800 */
[----:B-1----:R-:W4:Y:S04]  /*ffe30*/  LDL.LU R28, [R1+0x47b8] ;  /* 0x0047b800011c7983 */ /* 0x002f280000300800 */
[----:B------:R-:W4:Y:S01]  /*ffe40*/  LDL.LU R27, [R1+0x478c] ;  /* 0x00478c00011b7983 */ /* 0x000f220000300800 */
[----:B------:R-:W-:-:S03]  /*ffe50*/  IADD3 R24, P3, PT, R24, UR13, RZ ;  /* 0x0000000d18187c10 */ /* 0x000fc6000ff7e0ff */
[----:B------:R-:W-:Y:S04]  /*ffe60*/  STL [R1+0x4770], R44 ;  /* 0x0047702c01007387 */ /* 0x000fe80000100800 */
[----:B------:R1:W-:Y:S04]  /*ffe70*/  STL [R1+0x4780], R24 ;  /* 0x0047801801007387 */ /* 0x0003e80000100800 */
[----:B-1----:R-:W4:Y:S01]  /*ffe80*/  LDL.LU R24, [R1+0x47c0] ;  /* 0x0047c00001187983 */ /* 0x002f220000300800 */
[----:B------:R-:W-:Y:S02]  /*ffe90*/  IADD3 R42, P2, PT, R42, UR13, RZ ;  /* 0x0000000d2a2a7c10 */ /* 0x000fe4000ff5e0ff */
[----:B------:R-:W-:-:S05]  /*ffea0*/  IADD3.X R23, PT, PT, R23, UR4, RZ, P4, !PT ;  /* 0x0000000417177c10 */ /* 0x000fca000a7fe4ff */
[----:B------:R1:W-:Y:S04]  /*ffeb0*/  STL [R1+0x4754], R23 ;  /* 0x0047541701007387 */ /* 0x0003e80000100800 */
[----:B-1----:R-:W4:Y:S04]  /*ffec0*/  LDL.LU R23, [R1+0x4794] ;  /* 0x0047940001177983 */ /* 0x002f280000300800 */
[----:B------:R-:W-:Y:S01]  /*ffed0*/  STL [R1+0x4778], R42 ;  /* 0x0047782a01007387 */ /* 0x000fe20000100800 */
[----:B--2---:R-:W-:-:S05]  /*ffee0*/  IADD3 R26, P4, PT, R26, UR13, RZ ;  /* 0x0000000d1a1a7c10 */ /* 0x004fca000ff9e0ff */
[----:B------:R1:W-:Y:S04]  /*ffef0*/  STL [R1+0x4788], R26 ;  /* 0x0047881a01007387 */ /* 0x0003e80000100800 */
[----:B-1----:R-:W2:Y:S04]  /*fff00*/  LDL.LU R26, [R1+0x47c8] ;  /* 0x0047c800011a7983 */ /* 0x002ea80000300800 */
[----:B------:R-:W2:Y:S01]  /*fff10*/  LDL.LU R31, [R1+0x479c] ;  /* 0x00479c00011f7983 */ /* 0x000ea20000300800 */
[----:B---3--:R-:W-:Y:S02]  /*fff20*/  IADD3.X R49, PT, PT, R49, UR4, RZ, P5, !PT ;  /* 0x0000000431317c10 */ /* 0x008fe4000affe4ff */
[----:B------:R-:W-:-:S02]  /*fff30*/  IADD3 R29, P5, PT, R29, UR13, RZ ;  /* 0x0000000d1d1d7c10 */ /* 0x000fc4000ffbe0ff */
[----:B----4-:R-:W-:Y:S02]  /*fff40*/  IADD3.X R47, PT, PT, R47, UR4, RZ, P6, !PT ;  /* 0x000000042f2f7c10 */ /* 0x010fe4000b7fe4ff */
[----:B------:R-:W-:Y:S01]  /*fff50*/  IADD3 R25, P6, PT, R25, UR13, RZ ;  /* 0x0000000d19197c10 */ /* 0x000fe2000ffde0ff */
[----:B------:R1:W-:Y:S01]  /*fff60*/  STL [R1+0x4790], R29 ;  /* 0x0047901d01007387 */ /* 0x0003e20000100800 */
[----:B------:R-:W-:-:S03]  /*fff70*/  IADD3.X R45, PT, PT, R45, UR4, RZ, P1, !PT ;  /* 0x000000042d2d7c10 */ /* 0x000fc60008ffe4ff */
[----:B------:R-:W3:Y:S01]  /*fff80*/  LDL.LU R30, [R1+0x47d0] ;  /* 0x0047d000011e7983 */ /* 0x000ee20000300800 */
[----:B------:R-:W-:-:S03]  /*fff90*/  IADD3.X R43, PT, PT, R43, UR4, RZ, P2, !PT ;  /* 0x000000042b2b7c10 */ /* 0x000fc600097fe4ff */
[----:B-1----:R-:W4:Y:S04]  /*fffa0*/  LDL.LU R29, [R1+0x47a4] ;  /* 0x0047a400011d7983 */ /* 0x002f280000300800 */
[----:B------:R1:W-:Y:S04]  /*fffb0*/  STL [R1+0x4798], R25 ;  /* 0x0047981901007387 */ /* 0x0003e80000100800 */
[----:B-1----:R-:W4:Y:S04]  /*fffc0*/  LDL.LU R25, [R1+0x47d8] ;  /* 0x0047d80001197983 */ /* 0x002f280000300800 */
[----:B------:R-:W-:Y:S04]  /*fffd0*/  STL [R1+0x475c], R49 ;  /* 0x00475c3101007387 */ /* 0x000fe80000100800 */
[----:B------:R-:W-:Y:S01]  /*fffe0*/  STL [R1+0x4764], R47 ;  /* 0x0047642f01007387 */ /* 0x000fe20000100800 */
[----:B------:R-:W-:-:S02]  /*ffff0*/  IADD3 R36, P1, PT, R36, UR13, RZ ;  /* 0x0000000d24247c10 */ /* 0x000fc4000ff3e0ff */
[----:B------:R-:W-:-:S03]  /*100000*/  IADD3 R35, P2, PT, R35, UR13, RZ ;  /* 0x0000000d23237c10 */ /* 0x000fc6000ff5e0ff */
[----:B------:R-:W-:Y:S01]  /*100010*/  STL [R1+0x47a0], R36 ;  /* 0x0047a02401007387 */ /* 0x000fe20000100800 */
[----:B------:R-:W-:-:S03]  /*100020*/  IADD3.X R34, PT, PT, R34, UR4, RZ, P3, !PT ;  /* 0x0000000422227c10 */ /* 0x000fc60009ffe4ff */
[----:B------:R-:W-:Y:S04]  /*100030*/  STL [R1+0x476c], R45 ;  /* 0x00476c2d01007387 */ /* 0x000fe80000100800 */
        /* <DEDUP_REMOVED lines=8> */
[----:B------:R1:W-:Y:S04]  /*1000c0*/  STL [R1+0x47b8], R28 ;  /* 0x0047b81c01007387 */ /* 0x0003e80000100800 */
[----:B------:R-:W-:Y:S04]  /*1000d0*/  STL [R1+0x4784], R32 ;  /* 0x0047842001007387 */ /* 0x000fe80000100800 */
[----:B-1----:R-:W4:Y:S01]  /*1000e0*/  LDL.LU R28, [R1+0x47ac] ;  /* 0x0047ac00011c7983 */ /* 0x002f220000300800 */
[----:B------:R-:W-:-:S05]  /*1000f0*/  IADD3 R24, P5, PT, R24, UR13, RZ ;  /* 0x0000000d18187c10 */ /* 0x000fca000ffbe0ff */
[----:B------:R1:W-:Y:S04]  /*100100*/  STL [R1+0x47c0], R24 ;  /* 0x0047c01801007387 */ /* 0x0003e80000100800 */
[----:B------:R-:W-:Y:S04]  /*100110*/  STL [R1+0x478c], R27 ;  /* 0x00478c1b01007387 */ /* 0x000fe80000100800 */
[----:B-1----:R-:W4:Y:S01]  /*100120*/  LDL.LU R24, [R1+0x47e0] ;  /* 0x0047e00001187983 */ /* 0x002f220000300800 */
[----:B------:R-:W-:-:S05]  /*100130*/  IADD3.X R23, PT, PT, R23, UR4, RZ, P6, !PT ;  /* 0x0000000417177c10 */ /* 0x000fca000b7fe4ff */
[----:B------:R1:W-:Y:S04]  /*100140*/  STL [R1+0x4794], R23 ;  /* 0x0047941701007387 */ /* 0x0003e80000100800 */
[----:B-1----:R-:W4:Y:S04]  /*100150*/  LDL.LU R23, [R1+0x47b4] ;  /* 0x0047b40001177983 */ /* 0x002f280000300800 */
[----:B------:R-:W4:Y:S01]  /*100160*/  LDL.LU R27, [R1+0x47e8] ;  /* 0x0047e800011b7983 */ /* 0x000f220000300800 */
[----:B--2---:R-:W-:Y:S02]  /*100170*/  IADD3 R26, P6, PT, R26, UR13, RZ ;  /* 0x0000000d1a1a7c10 */ /* 0x004fe4000ffde0ff */
[----:B------:R-:W-:-:S03]  /*100180*/  IADD3.X R31, PT, PT, R31, UR4, RZ, P1, !PT ;  /* 0x000000041f1f7c10 */ /* 0x000fc60008ffe4ff */
[----:B------:R1:W-:Y:S04]  /*100190*/  STL [R1+0x47c8], R26 ;  /* 0x0047c81a01007387 */ /* 0x0003e80000100800 */
[----:B-1----:R-:W2:Y:S04]  /*1001a0*/  LDL.LU R26, [R1+0x47bc] ;  /* 0x0047bc00011a7983 */ /* 0x002ea80000300800 */
[----:B------:R1:W-:Y:S04]  /*1001b0*/  STL [R1+0x479c], R31 ;  /* 0x00479c1f01007387 */ /* 0x0003e80000100800 */
[----:B------:R-:W2:Y:S01]  /*1001c0*/  LDL.LU R36, [R1+0x47f0] ;  /* 0x0047f00001247983 */ /* 0x000ea20000300800 */
[----:B---3--:R-:W-:-:S02]  /*1001d0*/  IADD3 R30, P1, PT, R30, UR13, RZ ;  /* 0x0000000d1e1e7c10 */ /* 0x008fc4000ff3e0ff */
[----:B----4-:R-:W-:-:S03]  /*1001e0*/  IADD3.X R29, PT, PT, R29, UR4, RZ, P2, !PT ;  /* 0x000000041d1d7c10 */ /* 0x010fc600097fe4ff */
[----:B------:R-:W-:Y:S04]  /*1001f0*/  STL [R1+0x47d0], R30 ;  /* 0x0047d01e01007387 */ /* 0x000fe80000100800 */
[----:B------:R-:W3:Y:S04]  /*100200*/  LDL.LU R35, [R1+0x47c4] ;  /* 0x0047c40001237983 */ /* 0x000ee80000300800 */
[----:B------:R-:W-:Y:S04]  /*100210*/  STL [R1+0x47a4], R29 ;  /* 0x0047a41d01007387 */ /* 0x000fe80000100800 */
[----:B------:R-:W4:Y:S01]  /*100220*/  LDL.LU R34, [R1+0x47f8] ;  /* 0x0047f80001227983 */ /* 0x000f220000300800 */
[----:B------:R-:W-:-:S05]  /*100230*/  IADD3 R25, P2, PT, R25, UR13, RZ ;  /* 0x0000000d19197c10 */ /* 0x000fca000ff5e0ff */
[----:B------:R1:W-:Y:S04]  /*100240*/  STL [R1+0x47d8], R25 ;  /* 0x0047d81901007387 */ /* 0x0003e80000100800 */
[----:B------:R-:W4:Y:S04]  /*100250*/  LDL.LU R33, [R1+0x47cc] ;  /* 0x0047cc0001217983 */ /* 0x000f280000300800 */
[----:B------:R-:W4:Y:S04]  /*100260*/  LDL.LU R32, [R1+0x4800] ;  /* 0x0048000001207983 */ /* 0x000f280000300800 */
[----:B-1----:R-:W4:Y:S04]  /*100270*/  LDL.LU R31, [R1+0x47d4] ;  /* 0x0047d400011f7983 */ /* 0x002f280000300800 */
[----:B------:R-:W4:Y:S01]  /*100280*/  LDL.LU R25, [R1+0x4808] ;  /* 0x0048080001197983 */ /* 0x000f220000300800 */
[----:B------:R-:W-:-:S05]  /*100290*/  IADD3.X R28, PT, PT, R28, UR4, RZ, P3, !PT ;  /* 0x000000041c1c7c10 */ /* 0x000fca0009ffe4ff */
[----:B------:R1:W-:Y:S04]  /*1002a0*/  STL [R1+0x47ac], R28 ;  /* 0x0047ac1c01007387 */ /* 0x0003e80000100800 */
[----:B-1----:R-:W4:Y:S01]  /*1002b0*/  LDL.LU R28, [R1+0x47dc] ;  /* 0x0047dc00011c7983 */ /* 0x002f220000300800 */
[----:B------:R-:W-:-:S05]  /*1002c0*/  IADD3 R24, P3, PT, R24, UR13, RZ ;  /* 0x0000000d18187c10 */ /* 0x000fca000ff7e0ff */
[----:B------:R1:W-:Y:S04]  /*1002d0*/  STL [R1+0x47e0], R24 ;  /* 0x0047e01801007387 */ /* 0x0003e80000100800 */
[----:B-1----:R-:W4:Y:S01]  /*1002e0*/  LDL.LU R24, [R1+0x4810] ;  /* 0x0048100001187983 */ /* 0x002f220000300800 */
[----:B------:R-:W-:Y:S02]  /*1002f0*/  IADD3.X R23, PT, PT, R23, UR4, RZ, P4, !PT ;  /* 0x0000000417177c10 */ /* 0x000fe4000a7fe4ff */
[----:B------:R-:W-:-:S03]  /*100300*/  IADD3 R27, P4, PT, R27, UR13, RZ ;  /* 0x0000000d1b1b7c10 */ /* 0x000fc6000ff9e0ff */
[----:B------:R1:W-:Y:S04]  /*100310*/  STL [R1+0x47b4], R23 ;  /* 0x0047b41701007387 */ /* 0x0003e80000100800 */
[----:B-1----:R-:W4:Y:S04]  /*100320*/  LDL.LU R23, [R1+0x47e4] ;  /* 0x0047e40001177983 */ /* 0x002f280000300800 */
[----:B------:R-:W4:Y:S04]  /*100330*/  LDL.LU R30, [R1+0x4818] ;  /* 0x00481800011e7983 */ /* 0x000f280000300800 */
[----:B------:R-:W4:Y:S04]  /*100340*/  LDL.LU R29, [R1+0x47ec] ;  /* 0x0047ec00011d7983 */ /* 0x000f280000300800 */
[----:B------:R1:W-:Y:S04]  /*100350*/  STL [R1+0x47e8], R27 ;  /* 0x0047e81b01007387 */ /* 0x0003e80000100800 */
[----:B-1----:R-:W4:Y:S01]  /*100360*/  LDL.LU R27, [R1+0x4820] ;  /* 0x00482000011b7983 */ /* 0x002f220000300800 */
[----:B--2---:R-:W-:-:S05]  /*100370*/  IADD3.X R26, PT, PT, R26, UR4, RZ, P5, !PT ;  /* 0x000000041a1a7c10 */ /* 0x004fca000affe4ff */
[----:B------:R1:W-:Y:S01]  /*100380*/  STL [R1+0x47bc], R26 ;  /* 0x0047bc1a01007387 */ /* 0x0003e20000100800 */
[----:B------:R-:W-:-:S03]  /*100390*/  IADD3 R36, P5, PT, R36, UR13, RZ ;  /* 0x0000000d24247c10 */ /* 0x000fc6000ffbe0ff */
[----:B-1----:R-:W2:Y:S04]  /*1003a0*/  LDL.LU R26, [R1+0x47f4] ;  /* 0x0047f400011a7983 */ /* 0x002ea80000300800 */
[----:B------:R-:W-:Y:S01]  /*1003b0*/  STL [R1+0x47f0], R36 ;  /* 0x0047f02401007387 */ /* 0x000fe20000100800 */
[----:B---3--:R-:W-:Y:S02]  /*1003c0*/  IADD3.X R35, PT, PT, R35, UR4, RZ, P6, !PT ;  /* 0x0000000423237c10 */ /* 0x008fe4000b7fe4ff */
[----:B----4-:R-:W-:-:S03]  /*1003d0*/  IADD3 R34, P6, PT, R34, UR13, RZ ;  /* 0x0000000d22227c10 */ /* 0x010fc6000ffde0ff */
[----:B------:R-:W-:Y:S04]  /*1003e0*/  STL [R1+0x47c4], R35 ;  /* 0x0047c42301007387 */ /* 0x000fe80000100800 */
[----:B------:R-:W-:Y:S01]  /*1003f0*/  STL [R1+0x47f8], R34 ;  /* 0x0047f82201007387 */ /* 0x000fe20000100800 */
[----:B------:R-:W-:Y:S02]  /*100400*/  IADD3.X R33, PT, PT, R33, UR4, RZ, P1, !PT ;  /* 0x0000000421217c10 */ /* 0x000fe40008ffe4ff */
[----:B------:R-:W-:Y:S02]  /*100410*/  IADD3 R32, P1, PT, R32, UR13, RZ ;  /* 0x0000000d20207c10 */ /* 0x000fe4000ff3e0ff */
[----:B------:R-:W-:Y:S02]  /*100420*/  IADD3.X R31, PT, PT, R31, UR4, RZ, P2, !PT ;  /* 0x000000041f1f7c10 */ /* 0x000fe400097fe4ff */
[----:B------:R-:W-:Y:S01]  /*100430*/  IADD3 R25, P2, PT, R25, UR13, RZ ;  /* 0x0000000d19197c10 */ /* 0x000fe2000ff5e0ff */
[----:B------:R-:W-:Y:S04]  /*100440*/  STL [R1+0x47cc], R33 ;  /* 0x0047cc2101007387 */ /* 0x000fe80000100800 */
[----:B------:R1:W-:Y:S04]  /*100450*/  STL [R1+0x4808], R25 ;  /* 0x0048081901007387 */ /* 0x0003e80000100800 */
[----:B------:R-:W-:Y:S04]  /*100460*/  STL [R1+0x4800], R32 ;  /* 0x0048002001007387 */ /* 0x000fe80000100800 */
[----:B-1----:R-:W3:Y:S04]  /*100470*/  LDL.LU R25, [R1+0x4828] ;  /* 0x0048280001197983 */ /* 0x002ee80000300800 */
[----:B------:R-:W-:Y:S04]  /*100480*/  STL [R1+0x47d4], R31 ;  /* 0x0047d41f01007387 */ /* 0x000fe80000100800 */
[----:B------:R-:W4:Y:S01]  /*100490*/  LDL.LU R34, [R1+0x47fc] ;  /* 0x0047fc0001227983 */ /* 0x000f220000300800 */
[----:B------:R-:W-:-:S02]  /*1004a0*/  IADD3.X R28, PT, PT, R28, UR4, RZ, P3, !PT ;  /* 0x000000041c1c7c10 */ /* 0x000fc40009ffe4ff */
[----:B------:R-:W-:-:S05]  /*1004b0*/  IADD3 R24, P3, PT, R24, UR13, RZ ;  /* 0x0000000d18187c10 */ /* 0x000fca000ff7e0ff */
[----:B------:R1:W-:Y:S04]  /*1004c0*/  STL [R1+0x4810], R24 ;  /* 0x0048101801007387 */ /* 0x0003e80000100800 */
[----:B------:R1:W-:Y:S04]  /*1004d0*/  STL [R1+0x47dc], R28 ;  /* 0x0047dc1c01007387 */ /* 0x0003e80000100800 */
[----:B-1----:R-:W4:Y:S04]  /*1004e0*/  LDL.LU R24, [R1+0x4830] ;  /* 0x0048300001187983 */ /* 0x002f280000300800 */
[----:B------:R-:W4:Y:S01]  /*1004f0*/  LDL.LU R28, [R1+0x4804] ;  /* 0x00480400011c7983 */ /* 0x000f220000300800 */
[----:B------:R-:W-:-:S02]  /*100500*/  IADD3.X R23, PT, PT, R23, UR4, RZ, P4, !PT ;  /* 0x0000000417177c10 */ /* 0x000fc4000a7fe4ff */
[----:B------:R-:W-:-:S03]  /*100510*/  IADD3 R30, P4, PT, R30, UR13, RZ ;  /* 0x0000000d1e1e7c10 */ /* 0x000fc6000ff9e0ff */
[----:B------:R1:W-:Y:S01]  /*100520*/  STL [R1+0x47e4], R23 ;  /* 0x0047e41701007387 */ /* 0x0003e20000100800 */
[----:B------:R-:W-:-:S03]  /*100530*/  IADD3.X R29, PT, PT, R29, UR4, RZ, P5, !PT ;  /* 0x000000041d1d7c10 */ /* 0x000fc6000affe4ff */
[----:B-1----:R-:W4:Y:S04]  /*100540*/  LDL.LU R23, [R1+0x4838] ;  /* 0x0048380001177983 */ /* 0x002f280000300800 */
[----:B------:R1:W-:Y:S01]  /*100550*/  STL [R1+0x4818], R30 ;  /* 0x0048181e01007387 */ /* 0x0003e20000100800 */
[----:B------:R-:W-:-:S03]  /*100560*/  IADD3 R27, P5, PT, R27, UR13, RZ ;  /* 0x0000000d1b1b7c10 */ /* 0x000fc6000ffbe0ff */
[----:B------:R-:W4:Y:S04]  /*100570*/  LDL.LU R33, [R1+0x480c] ;  /* 0x00480c0001217983 */ /* 0x000f280000300800 */
[----:B------:R1:W-:Y:S04]  /*100580*/  STL [R1+0x47ec], R29 ;  /* 0x0047ec1d01007387 */ /* 0x0003e80000100800 */
[----:B------:R-:W4:Y:S04]  /*100590*/  LDL.LU R32, [R1+0x4840] ;  /* 0x0048400001207983 */ /* 0x000f280000300800 */
[----:B------:R1:W-:Y:S04]  /*1005a0*/  STL [R1+0x4820], R27 ;  /* 0x0048201b01007387 */ /* 0x0003e80000100800 */
[----:B------:R-:W4:Y:S01]  /*1005b0*/  LDL.LU R31, [R1+0x4814] ;  /* 0x00481400011f7983 */ /* 0x000f220000300800 */
[----:B--2---:R-:W-:-:S05]  /*1005c0*/  IADD3.X R26, PT, PT, R26, UR4, RZ, P6, !PT ;  /* 0x000000041a1a7c10 */ /* 0x004fca000b7fe4ff */
[----:B------:R2:W-:Y:S04]  /*1005d0*/  STL [R1+0x47f4], R26 ;  /* 0x0047f41a01007387 */ /* 0x0005e80000100800 */
[----:B-1----:R-:W4:Y:S04]  /*1005e0*/  LDL.LU R30, [R1+0x4848] ;  /* 0x00484800011e7983 */ /* 0x002f280000300800 */
[----:B------:R-:W4:Y:S04]  /*1005f0*/  LDL.LU R29, [R1+0x481c] ;  /* 0x00481c00011d7983 */ /* 0x000f280000300800 */
[----:B------:R-:W4:Y:S04]  /*100600*/  LDL.LU R27, [R1+0x4850] ;  /* 0x00485000011b7983 */ /* 0x000f280000300800 */
[----:B--2---:R-:W2:Y:S01]  /*100610*/  LDL.LU R26, [R1+0x4824] ;  /* 0x00482400011a7983 */ /* 0x004ea20000300800 */
[----:B---3--:R-:W-:-:S05]  /*100620*/  IADD3 R25, P6, PT, R25, UR13, RZ ;  /* 0x0000000d19197c10 */ /* 0x008fca000ffde0ff */
[----:B------:R1:W-:Y:S01]  /*100630*/  STL [R1+0x4828], R25 ;  /* 0x0048281901007387 */ /* 0x0003e20000100800 */
[----:B----4-:R-:W-:-:S03]  /*100640*/  IADD3.X R34, PT, PT, R34, UR4, RZ, P1, !PT ;  /* 0x0000000422227c10 */ /* 0x010fc60008ffe4ff */
[----:B-1----:R-:W3:Y:S04]  /*100650*/  LDL.LU R25, [R1+0x4858] ;  /* 0x0048580001197983 */ /* 0x002ee80000300800 */
[----:B------:R-:W4:Y:S01]  /*100660*/  LDL.LU R40, [R1+0x4860] ;  /* 0x0048600001287983 */ /* 0x000f220000300800 */
[----:B------:R-:W-:-:S05]  /*100670*/  IADD3 R24, P1, PT, R24, UR13, RZ ;  /* 0x0000000d18187c10 */ /* 0x000fca000ff3e0ff */
[----:B------:R1:W-:Y:S04]  /*100680*/  STL [R1+0x4830], R24 ;  /* 0x0048301801007387 */ /* 0x0003e80000100800 */
[----:B------:R-:W-:Y:S04]  /*100690*/  STL [R1+0x47fc], R34 ;  /* 0x0047fc2201007387 */ /* 0x000fe80000100800 */
[----:B-1----:R-:W4:Y:S01]  /*1006a0*/  LDL.LU R24, [R1+0x482c] ;  /* 0x00482c0001187983 */ /* 0x002f220000300800 */
[----:B------:R-:W-:Y:S02]  /*1006b0*/  IADD3.X R28, PT, PT, R28, UR4, RZ, P2, !PT ;  /* 0x000000041c1c7c10 */ /* 0x000fe400097fe4ff */
[----:B------:R-:W-:-:S05]  /*1006c0*/  IADD3 R23, P2, PT, R23, UR13, RZ ;  /* 0x0000000d17177c10 */ /* 0x000fca000ff5e0ff */
[----:B------:R1:W-:Y:S01]  /*1006d0*/  STL [R1+0x4838], R23 ;  /* 0x0048381701007387 */ /* 0x0003e20000100800 */
[----:B------:R-:W-:-:S03]  /*1006e0*/  IADD3.X R33, PT, PT, R33, UR4, RZ, P3, !PT ;  /* 0x0000000421217c10 */ /* 0x000fc60009ffe4ff */
[----:B-1----:R-:W4:Y:S01]  /*1006f0*/  LDL.LU R23, [R1+0x4834] ;  /* 0x0048340001177983 */ /* 0x002f220000300800 */
[----:B------:R-:W-:-:S03]  /*100700*/  IADD3 R32, P3, PT, R32, UR13, RZ ;  /* 0x0000000d20207c10 */ /* 0x000fc6000ff7e0ff */
[----:B------:R1:W-:Y:S01]  /*100710*/  STL [R1+0x4804], R28 ;  /* 0x0048041c01007387 */ /* 0x0003e20000100800 */
[----:B------:R-:W-:-:S03]  /*100720*/  IADD3.X R31, PT, PT, R31, UR4, RZ, P4, !PT ;  /* 0x000000041f1f7c10 */ /* 0x000fc6000a7fe4ff */
[----:B-1----:R-:W4:Y:S04]  /*100730*/  LDL.LU R28, [R1+0x4870] ;  /* 0x00487000011c7983 */ /* 0x002f280000300800 */
[----:B------:R-:W4:Y:S04]  /*100740*/  LDL.LU R38, [R1+0x4878] ;  /* 0x0048780001267983 */ /* 0x000f280000300800 */
[----:B------:R-:W4:Y:S04]  /*100750*/  LDL.LU R36, [R1+0x4880] ;  /* 0x0048800001247983 */ /* 0x000f280000300800 */
[----:B------:R-:W-:Y:S04]  /*100760*/  STL [R1+0x480c], R33 ;  /* 0x00480c2101007387 */ /* 0x000fe80000100800 */
[----:B------:R-:W-:Y:S04]  /*100770*/  STL [R1+0x4840], R32 ;  /* 0x0048402001007387 */ /* 0x000fe80000100800 */
[----:B------:R-:W-:Y:S01]  /*100780*/  STL [R1+0x4814], R31 ;  /* 0x0048141f01007387 */ /* 0x000fe20000100800 */
[----:B------:R-:W-:-:S02]  /*100790*/  IADD3 R30, P4, PT, R30, UR13, RZ ;  /* 0x0000000d1e1e7c10 */ /* 0x000fc4000ff9e0ff */
[----:B------:R-:W-:-:S03]  /*1007a0*/  IADD3.X R29, PT, PT, R29, UR4, RZ, P5, !PT ;  /* 0x000000041d1d7c10 */ /* 0x000fc6000affe4ff */
[----:B------:R-:W-:Y:S01]  /*1007b0*/  STL [R1+0x4848], R30 ;  /* 0x0048481e01007387 */ /* 0x000fe20000100800 */
[----:B------:R-:W-:Y:S02]  /*1007c0*/  IADD3 R27, P5, PT, R27, UR13, RZ ;  /* 0x0000000d1b1b7c10 */ /* 0x000fe4000ffbe0ff */
[----:B--2---:R-:W-:-:S05]  /*1007d0*/  IADD3.X R26, PT, PT, R26, UR4, RZ, P6, !PT ;  /* 0x000000041a1a7c10 */ /* 0x004fca000b7fe4ff */
[----:B------:R1:W-:Y:S04]  /*1007e0*/  STL [R1+0x4824], R26 ;  /* 0x0048241a01007387 */ /* 0x0003e80000100800 */
[----:B------:R-:W-:Y:S04]  /*1007f0*/  STL [R1+0x481c], R29 ;  /* 0x00481c1d01007387 */ /* 0x000fe80000100800 */
[----:B-1----:R-:W2:Y:S04]  /*100800*/  LDL.LU R26, [R1+0x483c] ;  /* 0x00483c00011a7983 */ /* 0x002ea80000300800 */
[----:B------:R-:W-:Y:S04]  /*100810*/  STL [R1+0x4850], R27 ;  /* 0x0048501b01007387 */ /* 0x000fe80000100800 */
[----:B------:R-:W2:Y:S01]  /*100820*/  LDL.LU R32, [R1+0x4844] ;  /* 0x0048440001207983 */ /* 0x000ea20000300800 */
[----:B---3--:R-:W-:-:S05]  /*100830*/  IADD3 R25, P6, PT, R25, UR13, RZ ;  /* 0x0000000d19197c10 */ /* 0x008fca000ffde0ff */
[----:B------:R1:W-:Y:S04]  /*100840*/  STL [R1+0x4858], R25 ;  /* 0x0048581901007387 */ /* 0x0003e80000100800 */
[----:B-1----:R-:W3:Y:S04]  /*100850*/  LDL.LU R25, [R1+0x484c] ;  /* 0x00484c0001197983 */ /* 0x002ee80000300800 */
[----:B------:R-:W3:Y:S04]  /*100860*/  LDL.LU R31, [R1+0x4888] ;  /* 0x00488800011f7983 */ /* 0x000ee80000300800 */
[----:B------:R-:W3:Y:S01]  /*100870*/  LDL.LU R30, [R1+0x4854] ;  /* 0x00485400011e7983 */ /* 0x000ee20000300800 */
[----:B----4-:R-:W-:-:S05]  /*100880*/  IADD3.X R24, PT, PT, R24, UR4, RZ, P1, !PT ;  /* 0x0000000418187c10 */ /* 0x010fca0008ffe4ff */
[----:B------:R1:W-:Y:S04]  /*100890*/  STL [R1+0x482c], R24 ;  /* 0x00482c1801007387 */ /* 0x0003e80000100800 */
[----:B-1----:R-:W4:Y:S04]  /*1008a0*/  LDL.LU R24, [R1+0x4890] ;  /* 0x0048900001187983 */ /* 0x002f280000300800 */
[----:B------:R-:W4:Y:S01]  /*1008b0*/  LDL.LU R27, [R1+0x4898] ;  /* 0x00489800011b7983 */ /* 0x000f220000300800 */
[----:B------:R-:W-:Y:S02]  /*1008c0*/  IADD3 R40, P1, PT, R40, UR13, RZ ;  /* 0x0000000d28287c10 */ /* 0x000fe4000ff3e0ff */
[----:B------:R-:W-:-:S05]  /*1008d0*/  IADD3.X R23, PT, PT, R23, UR4, RZ, P2, !PT ;  /* 0x0000000417177c10 */ /* 0x000fca00097fe4ff */
        /* <DEDUP_REMOVED lines=9> */
[----:B------:R-:W-:-:S03]  /*100970*/  IADD3 R38, P3, PT, R38, UR13, RZ ;  /* 0x0000000d26267c10 */ /* 0x000fc6000ff7e0ff */
[----:B------:R1:W-:Y:S01]  /*100980*/  STL [R1+0x483c], R26 ;  /* 0x00483c1a01007387 */ /* 0x0003e20000100800 */
[----:B------:R-:W-:Y:S02]  /*100990*/  IADD3.X R32, PT, PT, R32, UR4, RZ, P4, !PT ;  /* 0x0000000420207c10 */ /* 0x000fe4000a7fe4ff */
[----:B------:R-:W-:Y:S01]  /*1009a0*/  IADD3 R36, P4, PT, R36, UR13, RZ ;  /* 0x0000000d24247c10 */ /* 0x000fe2000ff9e0ff */
[----:B-1----:R-:W2:Y:S04]  /*1009b0*/  LDL.LU R26, [R1+0x48a8] ;  /* 0x0048a800011a7983 */ /* 0x002ea80000300800 */
[----:B------:R-:W-:Y:S04]  /*1009c0*/  STL [R1+0x4870], R28 ;  /* 0x0048701c01007387 */ /* 0x000fe80000100800 */
[----:B------:R-:W-:Y:S01]  /*1009d0*/  STL [R1+0x4844], R32 ;  /* 0x0048442001007387 */ /* 0x000fe20000100800 */
[----:B---3--:R-:W-:-:S02]  /*1009e0*/  IADD3.X R25, PT, PT, R25, UR4, RZ, P5, !PT ;  /* 0x0000000419197c10 */ /* 0x008fc4000affe4ff */
[----:B------:R-:W-:-:S03]  /*1009f0*/  IADD3 R31, P5, PT, R31, UR13, RZ ;  /* 0x0000000d1f1f7c10 */ /* 0x000fc6000ffbe0ff */
[----:B------:R1:W-:Y:S01]  /*100a00*/  STL [R1+0x484c], R25 ;  /* 0x00484c1901007387 */ /* 0x0003e20000100800 */
[----:B------:R-:W-:-:S03]  /*100a10*/  IADD3.X R30, PT, PT, R30, UR4, RZ, P6, !PT ;  /* 0x000000041e1e7c10 */ /* 0x000fc6000b7fe4ff */
[----:B-1----:R-:W3:Y:S04]  /*100a20*/  LDL.LU R25, [R1+0x48b0] ;  /* 0x0048b00001197983 */ /* 0x002ee80000300800 */
[----:B------:R-:W-:Y:S04]  /*100a30*/  STL [R1+0x4878], R38 ;  /* 0x0048782601007387 */ /* 0x000fe80000100800 */
[----:B------:R-:W-:Y:S04]  /*100a40*/  STL [R1+0x4880], R36 ;  /* 0x0048802401007387 */ /* 0x000fe80000100800 */
[----:B------:R-:W-:Y:S01]  /*100a50*/  STL [R1+0x4888], R31 ;  /* 0x0048881f01007387 */ /* 0x000fe20000100800 */
[----:B----4-:R-:W-:-:S05]  /*100a60*/  IADD3 R24, P6, PT, R24, UR13, RZ ;  /* 0x0000000d18187c10 */ /* 0x010fca000ffde0ff */
[----:B------:R1:W-:Y:S04]  /*100a70*/  STL [R1+0x4890], R24 ;  /* 0x0048901801007387 */ /* 0x0003e80000100800 */
[----:B------:R-:W-:Y:S04]  /*100a80*/  STL [R1+0x4854], R30 ;  /* 0x0048541e01007387 */ /* 0x000fe80000100800 */
[----:B-1----:R-:W4:Y:S01]  /*100a90*/  LDL.LU R24, [R1+0x4884] ;  /* 0x0048840001187983 */ /* 0x002f220000300800 */
[----:B------:R-:W-:Y:S02]  /*100aa0*/  IADD3.X R41, PT, PT, R41, UR4, RZ, P1, !PT ;  /* 0x0000000429297c10 */ /* 0x000fe40008ffe4ff */
[----:B------:R-:W-:-:S02]  /*100ab0*/  IADD3 R27, P1, PT, R27, UR13, RZ ;  /* 0x0000000d1b1b7c10 */ /* 0x000fc4000ff3e0ff */
[----:B------:R-:W-:Y:S02]  /*100ac0*/  IADD3.X R29, PT, PT, R29, UR4, RZ, P2, !PT ;  /* 0x000000041d1d7c10 */ /* 0x000fe400097fe4ff */
[----:B------:R-:W-:Y:S02]  /*100ad0*/  IADD3 R23, P2, PT, R23, UR13, RZ ;  /* 0x0000000d17177c10 */ /* 0x000fe4000ff5e0ff */
[----:B------:R-:W-:-:S03]  /*100ae0*/  IADD3.X R39, PT, PT, R39, UR4, RZ, P3, !PT ;  /* 0x0000000427277c10 */ /* 0x000fc60009ffe4ff */
[----:B------:R1:W-:Y:S04]  /*100af0*/  STL [R1+0x48a0], R23 ;  /* 0x0048a01701007387 */ /* 0x0003e80000100800 */
[----:B------:R1:W-:Y:S01]  /*100b00*/  STL [R1+0x4898], R27 ;  /* 0x0048981b01007387 */ /* 0x0003e20000100800 */
[----:B------:R-:W-:-:S03]  /*100b10*/  IADD3.X R37, PT, PT, R37, UR4, RZ, P4, !PT ;  /* 0x0000000425257c10 */ /* 0x000fc6000a7fe4ff */
[----:B-1----:R-:W4:Y:S04]  /*100b20*/  LDL.LU R23, [R1+0x48b8] ;  /* 0x0048b80001177983 */ /* 0x002f280000300800 */
[----:B------:R-:W-:Y:S04]  /*100b30*/  STL [R1+0x485c], R41 ;  /* 0x00485c2901007387 */ /* 0x000fe80000100800 */
[----:B------:R-:W4:Y:S04]  /*100b40*/  LDL.LU R31, [R1+0x488c] ;  /* 0x00488c00011f7983 */ /* 0x000f280000300800 */
[----:B------:R-:W4:Y:S04]  /*100b50*/  LDL.LU R27, [R1+0x48c0] ;  /* 0x0048c000011b7983 */ /* 0x000f280000300800 */
[----:B------:R-:W-:Y:S01]  /*100b60*/  STL [R1+0x486c], R29 ;  /* 0x00486c1d01007387 */ /* 0x000fe20000100800 */
[----:B--2---:R-:W-:-:S05]  /*100b70*/  IADD3 R26, P3, PT, R26, UR13, RZ ;  /* 0x0000000d1a1a7c10 */ /* 0x004fca000ff7e0ff */
[----:B------:R-:W-:Y:S04]  /*100b80*/  STL [R1+0x48a8], R26 ;  /* 0x0048a81a01007387 */ /* 0x000fe80000100800 */
[----:B------:R-:W2:Y:S04]  /*100b90*/  LDL.LU R35, [R1+0x4894] ;  /* 0x0048940001237983 */ /* 0x000ea80000300800 */
[----:B------:R-:W2:Y:S01]  /*100ba0*/  LDL.LU R30, [R1+0x48c8] ;  /* 0x0048c800011e7983 */ /* 0x000ea20000300800 */
[----:B---3--:R-:W-:-:S05]  /*100bb0*/  IADD3 R25, P4, PT, R25, UR13, RZ ;  /* 0x0000000d19197c10 */ /* 0x008fca000ff9e0ff */
[----:B------:R1:W-:Y:S04]  /*100bc0*/  STL [R1+0x48b0], R25 ;  /* 0x0048b01901007387 */ /* 0x0003e80000100800 */
[----:B-1----:R-:W3:Y:S04]  /*100bd0*/  LDL.LU R25, [R1+0x489c] ;  /* 0x00489c0001197983 */ /* 0x002ee80000300800 */
[----:B------:R-:W-:Y:S04]  /*100be0*/  STL [R1+0x4874], R39 ;  /* 0x0048742701007387 */ /* 0x000fe80000100800 */
[----:B------:R-:W3:Y:S04]  /*100bf0*/  LDL.LU R34, [R1+0x48d0] ;  /* 0x0048d00001227983 */ /* 0x000ee80000300800 */
[----:B------:R-:W3:Y:S01]  /*100c00*/  LDL.LU R26, [R1+0x48a4] ;  /* 0x0048a400011a7983 */ /* 0x000ee20000300800 */
[----:B----4-:R-:W-:-:S05]  /*100c10*/  IADD3.X R24, PT, PT, R24, UR4, RZ, P5, !PT ;  /* 0x0000000418187c10 */ /* 0x010fca000affe4ff */
[----:B------:R1:W-:Y:S04]  /*100c20*/  STL [R1+0x4884], R24 ;  /* 0x0048841801007387 */ /* 0x0003e80000100800 */
[----:B-1----:R-:W4:Y:S04]  /*100c30*/  LDL.LU R24, [R1+0x48d8] ;  /* 0x0048d80001187983 */ /* 0x002f280000300800 */
[----:B------:R-:W4:Y:S01]  /*100c40*/  LDL.LU R32, [R1+0x48ac] ;  /* 0x0048ac0001207983 */ /* 0x000f220000300800 */
[----:B------:R-:W-:-:S05]  /*100c50*/  IADD3 R23, P5, PT, R23, UR13, RZ ;  /* 0x0000000d17177c10 */ /* 0x000fca000ffbe0ff */
[----:B------:R1:W-:Y:S01]  /*100c60*/  STL [R1+0x48b8], R23 ;  /* 0x0048b81701007387 */ /* 0x0003e20000100800 */
[----:B------:R-:W-:Y:S02]  /*100c70*/  IADD3.X R31, PT, PT, R31, UR4, RZ, P6, !PT ;  /* 0x000000041f1f7c10 */ /* 0x000fe4000b7fe4ff */
[----:B------:R-:W-:Y:S01]  /*100c80*/  IADD3 R27, P6, PT, R27, UR13, RZ ;  /* 0x0000000d1b1b7c10 */ /* 0x000fe2000ffde0ff */
[----:B-1----:R-:W4:Y:S04]  /*100c90*/  LDL.LU R23, [R1+0x48e0] ;  /* 0x0048e00001177983 */ /* 0x002f280000300800 */
[----:B------:R-:W-:Y:S04]  /*100ca0*/  STL [R1+0x487c], R37 ;  /* 0x00487c2501007387 */ /* 0x000fe80000100800 */
[----:B------:R-:W4:Y:S04]  /*100cb0*/  LDL.LU R33, [R1+0x48b4] ;  /* 0x0048b40001217983 */ /* 0x000f280000300800 */
[----:B------:R1:W-:Y:S04]  /*100cc0*/  STL [R1+0x488c], R31 ;  /* 0x00488c1f01007387 */ /* 0x0003e80000100800 */
[----:B-1----:R-:W4:Y:S04]  /*100cd0*/  LDL.LU R31, [R1+0x48e8] ;  /* 0x0048e800011f7983 */ /* 0x002f280000300800 */
[----:B------:R1:W-:Y:S04]  /*100ce0*/  STL [R1+0x48c0], R27 ;  /* 0x0048c01b01007387 */ /* 0x0003e80000100800 */
[----:B-1----:R-:W4:Y:S01]  /*100cf0*/  LDL.LU R27, [R1+0x48bc] ;  /* 0x0048bc00011b7983 */ /* 0x002f220000300800 */
[----:B--2---:R-:W-:-:S02]  /*100d00*/  IADD3.X R35, PT, PT, R35, UR4, RZ, P1, !PT ;  /* 0x0000000423237c10 */ /* 0x004fc40008ffe4ff */
[----:B------:R-:W-:-:S05]  /*100d10*/  IADD3 R30, P1, PT, R30, UR13, RZ ;  /* 0x0000000d1e1e7c10 */ /* 0x000fca000ff3e0ff */
[----:B------:R1:W-:Y:S04]  /*100d20*/  STL [R1+0x48c8], R30 ;  /* 0x0048c81e01007387 */ /* 0x0003e80000100800 */
[----:B------:R-:W-:Y:S04]  /*100d30*/  STL [R1+0x4894], R35 ;  /* 0x0048942301007387 */ /* 0x000fe80000100800 */
[----:B-1----:R-:W2:Y:S01]  /*100d40*/  LDL.LU R30, [R1+0x48f0] ;  /* 0x0048f000011e7983 */ /* 0x002ea20000300800 */
[----:B---3--:R-:W-:-:S05]  /*100d50*/  IADD3.X R25, PT, PT, R25, UR4, RZ, P2, !PT ;  /* 0x0000000419197c10 */ /* 0x008fca00097fe4ff */
[----:B------:R1:W-:Y:S01]  /*100d60*/  STL [R1+0x489c], R25 ;  /* 0x00489c1901007387 */ /* 0x0003e20000100800 */
[----:B------:R-:W-:Y:S02]  /*100d70*/  IADD3 R34, P2, PT, R34, UR13, RZ ;  /* 0x0000000d22227c10 */ /* 0x000fe4000ff5e0ff */
[----:B------:R-:W-:Y:S01]  /*100d80*/  IADD3.X R26, PT, PT, R26, UR4, RZ, P3, !PT ;  /* 0x000000041a1a7c10 */ /* 0x000fe20009ffe4ff */
[----:B-1----:R-:W3:Y:S04]  /*100d90*/  LDL.LU R25, [R1+0x48c4] ;  /* 0x0048c40001197983 */ /* 0x002ee80000300800 */
[----:B------:R1:W-:Y:S04]  /*100da0*/  STL [R1+0x48a4], R26 ;  /* 0x0048a41a01007387 */ /* 0x0003e80000100800 */
[----:B------:R-:W-:Y:S04]  /*100db0*/  STL [R1+0x48d0], R34 ;  /* 0x0048d02201007387 */ /* 0x000fe80000100800 */
[----:B-1----:R-:W3:Y:S01]  /*100dc0*/  LDL.LU R26, [R1+0x48f8] ;  /* 0x0048f800011a7983 */ /* 0x002ee20000300800 */
[----:B----4-:R-:W-:-:S05]  /*100dd0*/  IADD3 R24, P3, PT, R24, UR13, RZ ;  /* 0x0000000d18187c10 */ /* 0x010fca000ff7e0ff */
[----:B------:R1:W-:Y:S04]  /*100de0*/  STL [R1+0x48d8], R24 ;  /* 0x0048d81801007387 */ /* 0x0003e80000100800 */
[----:B-1----:R-:W4:Y:S01]  /*100df0*/  LDL.LU R24, [R1+0x48cc] ;  /* 0x0048cc0001187983 */ /* 0x002f220000300800 */
[----:B------:R-:W-:-:S05]  /*100e00*/  IADD3.X R32, PT, PT, R32, UR4, RZ, P4, !PT ;  /* 0x0000000420207c10 */ /* 0x000fca000a7fe4ff */
        /* <DEDUP_REMOVED lines=8> */
[----:B------:R-:W-:Y:S04]  /*100e90*/  STL [R1+0x48b4], R33 ;  /* 0x0048b42101007387 */ /* 0x000fe80000100800 */
[----:B------:R1:W-:Y:S01]  /*100ea0*/  STL [R1+0x48e8], R31 ;  /* 0x0048e81f01007387 */ /* 0x0003e20000100800 */
[----:B------:R-:W-:-:S03]  /*100eb0*/  IADD3.X R27, PT, PT, R27, UR4, RZ, P6, !PT ;  /* 0x000000041b1b7c10 */ /* 0x000fc6000b7fe4ff */
[----:B-1----:R-:W4:Y:S04]  /*100ec0*/  LDL.LU R31, [R1+0x48dc] ;  /* 0x0048dc00011f7983 */ /* 0x002f280000300800 */
[----:B------:R1:W-:Y:S04]  /*100ed0*/  STL [R1+0x48bc], R27 ;  /* 0x0048bc1b01007387 */ /* 0x0003e80000100800 */
[----:B-1----:R-:W4:Y:S04]  /*100ee0*/  LDL.LU R27, [R1+0x4910] ;  /* 0x00491000011b7983 */ /* 0x002f280000300800 */
[----:B------:R-:W4:Y:S01]  /*100ef0*/  LDL.LU R34, [R1+0x48e4] ;  /* 0x0048e40001227983 */ /* 0x000f220000300800 */
[----:B--2---:R-:W-:-:S05]  /*100f00*/  IADD3 R30, P6, PT, R30, UR13, RZ ;  /* 0x0000000d1e1e7c10 */ /* 0x004fca000ffde0ff */
[----:B------:R1:W-:Y:S04]  /*100f10*/  STL [R1+0x48f0], R30 ;  /* 0x0048f01e01007387 */ /* 0x0003e80000100800 */
[----:B-1----:R-:W2:Y:S01]  /*100f20*/  LDL.LU R30, [R1+0x4918] ;  /* 0x00491800011e7983 */ /* 0x002ea20000300800 */
[----:B---3--:R-:W-:-:S05]  /*100f30*/  IADD3.X R25, PT, PT, R25, UR4, RZ, P1, !PT ;  /* 0x0000000419197c10 */ /* 0x008fca0008ffe4ff */
[----:B------:R1:W-:Y:S01]  /*100f40*/  STL [R1+0x48c4], R25 ;  /* 0x0048c41901007387 */ /* 0x0003e20000100800 */
[----:B------:R-:W-:-:S03]  /*100f50*/  IADD3 R26, P1, PT, R26, UR13, RZ ;  /* 0x0000000d1a1a7c10 */ /* 0x000fc6000ff3e0ff */
[----:B-1----:R-:W3:Y:S04]  /*100f60*/  LDL.LU R25, [R1+0x48ec] ;  /* 0x0048ec0001197983 */ /* 0x002ee80000300800 */
[----:B------:R1:W-:Y:S04]  /*100f70*/  STL [R1+0x48f8], R26 ;  /* 0x0048f81a01007387 */ /* 0x0003e80000100800 */
[----:B-1----:R-:W3:Y:S01]  /*100f80*/  LDL.LU R26, [R1+0x4920] ;  /* 0x00492000011a7983 */ /* 0x002ee20000300800 */
[----:B----4-:R-:W-:-:S05]  /*100f90*/  IADD3.X R24, PT, PT, R24, UR4, RZ, P2, !PT ;  /* 0x0000000418187c10 */ /* 0x010fca00097fe4ff */
[----:B------:R1:W-:Y:S04]  /*100fa0*/  STL [R1+0x48cc], R24 ;  /* 0x0048cc1801007387 */ /* 0x0003e80000100800 */
[----:B-1----:R-:W4:Y:S01]  /*100fb0*/  LDL.LU R24, [R1+0x48f4] ;  /* 0x0048f40001187983 */ /* 0x002f220000300800 */
[----:B------:R-:W-:-:S03]  /*100fc0*/  IADD3 R32, P2, PT, R32, UR13, RZ ;  /* 0x0000000d20207c10 */ /* 0x000fc6000ff5e0ff */
[----:B------:R-:W4:Y:S04]  /*100fd0*/  LDL.LU R33, [R1+0x4928] ;  /* 0x0049280001217983 */ /* 0x000f280000300800 */
[----:B------:R1:W-:Y:S04]  /*100fe0*/  STL [R1+0x4900], R32 ;  /* 0x0049002001007387 */ /* 0x0003e80000100800 */
[----:B-1----:R-:W4:Y:S01]  /*100ff0*/  LDL.LU R32, [R1+0x48fc] ;  /* 0x0048fc0001207983 */ /* 0x002f220000300800 */
[----:B------:R-:W-:Y:S02]  /*101000*/  IADD3.X R23, PT, PT, R23, UR4, RZ, P3, !PT ;  /* 0x0000000417177c10 */ /* 0x000fe40009ffe4ff */
[----:B------:R-:W-:-:S03]  /*101010*/  IADD3 R35, P3, PT, R35, UR13, RZ ;  /* 0x0000000d23237c10 */ /* 0x000fc6000ff7e0ff */
[----:B------:R1:W-:Y:S04]  /*101020*/  STL [R1+0x48d4], R23 ;  /* 0x0048d41701007387 */ /* 0x0003e80000100800 */
[----:B-1----:R-:W4:Y:S01]  /*101030*/  LDL.LU R23, [R1+0x4930] ;  /* 0x0049300001177983 */ /* 0x002f220000300800 */
[----:B------:R-:W-:-:S05]  /*101040*/  IADD3.X R31, PT, PT, R31, UR4, RZ, P4, !PT ;  /* 0x000000041f1f7c10 */ /* 0x000fca000a7fe4ff */
[----:B------:R1:W-:Y:S04]  /*101050*/  STL [R1+0x48dc], R31 ;  /* 0x0048dc1f01007387 */ /* 0x0003e80000100800 */
[----:B------:R-:W-:Y:S01]  /*101060*/  STL [R1+0x4908], R35 ;  /* 0x0049082301007387 */ /* 0x000fe20000100800 */
[----:B------:R-:W-:-:S03]  /*101070*/  IADD3 R27, P4, PT, R27, UR13, RZ ;  /* 0x0000000d1b1b7c10 */ /* 0x000fc6000ff9e0ff */
[----:B-1----:R-:W4:Y:S01]  /*101080*/  LDL.LU R31, [R1+0x4904] ;  /* 0x00490400011f7983 */ /* 0x002f220000300800 */
[----:B------:R-:W-:-:S03]  /*101090*/  IADD3.X R34, PT, PT, R34, UR4, RZ, P5, !PT ;  /* 0x0000000422227c10 */ /* 0x000fc6000affe4ff */
[----:B------:R1:W-:Y:S04]  /*1010a0*/  STL [R1+0x4910], R27 ;  /* 0x0049101b01007387 */ /* 0x0003e80000100800 */
[----:B-1----:R-:W4:Y:S01]  /*1010b0*/  LDL.LU R27, [R1+0x4938] ;  /* 0x00493800011b7983 */ /* 0x002f220000300800 */
[----:B--2---:R-:W-:-:S05]  /*1010c0*/  IADD3 R30, P5, PT, R30, UR13, RZ ;  /* 0x0000000d1e1e7c10 */ /* 0x004fca000ffbe0ff */
[----:B------:R1:W-:Y:S04]  /*1010d0*/  STL [R1+0x4918], R30 ;  /* 0x0049181e01007387 */ /* 0x0003e80000100800 */
[----:B------:R-:W-:Y:S04]  /*1010e0*/  STL [R1+0x48e4], R34 ;  /* 0x0048e42201007387 */ /* 0x000fe80000100800 */
        /* <DEDUP_REMOVED lines=10> */
[----:B------:R-:W-:Y:S02]  /*101190*/  IADD3 R33, P1, PT, R33, UR13, RZ ;  /* 0x0000000d21217c10 */ /* 0x000fe4000ff3e0ff */
[----:B------:R-:W-:Y:S01]  /*1011a0*/  IADD3.X R32, PT, PT, R32, UR4, RZ, P2, !PT ;  /* 0x0000000420207c10 */ /* 0x000fe200097fe4ff */
[----:B------:R-:W4:Y:S04]  /*1011b0*/  LDL.LU R35, [R1+0x491c] ;  /* 0x00491c0001237983 */ /* 0x000f280000300800 */
[----:B------:R1:W-:Y:S04]  /*1011c0*/  STL [R1+0x4928], R33 ;  /* 0x0049282101007387 */ /* 0x0003e80000100800 */
[----:B-1----:R-:W4:Y:S04]  /*1011d0*/  LDL.LU R33, [R1+0x4950] ;  /* 0x0049500001217983 */ /* 0x002f280000300800 */
[----:B------:R-:W-:Y:S01]  /*1011e0*/  STL [R1+0x48fc], R32 ;  /* 0x0048fc2001007387 */ /* 0x000fe20000100800 */
[----:B------:R-:W-:-:S05]  /*1011f0*/  IADD3 R23, P2, PT, R23, UR13, RZ ;  /* 0x0000000d17177c10 */ /* 0x000fca000ff5e0ff */
[----:B------:R1:W-:Y:S04]  /*101200*/  STL [R1+0x4930], R23 ;  /* 0x0049301701007387 */ /* 0x0003e80000100800 */
[----:B-1----:R-:W4:Y:S01]  /*101210*/  LDL.LU R23, [R1+0x4924] ;  /* 0x0049240001177983 */ /* 0x002f220000300800 */
[----:B------:R-:W-:-:S05]  /*101220*/  IADD3.X R31, PT, PT, R31, UR4, RZ, P3, !PT ;  /* 0x000000041f1f7c10 */ /* 0x000fca0009ffe4ff */
[----:B------:R1:W-:Y:S01]  /*101230*/  STL [R1+0x4904], R31 ;  /* 0x0049041f01007387 */ /* 0x0003e20000100800 */
[----:B------:R-:W-:-:S03]  /*101240*/  IADD3 R27, P3, PT, R27, UR13, RZ ;  /* 0x0000000d1b1b7c10 */ /* 0x000fc6000ff7e0ff */
[----:B-1----:R-:W4:Y:S04]  /*101250*/  LDL.LU R31, [R1+0x492c] ;  /* 0x00492c00011f7983 */ /* 0x002f280000300800 */
[----:B------:R1:W-:Y:S04]  /*101260*/  STL [R1+0x4938], R27 ;  /* 0x0049381b01007387 */ /* 0x0003e80000100800 */
[----:B-1----:R-:W4:Y:S04]  /*101270*/  LDL.LU R27, [R1+0x4934] ;  /* 0x00493400011b7983 */ /* 0x002f280000300800 */
[----:B------:R-:W4:Y:S01]  /*101280*/  LDL.LU R34, [R1+0x4968] ;  /* 0x0049680001227983 */ /* 0x000f220000300800 */
[----:B--2---:R-:W-:-:S02]  /*101290*/  IADD3.X R30, PT, PT, R30, UR4, RZ, P4, !PT ;  /* 0x000000041e1e7c10 */ /* 0x004fc4000a7fe4ff */
[----:B---3--:R-:W-:-:S05]  /*1012a0*/  IADD3 R25, P4, PT, R25, UR13, RZ ;  /* 0x0000000d19197c10 */ /* 0x008fca000ff9e0ff */
[----:B------:R1:W-:Y:S01]  /*1012b0*/  STL [R1+0x4940], R25 ;  /* 0x0049401901007387 */ /* 0x0003e20000100800 */
[----:B------:R-:W-:-:S03]  /*1012c0*/  IADD3.X R26, PT, PT, R26, UR4, RZ, P5, !PT ;  /* 0x000000041a1a7c10 */ /* 0x000fc6000affe4ff */
[----:B-1----:R-:W2:Y:S04]  /*1012d0*/  LDL.LU R25, [R1+0x493c] ;  /* 0x00493c0001197983 */ /* 0x002ea80000300800 */
[----:B------:R-:W-:Y:S04]  /*1012e0*/  STL [R1+0x490c], R30 ;  /* 0x00490c1e01007387 */ /* 0x000fe80000100800 */
[----:B------:R-:W3:Y:S01]  /*1012f0*/  LDL.LU R32, [R1+0x4970] ;  /* 0x0049700001207983 */ /* 0x000ee20000300800 */
[----:B----4-:R-:W-:-:S05]  /*101300*/  IADD3 R24, P5, PT, R24, UR13, RZ ;  /* 0x0000000d18187c10 */ /* 0x010fca000ffbe0ff */
[----:B------:R1:W-:Y:S04]  /*101310*/  STL [R1+0x4948], R24 ;  /* 0x0049481801007387 */ /* 0x0003e80000100800 */
[----:B-1----:R-:W4:Y:S01]  /*101320*/  LDL.LU R24, [R1+0x4944] ;  /* 0x0049440001187983 */ /* 0x002f220000300800 */
[----:B------:R-:W-:Y:S02]  /*101330*/  IADD3.X R35, PT, PT, R35, UR4, RZ, P6, !PT ;  /* 0x0000000423237c10 */ /* 0x000fe4000b7fe4ff */
[----:B------:R-:W-:Y:S01]  /*101340*/  IADD3 R33, P6, PT, R33, UR13, RZ ;  /* 0x0000000d21217c10 */ /* 0x000fe2000ffde0ff */
[----:B------:R1:W-:Y:S04]  /*101350*/  STL [R1+0x4914], R26 ;  /* 0x0049141a01007387 */ /* 0x0003e80000100800 */
[----:B------:R-:W3:Y:S04]  /*101360*/  LDL.LU R30, [R1+0x4978] ;  /* 0x00497800011e7983 */ /* 0x000ee80000300800 */
[----:B-1----:R-:W3:Y:S01]  /*101370*/  LDL.LU R26, [R1+0x4980] ;  /* 0x00498000011a7983 */ /* 0x002ee20000300800 */
[----:B------:R-:W-:-:S02]  /*101380*/  IADD3.X R23, PT, PT, R23, UR4, RZ, P1, !PT ;  /* 0x0000000417177c10 */ /* 0x000fc40008ffe4ff */
[----:B------:R-:W-:-:S03]  /*101390*/  IADD3 R238, P1, PT, R238, UR13, RZ ;  /* 0x0000000deeee7c10 */ /* 0x000fc6000ff3e0ff */
[----:B------:R1:W-:Y:S04]  /*1013a0*/  STL [R1+0x4924], R23 ;  /* 0x0049241701007387 */ /* 0x0003e80000100800 */
[----:B------:R2:W-:Y:S04]  /*1013b0*/  STL [R1+0x491c], R35 ;  /* 0x00491c2301007387 */ /* 0x0005e80000100800 */
[----:B-1----:R-:W3:Y:S04]  /*1013c0*/  LDL.LU R23, [R1+0x494c] ;  /* 0x00494c0001177983 */ /* 0x002ee80000300800 */
[----:B------:R1:W-:Y:S01]  /*1013d0*/  STL [R1+0x4950], R33 ;  /* 0x0049502101007387 */ /* 0x0003e20000100800 */
[----:B------:R-:W-:-:S02]  /*1013e0*/  IADD3.X R31, PT, PT, R31, UR4, RZ, P2, !PT ;  /* 0x000000041f1f7c10 */ /* 0x000fc400097fe4ff */
[----:B------:R-:W-:Y:S01]  /*1013f0*/  IADD3 R236, P2, PT, R236, UR13, RZ ;  /* 0x0000000decec7c10 */ /* 0x000fe2000ff5e0ff */
[----:B------:R-:W-:Y:S04]  /*101400*/  STL [R1+0x4958], R238 ;  /* 0x004958ee01007387 */ /* 0x000fe80000100800 */
[----:B------:R1:W-:Y:S01]  /*101410*/  STL [R1+0x492c], R31 ;  /* 0x00492c1f01007387 */ /* 0x0003e20000100800 */
[----:B------:R-:W-:Y:S02]  /*101420*/  IADD3.X R27, PT, PT, R27, UR4, RZ, P3, !PT ;  /* 0x000000041b1b7c10 */ /* 0x000fe40009ffe4ff */
[----:B------:R-:W-:-:S03]  /*101430*/  IADD3 R34, P3, PT, R34, UR13, RZ ;  /* 0x0000000d22227c10 */ /* 0x000fc6000ff7e0ff */
[----:B------:R1:W-:Y:S04]  /*101440*/  STL [R1+0x4934], R27 ;  /* 0x0049341b01007387 */ /* 0x0003e80000100800 */
[----:B------:R-:W-:Y:S04]  /*101450*/  STL [R1+0x4960], R236 ;  /* 0x004960ec01007387 */ /* 0x000fe80000100800 */
[----:B------:R-:W-:Y:S01]  /*101460*/  STL [R1+0x4968], R34 ;  /* 0x0049682201007387 */ /* 0x000fe20000100800 */
[----:B--2---:R-:W-:-:S05]  /*101470*/  IADD3.X R25, PT, PT, R25, UR4, RZ, P4, !PT ;  /* 0x0000000419197c10 */ /* 0x004fca000a7fe4ff */
[----:B------:R-:W-:Y:S04]  /*101480*/  STL [R1+0x493c], R25 ;  /* 0x00493c1901007387 */ /* 0x000fe80000100800 */
[----:B------:R-:W2:Y:S04]  /*101490*/  LDL.LU R35, [R1+0x4964] ;  /* 0x0049640001237983 */ /* 0x000ea80000300800 */
[----:B-1----:R-:W2:Y:S04]  /*1014a0*/  LDL.LU R33, [R1+0x496c] ;  /* 0x00496c0001217983 */ /* 0x002ea80000300800 */
[----:B------:R-:W2:Y:S01]  /*1014b0*/  LDL.LU R31, [R1+0x4974] ;  /* 0x00497400011f7983 */ /* 0x000ea20000300800 */
[----:B----4-:R-:W-:-:S05]  /*1014c0*/  IADD3.X R24, PT, PT, R24, UR4, RZ, P5, !PT ;  /* 0x0000000418187c10 */ /* 0x010fca000affe4ff */
[----:B------:R1:W-:Y:S04]  /*1014d0*/  STL [R1+0x4944], R24 ;  /* 0x0049441801007387 */ /* 0x0003e80000100800 */
[----:B------:R-:W4:Y:S01]  /*1014e0*/  LDL.LU R27, [R1+0x497c] ;  /* 0x00497c00011b7983 */ /* 0x000f220000300800 */
[----:B---3--:R-:W-:Y:S02]  /*1014f0*/  IADD3 R32, P4, PT, R32, UR13, RZ ;  /* 0x0000000d20207c10 */ /* 0x008fe4000ff9e0ff */
[----:B------:R-:W-:Y:S02]  /*101500*/  IADD3 R30, P5, PT, R30, UR13, RZ ;  /* 0x0000000d1e1e7c10 */ /* 0x000fe4000ffbe0ff */
[----:B------:R-:W-:Y:S01]  /*101510*/  IADD3.X R239, PT, PT, R239, UR4, RZ, P1, !PT ;  /* 0x00000004efef7c10 */ /* 0x000fe20008ffe4ff */
[----:B------:R-:W-:Y:S01]  /*101520*/  STL [R1+0x4970], R32 ;  /* 0x0049702001007387 */ /* 0x000fe20000100800 */
[----:B------:R-:W-:-:S03]  /*101530*/  IADD3.X R237, PT, PT, R237, UR4, RZ, P2, !PT ;  /* 0x00000004eded7c10 */ /* 0x000fc600097fe4ff */
[----:B------:R-:W-:Y:S01]  /*101540*/  STL [R1+0x4978], R30 ;  /* 0x0049781e01007387 */ /* 0x000fe20000100800 */
[----:B------:R-:W-:Y:S02]  /*101550*/  LOP3.LUT R21, R21, R20, RZ, 0x3c, !PT ;  /* 0x0000001415157212 */ /* 0x000fe400078e3cff */
[----:B------:R-:W-:Y:S02]  /*101560*/  IADD3.X R23, PT, PT, R23, UR4, RZ, P6, !PT ;  /* 0x0000000417177c10 */ /* 0x000fe4000b7fe4ff */
[----:B------:R-:W-:-:S03]  /*101570*/  IADD3 R26, P6, PT, R26, UR13, RZ ;  /* 0x0000000d1a1a7c10 */ /* 0x000fc6000ffde0ff */
[----:B------:R3:W-:Y:S04]  /*101580*/  STL [R1+0x494c], R23 ;  /* 0x00494c1701007387 */ /* 0x0007e80000100800 */
[----:B------:R-:W-:Y:S04]  /*101590*/  STL [R1+0x4980], R26 ;  /* 0x0049801a01007387 */ /* 0x000fe80000100800 */
[----:B------:R-:W-:Y:S04]  /*1015a0*/  STL [R1+0x4954], R239 ;  /* 0x004954ef01007387 */ /* 0x000fe80000100800 */
[----:B------:R-:W-:Y:S01]  /*1015b0*/  STL [R1+0x495c], R237 ;  /* 0x00495ced01007387 */ /* 0x000fe20000100800 */
[----:B------:R-:W-:-:S02]  /*1015c0*/  LOP3.LUT R20, R21, R20, RZ, 0x3c, !PT ;  /* 0x0000001415147212 */ /* 0x000fc400078e3cff */
[C---:B-1----:R-:W-:Y:S02]  /*1015d0*/  LOP3.LUT R24, R132.reuse, 0x40, RZ, 0xfc, !PT ;  /* 0x0000004084187812 */ /* 0x042fe400078efcff */
[C---:B------:R-:W-:Y:S02]  /*1015e0*/  LOP3.LUT R25, R132.reuse, 0x60, RZ, 0xfc, !PT ;  /* 0x0000006084197812 */ /* 0x040fe400078efcff */
[----:B---3--:R-:W-:Y:S02]  /*1015f0*/  LOP3.LUT R23, R132, 0x20, RZ, 0xfc, !PT ;  /* 0x0000002084177812 */ /* 0x008fe400078efcff */
[----:B------:R-:W-:Y:S01]  /*101600*/  LOP3.LUT R21, R21, R20, RZ, 0x3c, !PT ;  /* 0x0000001415157212 */ /* 0x000fe200078e3cff */
[----:B------:R-:W-:Y:S01]  /*101610*/  UISETP.GT.AND UP1, UPT, UR14, 0x2f, UPT ;  /* 0x0000002f0e00788c */ /* 0x000fe2000bf24270 */
[----:B--2---:R-:W-:Y:S02]  /*101620*/  IADD3.X R35, PT, PT, R35, UR4, RZ, P3, !PT ;  /* 0x0000000423237c10 */ /* 0x004fe40009ffe4ff */
[----:B------:R-:W-:-:S03]  /*101630*/  IADD3.X R33, PT, PT, R33, UR4, RZ, P4, !PT ;  /* 0x0000000421217c10 */ /* 0x000fc6000a7fe4ff */
[----:B------:R-:W-:Y:S01]  /*101640*/  STL [R1+0x4964], R35 ;  /* 0x0049642301007387 */ /* 0x000fe20000100800 */
[----:B------:R-:W-:-:S03]  /*101650*/  IADD3.X R31, PT, PT, R31, UR4, RZ, P5, !PT ;  /* 0x000000041f1f7c10 */ /* 0x000fc6000affe4ff */
[----:B------:R-:W-:Y:S01]  /*101660*/  STL [R1+0x496c], R33 ;  /* 0x00496c2101007387 */ /* 0x000fe20000100800 */
[----:B----4-:R-:W-:-:S05]  /*101670*/  IADD3.X R27, PT, PT, R27, UR4, RZ, P6, !PT ;  /* 0x000000041b1b7c10 */ /* 0x010fca000b7fe4ff */
[----:B------:R-:W-:Y:S04]  /*101680*/  STL [R1+0x497c], R27 ;  /* 0x00497c1b01007387 */ /* 0x000fe80000100800 */
[----:B------:R-:W-:Y:S04]  /*101690*/  STL [R1+0x4974], R31 ;  /* 0x0049741f01007387 */ /* 0x000fe80000100800 */
[----:B------:R1:W-:Y:S04]  /*1016a0*/  STL.64 [R1+0x58a0], R14 ;  /* 0x0058a00e01007387 */ /* 0x0003e80000100a00 */
[----:B------:R2:W-:Y:S04]  /*1016b0*/  LDGSTS.E [R3+0x45700], desc[UR76][R20.64], P0 ;  /* 0x4570000014037fae */ /* 0x0005e800081a104c */
[----:B-1----:R-:W3:Y:S04]  /*1016c0*/  LDL R14, [R1+0x3360] ;  /* 0x00336000010e7983 */ /* 0x002ee80000100800 */
[----:B------:R-:W4:Y:S04]  /*1016d0*/  LDL R15, [R1+0x33e0] ;  /* 0x0033e000010f7983 */ /* 0x000f280000100800 */
[----:B------:R1:W-:Y:S04]  /*1016e0*/  STL.64 [R1+0x5898], R12 ;  /* 0x0058980c01007387 */ /* 0x0003e80000100a00 */
[----:B-1----:R-:W2:Y:S04]  /*1016f0*/  LDL R13, [R1+0x335c] ;  /* 0x00335c00010d7983 */ /* 0x002ea80000100800 */
[----:B------:R-:W2:Y:S04]  /*101700*/  LDL R12, [R1+0x3450] ;  /* 0x00345000010c7983 */ /* 0x000ea80000100800 */
        /* <DEDUP_REMOVED lines=10> */
[----:B------:R-:W2:Y:S04]  /*1017b0*/  LDL R20, [R1+0x32e4] ;  /* 0x0032e40001147983 */ /* 0x000ea80000100800 */
[----:B------:R-:W2:Y:S01]  /*1017c0*/  LDL R21, [R1+0x32e8] ;  /* 0x0032e80001157983 */ /* 0x000ea20000100800 */
[----:B------:R-:W-:-:S03]  /*1017d0*/  USEL UR10, URZ, 0x4, !UP1 ;  /* 0x00000004ff0a7887 */ /* 0x000fc6000c800000 */
[----:B-1----:R-:W3:Y:S04]  /*1017e0*/  LDL R4, [R1+0x33cc] ;  /* 0x0033cc0001047983 */ /* 0x002ee80000100800 */
[----:B------:R-:W3:Y:S01]  /*1017f0*/  LDL R5, [R1+0x33d0] ;  /* 0x0033d00001057983 */ /* 0x000ee20000100800 */
[----:B------:R-:W-:-:S06]  /*101800*/  USEL UR10, UR10, URZ, !UP0 ;  /* 0x000000ff0a0a7287 */ /* 0x000fcc000c000000 */
[----:B------:R-:W-:Y:S02]  /*101810*/  ISETP.NE.U32.AND P1, PT, RZ, UR10, PT ;  /* 0x0000000aff007c0c */ /* 0x000fe4000bf25070 */
[----:B--2---:R-:W-:-:S04]  /*101820*/  LOP3.LUT R21, R21, R20, RZ, 0x3c, !PT ;  /* 0x0000001415157212 */ /* 0x004fc800078e3cff */
[----:B------:R-:W-:-:S04]  /*101830*/  LOP3.LUT R20, R21, R20, RZ, 0x3c, !PT ;  /* 0x0000001415147212 */ /* 0x000fc800078e3cff */
[----:B------:R-:W-:-:S05]  /*101840*/  LOP3.LUT R21, R21, R20, RZ, 0x3c, !PT ;  /* 0x0000001415157212 */ /* 0x000fca00078e3cff */
[----:B------:R1:W-:Y:S04]  /*101850*/  LDGSTS.E [R3+0x45780], desc[UR76][R20.64], P0 ;  /* 0x4578000014037fae */ /* 0x0003e800081a104c */
[----:B------:R-:W1:Y:S04]  /*101860*/  LDL R20, [R1+0x334c] ;  /* 0x00334c0001147983 */ /* 0x000e680000100800 */
[----:B------:R-:W1:Y:S02]  /*101870*/  LDL R21, [R1+0x3350] ;  /* 0x0033500001157983 */ /* 0x000e640000100800 */
[----:B-1----:R-:W-:-:S04]  /*101880*/  LOP3.LUT R21, R21, R20, RZ, 0x3c, !PT ;  /* 0x0000001415157212 */ /* 0x002fc800078e3cff */
        /* <DEDUP_REMOVED lines=8> */
[----:B------:R3:W-:Y:S02]  /*101910*/  LDGSTS.E [R3+0x45e80], desc[UR76][R20.64], P1 ;  /* 0x45e8000014037fae */ /* 0x0007e400089a104c */
[----:B---3--:R-:W-:Y:S01]  /*101920*/  MOV R20, R14 ;  /* 0x0000000e00147202 */ /* 0x008fe20000000f00 */
[----:B------:R-:W-:Y:S01]  /*101930*/  IMAD.MOV.U32 R21, RZ, RZ, R13 ;  /* 0x000000ffff157224 */ /* 0x000fe200078e000d */
[----:B------:R-:W-:Y:S01]  /*101940*/  UISETP.GT.AND UP1, UPT, UR14, 0x33, UPT ;  /* 0x000000330e00788c */ /* 0x000fe2000bf24270 */
[----:B------:R-:W2:Y:S04]  /*101950*/  LDL R13, [R1+0x345c] ;  /* 0x00345c00010d7983 */ /* 0x000ea80000100800 */
[----:B------:R1:W-:Y:S04]  /*101960*/  LDGSTS.E [R3+0x45f00], desc[UR76][R20.64], P1 ;  /* 0x45f0000014037fae */ /* 0x0003e800089a104c */
[----:B------:R-:W3:Y:S04]  /*101970*/  LDL R14, [R1+0x3460] ;  /* 0x00346000010e7983 */ /* 0x000ee80000100800 */
[----:B------:R-:W1:Y:S04]  /*101980*/  LDL R20, [R1+0x3364] ;  /* 0x0033640001147983 */ /* 0x000e680000100800 */
[----:B------:R-:W1:Y:S01]  /*101990*/  LDL R21, [R1+0x3368] ;  /* 0x0033680001157983 */ /* 0x000e620000100800 */
[----:B------:R-:W-:-:S04]  /*1019a0*/  USEL UR10, URZ, 0x4, !UP1 ;  /* 0x00000004ff0a7887 */ /* 0x000fc8000c800000 */
[----:B------:R-:W-:-:S06]  /*1019b0*/  USEL UR10, UR10, URZ, !UP0 ;  /* 0x000000ff0a0a7287 */ /* 0x000fcc000c000000 */
[----:B------:R-:W-:Y:S01]  /*1019c0*/  ISETP.NE.U32.AND P0, PT, RZ, UR10, PT ;  /* 0x0000000aff007c0c */ /* 0x000fe2000bf05070 */
[----:B------:R-:W-:-:S04]  /*1019d0*/  UISETP.GT.AND UP1, UPT, UR14, 0x37, UPT ;  /* 0x000000370e00788c */ /* 0x000fc8000bf24270 */
[----:B------:R-:W-:-:S04]  /*1019e0*/  USEL UR15, URZ, 0x4, !UP1 ;  /* 0x00000004ff0f7887 */ /* 0x000fc8000c800000 */
[----:B------:R-:W-:Y:S01]  /*1019f0*/  USEL UR15, UR15, URZ, !UP0 ;  /* 0x000000ff0f0f7287 */ /* 0x000fe2000c000000 */
[----:B-1----:R-:W-:-:S04]  /*101a00*/  LOP3.LUT R21, R21, R20, RZ, 0x3c, !PT ;  /* 0x0000001415157212 */ /* 0x002fc800078e3cff */
[----:B------:R-:W-:-:S04]  /*101a10*/  LOP3.LUT R20, R21, R20, RZ, 0x3c, !PT ;  /* 0x0000001415147212 */ /* 0x000fc800078e3cff */
[----:B------:R-:W-:-:S05]  /*101a20*/  LOP3.LUT R21, R21, R20, RZ, 0x3c, !PT ;  /* 0x0000001415157212 */ /* 0x000fca00078e3cff */
[----:B------:R1:W-:Y:S02]  /*101a30*/  LDGSTS.E [R3+0x45f80], desc[UR76][R20.64], P1 ;  /* 0x45f8000014037fae */ /* 0x0003e400089a104c */
[----:B-1----:R-:W-:Y:S01]  /*101a40*/  IMAD.MOV.U32 R20, RZ, RZ, R5 ;  /* 0x000000ffff147224 */ /* 0x002fe200078e0005 */
[----:B------:R-:W-:Y:S01]  /*101a50*/  MOV R21, R4 ;  /* 0x0000000400157202 */ /* 0x000fe20000000f00 */
[----:B------:R-:W-:Y:S01]  /*101a60*/  UISETP.GT.AND UP1, UPT, UR14, 0x3b, UPT ;  /* 0x0000003b0e00788c */ /* 0x000fe2000bf24270 */
[----:B------:R-:W-:Y:S01]  /*101a70*/  ISETP.NE.U32.AND P1, PT, RZ, UR15, PT ;  /* 0x0000000fff007c0c */ /* 0x000fe2000bf25070 */
[----:B------:R-:W2:Y:S04]  /*101a80*/  LDL R4, [R1+0x34e4] ;  /* 0x0034e40001047983 */ /* 0x000ea80000100800 */
[----:B------:R1:W-:Y:S04]  /*101a90*/  LDGSTS.E [R3+0x46600], desc[UR76][R20.64], P0 ;  /* 0x4660000014037fae */ /* 0x0003e800081a104c */
[----:B------:R-:W2:Y:S01]  /*101aa0*/  LDL R5, [R1+0x34e8] ;  /* 0x0034e80001057983 */ /* 0x000ea20000100800 */
[----:B-1----:R-:W-:-:S02]  /*101ab0*/  IMAD.MOV.U32 R20, RZ, RZ, R7 ;  /* 0x000000ffff147224 */ /* 0x002fc400078e0007 */
[----:B------:R-:W-:Y:S01]  /*101ac0*/  IMAD.MOV.U32 R21, RZ, RZ, R6 ;  /* 0x000000ffff157224 */ /* 0x000fe200078e0006 */
[----:B------:R-:W-:Y:S01]  /*101ad0*/  USEL UR10, URZ, 0x4, !UP1 ;  /* 0x00000004ff0a7887 */ /* 0x000fe2000c800000 */
[----:B------:R-:W2:Y:S04]  /*101ae0*/  LDL R6, [R1+0x354c] ;  /* 0x00354c0001067983 */ /* 0x000ea80000100800 */
[----:B------:R4:W-:Y:S04]  /*101af0*/  LDGSTS.E [R3+0x46680], desc[UR76][R20.64], P0 ;  /* 0x4668000014037fae */ /* 0x0009e800081a104c */
[----:B------:R-:W2:Y:S01]  /*101b00*/  LDL R7, [R1+0x3550] ;  /* 0x0035500001077983 */ /* 0x000ea20000100800 */
[----:B----4-:R-:W-:Y:S01]  /*101b10*/  MOV R20, R15 ;  /* 0x0000000f00147202 */ /* 0x010fe20000000f00 */
[----:B------:R-:W-:-:S02]  /*101b20*/  IMAD.MOV.U32 R21, RZ, RZ, R10 ;  /* 0x000000ffff157224 */ /* 0x000fc400078e000a */
[----:B------:R-:W4:Y:S04]  /*101b30*/  LDL R15, [R1+0x34d8] ;  /* 0x0034d800010f7983 */ /* 0x000f280000100800 */
[----:B------:R1:W-:Y:S04]  /*101b40*/  LDGSTS.E [R3+0x46700], desc[UR76][R20.64], P0 ;  /* 0x4670000014037fae */ /* 0x0003e800081a104c */
[----:B------:R-:W2:Y:S01]  /*101b50*/  LDL R10, [R1+0x34d4] ;  /* 0x0034d400010a7983 */ /* 0x000ea20000100800 */
[----:B-1----:R-:W-:Y:S01]  /*101b60*/  IMAD.MOV.U32 R20, RZ, RZ, R9 ;  /* 0x000000ffff147224 */ /* 0x002fe200078e0009 */
[----:B------:R-:W-:Y:S01]  /*101b70*/  MOV R21, R8 ;  /* 0x0000000800157202 */ /* 0x000fe20000000f00 */
[----:B------:R-:W-:Y:S01]  /*101b80*/  USEL UR10, UR10, URZ, !UP0 ;  /* 0x000000ff0a0a7287 */ /* 0x000fe2000c000000 */
[----:B------:R-:W2:Y:S04]  /*101b90*/  LDL R8, [R1+0x3554] ;  /* 0x0035540001087983 */ /* 0x000ea80000100800 */
[----:B------:R1:W-:Y:S04]  /*101ba0*/  LDGSTS.E [R3+0x46780], desc[UR76][R20.64], P0 ;  /* 0x4678000014037fae */ /* 0x0003e800081a104c */
[----:B------:R-:W2:Y:S01]  /*101bb0*/  LDL R9, [R1+0x3558] ;  /* 0x0035580001097983 */ /* 0x000ea20000100800 */
[----:B-1----:R-:W-:-:S02]  /*101bc0*/  IMAD.MOV.U32 R20, RZ, RZ, R12 ;  /* 0x000000ffff147224 */ /* 0x002fc400078e000c */
[----:B------:R-:W-:Y:S01]  /*101bd0*/  IMAD.MOV.U32 R21, RZ, RZ, R11 ;  /* 0x000000ffff157224 */ /* 0x000fe200078e000b */
[----:B------:R-:W-:Y:S01]  /*101be0*/  ISETP.NE.U32.AND P0, PT, RZ, UR10, PT ;  /* 0x0000000aff007c0c */ /* 0x000fe2000bf05070 */
[----:B------:R-:W2:Y:S04]  /*101bf0*/  LDL R11, [R1+0x355c] ;  /* 0x00355c00010b7983 */ /* 0x000ea80000100800 */
[----:B------:R1:W-:Y:S04]  /*101c00*/  LDGSTS.E [R3+0x46e00], desc[UR76][R20.64], P1 ;  /* 0x46e0000014037fae */ /* 0x0003e800089a104c */
[----:B------:R-:W2:Y:S04]  /*101c10*/  LDL R12, [R1+0x3560] ;  /* 0x00356000010c7983 */ /* 0x000ea80000100800 */
[----:B------:R-:W1:Y:S04]  /*101c20*/  LDL R20, [R1+0x3454] ;  /* 0x0034540001147983 */ /* 0x000e680000100800 */
[----:B------:R-:W1:Y:S02]  /*101c30*/  LDL R21, [R1+0x3458] ;  /* 0x0034580001157983 */ /* 0x000e640000100800 */
[----:B-1----:R-:W-:-:S04]  /*101c40*/  LOP3.LUT R21, R21, R20, RZ, 0x3c, !PT ;  /* 0x0000001415157212 */ /* 0x002fc800078e3cff */
[----:B------:R-:W-:-:S04]  /*101c50*/  LOP3.LUT R20, R21, R20, RZ, 0x3c, !PT ;  /* 0x0000001415147212 */ /* 0x000fc800078e3cff */
[----:B------:R-:W-:-:S05]  /*101c60*/  LOP3.LUT R21, R21, R20, RZ, 0x3c, !PT ;  /* 0x0000001415157212 */ /* 0x000fca00078e3cff */
[----:B------:R3:W-:Y:S02]  /*101c70*/  LDGSTS.E [R3+0x46e80], desc[UR76][R20.64], P1 ;  /* 0x46e8000014037fae */ /* 0x0007e400089a104c */
[----:B---3--:R-:W-:Y:S01]  /*101c80*/  MOV R20, R14 ;  /* 0x0000000e00147202 */ /* 0x008fe20000000f00 */
[----:B--2---:R-:W-:Y:S01]  /*101c90*/  IMAD.MOV.U32 R21, RZ, RZ, R13 ;  /* 0x000000ffff157224 */ /* 0x004fe200078e000d */
[----:B------:R-:W2:Y:S04]  /*101ca0*/  LDL R14, [R1+0x3568] ;  /* 0x00356800010e7983 */ /* 0x000ea80000100800 */
[----:B------:R1:W-:Y:S04]  /*101cb0*/  LDGSTS.E [R3+0x46f00], desc[UR76][R20.64], P1 ;  /* 0x46f0000014037fae */ /* 0x0003e800089a104c */
[----:B------:R-:W3:Y:S04]  /*101cc0*/  LDL R13, [R1+0x3564] ;  /* 0x00356400010d7983 */ /* 0x000ee80000100800 */
        /* <DEDUP_REMOVED lines=12> */
[----:B----4-:R-:W-:Y:S01]  /*101d90*/  IMAD.MOV.U32 R20, RZ, RZ, R15 ;  /* 0x000000ffff147224 */ /* 0x010fe200078e000f */
[----:B------:R-:W-:Y:S01]  /*101da0*/  MOV R21, R10 ;  /* 0x0000000a00157202 */ /* 0x000fe20000000f00 */
[----:B------:R-:W4:Y:S04]  /*101db0*/  LDL R15, [R1+0x35d0] ;  /* 0x0035d000010f7983 */ /* 0x000f280000100800 */
[----:B------:R1:W-:Y:S04]  /*101dc0*/  LDGSTS.E [R3+0x47680], desc[UR76][R20.64], P0 ;  /* 0x4768000014037fae */ /* 0x0003e800081a104c */
[----:B------:R-:W2:Y:S04]  /*101dd0*/  LDL R10, [R1+0x35cc] ;  /* 0x0035cc00010a7983 */ /* 0x000ea80000100800 */
[----:B------:R-:W1:Y:S04]  /*101de0*/  LDL R20, [R1+0x34dc] ;  /* 0x0034dc0001147983 */ /* 0x000e680000100800 */
[----:B------:R-:W1:Y:S01]  /*101df0*/  LDL R21, [R1+0x34e0] ;  /* 0x0034e00001157983 */ /* 0x000e620000100800 */
[----:B------:R-:W-:-:S04]  /*101e00*/  UISETP.GT.AND UP1, UPT, UR14, 0x3f, UPT ;  /* 0x0000003f0e00788c */ /* 0x000fc8000bf24270 */
        /* <DEDUP_REMOVED lines=10> */
[----:B-1----:R-:W-:Y:S02]  /*101eb0*/  IMAD.MOV.U32 R20, RZ, RZ, R5 ;  /* 0x000000ffff147224 */ /* 0x002fe400078e0005 */
[----:B------:R-:W-:Y:S01]  /*101ec0*/  IMAD.MOV.U32 R21, RZ, RZ, R4 ;  /* 0x000000ffff157224 */ /* 0x000fe200078e0004 */
[----:B------:R-:W4:Y:S04]  /*101ed0*/  LDL R5, [R1+0x3658] ;  /* 0x0036580001057983 */ /* 0x000f280000100800 */
[----:B------:R1:W-:Y:S04]  /*101ee0*/  LDGSTS.E [R3+0x47780], desc[UR76][R20.64], P0 ;  /* 0x4778000014037fae */ /* 0x0003e800081a104c */
[----:B------:R-:W4:Y:S01]  /*101ef0*/  LDL R4, [R1+0x3654] ;  /* 0x0036540001047983 */ /* 0x000f220000100800 */
[----:B-1----:R-:W-:Y:S01]  /*101f00*/  MOV R20, R7 ;  /* 0x0000000700147202 */ /* 0x002fe20000000f00 */
[----:B------:R-:W-:Y:S01]  /*101f10*/  IMAD.MOV.U32 R21, RZ, RZ, R6 ;  /* 0x000000ffff157224 */ /* 0x000fe200078e0006 */
[----:B------:R-:W-:Y:S01]  /*101f20*/  ISETP.NE.U32.AND P0, PT, RZ, UR10, PT ;  /* 0x0000000aff007c0c */ /* 0x000fe2000bf05070 */
[----:B------:R-:W4:Y:S04]  /*101f30*/  LDL R6, [R1+0x3664] ;  /* 0x0036640001067983 */ /* 0x000f280000100800 */
[----:B------:R1:W-:Y:S04]  /*101f40*/  LDGSTS.E [R3+0x47e00], desc[UR76][R20.64], P1 ;  /* 0x47e0000014037fae */ /* 0x0003e800089a104c */
[----:B------:R-:W4:Y:S01]  /*101f50*/  LDL R7, [R1+0x3668] ;  /* 0x0036680001077983 */ /* 0x000f220000100800 */
[----:B-1----:R-:W-:Y:S01]  /*101f60*/  IMAD.MOV.U32 R20, RZ, RZ, R9 ;  /* 0x000000ffff147224 */ /* 0x002fe200078e0009 */
[----:B------:R-:W-:-:S02]  /*101f70*/  MOV R21, R8 ;  /* 0x0000000800157202 */ /* 0x000fc40000000f00 */
[----:B------:R-:W4:Y:S04]  /*101f80*/  LDL R9, [R1+0x36d0] ;  /* 0x0036d00001097983 */ /* 0x000f280000100800 */
[----:B------:R1:W-:Y:S04]  /*101f90*/  LDGSTS.E [R3+0x47e80], desc[UR76][R20.64], P1 ;  /* 0x47e8000014037fae */ /* 0x0003e800089a104c */
[----:B------:R-:W4:Y:S01]  /*101fa0*/  LDL R8, [R1+0x36cc] ;  /* 0x0036cc0001087983 */ /* 0x000f220000100800 */
[----:B-1----:R-:W-:Y:S02]  /*101fb0*/  IMAD.MOV.U32 R20, RZ, RZ, R12 ;  /* 0x000000ffff147224 */ /* 0x002fe400078e000c */
[----:B------:R-:W-:Y:S01]  /*101fc0*/  IMAD.MOV.U32 R21, RZ, RZ, R11 ;  /* 0x000000ffff157224 */ /* 0x000fe200078e000b */
[----:B------:R-:W4:Y:S04]  /*101fd0*/  LDL R12, [R1+0x3660] ;  /* 0x00366000010c7983 */ /* 0x000f280000100800 */
[----:B------:R2:W-:Y:S04]  /*101fe0*/  LDGSTS.E [R3+0x47f00], desc[UR76][R20.64], P1 ;  /* 0x47f0000014037fae */ /* 0x0005e800089a104c */
[----:B------:R-:W4:Y:S01]  /*101ff0*/  LDL R11, [R1+0x365c] ;  /* 0x00365c00010b7983 */ /* 0x000f220000100800 */
[----:B--2---:R-:W-:Y:S01]  /*102000*/  MOV R20, R14 ;  /* 0x0000000e00147202 */ /* 0x004fe20000000f00 */
[----:B---3--:R-:W-:-:S02]  /*102010*/  IMAD.MOV.U32 R21, RZ, RZ, R13 ;  /* 0x000000ffff157224 */ /* 0x008fc400078e000d */
[----:B------:R-:W2:Y:S04]  /*102020*/  LDL R14, [R1+0x36d8] ;  /* 0x0036d800010e7983 */ /* 0x000ea80000100800 */
[----:B------:R4:W-:Y:S04]  /*102030*/  LDGSTS.E [R3+0x47f80], desc[UR76][R20.64], P1 ;  /* 0x47f8000014037fae */ /* 0x0009e800089a104c */
[----:B------:R-:W3:Y:S01]  /*102040*/  LDL R13, [R1+0x36d4] ;  /* 0x0036d400010d7983 */ /* 0x000ee20000100800 */
[----:B----4-:R-:W-:Y:S01]  /*102050*/  IMAD.MOV.U32 R20, RZ, RZ, R15 ;  /* 0x000000ffff147224 */ /* 0x010fe200078e000f */
[----:B------:R-:W-:-:S02]  /*102060*/  MOV R21, R10 ;  /* 0x0000000a00157202 */ /* 0x000fc40000000f00 */
[----:B------:R-:W4:Y:S04]  /*102070*/  LDL R15, [R1+0x36e0] ;  /* 0x0036e000010f7983 */ /* 0x000f280000100800 */
[----:B------:R1:W-:Y:S04]  /*102080*/  LDGSTS.E [R3+0x48600], desc[UR76][R20.64], P0 ;  /* 0x4860000014037fae */ /* 0x0003e800081a104c */
[----:B------:R-:W2:Y:S04]  /*102090*/  LDL R10, [R1+0x36dc] ;  /* 0x0036dc00010a7983 */ /* 0x000ea80000100800 */
        /* <DEDUP_REMOVED lines=26> */
[----:B------:R-:W-:-:S06]  /*102240*/  USEL UR10, UR10, URZ, !UP0 ;  /* 0x000000ff0a0a7287 */ /* 0x000fcc000c000000 */
[----:B------:R-:W-:Y:S02]  /*102250*/  ISETP.NE.U32.AND P0, PT, RZ, UR10, PT ;  /* 0x0000000aff007c0c */ /* 0x000fe4000bf05070 */
[----:B-1----:R-:W-:-:S04]  /*102260*/  LOP3.LUT R21, R21, R20, RZ, 0x3c, !PT ;  /* 0x0000001415157212 */ /* 0x002fc800078e3cff */
[----:B------:R-:W-:-:S04]  /*102270*/  LOP3.LUT R20, R21, R20, RZ, 0x3c, !PT ;  /* 0x0000001415147212 */ /* 0x000fc800078e3cff */
[----:B------:R-:W-:-:S05]  /*102280*/  LOP3.LUT R21, R21, R20, RZ, 0x3c, !PT ;  /* 0x0000001415157212 */ /* 0x000fca00078e3cff */
[----:B------:R1:W-:Y:S02]  /*102290*/  LDGSTS.E [R3+0x48e00], desc[UR76][R20.64], P1 ;  /* 0x48e0000014037fae */ /* 0x0003e400089a104c */
[----:B-1----:R-:W-:Y:S02]  /*1022a0*/  IMAD.MOV.U32 R20, RZ, RZ, R5 ;  /* 0x000000ffff147224 */ /* 0x002fe400078e0005 */
[----:B------:R-:W-:Y:S01]  /*1022b0*/  IMAD.MOV.U32 R21, RZ, RZ, R4 ;  /* 0x000000ffff157224 */ /* 0x000fe200078e0004 */
[----:B------:R-:W-:Y:S01]  /*1022c0*/  UISETP.GT.AND UP1, UPT, UR14, 0x4f, UPT ;  /* 0x0000004f0e00788c */ /* 0x000fe2000bf24270 */
[----:B------:R-:W4:Y:S04]  /*1022d0*/  LDL R4, [R1+0x37d4] ;  /* 0x0037d40001047983 */ /* 0x000f280000100800 */
[----:B------:R1:W-:Y:S04]  /*1022e0*/  LDGSTS.E [R3+0x48e80], desc[UR76][R20.64], P1 ;  /* 0x48e8000014037fae */ /* 0x0003e800089a104c */
[----:B------:R-:W4:Y:S01]  /*1022f0*/  LDL R5, [R1+0x37d8] ;  /* 0x0037d80001057983 */ /* 0x000f220000100800 */
[----:B-1----:R-:W-:Y:S01]  /*102300*/  MOV R20, R12 ;  /* 0x0000000c00147202 */ /* 0x002fe20000000f00 */
[----:B------:R-:W-:Y:S01]  /*102310*/  IMAD.MOV.U32 R21, RZ, RZ, R11 ;  /* 0x000000ffff157224 */ /* 0x000fe200078e000b */
[----:B------:R-:W-:Y:S01]  /*102320*/  USEL UR15, URZ, 0x4, !UP1 ;  /* 0x00000004ff0f7887 */ /* 0x000fe2000c800000 */
[----:B------:R-:W4:Y:S04]  /*102330*/  LDL R11, [R1+0x375c] ;  /* 0x00375c00010b7983 */ /* 0x000f280000100800 */
[----:B------:R1:W-:Y:S04]  /*102340*/  LDGSTS.E [R3+0x48f00], desc[UR76][R20.64], P1 ;  /* 0x48f0000014037fae */ /* 0x0003e800089a104c */
[----:B------:R-:W4:Y:S01]  /*102350*/  LDL R12, [R1+0x3760] ;  /* 0x00376000010c7983 */ /* 0x000f220000100800 */
[----:B-1----:R-:W-:Y:S01]  /*102360*/  IMAD.MOV.U32 R20, RZ, RZ, R7 ;  /* 0x000000ffff147224 */ /* 0x002fe200078e0007 */
[----:B------:R-:W-:Y:S01]  /*102370*/  MOV R21, R6 ;  /* 0x0000000600157202 */ /* 0x000fe20000000f00 */
[----:B------:R-:W-:Y:S01]  /*102380*/  USEL UR15, UR15, URZ, !UP0 ;  /* 0x000000ff0f0f7287 */ /* 0x000fe2000c000000 */
[----:B------:R-:W4:Y:S04]  /*102390*/  LDL R6, [R1+0x37dc] ;  /* 0x0037dc0001067983 */ /* 0x000f280000100800 */
[----:B------:R1:W-:Y:S04]  /*1023a0*/  LDGSTS.E [R3+0x48f80], desc[UR76][R20.64], P1 ;  /* 0x48f8000014037fae */ /* 0x0003e800089a104c */
[----:B------:R-:W4:Y:S01]  /*1023b0*/  LDL R7, [R1+0x37e0] ;  /* 0x0037e00001077983 */ /* 0x000f220000100800 */
[----:B-1----:R-:W-:-:S02]  /*1023c0*/  IMAD.MOV.U32 R20, RZ, RZ, R9 ;  /* 0x000000ffff147224 */ /* 0x002fc400078e0009 */
[----:B------:R-:W-:Y:S01]  /*1023d0*/  IMAD.MOV.U32 R21, RZ, RZ, R8 ;  /* 0x000000ffff157224 */ /* 0x000fe200078e0008 */
[----:B------:R-:W-:Y:S01]  /*1023e0*/  ISETP.NE.U32.AND P1, PT, RZ, UR15, PT ;  /* 0x0000000fff007c0c */ /* 0x000fe2000bf25070 */
        /* <DEDUP_REMOVED lines=31> */
[----:B-1----:R-:W-:Y:S02]  /*1025e0*/  IMAD.MOV.U32 R20, RZ, RZ, R12 ;  /* 0x000000ffff147224 */ /* 0x002fe400078e000c */
[----:B------:R-:W-:Y:S01]  /*1025f0*/  IMAD.MOV.U32 R21, RZ, RZ, R11 ;  /* 0x000000ffff157224 */ /* 0x000fe200078e000b */
[----:B------:R-:W-:Y:S01]  /*102600*/  UISETP.GT.AND UP1, UPT, UR14, 0x53, UPT ;  /* 0x000000530e00788c */ /* 0x000fe2000bf24270 */
[----:B------:R-:W2:Y:S04]  /*102610*/  LDL R11, [R1+0x385c] ;  /* 0x00385c00010b7983 */ /* 0x000ea80000100800 */
[----:B------:R1:W-:Y:S04]  /*102620*/  LDGSTS.E [R3+0x49f00], desc[UR76][R20.64], P1 ;  /* 0x49f0000014037fae */ /* 0x0003e800089a104c */
[----:B------:R-:W2:Y:S04]  /*102630*/  LDL R12, [R1+0x3860] ;  /* 0x00386000010c7983 */ /* 0x000ea80000100800 */
        /* <DEDUP_REMOVED lines=12> */
[----:B--2---:R-:W-:Y:S01]  /*102700*/  MOV R20, R14 ;  /* 0x0000000e00147202 */ /* 0x004fe20000000f00 */
[----:B---3--:R-:W-:Y:S01]  /*102710*/  IMAD.MOV.U32 R21, RZ, RZ, R13 ;  /* 0x000000ffff157224 */ /* 0x008fe200078e000d */
[----:B------:R-:W-:Y:S01]  /*102720*/  ISETP.NE.U32.AND P1, PT, RZ, UR15, PT ;  /* 0x0000000fff007c0c */ /* 0x000fe2000bf25070 */
[----:B------:R-:W2:Y:S04]  /*102730*/  LDL R13, [R1+0x3864] ;  /* 0x00386400010d7983 */ /* 0x000ea80000100800 */
[----:B------:R1:W-:Y:S04]  /*102740*/  LDGSTS.E [R3+0x4a600], desc[UR76][R20.64], P0 ;  /* 0x4a60000014037fae */ /* 0x0003e800081a104c */
[----:B------:R-:W3:Y:S01]  /*102750*/  LDL R14, [R1+0x3868] ;  /* 0x00386800010e7983 */ /* 0x000ee20000100800 */
[----:B-1----:R-:W-:Y:S01]  /*102760*/  IMAD.MOV.U32 R20, RZ, RZ, R5 ;  /* 0x000000ffff147224 */ /* 0x002fe200078e0005 */
[----:B------:R-:W-:Y:S01]  /*102770*/  MOV R21, R4 ;  /* 0x0000000400157202 */ /* 0x000fe20000000f00 */
[----:B------:R-:W-:Y:S01]  /*102780*/  UISETP.GT.AND UP1, UPT, UR14, 0x5b, UPT ;  /* 0x0000005b0e00788c */ /* 0x000fe2000bf24270 */
        /* <DEDUP_REMOVED lines=9> */
[----:B-1----:R-:W-:Y:S01]  /*102820*/  MOV R20, R9 ;  /* 0x0000000900147202 */ /* 0x002fe20000000f00 */
[----:B------:R-:W-:Y:S01]  /*102830*/  IMAD.MOV.U32 R21, RZ, RZ, R8 ;  /* 0x000000ffff157224 */ /* 0x000fe200078e0008 */
[----:B------:R-:W-:Y:S01]  /*102840*/  USEL UR10, UR10, URZ, !UP0 ;  /* 0x000000ff0a0a7287 */ /* 0x000fe2000c000000 */
[----:B------:R-:W2:Y:S04]  /*102850*/  LDL R8, [R1+0x3954] ;  /* 0x0039540001087983 */ /* 0x000ea80000100800 */
[----:B------:R4:W-:Y:S04]  /*102860*/  LDGSTS.E [R3+0x4a780], desc[UR76][R20.64], P0 ;  /* 0x4a78000014037fae */ /* 0x0009e800081a104c */
[----:B------:R-:W2:Y:S01]  /*102870*/  LDL R9, [R1+0x3958] ;  /* 0x0039580001097983 */ /* 0x000ea20000100800 */
[----:B----4-:R-:W-:Y:S01]  /*102880*/  IMAD.MOV.U32 R20, RZ, RZ, R15 ;  /* 0x000000ffff147224 */ /* 0x010fe200078e000f */
[----:B------:R-:W-:-:S02]  /*102890*/  MOV R21, R10 ;  /* 0x0000000a00157202 */ /* 0x000fc40000000f00 */
[----:B------:R-:W4:Y:S04]  /*1028a0*/  LDL R15, [R1+0x3960] ;  /* 0x00396000010f7983 */ /* 0x000f280000100800 */
[----:B------:R1:W-:Y:S01]  /*1028b0*/  LDGSTS.E [R3+0x4ae00], desc[UR76][R20.64], P1 ;  /* 0x4ae0000014037fae */ /* 0x0003e200089a104c */
[----:B------:R-:W-:-:S03]  /*1028c0*/  ISETP.NE.U32.AND P0, PT, RZ, UR10, PT ;  /* 0x0000000aff007c0c */ /* 0x000fc6000bf05070 */
[----:B------:R-:W2:Y:S04]  /*1028d0*/  LDL R10, [R1+0x395c] ;  /* 0x00395c00010a7983 */ /* 0x000ea80000100800 */
        /* <DEDUP_REMOVED lines=11> */
[----:B---3--:R-:W-:Y:S01]  /*102990*/  MOV R20, R14 ;  /* 0x0000000e00147202 */ /* 0x008fe20000000f00 */
[----:B--2---:R-:W-:-:S02]  /*1029a0*/  IMAD.MOV.U32 R21, RZ, RZ, R13 ;  /* 0x000000ffff157224 */ /* 0x004fc400078e000d */
        /* <DEDUP_REMOVED lines=31> */
[----:B------:R-:W3:Y:S04]  /*102ba0*/  LDL R4, [R1+0x3a5c] ;  /* 0x003a5c0001047983 */ /* 0x000ee80000100800 */
[----:B------:R1:W-:Y:S04]  /*102bb0*/  LDGSTS.E [R3+0x4b780], desc[UR76][R20.64], P0 ;  /* 0x4b78000014037fae */ /* 0x0003e800081a104c */
[----:B------:R-:W3:Y:S01]  /*102bc0*/  LDL R5, [R1+0x3a64] ;  /* 0x003a640001057983 */ /* 0x000ee20000100800 */
[----:B-1----:R-:W-:-:S02]  /*102bd0*/  IMAD.MOV.U32 R20, RZ, RZ, R7 ;  /* 0x000000ffff147224 */ /* 0x002fc400078e0007 */
[----:B------:R-:W-:Y:S01]  /*102be0*/  IMAD.MOV.U32 R21, RZ, RZ, R6 ;  /* 0x000000ffff157224 */ /* 0x000fe200078e0006 */
[----:B------:R-:W-:Y:S01]  /*102bf0*/  ISETP.NE.U32.AND P0, PT, RZ, UR10, PT ;  /* 0x0000000aff007c0c */ /* 0x000fe2000bf05070 */
[----:B------:R-:W-:Y:S01]  /*102c00*/  USEL UR15, URZ, 0x4, !UP1 ;  /* 0x00000004ff0f7887 */ /* 0x000fe2000c800000 */
[----:B------:R-:W3:Y:S04]  /*102c10*/  LDL R6, [R1+0x3a68] ;  /* 0x003a680001067983 */ /* 0x000ee80000100800 */
[----:B------:R1:W-:Y:S04]  /*102c20*/  LDGSTS.E [R3+0x4be00], desc[UR76][R20.64], P1 ;  /* 0x4be0000014037fae */ /* 0x0003e800089a104c */
[----:B------:R-:W3:Y:S01]  /*102c30*/  LDL R7, [R1+0x3acc] ;  /* 0x003acc0001077983 */ /* 0x000ee20000100800 */
[----:B-1----:R-:W-:Y:S01]  /*102c40*/  MOV R20, R9 ;  /* 0x0000000900147202 */ /* 0x002fe20000000f00 */
[----:B------:R-:W-:Y:S01]  /*102c50*/  IMAD.MOV.U32 R21, RZ, RZ, R8 ;  /* 0x000000ffff157224 */ /* 0x000fe200078e0008 */
[----:B------:R-:W-:Y:S01]  /*102c60*/  USEL UR15, UR15, URZ, !UP0 ;  /* 0x000000ff0f0f7287 */ /* 0x000fe2000c000000 */
[----:B------:R-:W3:Y:S04]  /*102c70*/  LDL R8, [R1+0x3ad0] ;  /* 0x003ad00001087983 */ /* 0x000ee80000100800 */
[----:B------:R4:W-:Y:S04]  /*102c80*/  LDGSTS.E [R3+0x4be80], desc[UR76][R20.64], P1 ;  /* 0x4be8000014037fae */ /* 0x0009e800089a104c */
[----:B------:R-:W3:Y:S01]  /*102c90*/  LDL R9, [R1+0x3ad4] ;  /* 0x003ad40001097983 */ /* 0x000ee20000100800 */
[----:B----4-:R-:W-:Y:S01]  /*102ca0*/  IMAD.MOV.U32 R20, RZ, RZ, R15 ;  /* 0x000000ffff147224 */ /* 0x010fe200078e000f */
        /* <DEDUP_REMOVED lines=10> */
[----:B---3--:R-:W-:Y:S01]  /*102d50*/  IMAD.MOV.U32 R21, RZ, RZ, R13 ;  /* 0x000000ffff157224 */ /* 0x008fe200078e000d */
[----:B------:R-:W-:Y:S01]  /*102d60*/  ISETP.NE.U32.AND P1, PT, RZ, UR15, PT ;  /* 0x0000000fff007c0c */ /* 0x000fe2000bf25070 */
        /* <DEDUP_REMOVED lines=37> */
[----:B----4-:R-:W-:Y:S01]  /*102fc0*/  IMAD.MOV.U32 R20, RZ, RZ, R15 ;  /* 0x000000ffff147224 */ /* 0x010fe200078e000f */
[----:B------:R-:W-:Y:S01]  /*102fd0*/  MOV R21, R4 ;  /* 0x0000000400157202 */ /* 0x000fe20000000f00 */
[----:B------:R-:W-:Y:S01]  /*102fe0*/  UISETP.GT.AND UP1, UPT, UR14, 0x6f, UPT ;  /* 0x0000006f0e00788c */ /* 0x000fe2000bf24270 */
[----:B------:R-:W4:Y:S04]  /*102ff0*/  LDL R15, [R1+0x3b60] ;  /* 0x003b6000010f7983 */ /* 0x000f280000100800 */
[----:B------:R1:W-:Y:S04]  /*103000*/  LDGSTS.E [R3+0x4cf00], desc[UR76][R20.64], P1 ;  /* 0x4cf0000014037fae */ /* 0x0003e800089a104c */
[----:B------:R-:W4:Y:S01]  /*103010*/  LDL R4, [R1+0x3bd8] ;  /* 0x003bd80001047983 */ /* 0x000f220000100800 */
[----:B-1----:R-:W-:-:S02]  /*103020*/  IMAD.MOV.U32 R20, RZ, RZ, R6 ;  /* 0x000000ffff147224 */ /* 0x002fc400078e0006 */
[----:B------:R-:W-:Y:S01]  /*103030*/  IMAD.MOV.U32 R21, RZ, RZ, R5 ;  /* 0x000000ffff157224 */ /* 0x000fe200078e0005 */
[----:B------:R-:W-:Y:S01]  /*103040*/  USEL UR15, URZ, 0x4, !UP1 ;  /* 0x00000004ff0f7887 */ /* 0x000fe2000c800000 */
[----:B------:R-:W4:Y:S04]  /*103050*/  LDL R5, [R1+0x3bdc] ;  /* 0x003bdc0001057983 */ /* 0x000f280000100800 */
[----:B------:R1:W-:Y:S04]  /*103060*/  LDGSTS.E [R3+0x4cf80], desc[UR76][R20.64], P1 ;  /* 0x4cf8000014037fae */ /* 0x0003e800089a104c */
[----:B------:R-:W4:Y:S01]  /*103070*/  LDL R6, [R1+0x3be0] ;  /* 0x003be00001067983 */ /* 0x000f220000100800 */
[----:B-1----:R-:W-:Y:S01]  /*103080*/  MOV R20, R8 ;  /* 0x0000000800147202 */ /* 0x002fe20000000f00 */
[----:B------:R-:W-:Y:S01]  /*103090*/  IMAD.MOV.U32 R21, RZ, RZ, R7 ;  /* 0x000000ffff157224 */ /* 0x000fe200078e0007 */
[----:B------:R-:W-:Y:S01]  /*1030a0*/  USEL UR15, UR15, URZ, !UP0 ;  /* 0x000000ff0f0f7287 */ /* 0x000fe2000c000000 */
[----:B------:R-:W4:Y:S04]  /*1030b0*/  LDL R7, [R1+0x3be4] ;  /* 0x003be40001077983 */ /* 0x000f280000100800 */
[----:B------:R1:W-:Y:S01]  /*1030c0*/  LDGSTS.E [R3+0x4d600], desc[UR76][R20.64], P0 ;  /* 0x4d60000014037fae */ /* 0x0003e200081a104c */
[----:B------:R-:W-:-:S03]  /*1030d0*/  UISETP.GT.AND UP1, UPT, UR14, 0x73, UPT ;  /* 0x000000730e00788c */ /* 0x000fc6000bf24270 */
[----:B------:R-:W4:Y:S01]  /*1030e0*/  LDL R8, [R1+0x3be8] ;  /* 0x003be80001087983 */ /* 0x000f220000100800 */
[----:B-1----:R-:W-:Y:S01]  /*1030f0*/  IMAD.MOV.U32 R20, RZ, RZ, R10 ;  /* 0x000000ffff147224 */ /* 0x002fe200078e000a */
[----:B------:R-:W-:Y:S02]  /*103100*/  MOV R21, R9 ;  /* 0x0000000900157202 */ /* 0x000fe40000000f00 */
[----:B------:R-:W-:Y:S01]  /*103110*/  ISETP.NE.U32.AND P1, PT, RZ, UR15, PT ;  /* 0x0000000fff007c0c */ /* 0x000fe2000bf25070 */
[----:B------:R-:W-:Y:S01]  /*103120*/  USEL UR10, URZ, 0x4, !UP1 ;  /* 0x00000004ff0a7887 */ /* 0x000fe2000c800000 */
[----:B------:R-:W4:Y:S04]  /*103130*/  LDL R9, [R1+0x3c4c] ;  /* 0x003c4c0001097983 */ /* 0x000f280000100800 */
[----:B------:R1:W-:Y:S04]  /*103140*/  LDGSTS.E [R3+0x4d680], desc[UR76][R20.64], P0 ;  /* 0x4d68000014037fae */ /* 0x0003e800081a104c */
[----:B------:R-:W4:Y:S01]  /*103150*/  LDL R10, [R1+0x3c50] ;  /* 0x003c5000010a7983 */ /* 0x000f220000100800 */
[----:B-1----:R-:W-:-:S02]  /*103160*/  IMAD.MOV.U32 R20, RZ, RZ, R12 ;  /* 0x000000ffff147224 */ /* 0x002fc400078e000c */
[----:B------:R-:W-:Y:S01]  /*103170*/  IMAD.MOV.U32 R21, RZ, RZ, R11 ;  /* 0x000000ffff157224 */ /* 0x000fe200078e000b */
[----:B------:R-:W-:Y:S01]  /*103180*/  USEL UR10, UR10, URZ, !UP0 ;  /* 0x000000ff0a0a7287 */ /* 0x000fe2000c000000 */
        /* <DEDUP_REMOVED lines=20> */
[----:B------:R-:W2:Y:S01]  /*1032d0*/  LDL R21, [R1+0x3b5c] ;  /* 0x003b5c0001157983 */ /* 0x000ea20000100800 */
[----:B----4-:R-:W-:Y:S01]  /*1032e0*/  IMAD.MOV.U32 R20, RZ, RZ, R15 ;  /* 0x000000ffff147224 */ /* 0x010fe200078e000f */
[----:B------:R-:W-:Y:S02]  /*1032f0*/  ISETP.NE.U32.AND P0, PT, RZ, UR10, PT ;  /* 0x0000000aff007c0c */ /* 0x000fe4000bf05070 */
[----:B------:R-:W4:Y:S04]  /*103300*/  LDL R15, [R1+0x3c64] ;  /* 0x003c6400010f7983 */ /* 0x000f280000100800 */
[----:B--2---:R1:W-:Y:S04]  /*103310*/  LDGSTS.E [R3+0x4df00], desc[UR76][R20.64], P1 ;  /* 0x4df0000014037fae */ /* 0x0043e800089a104c */
        /* <DEDUP_REMOVED lines=13> */
[----:B------:R-:W-:Y:S01]  /*1033f0*/  UISETP.GT.AND UP1, UPT, UR14, 0x77, UPT ;  /* 0x000000770e00788c */ /* 0x000fe2000bf24270 */
[----:B-1----:R-:W-:-:S03]  /*103400*/  MOV R20, R4 ;  /* 0x0000000400147202 */ /* 0x002fc60000000f00 */
[----:B------:R-:W-:-:S04]  /*103410*/  USEL UR15, URZ, 0x4, !UP1 ;  /* 0x00000004ff0f7887 */ /* 0x000fc8000c800000 */
[----:B------:R-:W-:-:S06]  /*103420*/  USEL UR15, UR15, URZ, !UP0 ;  /* 0x000000ff0f0f7287 */ /* 0x000fcc000c000000 */
[----:B------:R-:W-:Y:S01]  /*103430*/  ISETP.NE.U32.AND P1, PT, RZ, UR15, PT ;  /* 0x0000000fff007c0c */ /* 0x000fe2000bf25070 */
[----:B------:R-:W-:-:S04]  /*103440*/  UISETP.GT.AND UP1, UPT, UR14, 0x7b, UPT ;  /* 0x0000007b0e00788c */ /* 0x000fc8000bf24270 */
[----:B------:R-:W-:-:S04]  /*103450*/  USEL UR10, URZ, 0x4, !UP1 ;  /* 0x00000004ff0a7887 */ /* 0x000fc8000c800000 */
[----:B------:R-:W-:Y:S02]  /*103460*/  USEL UR10, UR10, URZ, !UP0 ;  /* 0x000000ff0a0a7287 */ /* 0x000fe4000c000000 */
[----:B------:R-:W-:-:S04]  /*103470*/  UISETP.GT.AND UP1, UPT, UR14, 0x7f, UPT ;  /* 0x0000007f0e00788c */ /* 0x000fc8000bf24270 */
[----:B------:R-:W-:-:S04]  /*103480*/  USEL UR15, URZ, 0x4, !UP1 ;  /* 0x00000004ff0f7887 */ /* 0x000fc8000c800000 */
[----:B------:R-:W-:Y:S01]  /*103490*/  USEL UR15, UR15, URZ, !UP0 ;  /* 0x000000ff0f0f7287 */ /* 0x000fe2000c000000 */
[----:B------:R-:W-:Y:S02]  /*1034a0*/  ISETP.GE.AND P2, PT, R24, UR14, PT ;  /* 0x0000000e18007c0c */ /* 0x000fe4000bf46270 */
[----:B------:R-:W-:Y:S02]  /*1034b0*/  ISETP.GE.AND P3, PT, R132, UR14, PT ;  /* 0x0000000e84007c0c */ /* 0x000fe4000bf66270 */
[----:B------:R-:W-:Y:S01]  /*1034c0*/  ISETP.GE.AND P4, PT, R25, UR14, PT ;  /* 0x0000000e19007c0c */ /* 0x000fe2000bf86270 */
[----:B--2---:R1:W-:Y:S02]  /*1034d0*/  LDGSTS.E [R3+0x4e680], desc[UR76][R20.64], P0 ;  /* 0x4e68000014037fae */ /* 0x0043e400081a104c */
[----:B-1----:R-:W-:Y:S02]  /*1034e0*/  IMAD.MOV.U32 R20, RZ, RZ, R6 ;  /* 0x000000ffff147224 */ /* 0x002fe400078e0006 */
[----:B------:R-:W-:-:S05]  /*1034f0*/  IMAD.MOV.U32 R21, RZ, RZ, R5 ;  /* 0x000000ffff157224 */ /* 0x000fca00078e0005 */
[----:B------:R1:W-:Y:S02]  /*103500*/  LDGSTS.E [R3+0x4e700], desc[UR76][R20.64], P0 ;  /* 0x4e70000014037fae */ /* 0x0003e400081a104c */
[----:B-1----:R-:W-:Y:S01]  /*103510*/  MOV R20, R8 ;  /* 0x0000000800147202 */ /* 0x002fe20000000f00 */
[----:B------:R-:W-:-:S05]  /*103520*/  IMAD.MOV.U32 R21, RZ, RZ, R7 ;  /* 0x000000ffff157224 */ /* 0x000fca00078e0007 */
[----:B------:R1:W-:Y:S02]  /*103530*/  LDGSTS.E [R3+0x4e780], desc[UR76][R20.64], P0 ;  /* 0x4e78000014037fae */ /* 0x0003e400081a104c */
[----:B-1----:R-:W-:Y:S01]  /*103540*/  IMAD.MOV.U32 R20, RZ, RZ, R10 ;  /* 0x000000ffff147224 */ /* 0x002fe200078e000a */
[----:B------:R-:W-:-:S05]  /*103550*/  MOV R21, R9 ;  /* 0x0000000900157202 */ /* 0x000fca0000000f00 */
[----:B------:R1:W-:Y:S01]  /*103560*/  LDGSTS.E [R3+0x4ee00], desc[UR76][R20.64], P1 ;  /* 0x4ee0000014037fae */ /* 0x0003e200089a104c */
[----:B------:R-:W-:Y:S01]  /*103570*/  ISETP.NE.U32.AND P0, PT, RZ, UR10, PT ;  /* 0x0000000aff007c0c */ /* 0x000fe2000bf05070 */
[----:B-1----:R-:W-:Y:S02]  /*103580*/  IMAD.MOV.U32 R20, RZ, RZ, R12 ;  /* 0x000000ffff147224 */ /* 0x002fe400078e000c */
[----:B------:R-:W-:-:S05]  /*103590*/  IMAD.MOV.U32 R21, RZ, RZ, R11 ;  /* 0x000000ffff157224 */ /* 0x000fca00078e000b */
[----:B------:R1:W-:Y:S02]  /*1035a0*/  LDGSTS.E [R3+0x4ee80], desc[UR76][R20.64], P1 ;  /* 0x4ee8000014037fae */ /* 0x0003e400089a104c */
[----:B-1----:R-:W-:Y:S01]  /*1035b0*/  MOV R20, R14 ;  /* 0x0000000e00147202 */ /* 0x002fe20000000f00 */
[----:B---3--:R-:W-:-:S05]  /*1035c0*/  IMAD.MOV.U32 R21, RZ, RZ, R13 ;  /* 0x000000ffff157224 */ /* 0x008fca00078e000d */
[----:B------:R1:W-:Y:S02]  /*1035d0*/  LDGSTS.E [R3+0x4ef00], desc[UR76][R20.64], P1 ;  /* 0x4ef0000014037fae */ /* 0x0003e400089a104c */
[----:B-1----:R-:W-:Y:S01]  /*1035e0*/  IMAD.MOV.U32 R20, RZ, RZ, R147 ;  /* 0x000000ffff147224 */ /* 0x002fe200078e0093 */
[----:B----4-:R-:W-:-:S05]  /*1035f0*/  MOV R21, R15 ;  /* 0x0000000f00157202 */ /* 0x010fca0000000f00 */
[----:B------:R1:W-:Y:S02]  /*103600*/  LDGSTS.E [R3+0x4ef80], desc[UR76][R20.64], P1 ;  /* 0x4ef8000014037fae */ /* 0x0003e400089a104c */
[----:B-1----:R-:W-:Y:S02]  /*103610*/  IMAD.MOV.U32 R20, RZ, RZ, R145 ;  /* 0x000000ffff147224 */ /* 0x002fe400078e0091 */
[----:B------:R-:W-:-:S05]  /*103620*/  IMAD.MOV.U32 R21, RZ, RZ, R146 ;  /* 0x000000ffff157224 */ /* 0x000fca00078e0092 */
[----:B------:R1:W-:Y:S01]  /*103630*/  LDGSTS.E [R3+0x4f600], desc[UR76][R20.64], P0 ;  /* 0x4f60000014037fae */ /* 0x0003e200081a104c */
[----:B------:R-:W-:Y:S02]  /*103640*/  ISETP.NE.U32.AND P1, PT, RZ, UR15, PT ;  /* 0x0000000fff007c0c */ /* 0x000fe4000bf25070 */
[----:B-1----:R-:W-:Y:S01]  /*103650*/  MOV R20, R143 ;  /* 0x0000008f00147202 */ /* 0x002fe20000000f00 */
[----:B------:R-:W-:-:S05]  /*103660*/  IMAD.MOV.U32 R21, RZ, RZ, R144 ;  /* 0x000000ffff157224 */ /* 0x000fca00078e0090 */
[----:B------:R1:W-:Y:S02]  /*103670*/  LDGSTS.E [R3+0x4f680], desc[UR76][R20.64], P0 ;  /* 0x4f68000014037fae */ /* 0x0003e400081a104c */
[----:B-1----:R-:W-:Y:S01]  /*103680*/  IMAD.MOV.U32 R20, RZ, RZ, R141 ;  /* 0x000000ffff147224 */ /* 0x002fe200078e008d */
[----:B------:R-:W-:-:S05]  /*103690*/  MOV R21, R142 ;  /* 0x0000008e00157202 */ /* 0x000fca0000000f00 */
[----:B------:R1:W-:Y:S02]  /*1036a0*/  LDGSTS.E [R3+0x4f700], desc[UR76][R20.64], P0 ;  /* 0x4f70000014037fae */ /* 0x0003e400081a104c */
        /* <DEDUP_REMOVED lines=11> */
[----:B------:R1:W-:Y:S01]  /*103760*/  LDGSTS.E [R3+0x4ff00], desc[UR76][R20.64], P1 ;  /* 0x4ff0000014037fae */ /* 0x0003e200089a104c */
[----:B------:R-:W-:Y:S02]  /*103770*/  PLOP3.LUT P0, PT, PT, PT, UP0, 0x80, 0x8 ;  /* 0x000000000008781c */ /* 0x000fe40003f0f008 */
[----:B-1----:R-:W-:Y:S01]  /*103780*/  MOV R20, R130 ;  /* 0x0000008200147202 */ /* 0x002fe20000000f00 */
[----:B------:R-:W-:-:S05]  /*103790*/  IMAD.MOV.U32 R21, RZ, RZ, R131 ;  /* 0x000000ffff157224 */ /* 0x000fca00078e0083 */
[----:B------:R1:W-:Y:S01]  /*1037a0*/  LDGSTS.E [R3+0x4ff80], desc[UR76][R20.64], P1 ;  /* 0x4ff8000014037fae */ /* 0x0003e200089a104c */
[----:B------:R-:W-:Y:S01]  /*1037b0*/  ISETP.GE.AND P1, PT, R23, UR14, PT ;  /* 0x0000000e17007c0c */ /* 0x000fe2000bf26270 */
[----:B------:R-:W-:Y:S02]  /*1037c0*/  ULEA UR10, UR7, UR45, 0x11 ;  /* 0x0000002d070a7291 */ /* 0x000fe4000f8e88ff */
[----:B------:R-:W0:Y:S01]  /*1037d0*/  LDGDEPBAR ;  /* 0x00000000000079af */ /* 0x000e220000000000 */
[----:B-1----:R-:W-:-:S04]  /*1037e0*/  SEL R3, RZ, 0x4, P1 ;  /* 0x00000004ff037807 */ /* 0x002fc80000800000 */
[----:B------:R-:W-:-:S04]  /*1037f0*/  SEL R3, R3, RZ, !P0 ;  /* 0x000000ff03037207 */ /* 0x000fc80004000000 */
[----:B------:R-:W-:Y:S02]  /*103800*/  ISETP.NE.U32.AND P1, PT, R3, RZ, PT ;  /* 0x000000ff0300720c */ /* 0x000fe40003f25070 */
[----:B------:R-:W-:Y:S02]  /*103810*/  SEL R3, RZ, 0x4, P2 ;  /* 0x00000004ff037807 */ /* 0x000fe40001000000 */
[----:B------:R-:W-:Y:S02]  /*103820*/  SEL R20, RZ, 0x4, P3 ;  /* 0x00000004ff147807 */ /* 0x000fe40001800000 */
[----:B------:R-:W-:Y:S02]  /*103830*/  SEL R3, R3, RZ, !P0 ;  /* 0x000000ff03037207 */ /* 0x000fe40004000000 */
[----:B------:R-:W-:Y:S02]  /*103840*/  SEL R20, R20, RZ, !P0 ;  /* 0x000000ff14147207 */ /* 0x000fe40004000000 */
[----:B------:R-:W-:-:S02]  /*103850*/  ISETP.NE.U32.AND P2, PT, R3, RZ, PT ;  /* 0x000000ff0300720c */ /* 0x000fc40003f45070 */
[----:B------:R-:W-:Y:S02]  /*103860*/  SEL R3, RZ, 0x4, P4 ;  /* 0x00000004ff037807 */ /* 0x000fe40002000000 */
[----:B------:R-:W-:Y:S02]  /*103870*/  ISETP.NE.U32.AND P3, PT, R20, RZ, PT ;  /* 0x000000ff1400720c */ /* 0x000fe40003f65070 */
[----:B------:R-:W-:Y:S01]  /*103880*/  SEL R3, R3, RZ, !P0 ;  /* 0x000000ff03037207 */ /* 0x000fe20004000000 */
[----:B------:R-:W-:Y:S01]  /*103890*/  IMAD.MOV.U32 R21, RZ, RZ, R129 ;  /* 0x000000ffff157224 */ /* 0x000fe200078e0081 */
[----:B------:R-:W-:Y:S02]  /*1038a0*/  MOV R20, R128 ;  /* 0x0000008000147202 */ /* 0x000fe40000000f00 */
[----:B------:R-:W-:Y:S01]  /*1038b0*/  ISETP.NE.U32.AND P0, PT, R3, RZ, PT ;  /* 0x000000ff0300720c */ /* 0x000fe20003f05070 */
[----:B------:R-:W-:Y:S02]  /*1038c0*/  VIADD R3, R22, UR10 ;  /* 0x0000000a16037c36 */ /* 0x000fe40008000000 */
[----:B------:R-:W2:Y:S04]  /*1038d0*/  LDL.LU.64 R22, [R1+0x2d58] ;  /* 0x002d580001167983 */ /* 0x000ea80000300a00 */
[----:B------:R1:W-:Y:S04]  /*1038e0*/  LDGSTS.E [R3], desc[UR76][R20.64], P3 ;  /* 0x0000000014037fae */ /* 0x0003e800099a104c */
[----:B------:R-:W3:Y:S04]  /*1038f0*/  LDL.LU.64 R24, [R1+0x2d50] ;  /* 0x002d500001187983 */ /* 0x000ee80000300a00 */
[----:B------:R-:W4:Y:S01]  /*103900*/  LDL.LU.64 R4, [R1+0x2d48] ;  /* 0x002d480001047983 */ /* 0x000f220000300a00 */
        /* <DEDUP_REMOVED lines=133> */
[----:B------:R-:W-:Y:S02]  /*104160*/  IMAD.MOV.U32 R21, RZ, RZ, R29 ;  /* 0x000000ffff157224 */ /* 0x000fe400078e001d */
[----:B------:R-:W4:Y:S04]  /*104170*/  LDL.LU.64 R28, [R1+0x2d40] ;  /* 0x002d4000011c7983 */ /* 0x000f280000300a00 */
[----:B------:R1:W-:Y:S04]  /*104180*/  LDGSTS.E [R3+0xb080], desc[UR76][R20.64], P1 ;  /* 0x0b08000014037fae */ /* 0x0003e800089a104c */
[----:B------:R-:W4:Y:S04]  /*104190*/  LDL.LU.64 R14, [R1+0x2d38] ;  /* 0x002d3800010e7983 */ /* 0x000f280000300a00 */
[----:B------:R-:W4:Y:S01]  /*1041a0*/  LDL.LU.64 R12, [R1+0x2d30] ;  /* 0x002d3000010c7983 */ /* 0x000f220000300a00 */
[----:B-1----:R-:W-:Y:S01]  /*1041b0*/  IMAD.MOV.U32 R20, RZ, RZ, R38 ;  /* 0x000000ffff147224 */ /* 0x002fe200078e0026 */
[----:B------:R-:W-:-:S02]  /*1041c0*/  MOV R21, R39 ;  /* 0x0000002700157202 */ /* 0x000fc40000000f00 */
[----:B------:R-:W4:Y:S04]  /*1041d0*/  LDL.LU.64 R10, [R1+0x2d28] ;  /* 0x002d2800010a7983 */ /* 0x000f280000300a00 */
[----:B------:R1:W-:Y:S02]  /*1041e0*/  LDGSTS.E [R3+0xb100], desc[UR76][R20.64], P2 ;  /* 0x0b10000014037fae */ /* 0x0003e400091a104c */
[----:B-1----:R-:W-:Y:S02]  /*1041f0*/  IMAD.MOV.U32 R20, RZ, RZ, R36 ;  /* 0x000000ffff147224 */ /* 0x002fe400078e0024 */
[----:B------:R-:W-:Y:S02]  /*104200*/  IMAD.MOV.U32 R21, RZ, RZ, R37 ;  /* 0x000000ffff157224 */ /* 0x000fe400078e0025 */
[----:B------:R-:W4:Y:S04]  /*104210*/  LDL.LU.64 R36, [R1+0x2d20] ;  /* 0x002d200001247983 */ /* 0x000f280000300a00 */
[----:B------:R1:W-:Y:S04]  /*104220*/  LDGSTS.E [R3+0xb180], desc[UR76][R20.64], P0 ;  /* 0x0b18000014037fae */ /* 0x0003e800081a104c */
[----:B------:R-:W4:Y:S04]  /*104230*/  LDL.LU.64 R8, [R1+0x2d18] ;  /* 0x002d180001087983 */ /* 0x000f280000300a00 */
[----:B------:R-:W4:Y:S01]  /*104240*/  LDL.LU.64 R40, [R1+0x2d10] ;  /* 0x002d100001287983 */ /* 0x000f220000300a00 */
[----:B-1----:R-:W-:Y:S01]  /*104250*/  MOV R20, R34 ;  /* 0x0000002200147202 */ /* 0x002fe20000000f00 */
[----:B------:R-:W-:-:S02]  /*104260*/  IMAD.MOV.U32 R21, RZ, RZ, R35 ;  /* 0x000000ffff157224 */ /* 0x000fc400078e0023 */
[----:B------:R-:W4:Y:S04]  /*104270*/  LDL.LU.64 R6, [R1+0x2d08] ;  /* 0x002d080001067983 */ /* 0x000f280000300a00 */
[----:B------:R1:W-:Y:S04]  /*104280*/  LDGSTS.E [R3+0xc000], desc[UR76][R20.64], P3 ;  /* 0x0c00000014037fae */ /* 0x0003e800099a104c */
[----:B------:R-:W4:Y:S04]  /*104290*/  LDL.LU.64 R44, [R1+0x2d00] ;  /* 0x002d0000012c7983 */ /* 0x000f280000300a00 */
        /* <DEDUP_REMOVED lines=10> */
[----:B--2---:R-:W-:-:S04]  /*104340*/  IADD3 R20, P4, PT, R22, UR13, RZ ;  /* 0x0000000d16147c10 */ /* 0x004fc8000ff9e0ff */
[----:B------:R-:W-:Y:S02]  /*104350*/  IADD3.X R21, PT, PT, R23, UR4, RZ, P4, !PT ;  /* 0x0000000417157c10 */ /* 0x000fe4000a7fe4ff */
[----:B---3--:R-:W-:-:S04]  /*104360*/  IADD3 R22, P4, PT, R24, UR13, RZ ;  /* 0x0000000d18167c10 */ /* 0x008fc8000ff9e0ff */
[----:B------:R-:W-:Y:S02]  /*104370*/  IADD3.X R23, PT, PT, R25, UR4, RZ, P4, !PT ;  /* 0x0000000419177c10 */ /* 0x000fe4000a7fe4ff */
[----:B----4-:R-:W-:-:S04]  /*104380*/  IADD3 R24, P4, PT, R4, UR13, RZ ;  /* 0x0000000d04187c10 */ /* 0x010fc8000ff9e0ff */
[----:B------:R-:W-:Y:S02]  /*104390*/  IADD3.X R25, PT, PT, R5, UR4, RZ, P4, !PT ;  /* 0x0000000405197c10 */ /* 0x000fe4000a7fe4ff */
[----:B------:R-:W2:Y:S04]  /*1043a0*/  LDL.LU.64 R4, [R1+0x2cf0] ;  /* 0x002cf00001047983 */ /* 0x000ea80000300a00 */
[----:B------:R-:W3:Y:S01]  /*1043b0*/  LDL.LU.64 R50, [R1+0x2ce8] ;  /* 0x002ce80001327983 */ /* 0x000ee20000300a00 */
[----:B------:R-:W-:-:S04]  /*1043c0*/  IADD3 R26, P4, PT, R28, UR13, RZ ;  /* 0x0000000d1c1a7c10 */ /* 0x000fc8000ff9e0ff */
[----:B------:R-:W-:Y:S02]  /*1043d0*/  IADD3.X R27, PT, PT, R29, UR4, RZ, P4, !PT ;  /* 0x000000041d1b7c10 */ /* 0x000fe4000a7fe4ff */
[----:B------:R-:W-:-:S04]  /*1043e0*/  IADD3 R28, P4, PT, R14, UR13, RZ ;  /* 0x0000000d0e1c7c10 */ /* 0x000fc8000ff9e0ff */
[----:B------:R-:W-:Y:S02]  /*1043f0*/  IADD3.X R29, PT, PT, R15, UR4, RZ, P4, !PT ;  /* 0x000000040f1d7c10 */ /* 0x000fe4000a7fe4ff */
[----:B------:R-:W4:Y:S01]  /*104400*/  LDL.LU.64 R14, [R1+0x2ce0] ;  /* 0x002ce000010e7983 */ /* 0x000f220000300a00 */
[----:B------:R-:W-:-:S04]  /*104410*/  IADD3 R30, P4, PT, R12, UR13, RZ ;  /* 0x0000000d0c1e7c10 */ /* 0x000fc8000ff9e0ff */
[----:B------:R-:W-:Y:S02]  /*104420*/  IADD3.X R31, PT, PT, R13, UR4, RZ, P4, !PT ;  /* 0x000000040d1f7c10 */ /* 0x000fe4000a7fe4ff */
[----:B------:R-:W4:Y:S01]  /*104430*/  LDL.LU.64 R12, [R1+0x2cd8] ;  /* 0x002cd800010c7983 */ /* 0x000f220000300a00 */
[----:B------:R-:W-:-:S04]  /*104440*/  IADD3 R32, P4, PT, R10, UR13, RZ ;  /* 0x0000000d0a207c10 */ /* 0x000fc8000ff9e0ff */
[----:B------:R-:W-:Y:S02]  /*104450*/  IADD3.X R33, PT, PT, R11, UR4, RZ, P4, !PT ;  /* 0x000000040b217c10 */ /* 0x000fe4000a7fe4ff */
[----:B------:R-:W4:Y:S04]  /*104460*/  LDL.LU.64 R10, [R1+0x2cd0] ;  /* 0x002cd000010a7983 */ /* 0x000f280000300a00 */
[----:B------:R-:W4:Y:S01]  /*104470*/  LDL.LU.64 R58, [R1+0x2cc8] ;  /* 0x002cc800013a7983 */ /* 0x000f220000300a00 */
[----:B------:R-:W-:-:S04]  /*104480*/  IADD3 R34, P4, PT, R36, UR13, RZ ;  /* 0x0000000d24227c10 */ /* 0x000fc8000ff9e0ff */
[----:B------:R-:W-:Y:S02]  /*104490*/  IADD3.X R35, PT, PT, R37, UR4, RZ, P4, !PT ;  /* 0x0000000425237c10 */ /* 0x000fe4000a7fe4ff */
[----:B------:R-:W-:-:S04]  /*1044a0*/  IADD3 R36, P4, PT, R8, UR13, RZ ;  /* 0x0000000d08247c10 */ /* 0x000fc8000ff9e0ff */
[----:B------:R-:W-:Y:S02]  /*1044b0*/  IADD3.X R37, PT, PT, R9, UR4, RZ, P4, !PT ;  /* 0x0000000409257c10 */ /* 0x000fe4000a7fe4ff */
[----:B------:R-:W4:Y:S01]  /*1044c0*/  LDL.LU.64 R8, [R1+0x2cc0] ;  /* 0x002cc00001087983 */ /* 0x000f220000300a00 */
[----:B------:R-:W-:-:S03]  /*1044d0*/  IADD3 R38, P4, PT, R40, UR13, RZ ;  /* 0x0000000d28267c10 */ /* 0x000fc6000ff9e0ff */
[----:B------:R-:W4:Y:S01]  /*1044e0*/  LDL.LU.64 R62, [R1+0x2cb8] ;  /* 0x002cb800013e7983 */ /* 0x000f220000300a00 */
[----:B------:R-:W-:Y:S02]  /*1044f0*/  IADD3.X R39, PT, PT, R41, UR4, RZ, P4, !PT ;  /* 0x0000000429277c10 */ /* 0x000fe4000a7fe4ff */
[----:B------:R-:W-:-:S04]  /*104500*/  IADD3 R40, P4, PT, R6, UR13, RZ ;  /* 0x0000000d06287c10 */ /* 0x000fc8000ff9e0ff */
[----:B------:R-:W-:Y:S02]  /*104510*/  IADD3.X R41, PT, PT, R7, UR4, RZ, P4, !PT ;  /* 0x0000000407297c10 */ /* 0x000fe4000a7fe4ff */
[----:B------:R-:W4:Y:S01]  /*104520*/  LDL.LU.64 R6, [R1+0x2cb0] ;  /* 0x002cb00001067983 */ /* 0x000f220000300a00 */
[----:B------:R-:W-:-:S03]  /*104530*/  IADD3 R42, P4, PT, R44, UR13, RZ ;  /* 0x0000000d2c2a7c10 */ /* 0x000fc6000ff9e0ff */
[----:B------:R-:W4:Y:S01]  /*104540*/  LDL.LU.64 R66, [R1+0x2ca8] ;  /* 0x002ca80001427983 */ /* 0x000f220000300a00 */
[----:B------:R-:W-:Y:S02]  /*104550*/  IADD3.X R43, PT, PT, R45, UR4, RZ, P4, !PT ;  /* 0x000000042d2b7c10 */ /* 0x000fe4000a7fe4ff */
[----:B------:R-:W-:Y:S01]  /*104560*/  IADD3 R44, P4, PT, R46, UR13, RZ ;  /* 0x0000000d2e2c7c10 */ /* 0x000fe2000ff9e0ff */
[----:B------:R-:W4:Y:S03]  /*104570*/  LDL.LU.64 R68, [R1+0x2ca0] ;  /* 0x002ca00001447983 */ /* 0x000f260000300a00 */
[----:B------:R-:W-:Y:S02]  /*104580*/  IADD3.X R45, PT, PT, R47, UR4, RZ, P4, !PT ;  /* 0x000000042f2d7c10 */ /* 0x000fe4000a7fe4ff */
[----:B--2---:R-:W-:-:S04]  /*104590*/  IADD3 R46, P4, PT, R4, UR13, RZ ;  /* 0x0000000d042e7c10 */ /* 0x004fc8000ff9e0ff */
[----:B------:R-:W-:Y:S02]  /*1045a0*/  IADD3.X R47, PT, PT, R5, UR4, RZ, P4, !PT ;  /* 0x00000004052f7c10 */ /* 0x000fe4000a7fe4ff */
[----:B------:R-:W2:Y:S01]  /*1045b0*/  LDL.LU.64 R4, [R1+0x2c98] ;  /* 0x002c980001047983 */ /* 0x000ea20000300a00 */
[----:B---3--:R-:W-:-:S03]  /*1045c0*/  IADD3 R48, P4, PT, R50, UR13, RZ ;  /* 0x0000000d32307c10 */ /* 0x008fc6000ff9e0ff */
[----:B------:R-:W3:Y:S01]  /*1045d0*/  LDL.LU.64 R72, [R1+0x2c90] ;  /* 0x002c900001487983 */ /* 0x000ee20000300a00 */
[----:B------:R-:W-:Y:S02]  /*1045e0*/  IADD3.X R49, PT, PT, R51, UR4, RZ, P4, !PT ;  /* 0x0000000433317c10 */ /* 0x000fe4000a7fe4ff */
[----:B----4-:R-:W-:-:S04]  /*1045f0*/  IADD3 R50, P4, PT, R14, UR13, RZ ;  /* 0x0000000d0e327c10 */ /* 0x010fc8000ff9e0ff */
[----:B------:R-:W-:Y:S02]  /*104600*/  IADD3.X R51, PT, PT, R15, UR4, RZ, P4, !PT ;  /* 0x000000040f337c10 */ /* 0x000fe4000a7fe4ff */
[----:B------:R-:W4:Y:S01]  /*104610*/  LDL.LU.64 R14, [R1+0x2c88] ;  /* 0x002c8800010e7983 */ /* 0x000f220000300a00 */
[----:B------:R-:W-:-:S04]  /*104620*/  IADD3 R52, P4, PT, R12, UR13, RZ ;  /* 0x0000000d0c347c10 */ /* 0x000fc8000ff9e0ff */
[----:B------:R-:W-:Y:S02]  /*104630*/  IADD3.X R53, PT, PT, R13, UR4, RZ, P4, !PT ;  /* 0x000000040d357c10 */ /* 0x000fe4000a7fe4ff */
[----:B------:R-:W4:Y:S01]  /*104640*/  LDL.LU.64 R12, [R1+0x2c80] ;  /* 0x002c8000010c7983 */ /* 0x000f220000300a00 */
        /* <DEDUP_REMOVED lines=47> */
[----:B------:R-:W4:Y:S01]  /*104940*/  LDL.LU.64 R6, [R1+0x2c00] ;  /* 0x002c000001067983 */ /* 0x000f220000300a00 */
[----:B------:R-:W-:-:S03]  /*104950*/  IADD3 R86, P4, PT, R88, UR13, RZ ;  /* 0x0000000d58567c10 */ /* 0x000fc6000ff9e0ff */
[----:B------:R-:W4:Y:S01]  /*104960*/  LDL.LU.64 R110, [R1+0x2bf8] ;  /* 0x002bf800016e7983 */ /* 0x000f220000300a00 */
[----:B------:R-:W-:-:S03]  /*104970*/  IADD3.X R87, PT, PT, R89, UR4, RZ, P4, !PT ;  /* 0x0000000459577c10 */ /* 0x000fc6000a7fe4ff */
[----:B------:R-:W4:Y:S01]  /*104980*/  LDL.LU.64 R112, [R1+0x2bf0] ;  /* 0x002bf00001707983 */ /* 0x000f220000300a00 */
[----:B--2---:R-:W-:-:S04]  /*104990*/  IADD3 R88, P4, PT, R4, UR13, RZ ;  /* 0x0000000d04587c10 */ /* 0x004fc8000ff9e0ff */
[----:B------:R-:W-:Y:S02]  /*1049a0*/  IADD3.X R89, PT, PT, R5, UR4, RZ, P4, !PT ;  /* 0x0000000405597c10 */ /* 0x000fe4000a7fe4ff */
[----:B------:R-:W2:Y:S01]  /*1049b0*/  LDL.LU.64 R4, [R1+0x2be8] ;  /* 0x002be80001047983 */ /* 0x000ea20000300a00 */
[----:B---3--:R-:W-:-:S03]  /*1049c0*/  IADD3 R90, P4, PT, R92, UR13, RZ ;  /* 0x0000000d5c5a7c10 */ /* 0x008fc6000ff9e0ff */
[----:B------:R-:W3:Y:S01]  /*1049d0*/  LDL.LU.64 R116, [R1+0x2be0] ;  /* 0x002be00001747983 */ /* 0x000ee20000300a00 */
[----:B------:R-:W-:-:S03]  /*1049e0*/  IADD3.X R91, PT, PT, R93, UR4, RZ, P4, !PT ;  /* 0x000000045d5b7c10 */ /* 0x000fc6000a7fe4ff */
[----:B------:R-:W3:Y:S01]  /*1049f0*/  LDL.LU.64 R118, [R1+0x2bd8] ;  /* 0x002bd80001767983 */ /* 0x000ee20000300a00 */
        /* <DEDUP_REMOVED lines=8> */
[----:B------:R-:W-:Y:S01]  /*104a80*/  IADD3 R98, P4, PT, R100, UR13, RZ ;  /* 0x0000000d64627c10 */ /* 0x000fe2000ff9e0ff */
[----:B------:R-:W4:Y:S03]  /*104a90*/  LDL.LU.64 R10, [R1+0x2bc0] ;  /* 0x002bc000010a7983 */ /* 0x000f260000300a00 */
[----:B------:R-:W-:Y:S02]  /*104aa0*/  IADD3.X R99, PT, PT, R101, UR4, RZ, P4, !PT ;  /* 0x0000000465637c10 */ /* 0x000fe4000a7fe4ff */
[----:B------:R-:W-:-:S04]  /*104ab0*/  IADD3 R100, P4, PT, R8, UR13, RZ ;  /* 0x0000000d08647c10 */ /* 0x000fc8000ff9e0ff */
[----:B------:R-:W-:Y:S02]  /*104ac0*/  IADD3.X R101, PT, PT, R9, UR4, RZ, P4, !PT ;  /* 0x0000000409657c10 */ /* 0x000fe4000a7fe4ff */
[----:B------:R-:W-:Y:S01]  /*104ad0*/  IADD3 R102, P4, PT, R104, UR13, RZ ;  /* 0x0000000d68667c10 */ /* 0x000fe2000ff9e0ff */
[----:B------:R-:W4:Y:S03]  /*104ae0*/  LDL.LU.64 R8, [R1+0x2bb8] ;  /* 0x002bb80001087983 */ /* 0x000f260000300a00 */
[----:B------:R-:W-:Y:S02]  /*104af0*/  IADD3.X R103, PT, PT, R105, UR4, RZ, P4, !PT ;  /* 0x0000000469677c10 */ /* 0x000fe4000a7fe4ff */
[----:B------:R-:W-:-:S04]  /*104b00*/  IADD3 R104, P4, PT, R106, UR13, RZ ;  /* 0x0000000d6a687c10 */ /* 0x000fc8000ff9e0ff */
        /* <DEDUP_REMOVED lines=14> */
[----:B------:R-:W-:Y:S01]  /*104bf0*/  IADD3 R116, P4, PT, R118, UR13, RZ ;  /* 0x0000000d76747c10 */ /* 0x000fe2000ff9e0ff */
[----:B------:R-:W3:Y:S03]  /*104c00*/  LDL.LU.64 R134, [R1+0x2b98] ;  /* 0x002b980001867983 */ /* 0x000ee60000300a00 */
[----:B------:R-:W-:Y:S01]  /*104c10*/  IADD3.X R117, PT, PT, R119, UR4, RZ, P4, !PT ;  /* 0x0000000477757c10 */ /* 0x000fe2000a7fe4ff */
        /* <DEDUP_REMOVED lines=16> */
[----:B--2---:R-:W-:-:S04]  /*104d20*/  IADD3 R128, P4, PT, R4, UR13, RZ ;  /* 0x0000000d04807c10 */ /* 0x004fc8000ff9e0ff */
[----:B------:R-:W-:Y:S02]  /*104d30*/  IADD3.X R129, PT, PT, R5, UR4, RZ, P4, !PT ;  /* 0x0000000405817c10 */ /* 0x000fe4000a7fe4ff */
[----:B------:R-:W2:Y:S01]  /*104d40*/  LDL.LU.64 R4, [R1+0x2b60] ;  /* 0x002b600001047983 */ /* 0x000ea20000300a00 */
[----:B---3--:R-:W-:-:S04]  /*104d50*/  IADD3 R130, P4, PT, R132, UR13, RZ ;  /* 0x0000000d84827c10 */ /* 0x008fc8000ff9e0ff */
[----:B------:R-:W-:Y:S02]  /*104d60*/  IADD3.X R131, PT, PT, R133, UR4, RZ, P4, !PT ;  /* 0x0000000485837c10 */ /* 0x000fe4000a7fe4ff */
[----:B------:R-:W-:-:S04]  /*104d70*/  IADD3 R132, P4, PT, R134, UR13, RZ ;  /* 0x0000000d86847c10 */ /* 0x000fc8000ff9e0ff */
[----:B------:R-:W-:Y:S02]  /*104d80*/  IADD3.X R133, PT, PT, R135, UR4, RZ, P4, !PT ;  /* 0x0000000487857c10 */ /* 0x000fe4000a7fe4ff */
[----:B------:R-:W-:-:S04]  /*104d90*/  IADD3 R134, P4, PT, R136, UR13, RZ ;  /* 0x0000000d88867c10 */ /* 0x000fc8000ff9e0ff */
[----:B------:R-:W-:Y:S02]  /*104da0*/  IADD3.X R135, PT, PT, R137, UR4, RZ, P4, !PT ;  /* 0x0000000489877c10 */ /* 0x000fe4000a7fe4ff */
[----:B------:R-:W-:Y:S02]  /*104db0*/  LOP3.LUT R161, R161, R160, RZ, 0x3c, !PT ;  /* 0x000000a0a1a17212 */ /* 0x000fe400078e3cff */
[----:B------:R-:W-:Y:S02]  /*104dc0*/  LOP3.LUT R165, R165, R164, RZ, 0x3c, !PT ;  /* 0x000000a4a5a57212 */ /* 0x000fe400078e3cff */
[----:B------:R-:W-:Y:S02]  /*104dd0*/  LOP3.LUT R155, R155, R154, RZ, 0x3c, !PT ;  /* 0x0000009a9b9b7212 */ /* 0x000fe400078e3cff */
[----:B------:R-:W-:Y:S02]  /*104de0*/  LOP3.LUT R149, R149, R148, RZ, 0x3c, !PT ;  /* 0x0000009495957212 */ /* 0x000fe400078e3cff */
[----:B------:R-:W-:-:S02]  /*104df0*/  LOP3.LUT R160, R161, R160, RZ, 0x3c, !PT ;  /* 0x000000a0a1a07212 */ /* 0x000fc400078e3cff */
[----:B------:R-:W-:Y:S02]  /*104e00*/  LOP3.LUT R151, R151, R150, RZ, 0x3c, !PT ;  /* 0x0000009697977212 */ /* 0x000fe400078e3cff */
        /* <DEDUP_REMOVED lines=12> */
[----:B----4-:R-:W-:-:S04]  /*104ed0*/  IADD3 R136, P4, PT, R14, UR13, RZ ;  /* 0x0000000d0e887c10 */ /* 0x010fc8000ff9e0ff */
[----:B------:R-:W-:Y:S02]  /*104ee0*/  IADD3.X R137, PT, PT, R15, UR4, RZ, P4, !PT ;  /* 0x000000040f897c10 */ /* 0x000fe4000a7fe4ff */
[----:B------:R-:W-:-:S04]  /*104ef0*/  IADD3 R138, P4, PT, R12, UR13, RZ ;  /* 0x0000000d0c8a7c10 */ /* 0x000fc8000ff9e0ff */
[----:B------:R-:W-:Y:S02]  /*104f00*/  IADD3.X R139, PT, PT, R13, UR4, RZ, P4, !PT ;  /* 0x000000040d8b7c10 */ /* 0x000fe4000a7fe4ff */
[----:B------:R-:W-:-:S04]  /*104f10*/  IADD3 R140, P4, PT, R10, UR13, RZ ;  /* 0x0000000d0a8c7c10 */ /* 0x000fc8000ff9e0ff */
[----:B------:R-:W-:Y:S01]  /*104f20*/  IADD3.X R141, PT, PT, R11, UR4, RZ, P4, !PT ;  /* 0x000000040b8d7c10 */ /* 0x000fe2000a7fe4ff */
[----:B------:R-:W-:Y:S01]  /*104f30*/  IMAD.MOV.U32 R14, RZ, RZ, R185 ;  /* 0x000000ffff0e7224 */ /* 0x000fe200078e00b9 */
[----:B------:R-:W-:Y:S01]  /*104f40*/  MOV R15, R184 ;  /* 0x000000b8000f7202 */ /* 0x000fe20000000f00 */
[----:B------:R-:W-:Y:S01]  /*104f50*/  IMAD.MOV.U32 R12, RZ, RZ, R173 ;  /* 0x000000ffff0c7224 */ /* 0x000fe200078e00ad */
[----:B------:R-:W-:Y:S01]  /*104f60*/  MOV R10, R177 ;  /* 0x000000b1000a7202 */ /* 0x000fe20000000f00 */
[----:B------:R-:W-:Y:S02]  /*104f70*/  IMAD.MOV.U32 R13, RZ, RZ, R172 ;  /* 0x000000ffff0d7224 */ /* 0x000fe400078e00ac */
[----:B------:R-:W-:Y:S01]  /*104f80*/  IMAD.MOV.U32 R11, RZ, RZ, R176 ;  /* 0x000000ffff0b7224 */ /* 0x000fe200078e00b0 */
[----:B------:R-:W-:Y:S01]  /*104f90*/  IADD3 R142, P4, PT, R8, UR13, RZ ;  /* 0x0000000d088e7c10 */ /* 0x000fe2000ff9e0ff */
[----:B------:R-:W-:Y:S01]  /*104fa0*/  IMAD.MOV.U32 R184, RZ, RZ, R28 ;  /* 0x000000ffffb87224 */ /* 0x000fe200078e001c */
[----:B------:R-:W-:Y:S02]  /*104fb0*/  LDGSTS.E [R3+0xd000], desc[UR76][R14.64], P3 ;  /* 0x0d0000000e037fae */ /* 0x000fe400099a104c */
[----:B------:R-:W-:Y:S01]  /*104fc0*/  IADD3.X R143, PT, PT, R9, UR4, RZ, P4, !PT ;  /* 0x00000004098f7c10 */ /* 0x000fe2000a7fe4ff */
[----:B------:R-:W-:Y:S01]  /*104fd0*/  IMAD.MOV.U32 R8, RZ, RZ, R181 ;  /* 0x000000ffff087224 */ /* 0x000fe200078e00b5 */
[----:B------:R-:W-:Y:S01]  /*104fe0*/  MOV R9, R180 ;  /* 0x000000b400097202 */ /* 0x000fe20000000f00 */
[----:B------:R1:W-:Y:S01]  /*104ff0*/  STL.64 [R1+0x1cd0], R14 ;  /* 0x001cd00e01007387 */ /* 0x0003e20000100a00 */
[----:B------:R-:W-:Y:S01]  /*105000*/  MOV R176, R24 ;  /* 0x0000001800b07202 */ /* 0x000fe20000000f00 */
[----:B------:R-:W-:Y:S01]  /*105010*/  IMAD.MOV.U32 R177, RZ, RZ, R25 ;  /* 0x000000ffffb17224 */ /* 0x000fe200078e0019 */
[----:B------:R-:W-:Y:S01]  /*105020*/  MOV R173, R27 ;  /* 0x0000001b00ad7202 */ /* 0x000fe20000000f00 */
[----:B------:R-:W-:Y:S01]  /*105030*/  IMAD.MOV.U32 R172, RZ, RZ, R26 ;  /* 0x000000ffffac7224 */ /* 0x000fe200078e001a */
[----:B------:R-:W-:Y:S01]  /*105040*/  LDGSTS.E [R3+0xd080], desc[UR76][R12.64], P1 ;  /* 0x0d0800000c037fae */ /* 0x000fe200089a104c */
[----:B------:R-:W-:-:S03]  /*105050*/  IADD3 R144, P4, PT, R6, UR13, RZ ;  /* 0x0000000d06907c10 */ /* 0x000fc6000ff9e0ff */
[----:B------:R3:W-:Y:S01]  /*105060*/  STL.64 [R1+0x1cc8], R12 ;  /* 0x001cc80c01007387 */ /* 0x0007e20000100a00 */
[----:B------:R-:W-:Y:S01]  /*105070*/  IADD3.X R145, PT, PT, R7, UR4, RZ, P4, !PT ;  /* 0x0000000407917c10 */ /* 0x000fe2000a7fe4ff */
[----:B------:R-:W-:Y:S02]  /*105080*/  IMAD.MOV.U32 R6, RZ, RZ, R169 ;  /* 0x000000ffff067224 */ /* 0x000fe400078e00a9 */
[----:B------:R-:W-:Y:S02]  /*105090*/  IMAD.MOV.U32 R180, RZ, RZ, R22 ;  /* 0x000000ffffb47224 */ /* 0x000fe400078e0016 */
[----:B------:R-:W-:Y:S02]  /*1050a0*/  IMAD.MOV.U32 R181, RZ, RZ, R23 ;  /* 0x000000ffffb57224 */ /* 0x000fe400078e0017 */
[----:B------:R-:W-:Y:S01]  /*1050b0*/  IMAD.MOV.U32 R185, RZ, RZ, R29 ;  /* 0x000000ffffb97224 */ /* 0x000fe200078e001d */
[----:B------:R-:W-:Y:S01]  /*1050c0*/  MOV R26, R142 ;  /* 0x0000008e001a7202 */ /* 0x000fe20000000f00 */
[----:B------:R-:W-:Y:S01]  /*1050d0*/  IMAD.MOV.U32 R7, RZ, RZ, R168 ;  /* 0x000000ffff077224 */ /* 0x000fe200078e00a8 */
[----:B------:R4:W-:Y:S04]  /*1050e0*/  STL.64 [R1+0x1cc0], R10 ;  /* 0x001cc00a01007387 */ /* 0x0009e80000100a00 */
[----:B------:R1:W-:Y:S01]  /*1050f0*/  STL.64 [R1+0x1cb8], R8 ;  /* 0x001cb80801007387 */ /* 0x0003e20000100a00 */
[----:B------:R-:W-:-:S03]  /*105100*/  IMAD.MOV.U32 R168, RZ, RZ, R20 ;  /* 0x000000ffffa87224 */ /* 0x000fc600078e0014 */
[----:B------:R1:W-:Y:S01]  /*105110*/  STL.64 [R1+0x1cb0], R6 ;  /* 0x001cb00601007387 */ /* 0x0003e20000100a00 */
[----:B------:R-:W-:Y:S01]  /*105120*/  MOV R169, R21 ;  /* 0x0000001500a97202 */ /* 0x000fe20000000f00 */
[----:B------:R-:W-:Y:S02]  /*105130*/  IMAD.MOV.U32 R28, RZ, RZ, R140 ;  /* 0x000000ffff1c7224 */ /* 0x000fe400078e008c */
[----:B------:R-:W-:Y:S01]  /*105140*/  IMAD.MOV.U32 R27, RZ, RZ, R143 ;  /* 0x000000ffff1b7224 */ /* 0x000fe200078e008f */
[----:B------:R-:W-:Y:S01]  /*105150*/  LDGSTS.E [R3+0xd100], desc[UR76][R10.64], P2 ;  /* 0x0d1000000a037fae */ /* 0x000fe200091a104c */
[----:B--2---:R-:W-:Y:S01]  /*105160*/  IADD3 R146, P4, PT, R4, UR13, RZ ;  /* 0x0000000d04927c10 */ /* 0x004fe2000ff9e0ff */
[----:B------:R-:W-:Y:S01]  /*105170*/  IMAD.MOV.U32 R29, RZ, RZ, R141 ;  /* 0x000000ffff1d7224 */ /* 0x000fe200078e008d */
[----:B------:R-:W-:Y:S01]  /*105180*/  MOV R4, R157 ;  /* 0x0000009d00047202 */ /* 0x000fe20000000f00 */
[----:B------:R-:W-:Y:S01]  /*105190*/  IMAD.MOV.U32 R24, RZ, RZ, R144 ;  /* 0x000000ffff187224 */ /* 0x000fe200078e0090 */
[----:B------:R-:W-:Y:S01]  /*1051a0*/  IADD3.X R147, PT, PT, R5, UR4, RZ, P4, !PT ;  /* 0x0000000405937c10 */ /* 0x000fe2000a7fe4ff */
[----:B------:R-:W-:Y:S01]  /*1051b0*/  IMAD.MOV.U32 R5, RZ, RZ, R156 ;  /* 0x000000ffff057224 */ /* 0x000fe200078e009c */
[----:B------:R-:W-:Y:S01]  /*1051c0*/  MOV R25, R145 ;  /* 0x0000009100197202 */ /* 0x000fe20000000f00 */
[----:B------:R-:W-:Y:S04]  /*1051d0*/  LDGSTS.E [R3+0xd180], desc[UR76][R8.64], P0 ;  /* 0x0d18000008037fae */ /* 0x000fe800081a104c */
        /* <DEDUP_REMOVED lines=68> */
[----:B------:R-:W-:Y:S04]  /*105620*/  STL.64 [R1+0x2b80], R138 ;  /* 0x002b808a01007387 */ /* 0x000fe80000100a00 */
[----:B------:R-:W-:Y:S04]  /*105630*/  LDGSTS.E [R3+0xe000], desc[UR76][R6.64], P3 ;  /* 0x0e00000006037fae */ /* 0x000fe800099a104c */
[----:B------:R-:W-:Y:S04]  /*105640*/  STL.64 [R1+0x2b78], R28 ;  /* 0x002b781c01007387 */ /* 0x000fe80000100a00 */
[----:B------:R-:W-:Y:S04]  /*105650*/  LDGSTS.E [R3+0xe080], desc[UR76][R4.64], P1 ;  /* 0x0e08000004037fae */ /* 0x000fe800089a104c */
[----:B------:R-:W-:Y:S04]  /*105660*/  STL.64 [R1+0x2b70], R26 ;  /* 0x002b701a01007387 */ /* 0x000fe80000100a00 */
[----:B------:R-:W-:Y:S04]  /*105670*/  LDGSTS.E [R3+0xe100], desc[UR76][R160.64], P2 ;  /* 0x0e100000a0037fae */ /* 0x000fe800091a104c */
[----:B-1----:R-:W5:Y:S04]  /*105680*/  LDL.LU.64 R14, [R1+0x58a0] ;  /* 0x0058a000010e7983 */ /* 0x002f680000300a00 */
[----:B------:R-:W-:Y:S04]  /*105690*/  LDGSTS.E [R3+0xe180], desc[UR76][R164.64], P0 ;  /* 0x0e180000a4037fae */ /* 0x000fe800081a104c */
[----:B------:R-:W-:Y:S04]  /*1056a0*/  STL.64 [R1+0x2b68], R24 ;  /* 0x002b681801007387 */ /* 0x000fe80000100a00 */
[----:B------:R-:W-:Y:S04]  /*1056b0*/  LDGSTS.E [R3+0xf000], desc[UR76][R154.64], P3 ;  /* 0x0f0000009a037fae */ /* 0x000fe800099a104c */
[----:B---3--:R-:W5:Y:S04]  /*1056c0*/  LDL.LU.64 R12, [R1+0x5898] ;  /* 0x00589800010c7983 */ /* 0x008f680000300a00 */
[----:B------:R-:W-:Y:S04]  /*1056d0*/  LDGSTS.E [R3+0xf080], desc[UR76][R148.64], P1 ;  /* 0x0f08000094037fae */ /* 0x000fe800089a104c */
[----:B------:R1:W-:Y:S04]  /*1056e0*/  STL.64 [R1+0x2b60], R22 ;  /* 0x002b601601007387 */ /* 0x0003e80000100a00 */
[----:B------:R-:W-:Y:S04]  /*1056f0*/  LDGSTS.E [R3+0xf100], desc[UR76][R150.64], P2 ;  /* 0x0f10000096037fae */ /* 0x000fe800091a104c */
[----:B----4-:R-:W5:Y:S04]  /*105700*/  LDL.LU.64 R10, [R1+0x5890] ;  /* 0x00589000010a7983 */ /* 0x010f680000300a00 */
[----:B------:R-:W-:Y:S04]  /*105710*/  LDGSTS.E [R3+0xf180], desc[UR76][R152.64], P0 ;  /* 0x0f18000098037fae */ /* 0x000fe800081a104c */
[----:B------:R-:W5:Y:S04]  /*105720*/  LDL.LU.64 R8, [R1+0x5888] ;  /* 0x0058880001087983 */ /* 0x000f680000300a00 */
[----:B------:R-:W-:Y:S04]  /*105730*/  LDGSTS.E [R3+0x10000], desc[UR76][R168.64], P3 ;  /* 0x10000000a8037fae */ /* 0x000fe800099a104c */
[----:B------:R-:W5:Y:S04]  /*105740*/  LDL.LU.64 R6, [R1+0x5880] ;  /* 0x0058800001067983 */ /* 0x000f680000300a00 */
[----:B------:R-:W-:Y:S04]  /*105750*/  LDGSTS.E [R3+0x10080], desc[UR76][R180.64], P1 ;  /* 0x10080000b4037fae */ /* 0x000fe800089a104c */
[----:B--2---:R-:W5:Y:S04]  /*105760*/  LDL.LU.64 R4, [R1+0x5878] ;  /* 0x0058780001047983 */ /* 0x004f680000300a00 */
[----:B------:R-:W-:Y:S04]  /*105770*/  LDGSTS.E [R3+0x10100], desc[UR76][R176.64], P2 ;  /* 0x10100000b0037fae */ /* 0x000fe800091a104c */
[----:B------:R-:W-:Y:S04]  /*105780*/  LDGSTS.E [R3+0x10180], desc[UR76][R172.64], P0 ;  /* 0x10180000ac037fae */ /* 0x000fe800081a104c */
[----:B------:R-:W-:Y:S04]  /*105790*/  LDGSTS.E [R3+0x11000], desc[UR76][R184.64], P3 ;  /* 0x11000000b8037fae */ /* 0x000fe800099a104c */
[----:B------:R-:W2:Y:S04]  /*1057a0*/  LDL R177, [R1+0x3d8c] ;  /* 0x003d8c0001b17983 */ /* 0x000ea80000100800 */
[----:B------:R-:W1:Y:S04]  /*1057b0*/  LDL R176, [R1+0x3d90] ;  /* 0x003d900001b07983 */ /* 0x000e680000100800 */
[----:B------:R-:W3:Y:S04]  /*1057c0*/  LDL R173, [R1+0x3d94] ;  /* 0x003d940001ad7983 */ /* 0x000ee80000100800 */
[----:B------:R-:W4:Y:S04]  /*1057d0*/  LDL R172, [R1+0x3d98] ;  /* 0x003d980001ac7983 */ /* 0x000f280000100800 */
[----:B------:R-:W3:Y:S04]  /*1057e0*/  LDL R185, [R1+0x3d9c] ;  /* 0x003d9c0001b97983 */ /* 0x000ee80000100800 */
[----:B------:R-:W3:Y:S04]  /*1057f0*/  LDL R184, [R1+0x3da0] ;  /* 0x003da00001b87983 */ /* 0x000ee80000100800 */
        /* <DEDUP_REMOVED lines=20> */
[----:B------:R-:W-:Y:S01]  /*105940*/  LDGSTS.E [R3+0x16080], desc[UR76][R70.64], P1 ;  /* 0x1608000046037fae */ /* 0x000fe200089a104c */
[----:B------:R-:W2:Y:S03]  /*105950*/  S2R R156, SR_TID.X ;  /* 0x00000000009c7919 */ /* 0x000ea60000002100 */
[----:B------:R-:W-:Y:S04]  /*105960*/  LDGSTS.E [R3+0x16100], desc[UR76][R72.64], P2 ;  /* 0x1610000048037fae */ /* 0x000fe800091a104c */
[----:B------:R-:W-:Y:S04]  /*105970*/  LDGSTS.E [R3+0x16180], desc[UR76][R74.64], P0 ;  /* 0x161800004a037fae */ /* 0x000fe800081a104c */
[----:B------:R-:W-:Y:S04]  /*105980*/  LDGSTS.E [R3+0x17000], desc[UR76][R76.64], P3 ;  /* 0x170000004c037fae */ /* 0x000fe800099a104c */
[----:B------:R-:W-:Y:S04]  /*105990*/  LDGSTS.E [R3+0x17080], desc[UR76][R78.64], P1 ;  /* 0x170800004e037fae */ /* 0x000fe800089a104c */
        /* <DEDUP_REMOVED lines=32> */
[----:B------:R-:W-:Y:S01]  /*105ba0*/  LDGSTS.E [R3+0x1d100], desc[UR76][R128.64], P2 ;  /* 0x1d10000080037fae */ /* 0x000fe200091a104c */
[----:B--2---:R-:W-:-:S03]  /*105bb0*/  LOP3.LUT R156, R156, 0x1f, RZ, 0xc0, !PT ;  /* 0x0000001f9c9c7812 */ /* 0x004fc600078ec0ff */
[----:B------:R-:W-:Y:S04]  /*105bc0*/  LDGSTS.E [R3+0x1d180], desc[UR76][R130.64], P0 ;  /* 0x1d18000082037fae */ /* 0x000fe800081a104c */
[----:B------:R-:W-:Y:S04]  /*105bd0*/  LDGSTS.E [R3+0x1e000], desc[UR76][R132.64], P3 ;  /* 0x1e00000084037fae */ /* 0x000fe800099a104c */
[----:B------:R-:W-:Y:S04]  /*105be0*/  LDGSTS.E [R3+0x1e080], desc[UR76][R134.64], P1 ;  /* 0x1e08000086037fae */ /* 0x000fe800089a104c */
[----:B------:R-:W-:Y:S01]  /*105bf0*/  LDGSTS.E [R3+0x1e100], desc[UR76][R136.64], P2 ;  /* 0x1e10000088037fae */ /* 0x000fe200091a104c */
[----:B------:R-:W-:-:S03]  /*105c00*/  SHF.L.U32 R156, R156, 0x2, RZ ;  /* 0x000000029c9c7819 */ /* 0x000fc600000006ff */
[----:B------:R-:W-:Y:S04]  /*105c10*/  LDGSTS.E [R3+0x1e180], desc[UR76][R138.64], P0 ;  /* 0x1e1800008a037fae */ /* 0x000fe800081a104c */
[----:B------:R-:W2:Y:S04]  /*105c20*/  LDL R150, [R1+0x3ea4] ;  /* 0x003ea40001967983 */ /* 0x000ea80000100800 */
[----:B------:R-:W2:Y:S04]  /*105c30*/  LDL R149, [R1+0x3ea8] ;  /* 0x003ea80001957983 */ /* 0x000ea80000100800 */
[----:B------:R-:W-:Y:S04]  /*105c40*/  LDGSTS.E [R3+0x1f000], desc[UR76][R28.64], P3 ;  /* 0x1f0000001c037fae */ /* 0x000fe800099a104c */
[----:B------:R-:W-:Y:S04]  /*105c50*/  LDGSTS.E [R3+0x1f080], desc[UR76][R26.64], P1 ;  /* 0x1f0800001a037fae */ /* 0x000fe800089a104c */
[----:B------:R-:W-:Y:S01]  /*105c60*/  LDGSTS.E [R3+0x1f100], desc[UR76][R24.64], P2 ;  /* 0x1f10000018037fae */ /* 0x000fe200091a104c */
[----:B------:R-:W-:-:S03]  /*105c70*/  LOP3.LUT R20, R156, 0x10, RZ, 0x3c, !PT ;  /* 0x000000109c147812 */ /* 0x000fc600078e3cff */
[----:B------:R1:W-:Y:S01]  /*105c80*/  LDGSTS.E [R3+0x1f180], desc[UR76][R22.64], P0 ;  /* 0x1f18000016037fae */ /* 0x0003e200081a104c */
[----:B------:R-:W-:-:S03]  /*105c90*/  IADD3 R20, PT, PT, R20, UR10, RZ ;  /* 0x0000000a14147c10 */ /* 0x000fc6000fffe0ff */
[----:B------:R-:W2:Y:S04]  /*105ca0*/  LDL R148, [R1+0x3f94] ;  /* 0x003f940001947983 */ /* 0x000ea80000100800 */
[----:B------:R-:W2:Y:S01]  /*105cb0*/  LDL R155, [R1+0x3f98] ;  /* 0x003f9800019b7983 */ /* 0x000ea20000100800 */
[----:B-1----:R-:W-:-:S03]  /*105cc0*/  IMAD.MOV.U32 R22, RZ, RZ, R176 ;  /* 0x000000ffff167224 */ /* 0x002fc600078e00b0 */
[----:B------:R-:W2:Y:S01]  /*105cd0*/  LDL R154, [R1+0x3fa4] ;  /* 0x003fa400019a7983 */ /* 0x000ea20000100800 */
[----:B------:R-:W-:-:S03]  /*105ce0*/  IMAD.MOV.U32 R23, RZ, RZ, R177 ;  /* 0x000000ffff177224 */ /* 0x000fc600078e00b1 */
[----:B------:R-:W2:Y:S04]  /*105cf0*/  LDL R177, [R1+0x3f8c] ;  /* 0x003f8c0001b17983 */ /* 0x000ea80000100800 */
[----:B------:R-:W2:Y:S04]  /*105d00*/  LDL R176, [R1+0x3f90] ;  /* 0x003f900001b07983 */ /* 0x000ea80000100800 */
[----:B------:R4:W-:Y:S04]  /*105d10*/  LDGSTS.E [R20+0x200], desc[UR76][R22.64], P3 ;  /* 0x0020000016147fae */ /* 0x0009e800099a104c */
[----:B------:R-:W2:Y:S04]  /*105d20*/  LDL R165, [R1+0x3fa8] ;  /* 0x003fa80001a57983 */ /* 0x000ea80000100800 */
[----:B------:R-:W2:Y:S01]  /*105d30*/  LDL R164, [R1+0x4094] ;  /* 0x0040940001a47983 */ /* 0x000ea20000100800 */
[----:B----4-:R-:W-:Y:S01]  /*105d40*/  MOV R22, R172 ;  /* 0x000000ac00167202 */ /* 0x010fe20000000f00 */
[----:B---3--:R-:W-:-:S02]  /*105d50*/  IMAD.MOV.U32 R23, RZ, RZ, R173 ;  /* 0x000000ffff177224 */ /* 0x008fc400078e00ad */
[----:B------:R-:W3:Y:S04]  /*105d60*/  LDL R172, [R1+0x3fa0] ;  /* 0x003fa00001ac7983 */ /* 0x000ee80000100800 */
[----:B------:R-:W4:Y:S04]  /*105d70*/  LDL R173, [R1+0x3f9c] ;  /* 0x003f9c0001ad7983 */ /* 0x000f280000100800 */
[----:B------:R1:W-:Y:S04]  /*105d80*/  LDGSTS.E [R20+0x280], desc[UR76][R22.64], P1 ;  /* 0x0028000016147fae */ /* 0x0003e800089a104c */
[----:B------:R-:W3:Y:S01]  /*105d90*/  LDL R161, [R1+0x4098] ;  /* 0x0040980001a17983 */ /* 0x000ee20000100800 */
[----:B-1----:R-:W-:Y:S01]  /*105da0*/  IMAD.MOV.U32 R22, RZ, RZ, R184 ;  /* 0x000000ffff167224 */ /* 0x002fe200078e00b8 */
[----:B------:R-:W-:-:S02]  /*105db0*/  MOV R23, R185 ;  /* 0x000000b900177202 */ /* 0x000fc40000000f00 */
[----:B------:R-:W4:Y:S04]  /*105dc0*/  LDL R184, [R1+0x4090] ;  /* 0x0040900001b87983 */ /* 0x000f280000100800 */
[----:B------:R-:W4:Y:S04]  /*105dd0*/  LDL R185, [R1+0x408c] ;  /* 0x00408c0001b97983 */ /* 0x000f280000100800 */
[----:B------:R1:W-:Y:S02]  /*105de0*/  LDGSTS.E [R20+0x300], desc[UR76][R22.64], P2 ;  /* 0x0030000016147fae */ /* 0x0003e400091a104c */
[----:B-1----:R-:W-:-:S02]  /*105df0*/  IMAD.MOV.U32 R23, RZ, RZ, R160 ;  /* 0x000000ffff177224 */ /* 0x002fc400078e00a0 */
[----:B------:R-:W4:Y:S01]  /*105e00*/  LDL R160, [R1+0x409c] ;  /* 0x00409c0001a07983 */ /* 0x000f220000100800 */
[----:B------:R-:W-:-:S03]  /*105e10*/  IMAD.MOV.U32 R22, RZ, RZ, R157 ;  /* 0x000000ffff167224 */ /* 0x000fc600078e009d */
[----:B------:R-:W4:Y:S04]  /*105e20*/  LDL R157, [R1+0x40a0] ;  /* 0x0040a000019d7983 */ /* 0x000f280000100800 */
[----:B------:R1:W-:Y:S02]  /*105e30*/  LDGSTS.E [R20+0x380], desc[UR76][R22.64], P0 ;  /* 0x0038000016147fae */ /* 0x0003e400081a104c */
[----:B-1----:R-:W-:Y:S02]  /*105e40*/  IMAD.MOV.U32 R23, RZ, RZ, R169 ;  /* 0x000000ffff177224 */ /* 0x002fe400078e00a9 */
[----:B------:R-:W4:Y:S01]  /*105e50*/  LDL R169, [R1+0x40a4] ;  /* 0x0040a40001a97983 */ /* 0x000f220000100800 */
[----:B------:R-:W-:-:S03]  /*105e60*/  MOV R22, R168 ;  /* 0x000000a800167202 */ /* 0x000fc60000000f00 */
[----:B------:R-:W4:Y:S04]  /*105e70*/  LDL R168, [R1+0x40a8] ;  /* 0x0040a80001a87983 */ /* 0x000f280000100800 */
[----:B------:R1:W-:Y:S02]  /*105e80*/  LDGSTS.E [R20+0x1200], desc[UR76][R22.64], P3 ;  /* 0x0120000016147fae */ /* 0x0003e400099a104c */
[----:B-1----:R-:W-:Y:S02]  /*105e90*/  MOV R23, R152 ;  /* 0x0000009800177202 */ /* 0x002fe40000000f00 */
[----:B------:R-:W4:Y:S01]  /*105ea0*/  LDL R152, [R1+0x4294] ;  /* 0x0042940001987983 */ /* 0x000f220000100800 */
[----:B------:R-:W-:-:S03]  /*105eb0*/  IMAD.MOV.U32 R22, RZ, RZ, R151 ;  /* 0x000000ffff167224 */ /* 0x000fc600078e0097 */
[----:B------:R-:W4:Y:S04]  /*105ec0*/  LDL R151, [R1+0x4298] ;  /* 0x0042980001977983 */ /* 0x000f280000100800 */
[----:B------:R1:W-:Y:S02]  /*105ed0*/  LDGSTS.E [R20+0x1280], desc[UR76][R22.64], P1 ;  /* 0x0128000016147fae */ /* 0x0003e400089a104c */
[----:B-1----:R-:W-:Y:S02]  /*105ee0*/  IMAD.MOV.U32 R23, RZ, RZ, R181 ;  /* 0x000000ffff177224 */ /* 0x002fe400078e00b5 */
[----:B------:R-:W4:Y:S01]  /*105ef0*/  LDL R181, [R1+0x418c] ;  /* 0x00418c0001b57983 */ /* 0x000f220000100800 */
[----:B------:R-:W-:-:S03]  /*105f00*/  IMAD.MOV.U32 R22, RZ, RZ, R180 ;  /* 0x000000ffff167224 */ /* 0x000fc600078e00b4 */
[----:B------:R-:W4:Y:S04]  /*105f10*/  LDL R180, [R1+0x4190] ;  /* 0x0041900001b47983 */ /* 0x000f280000100800 */
[----:B------:R2:W-:Y:S02]  /*105f20*/  LDGSTS.E [R20+0x1300], desc[UR76][R22.64], P2 ;  /* 0x0130000016147fae */ /* 0x0005e400091a104c */
[----:B--2---:R-:W-:Y:S02]  /*105f30*/  IMAD.MOV.U32 R23, RZ, RZ, R150 ;  /* 0x000000ffff177224 */ /* 0x004fe400078e0096 */
[----:B------:R-:W2:Y:S01]  /*105f40*/  LDL R150, [R1+0x42a4] ;  /* 0x0042a40001967983 */ /* 0x000ea20000100800 */
[----:B------:R-:W-:-:S03]  /*105f50*/  MOV R22, R149 ;  /* 0x0000009500167202 */ /* 0x000fc60000000f00 */
[----:B------:R-:W2:Y:S04]  /*105f60*/  LDL R149, [R1+0x42a8] ;  /* 0x0042a80001957983 */ /* 0x000ea80000100800 */
[----:B------:R1:W-:Y:S02]  /*105f70*/  LDGSTS.E [R20+0x1380], desc[UR76][R22.64], P0 ;  /* 0x0138000016147fae */ /* 0x0003e400081a104c */
[----:B-1----:R-:W-:Y:S02]  /*105f80*/  MOV R23, R177 ;  /* 0x000000b100177202 */ /* 0x002fe40000000f00 */
[----:B------:R-:W2:Y:S01]  /*105f90*/  LDL R177, [R1+0x4194] ;  /* 0x0041940001b17983 */ /* 0x000ea20000100800 */
[----:B------:R-:W-:-:S03]  /*105fa0*/  IMAD.MOV.U32 R22, RZ, RZ, R176 ;  /* 0x000000ffff167224 */ /* 0x000fc600078e00b0 */
[----:B------:R-:W2:Y:S04]  /*105fb0*/  LDL R176, [R1+0x4198] ;  /* 0x0041980001b07983 */ /* 0x000ea80000100800 */
[----:B------:R1:W-:Y:S02]  /*105fc0*/  LDGSTS.E [R20+0x2200], desc[UR76][R22.64], P3 ;  /* 0x0220000016147fae */ /* 0x0003e400099a104c */
[----:B-1----:R-:W-:Y:S02]  /*105fd0*/  IMAD.MOV.U32 R22, RZ, RZ, R155 ;  /* 0x000000ffff167224 */ /* 0x002fe400078e009b */
[----:B------:R-:W-:Y:S01]  /*105fe0*/  IMAD.MOV.U32 R23, RZ, RZ, R148 ;  /* 0x000000ffff177224 */ /* 0x000fe200078e0094 */
[----:B------:R-:W2:Y:S04]  /*105ff0*/  LDL R155, [R1+0x4398] ;  /* 0x00439800019b7983 */ /* 0x000ea80000100800 */
[----:B------:R3:W-:Y:S04]  /*106000*/  LDGSTS.E [R20+0x2280], desc[UR76][R22.64], P1 ;  /* 0x0228000016147fae */ /* 0x0007e800089a104c */
[----:B------:R-:W2:Y:S01]  /*106010*/  LDL R148, [R1+0x4394] ;  /* 0x0043940001947983 */ /* 0x000ea20000100800 */
[----:B---3--:R-:W-:Y:S01]  /*106020*/  MOV R22, R172 ;  /* 0x000000ac00167202 */ /* 0x008fe20000000f00 */
[----:B----4-:R-:W-:-:S02]  /*106030*/  IMAD.MOV.U32 R23, RZ, RZ, R173 ;  /* 0x000000ffff177224 */ /* 0x010fc400078e00ad */
[----:B------:R-:W3:Y:S04]  /*106040*/  LDL R172, [R1+0x41a0] ;  /* 0x0041a00001ac7983 */ /* 0x000ee80000100800 */
[----:B------:R-:W4:Y:S04]  /*106050*/  LDL R173, [R1+0x419c] ;  /* 0x00419c0001ad7983 */ /* 0x000f280000100800 */
[----:B------:R1:W-:Y:S02]  /*106060*/  LDGSTS.E [R20+0x2300], desc[UR76][R22.64], P2 ;  /* 0x0230000016147fae */ /* 0x0003e400091a104c */
[----:B-1----:R-:W-:Y:S01]  /*106070*/  IMAD.MOV.U32 R22, RZ, RZ, R165 ;  /* 0x000000ffff167224 */ /* 0x002fe200078e00a5 */
[----:B------:R-:W-:Y:S01]  /*106080*/  MOV R23, R154 ;  /* 0x0000009a00177202 */ /* 0x000fe20000000f00 */
[----:B------:R-:W4:Y:S04]  /*106090*/  LDL R165, [R1+0x43a8] ;  /* 0x0043a80001a57983 */ /* 0x000f280000100800 */
[----:B------:R1:W-:Y:S04]  /*1060a0*/  LDGSTS.E [R20+0x2380], desc[UR76][R22.64], P0 ;  /* 0x0238000016147fae */ /* 0x0003e800081a104c */
[----:B------:R-:W4:Y:S01]  /*1060b0*/  LDL R154, [R1+0x43a4] ;  /* 0x0043a400019a7983 */ /* 0x000f220000100800 */
[----:B-1----:R-:W-:-:S02]  /*1060c0*/  IMAD.MOV.U32 R22, RZ, RZ, R184 ;  /* 0x000000ffff167224 */ /* 0x002fc400078e00b8 */
[----:B------:R-:W-:Y:S01]  /*1060d0*/  IMAD.MOV.U32 R23, RZ, RZ, R185 ;  /* 0x000000ffff177224 */ /* 0x000fe200078e00b9 */
[----:B------:R-:W4:Y:S04]  /*1060e0*/  LDL R184, [R1+0x41a8] ;  /* 0x0041a80001b87983 */ /* 0x000f280000100800 */
[----:B------:R-:W4:Y:S04]  /*1060f0*/  LDL R185, [R1+0x41a4] ;  /* 0x0041a40001b97983 */ /* 0x000f280000100800 */
[----:B------:R1:W-:Y:S02]  /*106100*/  LDGSTS.E [R20+0x3200], desc[UR76][R22.64], P3 ;  /* 0x0320000016147fae */ /* 0x0003e400099a104c */
[----:B-1----:R-:W-:Y:S01]  /*106110*/  MOV R22, R161 ;  /* 0x000000a100167202 */ /* 0x002fe20000000f00 */
[----:B------:R-:W-:Y:S01]  /*106120*/  IMAD.MOV.U32 R23, RZ, RZ, R164 ;  /* 0x000000ffff177224 */ /* 0x000fe200078e00a4 */
[----:B------:R-:W4:Y:S04]  /*106130*/  LDL R161, [R1+0x4488] ;  /* 0x0044880001a17983 */ /* 0x000f280000100800 */
[----:B------:R1:W-:Y:S04]  /*106140*/  LDGSTS.E [R20+0x3280], desc[UR76][R22.64], P1 ;  /* 0x0328000016147fae */ /* 0x0003e800089a104c */
[----:B------:R-:W4:Y:S01]  /*106150*/  LDL R164, [R1+0x4484] ;  /* 0x0044840001a47983 */ /* 0x000f220000100800 */
        /* <DEDUP_REMOVED lines=15> */
[----:B--2---:R-:W-:Y:S02]  /*106250*/  MOV R23, R177 ;  /* 0x000000b100177202 */ /* 0x004fe40000000f00 */
[----:B------:R-:W2:Y:S01]  /*106260*/  LDL R177, [R1+0x439c] ;  /* 0x00439c0001b17983 */ /* 0x000ea20000100800 */
[----:B------:R-:W-:-:S03]  /*106270*/  IMAD.MOV.U32 R22, RZ, RZ, R176 ;  /* 0x000000ffff167224 */ /* 0x000fc600078e00b0 */
[----:B------:R-:W2:Y:S04]  /*106280*/  LDL R176, [R1+0x43a0] ;  /* 0x0043a00001b07983 */ /* 0x000ea80000100800 */
[----:B------:R3:W-:Y:S02]  /*106290*/  LDGSTS.E [R20+0x4280], desc[UR76][R22.64], P1 ;  /* 0x0428000016147fae */ /* 0x0007e400089a104c */
[----:B---3--:R-:W-:Y:S02]  /*1062a0*/  IMAD.MOV.U32 R22, RZ, RZ, R172 ;  /* 0x000000ffff167224 */ /* 0x008fe400078e00ac */
[----:B------:R-:W3:Y:S01]  /*1062b0*/  LDL R172, [R1+0x4480] ;  /* 0x0044800001ac7983 */ /* 0x000ee20000100800 */
[----:B----4-:R-:W-:-:S03]  /*1062c0*/  IMAD.MOV.U32 R23, RZ, RZ, R173 ;  /* 0x000000ffff177224 */ /* 0x010fc600078e00ad */
        /* <DEDUP_REMOVED lines=12> */
[----:B-1----:R-:W-:Y:S02]  /*106390*/  IMAD.MOV.U32 R22, RZ, RZ, R151 ;  /* 0x000000ffff167224 */ /* 0x002fe400078e0097 */
[----:B------:R-:W-:Y:S01]  /*1063a0*/  IMAD.MOV.U32 R23, RZ, RZ, R152 ;  /* 0x000000ffff177224 */ /* 0x000fe200078e0098 */
[----:B------:R-:W4:Y:S04]  /*1063b0*/  LDL R151, [R1+0x4688] ;  /* 0x0046880001977983 */ /* 0x000f280000100800 */
[----:B------:R1:W-:Y:S04]  /*1063c0*/  LDGSTS.E [R20+0x5280], desc[UR76][R22.64], P1 ;  /* 0x0528000016147fae */ /* 0x0003e800089a104c */
[----:B------:R-:W4:Y:S01]  /*1063d0*/  LDL R152, [R1+0x4684] ;  /* 0x0046840001987983 */ /* 0x000f220000100800 */
[----:B-1----:R-:W-:-:S03]  /*1063e0*/  IMAD.MOV.U32 R23, RZ, RZ, R169 ;  /* 0x000000ffff177224 */ /* 0x002fc600078e00a9 */
[----:B------:R-:W4:Y:S01]  /*1063f0*/  LDL R169, [R1+0x457c] ;  /* 0x00457c0001a97983 */ /* 0x000f220000100800 */
[----:B------:R-:W-:-:S03]  /*106400*/  MOV R22, R168 ;  /* 0x000000a800167202 */ /* 0x000fc60000000f00 */
[----:B------:R-:W4:Y:S04]  /*106410*/  LDL R168, [R1+0x4580] ;  /* 0x0045800001a87983 */ /* 0x000f280000100800 */
[----:B------:R1:W-:Y:S02]  /*106420*/  LDGSTS.E [R20+0x5300], desc[UR76][R22.64], P2 ;  /* 0x0530000016147fae */ /* 0x0003e400091a104c */
[----:B-1----:R-:W-:Y:S01]  /*106430*/  IMAD.MOV.U32 R22, RZ, RZ, R149 ;  /* 0x000000ffff167224 */ /* 0x002fe200078e0095 */
[----:B------:R-:W-:Y:S01]  /*106440*/  MOV R23, R150 ;  /* 0x0000009600177202 */ /* 0x000fe20000000f00 */
[----:B------:R-:W4:Y:S04]  /*106450*/  LDL R149, [R1+0x4690] ;  /* 0x0046900001957983 */ /* 0x000f280000100800 */
[----:B------:R1:W-:Y:S04]  /*106460*/  LDGSTS.E [R20+0x5380], desc[UR76][R22.64], P0 ;  /* 0x0538000016147fae */ /* 0x0003e800081a104c */
[----:B------:R-:W4:Y:S01]  /*106470*/  LDL R150, [R1+0x468c] ;  /* 0x00468c0001967983 */ /* 0x000f220000100800 */
[----:B-1----:R-:W-:-:S03]  /*106480*/  IMAD.MOV.U32 R23, RZ, RZ, R181 ;  /* 0x000000ffff177224 */ /* 0x002fc600078e00b5 */
[----:B------:R-:W4:Y:S01]  /*106490*/  LDL R181, [R1+0x4584] ;  /* 0x0045840001b57983 */ /* 0x000f220000100800 */
[----:B------:R-:W-:-:S03]  /*1064a0*/  IMAD.MOV.U32 R22, RZ, RZ, R180 ;  /* 0x000000ffff167224 */ /* 0x000fc600078e00b4 */
[----:B------:R-:W4:Y:S04]  /*1064b0*/  LDL R180, [R1+0x4588] ;  /* 0x0045880001b47983 */ /* 0x000f280000100800 */
[----:B------:R1:W-:Y:S02]  /*1064c0*/  LDGSTS.E [R20+0x6200], desc[UR76][R22.64], P3 ;  /* 0x0620000016147fae */ /* 0x0003e400099a104c */
[----:B-1----:R-:W-:Y:S01]  /*1064d0*/  MOV R22, R155 ;  /* 0x0000009b00167202 */ /* 0x002fe20000000f00 */
[----:B------:R-:W-:Y:S01]  /*1064e0*/  IMAD.MOV.U32 R23, RZ, RZ, R148 ;  /* 0x000000ffff177224 */ /* 0x000fe200078e0094 */
[----:B------:R-:W4:Y:S04]  /*1064f0*/  LDL R155, [R1+0x4698] ;  /* 0x00469800019b7983 */ /* 0x000f280000100800 */
[----:B------:R2:W-:Y:S04]  /*106500*/  LDGSTS.E [R20+0x6280], desc[UR76][R22.64], P1 ;  /* 0x0628000016147fae */ /* 0x0005e800089a104c */
[----:B------:R-:W4:Y:S01]  /*106510*/  LDL R148, [R1+0x4694] ;  /* 0x0046940001947983 */ /* 0x000f220000100800 */
[----:B--2---:R-:W-:-:S03]  /*106520*/  MOV R23, R177 ;  /* 0x000000b100177202 */ /* 0x004fc60000000f00 */
        /* <DEDUP_REMOVED lines=9> */
[----:B---3--:R-:W-:-:S03]  /*1065c0*/  MOV R22, R172 ;  /* 0x000000ac00167202 */ /* 0x008fc60000000f00 */
[----:B------:R-:W3:Y:S01]  /*1065d0*/  LDL R172, [R1+0x4598] ;  /* 0x0045980001ac7983 */ /* 0x000ee20000100800 */
[----:B----4-:R-:W-:-:S03]  /*1065e0*/  IMAD.MOV.U32 R23, RZ, RZ, R173 ;  /* 0x000000ffff177224 */ /* 0x010fc600078e00ad */
        /* <DEDUP_REMOVED lines=12> */
[----:B-1----:R-:W-:Y:S02]  /*1066b0*/  MOV R22, R157 ;  /* 0x0000009d00167202 */ /* 0x002fe40000000f00 */
        /* <DEDUP_REMOVED lines=19> */
[----:B---3--:R-:W-:Y:S02]  /*1067f0*/  IMAD.MOV.U32 R22, RZ, RZ, R172 ;  /* 0x000000ffff167224 */ /* 0x008fe400078e00ac */
[----:B------:R-:W3:Y:S01]  /*106800*/  LDL R172, [R1+0x4898] ;  /* 0x0048980001ac7983 */ /* 0x000ee20000100800 */
[----:B----4-:R-:W-:-:S03]  /*106810*/  MOV R23, R173 ;  /* 0x000000ad00177202 */ /* 0x010fc60000000f00 */
[----:B------:R-:W4:Y:S04]  /*106820*/  LDL R173, [R1+0x4894] ;  /* 0x0048940001ad7983 */ /* 0x000f280000100800 */
[----:B------:R1:W-:Y:S02]  /*106830*/  LDGSTS.E [R20+0x8380], desc[UR76][R22.64], P0 ;  /* 0x0838000016147fae */ /* 0x0003e400081a104c */
[----:B-1----:R-:W-:Y:S02]  /*106840*/  IMAD.MOV.U32 R22, RZ, RZ, R184 ;  /* 0x000000ffff167224 */ /* 0x002fe400078e00b8 */
[----:B------:R-:W2:Y:S01]  /*106850*/  LDL R184, [R1+0x48a0] ;  /* 0x0048a00001b87983 */ /* 0x000ea20000100800 */
[----:B------:R-:W-:-:S03]  /*106860*/  IMAD.MOV.U32 R23, RZ, RZ, R185 ;  /* 0x000000ffff177224 */ /* 0x000fc600078e00b9 */
[----:B------:R-:W2:Y:S04]  /*106870*/  LDL R185, [R1+0x489c] ;  /* 0x00489c0001b97983 */ /* 0x000ea80000100800 */
[----:B------:R-:W2:Y:S04]  /*106880*/  LDL.LU.64 R44, [R1+0x2b58] ;  /* 0x002b5800012c7983 */ /* 0x000ea80000300a00 */
        /* <DEDUP_REMOVED lines=20> */
[----:B--2---:R-:W-:-:S04]  /*1069d0*/  IADD3 R3, P4, PT, R44, UR13, RZ ;  /* 0x0000000d2c037c10 */ /* 0x004fc8000ff9e0ff */
[----:B------:R-:W-:Y:S02]  /*1069e0*/  IADD3.X R21, PT, PT, R45, UR4, RZ, P4, !PT ;  /* 0x000000042d157c10 */ /* 0x000fe4000a7fe4ff */
        /* <DEDUP_REMOVED lines=40> */
[----:B-1----:R-:W-:Y:S01]  /*106c70*/  MOV R22, R165 ;  /* 0x000000a500167202 */ /* 0x002fe20000000f00 */
[----:B------:R-:W-:-:S02]  /*106c80*/  IMAD.MOV.U32 R23, RZ, RZ, R154 ;  /* 0x000000ffff177224 */ /* 0x000fc400078e009a */
[----:B------:R-:W2:Y:S04]  /*106c90*/  LDL.LU.64 R124, [R1+0x29c8] ;  /* 0x0029c800017c7983 */ /* 0x000ea80000300a00 */
[----:B------:R-:W2:Y:S04]  /*106ca0*/  LDL.LU.64 R126, [R1+0x29c0] ;  /* 0x0029c000017e7983 */ /* 0x000ea80000300a00 */
[----:B------:R1:W-:Y:S04]  /*106cb0*/  LDGSTS.E [R20+0xa200], desc[UR76][R22.64], P3 ;  /* 0x0a20000016147fae */ /* 0x0003e800099a104c */
[----:B------:R-:W2:Y:S04]  /*106cc0*/  LDL.LU.64 R128, [R1+0x29b8] ;  /* 0x0029b80001807983 */ /* 0x000ea80000300a00 */
[----:B------:R-:W2:Y:S01]  /*106cd0*/  LDL.LU.64 R130, [R1+0x29b0] ;  /* 0x0029b00001827983 */ /* 0x000ea20000300a00 */
[----:B-1----:R-:W-:Y:S01]  /*106ce0*/  IMAD.MOV.U32 R22, RZ, RZ, R161 ;  /* 0x000000ffff167224 */ /* 0x002fe200078e00a1 */
[----:B------:R-:W-:-:S02]  /*106cf0*/  MOV R23, R164 ;  /* 0x000000a400177202 */ /* 0x000fc40000000f00 */
[----:B------:R-:W2:Y:S04]  /*106d00*/  LDL.LU.64 R132, [R1+0x29a8] ;  /* 0x0029a80001847983 */ /* 0x000ea80000300a00 */
[----:B------:R1:W-:Y:S04]  /*106d10*/  LDGSTS.E [R20+0xa280], desc[UR76][R22.64], P1 ;  /* 0x0a28000016147fae */ /* 0x0003e800089a104c */
[----:B------:R-:W2:Y:S04]  /*106d20*/  LDL.LU.64 R134, [R1+0x29a0] ;  /* 0x0029a00001867983 */ /* 0x000ea80000300a00 */
[----:B------:R-:W2:Y:S01]  /*106d30*/  LDL.LU.64 R136, [R1+0x2998] ;  /* 0x0029980001887983 */ /* 0x000ea20000300a00 */
[----:B-1----:R-:W-:-:S03]  /*106d40*/  IMAD.MOV.U32 R22, RZ, RZ, R157 ;  /* 0x000000ffff167224 */ /* 0x002fc600078e009d */
[----:B------:R-:W2:Y:S01]  /*106d50*/  LDL.LU.64 R138, [R1+0x2990] ;  /* 0x00299000018a7983 */ /* 0x000ea20000300a00 */
[----:B------:R-:W-:-:S03]  /*106d60*/  IMAD.MOV.U32 R23, RZ, RZ, R160 ;  /* 0x000000ffff177224 */ /* 0x000fc600078e00a0 */
[----:B------:R-:W2:Y:S04]  /*106d70*/  LDL.LU.64 R140, [R1+0x2988] ;  /* 0x00298800018c7983 */ /* 0x000ea80000300a00 */
[----:B------:R1:W-:Y:S04]  /*106d80*/  LDGSTS.E [R20+0xa300], desc[UR76][R22.64], P2 ;  /* 0x0a30000016147fae */ /* 0x0003e800091a104c */
[----:B------:R-:W2:Y:S04]  /*106d90*/  LDL.LU.64 R142, [R1+0x2980] ;  /* 0x00298000018e7983 */ /* 0x000ea80000300a00 */
[----:B------:R-:W2:Y:S01]  /*106da0*/  LDL.LU.64 R144, [R1+0x2978] ;  /* 0x0029780001907983 */ /* 0x000ea20000300a00 */
[----:B-1----:R-:W-:Y:S01]  /*106db0*/  MOV R22, R168 ;  /* 0x000000a800167202 */ /* 0x002fe20000000f00 */
[----:B------:R-:W-:-:S02]  /*106dc0*/  IMAD.MOV.U32 R23, RZ, RZ, R169 ;  /* 0x000000ffff177224 */ /* 0x000fc400078e00a9 */
[----:B------:R-:W2:Y:S04]  /*106dd0*/  LDL.LU.64 R146, [R1+0x2970] ;  /* 0x0029700001927983 */ /* 0x000ea80000300a00 */
[----:B------:R1:W-:Y:S04]  /*106de0*/  LDGSTS.E [R20+0xa380], desc[UR76][R22.64], P0 ;  /* 0x0a38000016147fae */ /* 0x0003e800081a104c */
[----:B------:R-:W2:Y:S01]  /*106df0*/  LDL.LU.64 R148, [R1+0x2968] ;  /* 0x0029680001947983 */ /* 0x000ea20000300a00 */
[----:B-1----:R-:W-:Y:S01]  /*106e00*/  IMAD.MOV.U32 R22, RZ, RZ, R180 ;  /* 0x000000ffff167224 */ /* 0x002fe200078e00b4 */
[----:B------:R-:W-:-:S05]  /*106e10*/  MOV R23, R181 ;  /* 0x000000b500177202 */ /* 0x000fca0000000f00 */
[----:B------:R1:W-:Y:S02]  /*106e20*/  LDGSTS.E [R20+0xb200], desc[UR76][R22.64], P3 ;  /* 0x0b20000016147fae */ /* 0x0003e400099a104c */
[----:B-1----:R-:W-:Y:S02]  /*106e30*/  IMAD.MOV.U32 R22, RZ, RZ, R176 ;  /* 0x000000ffff167224 */ /* 0x002fe400078e00b0 */
[----:B------:R-:W-:-:S05]  /*106e40*/  IMAD.MOV.U32 R23, RZ, RZ, R177 ;  /* 0x000000ffff177224 */ /* 0x000fca00078e00b1 */
[----:B------:R3:W-:Y:S02]  /*106e50*/  LDGSTS.E [R20+0xb280], desc[UR76][R22.64], P1 ;  /* 0x0b28000016147fae */ /* 0x0007e400089a104c */
[----:B---3--:R-:W-:Y:S01]  /*106e60*/  MOV R22, R172 ;  /* 0x000000ac00167202 */ /* 0x008fe20000000f00 */
[----:B----4-:R-:W-:-:S05]  /*106e70*/  IMAD.MOV.U32 R23, RZ, RZ, R173 ;  /* 0x000000ffff177224 */ /* 0x010fca00078e00ad */
[----:B------:R1:W-:Y:S02]  /*106e80*/  LDGSTS.E [R20+0xb300], desc[UR76][R22.64], P2 ;  /* 0x0b30000016147fae */ /* 0x0003e400091a104c */
[----:B-1----:R-:W-:Y:S01]  /*106e90*/  IMAD.MOV.U32 R22, RZ, RZ, R184 ;  /* 0x000000ffff167224 */ /* 0x002fe200078e00b8 */
[----:B------:R-:W-:-:S05]  /*106ea0*/  MOV R23, R185 ;  /* 0x000000b900177202 */ /* 0x000fca0000000f00 */
[----:B------:R1:W-:Y:S02]  /*106eb0*/  LDGSTS.E [R20+0xb380], desc[UR76][R22.64], P0 ;  /* 0x0b38000016147fae */ /* 0x0003e400081a104c */
[----:B-1----:R-:W-:-:S04]  /*106ec0*/  IADD3 R22, P4, PT, R24, UR13, RZ ;  /* 0x0000000d18167c10 */ /* 0x002fc8000ff9e0ff */
[----:B------:R-:W-:Y:S02]  /*106ed0*/  IADD3.X R23, PT, PT, R25, UR4, RZ, P4, !PT ;  /* 0x0000000419177c10 */ /* 0x000fe4000a7fe4ff */
[----:B------:R-:W-:-:S04]  /*106ee0*/  IADD3 R24, P4, PT, R26, UR13, RZ ;  /* 0x0000000d1a187c10 */ /* 0x000fc8000ff9e0ff */
        /* <DEDUP_REMOVED lines=17> */
[----:B--2---:R-:W-:-:S04]  /*107000*/  IADD3 R42, P4, PT, R44, UR13, RZ ;  /* 0x0000000d2c2a7c10 */ /* 0x004fc8000ff9e0ff */
        /* <DEDUP_REMOVED lines=89> */
[----:B------:R-:W-:Y:S02]  /*1075a0*/  IADD3 R132, P4, PT, R134, UR13, RZ ;  /* 0x0000000d86847c10 */ /* 0x000fe4000ff9e0ff */
[----:B------:R-:W-:Y:S02]  /*1075b0*/  LOP3.LUT R217, R217, R216, RZ, 0x3c, !PT ;  /* 0x000000d8d9d97212 */ /* 0x000fe400078e3cff */
[----:B------:R-:W-:Y:S02]  /*1075c0*/  IADD3.X R133, PT, PT, R135, UR4, RZ, P4, !PT ;  /* 0x0000000487857c10 */ /* 0x000fe4000a7fe4ff */
[----:B------:R-:W-:Y:S02]  /*1075d0*/  IADD3 R134, P4, PT, R136, UR13, RZ ;  /* 0x0000000d88867c10 */ /* 0x000fe4000ff9e0ff */
[----:B------:R-:W-:-:S02]  /*1075e0*/  LOP3.LUT R205, R205, R204, RZ, 0x3c, !PT ;  /* 0x000000cccdcd7212 */ /* 0x000fc400078e3cff */
[----:B------:R-:W-:Y:S02]  /*1075f0*/  LOP3.LUT R209, R209, R208, RZ, 0x3c, !PT ;  /* 0x000000d0d1d17212 */ /* 0x000fe400078e3cff */
[----:B------:R-:W-:Y:S02]  /*107600*/  LOP3.LUT R213, R213, R212, RZ, 0x3c, !PT ;  /* 0x000000d4d5d57212 */ /* 0x000fe400078e3cff */
[----:B------:R-:W-:Y:S02]  /*107610*/  LOP3.LUT R216, R217, R216, RZ, 0x3c, !PT ;  /* 0x000000d8d9d87212 */ /* 0x000fe400078e3cff */
[----:B------:R-:W-:Y:S02]  /*107620*/  LOP3.LUT R201, R201, R200, RZ, 0x3c, !PT ;  /* 0x000000c8c9c97212 */ /* 0x000fe400078e3cff */
[----:B------:R-:W-:Y:S02]  /*107630*/  IADD3.X R135, PT, PT, R137, UR4, RZ, P4, !PT ;  /* 0x0000000489877c10 */ /* 0x000fe4000a7fe4ff */
[----:B------:R-:W-:-:S02]  /*107640*/  LOP3.LUT R204, R205, R204, RZ, 0x3c, !PT ;  /* 0x000000cccdcc7212 */ /* 0x000fc400078e3cff */
[----:B------:R-:W-:Y:S02]  /*107650*/  LOP3.LUT R189, R189, R188, RZ, 0x3c, !PT ;  /* 0x000000bcbdbd7212 */ /* 0x000fe400078e3cff */
[----:B------:R-:W-:Y:S02]  /*107660*/  IADD3 R136, P4, PT, R138, UR13, RZ ;  /* 0x0000000d8a887c10 */ /* 0x000fe4000ff9e0ff */
[----:B------:R-:W-:Y:S02]  /*107670*/  LOP3.LUT R208, R209, R208, RZ, 0x3c, !PT ;  /* 0x000000d0d1d07212 */ /* 0x000fe400078e3cff */
[----:B------:R-:W-:Y:S02]  /*107680*/  LOP3.LUT R212, R213, R212, RZ, 0x3c, !PT ;  /* 0x000000d4d5d47212 */ /* 0x000fe400078e3cff */
[----:B------:R-:W-:Y:S02]  /*107690*/  LOP3.LUT R217, R217, R216, RZ, 0x3c, !PT ;  /* 0x000000d8d9d97212 */ /* 0x000fe400078e3cff */
[----:B------:R-:W-:-:S02]  /*1076a0*/  LOP3.LUT R200, R201, R200, RZ, 0x3c, !PT ;  /* 0x000000c8c9c87212 */ /* 0x000fc400078e3cff */
[----:B------:R-:W-:Y:S02]  /*1076b0*/  LOP3.LUT R205, R205, R204, RZ, 0x3c, !PT ;  /* 0x000000cccdcd7212 */ /* 0x000fe400078e3cff */
[----:B------:R-:W-:Y:S02]  /*1076c0*/  LOP3.LUT R188, R189, R188, RZ, 0x3c, !PT ;  /* 0x000000bcbdbc7212 */ /* 0x000fe400078e3cff */
[----:B------:R-:W-:Y:S02]  /*1076d0*/  LOP3.LUT R175, R175, R174, RZ, 0x3c, !PT ;  /* 0x000000aeafaf7212 */ /* 0x000fe400078e3cff */
[----:B------:R-:W-:Y:S01]  /*1076e0*/  IADD3.X R137, PT, PT, R139, UR4, RZ, P4, !PT ;  /* 0x000000048b897c10 */ /* 0x000fe2000a7fe4ff */
[----:B------:R-:W-:Y:S01]  /*1076f0*/  IMAD.MOV.U32 R184, RZ, RZ, R193 ;  /* 0x000000ffffb87224 */ /* 0x000fe200078e00c1 */
[----:B------:R-:W-:Y:S01]  /*107700*/  LOP3.LUT R209, R209, R208, RZ, 0x3c, !PT ;  /* 0x000000d0d1d17212 */ /* 0x000fe200078e3cff */
[----:B------:R-:W-:Y:S01]  /*107710*/  IMAD.MOV.U32 R185, RZ, RZ, R192 ;  /* 0x000000ffffb97224 */ /* 0x000fe200078e00c0 */
[----:B------:R-:W-:-:S02]  /*107720*/  IADD3 R138, P4, PT, R140, UR13, RZ ;  /* 0x0000000d8c8a7c10 */ /* 0x000fc4000ff9e0ff */
[----:B------:R-:W-:Y:S01]  /*107730*/  LOP3.LUT R213, R213, R212, RZ, 0x3c, !PT ;  /* 0x000000d4d5d57212 */ /* 0x000fe200078e3cff */
[----:B------:R-:W-:Y:S01]  /*107740*/  STL.64 [R1+0x1c10], R216 ;  /* 0x001c10d801007387 */ /* 0x000fe20000100a00 */
[----:B------:R-:W-:Y:S02]  /*107750*/  LOP3.LUT R201, R201, R200, RZ, 0x3c, !PT ;  /* 0x000000c8c9c97212 */ /* 0x000fe400078e3cff */
[----:B------:R-:W-:Y:S01]  /*107760*/  LOP3.LUT R189, R189, R188, RZ, 0x3c, !PT ;  /* 0x000000bcbdbd7212 */ /* 0x000fe200078e3cff */
[----:B------:R-:W-:Y:S01]  /*107770*/  STL.64 [R1+0x1c08], R204 ;  /* 0x001c08cc01007387 */ /* 0x000fe20000100a00 */
[----:B------:R-:W-:Y:S02]  /*107780*/  LOP3.LUT R174, R175, R174, RZ, 0x3c, !PT ;  /* 0x000000aeafae7212 */ /* 0x000fe400078e3cff */
[----:B------:R-:W-:Y:S01]  /*107790*/  LOP3.LUT R159, R159, R158, RZ, 0x3c, !PT ;  /* 0x0000009e9f9f7212 */ /* 0x000fe200078e3cff */
[----:B------:R-:W-:Y:S01]  /*1077a0*/  STL.64 [R1+0x1c00], R208 ;  /* 0x001c00d001007387 */ /* 0x000fe20000100a00 */
[----:B------:R-:W-:Y:S01]  /*1077b0*/  IADD3.X R139, PT, PT, R141, UR4, RZ, P4, !PT ;  /* 0x000000048d8b7c10 */ /* 0x000fe2000a7fe4ff */
[----:B------:R-:W-:Y:S01]  /*1077c0*/  IMAD.MOV.U32 R181, RZ, RZ, R196 ;  /* 0x000000ffffb57224 */ /* 0x000fe200078e00c4 */
[----:B------:R-:W-:Y:S01]  /*1077d0*/  MOV R180, R197 ;  /* 0x000000c500b47202 */ /* 0x000fe20000000f00 */
[----:B------:R-:W-:Y:S01]  /*1077e0*/  STL.64 [R1+0x1bf8], R212 ;  /* 0x001bf8d401007387 */ /* 0x000fe20000100a00 */
[----:B------:R-:W-:Y:S01]  /*1077f0*/  IADD3 R140, P4, PT, R142, UR13, RZ ;  /* 0x0000000d8e8c7c10 */ /* 0x000fe2000ff9e0ff */
[----:B------:R-:W-:Y:S01]  /*107800*/  IMAD.MOV.U32 R176, RZ, RZ, R187 ;  /* 0x000000ffffb07224 */ /* 0x000fe200078e00bb */
[----:B------:R-:W-:Y:S01]  /*107810*/  MOV R177, R186 ;  /* 0x000000ba00b17202 */ /* 0x000fe20000000f00 */
[----:B------:R-:W-:Y:S01]  /*107820*/  STL.64 [R1+0x1c30], R200 ;  /* 0x001c30c801007387 */ /* 0x000fe20000100a00 */
[----:B------:R-:W-:Y:S01]  /*107830*/  LOP3.LUT R175, R175, R174, RZ, 0x3c, !PT ;  /* 0x000000aeafaf7212 */ /* 0x000fe200078e3cff */
[----:B------:R-:W-:Y:S01]  /*107840*/  IMAD.MOV.U32 R172, RZ, RZ, R179 ;  /* 0x000000ffffac7224 */ /* 0x000fe200078e00b3 */
[----:B------:R-:W-:Y:S01]  /*107850*/  LOP3.LUT R158, R159, R158, RZ, 0x3c, !PT ;  /* 0x0000009e9f9e7212 */ /* 0x000fe200078e3cff */
[----:B------:R-:W-:Y:S01]  /*107860*/  STL.64 [R1+0x1c28], R188 ;  /* 0x001c28bc01007387 */ /* 0x000fe20000100a00 */
[----:B------:R-:W-:Y:S01]  /*107870*/  IMAD.MOV.U32 R173, RZ, RZ, R178 ;  /* 0x000000ffffad7224 */ /* 0x000fe200078e00b2 */
[----:B------:R-:W-:Y:S01]  /*107880*/  MOV R168, R183 ;  /* 0x000000b700a87202 */ /* 0x000fe20000000f00 */
[----:B------:R-:W-:Y:S01]  /*107890*/  IMAD.MOV.U32 R169, RZ, RZ, R182 ;  /* 0x000000ffffa97224 */ /* 0x000fe200078e00b6 */
[----:B------:R-:W-:Y:S01]  /*1078a0*/  STL.64 [R1+0x1c20], R184 ;  /* 0x001c20b801007387 */ /* 0x000fe20000100a00 */
[----:B------:R-:W-:Y:S01]  /*1078b0*/  IADD3.X R141, PT, PT, R143, UR4, RZ, P4, !PT ;  /* 0x000000048f8d7c10 */ /* 0x000fe2000a7fe4ff */
[----:B------:R-:W-:Y:S01]  /*1078c0*/  IMAD.MOV.U32 R164, RZ, RZ, R171 ;  /* 0x000000ffffa47224 */ /* 0x000fe200078e00ab */
[----:B------:R-:W-:Y:S01]  /*1078d0*/  MOV R165, R170 ;  /* 0x000000aa00a57202 */ /* 0x000fe20000000f00 */
[----:B------:R-:W-:Y:S01]  /*1078e0*/  STL.64 [R1+0x1c18], R180 ;  /* 0x001c18b401007387 */ /* 0x000fe20000100a00 */
[----:B------:R-:W-:Y:S01]  /*1078f0*/  IADD3 R142, P4, PT, R144, UR13, RZ ;  /* 0x0000000d908e7c10 */ /* 0x000fe2000ff9e0ff */
[----:B------:R-:W-:Y:S01]  /*107900*/  IMAD.MOV.U32 R160, RZ, RZ, R163 ;  /* 0x000000ffffa07224 */ /* 0x000fe200078e00a3 */
[----:B------:R-:W-:Y:S01]  /*107910*/  LOP3.LUT R159, R159, R158, RZ, 0x3c, !PT ;  /* 0x0000009e9f9f7212 */ /* 0x000fe200078e3cff */
[----:B------:R1:W-:Y:S01]  /*107920*/  STL.64 [R1+0x1c50], R176 ;  /* 0x001c50b001007387 */ /* 0x0003e20000100a00 */
[----:B------:R-:W-:Y:S01]  /*107930*/  IMAD.MOV.U32 R161, RZ, RZ, R162 ;  /* 0x000000ffffa17224 */ /* 0x000fe200078e00a2 */
[----:B------:R-:W-:Y:S01]  /*107940*/  MOV R154, R167 ;  /* 0x000000a7009a7202 */ /* 0x000fe20000000f00 */
[----:B------:R-:W-:Y:S01]  /*107950*/  IMAD.MOV.U32 R155, RZ, RZ, R166 ;  /* 0x000000ffff9b7224 */ /* 0x000fe200078e00a6 */
[----:B------:R-:W-:Y:S01]  /*107960*/  STL.64 [R1+0x1c48], R174 ;  /* 0x001c48ae01007387 */ /* 0x000fe20000100a00 */
[----:B------:R-:W-:Y:S01]  /*107970*/  IMAD.MOV.U32 R152, RZ, RZ, R3 ;  /* 0x000000ffff987224 */ /* 0x000fe200078e0003 */
[----:B------:R-:W-:-:S02]  /*107980*/  MOV R153, R21 ;  /* 0x0000001500997202 */ /* 0x000fc40000000f00 */
[----:B------:R2:W-:Y:S01]  /*107990*/  STL.64 [R1+0x1c40], R172 ;  /* 0x001c40ac01007387 */ /* 0x0005e20000100a00 */
[----:B------:R-:W-:-:S03]  /*1079a0*/  IADD3.X R143, PT, PT, R145, UR4, RZ, P4, !PT ;  /* 0x00000004918f7c10 */ /* 0x000fc6000a7fe4ff */
[----:B------:R-:W-:Y:S01]  /*1079b0*/  STL.64 [R1+0x1c38], R168 ;  /* 0x001c38a801007387 */ /* 0x000fe20000100a00 */
[----:B------:R-:W-:-:S03]  /*1079c0*/  IADD3 R144, P4, PT, R146, UR13, RZ ;  /* 0x0000000d92907c10 */ /* 0x000fc6000ff9e0ff */
[----:B------:R-:W-:Y:S04]  /*1079d0*/  STL.64 [R1+0x1c70], R164 ;  /* 0x001c70a401007387 */ /* 0x000fe80000100a00 */
[----:B------:R-:W-:Y:S01]  /*1079e0*/  STL.64 [R1+0x1c68], R158 ;  /* 0x001c689e01007387 */ /* 0x000fe20000100a00 */
[----:B------:R-:W-:-:S03]  /*1079f0*/  IADD3.X R145, PT, PT, R147, UR4, RZ, P4, !PT ;  /* 0x0000000493917c10 */ /* 0x000fc6000a7fe4ff */
[----:B------:R3:W-:Y:S01]  /*107a00*/  STL.64 [R1+0x1c60], R160 ;  /* 0x001c60a001007387 */ /* 0x0007e20000100a00 */
[----:B------:R-:W-:-:S03]  /*107a10*/  IADD3 R146, P4, PT, R148, UR13, RZ ;  /* 0x0000000d94927c10 */ /* 0x000fc6000ff9e0ff */
[----:B------:R-:W-:Y:S04]  /*107a20*/  STL.64 [R1+0x1c58], R154 ;  /* 0x001c589a01007387 */ /* 0x000fe80000100a00 */
[----:B------:R4:W-:Y:S04]  /*107a30*/  STL.64 [R1+0x2b58], R152 ;  /* 0x002b589801007387 */ /* 0x0009e80000100a00 */
[----:B------:R-:W-:Y:S04]  /*107a40*/  STL.64 [R1+0x2b50], R22 ;  /* 0x002b501601007387 */ /* 0x000fe80000100a00 */
[----:B------:R-:W-:Y:S01]  /*107a50*/  STL.64 [R1+0x2b48], R24 ;  /* 0x002b481801007387 */ /* 0x000fe20000100a00 */
[----:B------:R-:W-:-:S03]  /*107a60*/  IADD3.X R147, PT, PT, R149, UR4, RZ, P4, !PT ;  /* 0x0000000495937c10 */ /* 0x000fc6000a7fe4ff */
[----:B------:R-:W-:Y:S01]  /*107a70*/  STL.64 [R1+0x2b40], R26 ;  /* 0x002b401a01007387 */ /* 0x000fe20000100a00 */
[----:B------:R-:W-:-:S03]  /*107a80*/  IMAD.MOV.U32 R148, RZ, RZ, R44 ;  /* 0x000000ffff947224 */ /* 0x000fc600078e002c */
        /* <DEDUP_REMOVED lines=52> */
[----:B------:R-:W-:-:S03]  /*107dd0*/  MOV R150, R146 ;  /* 0x0000009200967202 */ /* 0x000fc60000000f00 */
[----:B------:R-:W-:Y:S01]  /*107de0*/  STL.64 [R1+0x29a8], R130 ;  /* 0x0029a88201007387 */ /* 0x000fe20000100a00 */
[----:B------:R-:W-:-:S03]  /*107df0*/  IMAD.MOV.U32 R151, RZ, RZ, R147 ;  /* 0x000000ffff977224 */ /* 0x000fc600078e0093 */
[----:B------:R-:W-:Y:S04]  /*107e00*/  LDGSTS.E [R20+0xc200], desc[UR76][R216.64], P3 ;  /* 0x0c200000d8147fae */ /* 0x000fe800099a104c */
[----:B------:R-:W-:Y:S04]  /*107e10*/  STL.64 [R1+0x29a0], R132 ;  /* 0x0029a08401007387 */ /* 0x000fe80000100a00 */
        /* <DEDUP_REMOVED lines=13> */
[----:B------:R1:W-:Y:S04]  /*107ef0*/  STL.64 [R1+0x2968], R150 ;  /* 0x0029689601007387 */ /* 0x0003e80000100a00 */
[----:B------:R-:W-:Y:S04]  /*107f00*/  LDGSTS.E [R20+0xe200], desc[UR76][R176.64], P3 ;  /* 0x0e200000b0147fae */ /* 0x000fe800099a104c */
[----:B------:R-:W-:Y:S04]  /*107f10*/  LDGSTS.E [R20+0xe280], desc[UR76][R174.64], P1 ;  /* 0x0e280000ae147fae */ /* 0x000fe800089a104c */
[----:B------:R-:W-:Y:S04]  /*107f20*/  LDGSTS.E [R20+0xe300], desc[UR76][R172.64], P2 ;  /* 0x0e300000ac147fae */ /* 0x000fe800091a104c */
[----:B-1----:R-:W4:Y:S04]  /*107f30*/  LDL R177, [R1+0x3dac] ;  /* 0x003dac0001b17983 */ /* 0x002f280000100800 */
[----:B------:R-:W4:Y:S04]  /*107f40*/  LDL R176, [R1+0x3db0] ;  /* 0x003db00001b07983 */ /* 0x000f280000100800 */
[----:B--2---:R-:W2:Y:S04]  /*107f50*/  LDL R173, [R1+0x3db4] ;  /* 0x003db40001ad7983 */ /* 0x004ea80000100800 */
[----:B------:R-:W2:Y:S04]  /*107f60*/  LDL R172, [R1+0x3db8] ;  /* 0x003db80001ac7983 */ /* 0x000ea80000100800 */
[----:B------:R-:W2:Y:S04]  /*107f70*/  LDL R185, [R1+0x3dbc] ;  /* 0x003dbc0001b97983 */ /* 0x000ea80000100800 */
[----:B------:R-:W2:Y:S04]  /*107f80*/  LDL R184, [R1+0x3dc0] ;  /* 0x003dc00001b87983 */ /* 0x000ea80000100800 */
        /* <DEDUP_REMOVED lines=51> */
[----:B---3--:R-:W3:Y:S04]  /*1082c0*/  LDL R160, [R1+0x3dc4] ;  /* 0x003dc40001a07983 */ /* 0x008ee80000100800 */
        /* <DEDUP_REMOVED lines=20> */
[----:B----4-:R-:W4:Y:S04]  /*108410*/  LDL R152, [R1+0x3eb4] ;  /* 0x003eb40001987983 */ /* 0x010f280000100800 */
[----:B------:R-:W4:Y:S04]  /*108420*/  LDL R181, [R1+0x3ebc] ;  /* 0x003ebc0001b57983 */ /* 0x000f280000100800 */
[----:B------:R-:W4:Y:S04]  /*108430*/  LDL R151, [R1+0x3eb8] ;  /* 0x003eb80001977983 */ /* 0x000f280000100800 */
[----:B------:R-:W4:Y:S04]  /*108440*/  LDL R180, [R1+0x3ec0] ;  /* 0x003ec00001b47983 */ /* 0x000f280000100800 */
[----:B------:R1:W-:Y:S04]  /*108450*/  LDGSTS.E [R20+0x1f380], desc[UR76][R148.64], P0 ;  /* 0x1f38000094147fae */ /* 0x0003e800081a104c */
[----:B------:R-:W4:Y:S01]  /*108460*/  LDL R150, [R1+0x3ec4] ;  /* 0x003ec40001967983 */ /* 0x000f220000100800 */
[----:B------:R-:W-:Y:S01]  /*108470*/  IMAD.MOV.U32 R21, RZ, RZ, R177 ;  /* 0x000000ffff157224 */ /* 0x000fe200078e00b1 */
[----:B------:R-:W-:-:S02]  /*108480*/  LOP3.LUT R3, R156, 0x20, RZ, 0x3c, !PT ;  /* 0x000000209c037812 */ /* 0x000fc400078e3cff */
[----:B------:R-:W4:Y:S04]  /*108490*/  LDL R177, [R1+0x3fac] ;  /* 0x003fac0001b17983 */ /* 0x000f280000100800 */
[----:B------:R-:W4:Y:S01]  /*1084a0*/  LDL R149, [R1+0x3ec8] ;  /* 0x003ec80001957983 */ /* 0x000f220000100800 */
[----:B-1----:R-:W-:-:S03]  /*1084b0*/  MOV R20, R176 ;  /* 0x000000b000147202 */ /* 0x002fc60000000f00 */
[----:B------:R-:W4:Y:S01]  /*1084c0*/  LDL R176, [R1+0x3fb0] ;  /* 0x003fb00001b07983 */ /* 0x000f220000100800 */
[----:B------:R-:W-:-:S03]  /*1084d0*/  VIADD R3, R3, UR10 ;  /* 0x0000000a03037c36 */ /* 0x000fc60008000000 */
[----:B------:R-:W4:Y:S04]  /*1084e0*/  LDL R148, [R1+0x3fb4] ;  /* 0x003fb40001947983 */ /* 0x000f280000100800 */
[----:B------:R-:W4:Y:S04]  /*1084f0*/  LDL R155, [R1+0x3fb8] ;  /* 0x003fb800019b7983 */ /* 0x000f280000100800 */
[----:B------:R2:W-:Y:S04]  /*108500*/  LDGSTS.E [R3+0x400], desc[UR76][R20.64], P3 ;  /* 0x0040000014037fae */ /* 0x0005e800099a104c */
[----:B------:R-:W4:Y:S04]  /*108510*/  LDL R154, [R1+0x3fc4] ;  /* 0x003fc400019a7983 */ /* 0x000f280000100800 */
[----:B------:R-:W4:Y:S01]  /*108520*/  LDL R165, [R1+0x3fc8] ;  /* 0x003fc80001a57983 */ /* 0x000f220000100800 */
[----:B--2---:R-:W-:Y:S01]  /*108530*/  IMAD.MOV.U32 R20, RZ, RZ, R172 ;  /* 0x000000ffff147224 */ /* 0x004fe200078e00ac */
[----:B------:R-:W-:-:S02]  /*108540*/  MOV R21, R173 ;  /* 0x000000ad00157202 */ /* 0x000fc40000000f00 */
[----:B------:R-:W2:Y:S04]  /*108550*/  LDL R172, [R1+0x3fc0] ;  /* 0x003fc00001ac7983 */ /* 0x000ea80000100800 */
[----:B------:R-:W2:Y:S04]  /*108560*/  LDL R173, [R1+0x3fbc] ;  /* 0x003fbc0001ad7983 */ /* 0x000ea80000100800 */
[----:B------:R1:W-:Y:S04]  /*108570*/  LDGSTS.E [R3+0x480], desc[UR76][R20.64], P1 ;  /* 0x0048000014037fae */ /* 0x0003e800089a104c */
[----:B------:R-:W2:Y:S04]  /*108580*/  LDL R164, [R1+0x40b4] ;  /* 0x0040b40001a47983 */ /* 0x000ea80000100800 */
[----:B------:R-:W2:Y:S01]  /*108590*/  LDL R161, [R1+0x40b8] ;  /* 0x0040b80001a17983 */ /* 0x000ea20000100800 */
[----:B-1----:R-:W-:-:S02]  /*1085a0*/  IMAD.MOV.U32 R20, RZ, RZ, R184 ;  /* 0x000000ffff147224 */ /* 0x002fc400078e00b8 */
[----:B------:R-:W-:Y:S01]  /*1085b0*/  IMAD.MOV.U32 R21, RZ, RZ, R185 ;  /* 0x000000ffff157224 */ /* 0x000fe200078e00b9 */
[----:B------:R-:W2:Y:S04]  /*1085c0*/  LDL R184, [R1+0x40b0] ;  /* 0x0040b00001b87983 */ /* 0x000ea80000100800 */
[----:B------:R-:W2:Y:S04]  /*1085d0*/  LDL R185, [R1+0x40ac] ;  /* 0x0040ac0001b97983 */ /* 0x000ea80000100800 */
[----:B------:R3:W-:Y:S02]  /*1085e0*/  LDGSTS.E [R3+0x500], desc[UR76][R20.64], P2 ;  /* 0x0050000014037fae */ /* 0x0007e400091a104c */
[----:B---3--:R-:W-:-:S02]  /*1085f0*/  IMAD.MOV.U32 R21, RZ, RZ, R160 ;  /* 0x000000ffff157224 */ /* 0x008fc400078e00a0 */
[----:B------:R-:W3:Y:S01]  /*108600*/  LDL R160, [R1+0x40bc] ;  /* 0x0040bc0001a07983 */ /* 0x000ee20000100800 */
[----:B------:R-:W-:-:S03]  /*108610*/  MOV R20, R157 ;  /* 0x0000009d00147202 */ /* 0x000fc60000000f00 */
[----:B------:R-:W3:Y:S04]  /*108620*/  LDL R157, [R1+0x40c0] ;  /* 0x0040c000019d7983 */ /* 0x000ee80000100800 */
[----:B------:R1:W-:Y:S02]  /*108630*/  LDGSTS.E [R3+0x580], desc[UR76][R20.64], P0 ;  /* 0x0058000014037fae */ /* 0x0003e400081a104c */
[----:B-1----:R-:W-:Y:S02]  /*108640*/  MOV R21, R169 ;  /* 0x000000a900157202 */ /* 0x002fe40000000f00 */
[----:B------:R-:W3:Y:S01]  /*108650*/  LDL R169, [R1+0x40c4] ;  /* 0x0040c40001a97983 */ /* 0x000ee20000100800 */
[----:B------:R-:W-:-:S03]  /*108660*/  IMAD.MOV.U32 R20, RZ, RZ, R168 ;  /* 0x000000ffff147224 */ /* 0x000fc600078e00a8 */
[----:B------:R-:W3:Y:S04]  /*108670*/  LDL R168, [R1+0x40c8] ;  /* 0x0040c80001a87983 */ /* 0x000ee80000100800 */
[----:B------:R4:W-:Y:S02]  /*108680*/  LDGSTS.E [R3+0x1400], desc[UR76][R20.64], P3 ;  /* 0x0140000014037fae */ /* 0x0009e400099a104c */
[----:B----4-:R-:W-:Y:S02]  /*108690*/  IMAD.MOV.U32 R21, RZ, RZ, R152 ;  /* 0x000000ffff157224 */ /* 0x010fe400078e0098 */
[----:B------:R-:W4:Y:S01]  /*1086a0*/  LDL R152, [R1+0x42b4] ;  /* 0x0042b40001987983 */ /* 0x000f220000100800 */
[----:B------:R-:W-:-:S03]  /*1086b0*/  IMAD.MOV.U32 R20, RZ, RZ, R151 ;  /* 0x000000ffff147224 */ /* 0x000fc600078e0097 */
[----:B------:R-:W4:Y:S04]  /*1086c0*/  LDL R151, [R1+0x42b8] ;  /* 0x0042b80001977983 */ /* 0x000f280000100800 */
[----:B------:R1:W-:Y:S02]  /*1086d0*/  LDGSTS.E [R3+0x1480], desc[UR76][R20.64], P1 ;  /* 0x0148000014037fae */ /* 0x0003e400089a104c */
[----:B-1----:R-:W-:Y:S01]  /*1086e0*/  MOV R20, R180 ;  /* 0x000000b400147202 */ /* 0x002fe20000000f00 */
[----:B------:R-:W-:Y:S01]  /*1086f0*/  IMAD.MOV.U32 R21, RZ, RZ, R181 ;  /* 0x000000ffff157224 */ /* 0x000fe200078e00b5 */
[----:B------:R-:W4:Y:S04]  /*108700*/  LDL R180, [R1+0x41b0] ;  /* 0x0041b00001b47983 */ /* 0x000f280000100800 */
        /* <DEDUP_REMOVED lines=17> */
[----:B--2---:R-:W-:Y:S01]  /*108820*/  IMAD.MOV.U32 R20, RZ, RZ, R172 ;  /* 0x000000ffff147224 */ /* 0x004fe200078e00ac */
[----:B------:R-:W-:-:S02]  /*108830*/  MOV R21, R173 ;  /* 0x000000ad00157202 */ /* 0x000fc40000000f00 */
[----:B------:R-:W2:Y:S04]  /*108840*/  LDL R172, [R1+0x41c0] ;  /* 0x0041c00001ac7983 */ /* 0x000ea80000100800 */
[----:B------:R-:W2:Y:S04]  /*108850*/  LDL R173, [R1+0x41bc] ;  /* 0x0041bc0001ad7983 */ /* 0x000ea80000100800 */
[----:B------:R1:W-:Y:S02]  /*108860*/  LDGSTS.E [R3+0x2500], desc[UR76][R20.64], P2 ;  /* 0x0250000014037fae */ /* 0x0003e400091a104c */
[----:B-1----:R-:W-:-:S02]  /*108870*/  IMAD.MOV.U32 R20, RZ, RZ, R165 ;  /* 0x000000ffff147224 */ /* 0x002fc400078e00a5 */
[----:B------:R-:W-:Y:S01]  /*108880*/  IMAD.MOV.U32 R21, RZ, RZ, R154 ;  /* 0x000000ffff157224 */ /* 0x000fe200078e009a */
[----:B------:R-:W2:Y:S04]  /*108890*/  LDL R165, [R1+0x43c8] ;  /* 0x0043c80001a57983 */ /* 0x000ea80000100800 */
[----:B------:R1:W-:Y:S04]  /*1088a0*/  LDGSTS.E [R3+0x2580], desc[UR76][R20.64], P0 ;  /* 0x0258000014037fae */ /* 0x0003e800081a104c */
[----:B------:R-:W2:Y:S01]  /*1088b0*/  LDL R154, [R1+0x43c4] ;  /* 0x0043c400019a7983 */ /* 0x000ea20000100800 */
[----:B-1----:R-:W-:Y:S01]  /*1088c0*/  MOV R20, R184 ;  /* 0x000000b800147202 */ /* 0x002fe20000000f00 */
[----:B------:R-:W-:-:S02]  /*1088d0*/  IMAD.MOV.U32 R21, RZ, RZ, R185 ;  /* 0x000000ffff157224 */ /* 0x000fc400078e00b9 */
[----:B------:R-:W2:Y:S04]  /*1088e0*/  LDL R184, [R1+0x41c8] ;  /* 0x0041c80001b87983 */ /* 0x000ea80000100800 */
[----:B------:R-:W2:Y:S04]  /*1088f0*/  LDL R185, [R1+0x41c4] ;  /* 0x0041c40001b97983 */ /* 0x000ea80000100800 */
[----:B------:R1:W-:Y:S02]  /*108900*/  LDGSTS.E [R3+0x3400], desc[UR76][R20.64], P3 ;  /* 0x0340000014037fae */ /* 0x0003e400099a104c */
[----:B-1----:R-:W-:Y:S01]  /*108910*/  IMAD.MOV.U32 R20, RZ, RZ, R161 ;  /* 0x000000ffff147224 */ /* 0x002fe200078e00a1 */
[----:B------:R-:W-:Y:S01]  /*108920*/  MOV R21, R164 ;  /* 0x000000a400157202 */ /* 0x000fe20000000f00 */
[----:B------:R-:W2:Y:S04]  /*108930*/  LDL R161, [R1+0x44a8] ;  /* 0x0044a80001a17983 */ /* 0x000ea80000100800 */
[----:B------:R3:W-:Y:S04]  /*108940*/  LDGSTS.E [R3+0x3480], desc[UR76][R20.64], P1 ;  /* 0x0348000014037fae */ /* 0x0007e800089a104c */
[----:B------:R-:W2:Y:S01]  /*108950*/  LDL R164, [R1+0x44a4] ;  /* 0x0044a40001a47983 */ /* 0x000ea20000100800 */
[----:B---3--:R-:W-:-:S03]  /*108960*/  IMAD.MOV.U32 R21, RZ, RZ, R160 ;  /* 0x000000ffff157224 */ /* 0x008fc600078e00a0 */
[----:B------:R-:W3:Y:S01]  /*108970*/  LDL R160, [R1+0x42ac] ;  /* 0x0042ac0001a07983 */ /* 0x000ee20000100800 */
[----:B------:R-:W-:-:S03]  /*108980*/  IMAD.MOV.U32 R20, RZ, RZ, R157 ;  /* 0x000000ffff147224 */ /* 0x000fc600078e009d */
[----:B------:R-:W3:Y:S04]  /*108990*/  LDL R157, [R1+0x42b0] ;  /* 0x0042b000019d7983 */ /* 0x000ee80000100800 */
[----:B------:R1:W-:Y:S02]  /*1089a0*/  LDGSTS.E [R3+0x3500], desc[UR76][R20.64], P2 ;  /* 0x0350000014037fae */ /* 0x0003e400091a104c */
[----:B-1----:R-:W-:Y:S02]  /*1089b0*/  IMAD.MOV.U32 R21, RZ, RZ, R169 ;  /* 0x000000ffff157224 */ /* 0x002fe400078e00a9 */
[----:B------:R-:W3:Y:S01]  /*1089c0*/  LDL R169, [R1+0x42bc] ;  /* 0x0042bc0001a97983 */ /* 0x000ee20000100800 */
[----:B------:R-:W-:-:S03]  /*1089d0*/  MOV R20, R168 ;  /* 0x000000a800147202 */ /* 0x000fc60000000f00 */
[----:B------:R-:W3:Y:S04]  /*1089e0*/  LDL R168, [R1+0x42c0] ;  /* 0x0042c00001a87983 */ /* 0x000ee80000100800 */
[----:B------:R4:W-:Y:S02]  /*1089f0*/  LDGSTS.E [R3+0x3580], desc[UR76][R20.64], P0 ;  /* 0x0358000014037fae */ /* 0x0009e400081a104c */
[----:B----4-:R-:W-:Y:S02]  /*108a00*/  IMAD.MOV.U32 R20, RZ, RZ, R180 ;  /* 0x000000ffff147224 */ /* 0x010fe400078e00b4 */
[----:B------:R-:W4:Y:S01]  /*108a10*/  LDL R180, [R1+0x43b0] ;  /* 0x0043b00001b47983 */ /* 0x000f220000100800 */
[----:B------:R-:W-:-:S03]  /*108a20*/  MOV R21, R181 ;  /* 0x000000b500157202 */ /* 0x000fc60000000f00 */
[----:B------:R-:W4:Y:S04]  /*108a30*/  LDL R181, [R1+0x43ac] ;  /* 0x0043ac0001b57983 */ /* 0x000f280000100800 */
[----:B------:R1:W-:Y:S02]  /*108a40*/  LDGSTS.E [R3+0x4400], desc[UR76][R20.64], P3 ;  /* 0x0440000014037fae */ /* 0x0003e400099a104c */
[----:B-1----:R-:W-:Y:S02]  /*108a50*/  IMAD.MOV.U32 R20, RZ, RZ, R176 ;  /* 0x000000ffff147224 */ /* 0x002fe400078e00b0 */
[----:B------:R-:W4:Y:S01]  /*108a60*/  LDL R176, [R1+0x43c0] ;  /* 0x0043c00001b07983 */ /* 0x000f220000100800 */
[----:B------:R-:W-:-:S03]  /*108a70*/  IMAD.MOV.U32 R21, RZ, RZ, R177 ;  /* 0x000000ffff157224 */ /* 0x000fc600078e00b1 */
[----:B------:R-:W4:Y:S04]  /*108a80*/  LDL R177, [R1+0x43bc] ;  /* 0x0043bc0001b17983 */ /* 0x000f280000100800 */
[----:B------:R2:W-:Y:S02]  /*108a90*/  LDGSTS.E [R3+0x4480], desc[UR76][R20.64], P1 ;  /* 0x0448000014037fae */ /* 0x0005e400089a104c */
[----:B--2---:R-:W-:Y:S02]  /*108aa0*/  MOV R20, R172 ;  /* 0x000000ac00147202 */ /* 0x004fe40000000f00 */
[----:B------:R-:W2:Y:S01]  /*108ab0*/  LDL R172, [R1+0x44a0] ;  /* 0x0044a00001ac7983 */ /* 0x000ea20000100800 */
[----:B------:R-:W-:-:S03]  /*108ac0*/  IMAD.MOV.U32 R21, RZ, RZ, R173 ;  /* 0x000000ffff157224 */ /* 0x000fc600078e00ad */
[----:B------:R-:W2:Y:S04]  /*108ad0*/  LDL R173, [R1+0x449c] ;  /* 0x00449c0001ad7983 */ /* 0x000ea80000100800 */
[----:B------:R1:W-:Y:S02]  /*108ae0*/  LDGSTS.E [R3+0x4500], desc[UR76][R20.64], P2 ;  /* 0x0450000014037fae */ /* 0x0003e400091a104c */
[----:B-1----:R-:W-:Y:S02]  /*108af0*/  IMAD.MOV.U32 R20, RZ, RZ, R184 ;  /* 0x000000ffff147224 */ /* 0x002fe400078e00b8 */
[----:B------:R-:W2:Y:S01]  /*108b00*/  LDL R184, [R1+0x44b0] ;  /* 0x0044b00001b87983 */ /* 0x000ea20000100800 */
[----:B------:R-:W-:-:S03]  /*108b10*/  MOV R21, R185 ;  /* 0x000000b900157202 */ /* 0x000fc60000000f00 */
[----:B------:R-:W2:Y:S04]  /*108b20*/  LDL R185, [R1+0x44ac] ;  /* 0x0044ac0001b97983 */ /* 0x000ea80000100800 */
[----:B------:R3:W-:Y:S02]  /*108b30*/  LDGSTS.E [R3+0x4580], desc[UR76][R20.64], P0 ;  /* 0x0458000014037fae */ /* 0x0007e400081a104c */
[----:B---3--:R-:W-:Y:S02]  /*108b40*/  IMAD.MOV.U32 R21, RZ, RZ, R160 ;  /* 0x000000ffff157224 */ /* 0x008fe400078e00a0 */
[----:B------:R-:W3:Y:S01]  /*108b50*/  LDL R160, [R1+0x44b4] ;  /* 0x0044b40001a07983 */ /* 0x000ee20000100800 */
[----:B------:R-:W-:-:S03]  /*108b60*/  IMAD.MOV.U32 R20, RZ, RZ, R157 ;  /* 0x000000ffff147224 */ /* 0x000fc600078e009d */
[----:B------:R-:W3:Y:S04]  /*108b70*/  LDL R157, [R1+0x44b8] ;  /* 0x0044b800019d7983 */ /* 0x000ee80000100800 */
[----:B------:R1:W-:Y:S02]  /*108b80*/  LDGSTS.E [R3+0x5400], desc[UR76][R20.64], P3 ;  /* 0x0540000014037fae */ /* 0x0003e400099a104c */
[----:B-1----:R-:W-:Y:S01]  /*108b90*/  MOV R20, R151 ;  /* 0x0000009700147202 */ /* 0x002fe20000000f00 */
[----:B------:R-:W-:Y:S01]  /*108ba0*/  IMAD.MOV.U32 R21, RZ, RZ, R152 ;  /* 0x000000ffff157224 */ /* 0x000fe200078e0098 */
[----:B------:R-:W3:Y:S04]  /*108bb0*/  LDL R151, [R1+0x46a8] ;  /* 0x0046a80001977983 */ /* 0x000ee80000100800 */
[----:B------:R1:W-:Y:S04]  /*108bc0*/  LDGSTS.E [R3+0x5480], desc[UR76][R20.64], P1 ;  /* 0x0548000014037fae */ /* 0x0003e800089a104c */
[----:B------:R-:W3:Y:S01]  /*108bd0*/  LDL R152, [R1+0x46a4] ;  /* 0x0046a40001987983 */ /* 0x000ee20000100800 */
[----:B-1----:R-:W-:-:S03]  /*108be0*/  MOV R21, R169 ;  /* 0x000000a900157202 */ /* 0x002fc60000000f00 */
[----:B------:R-:W3:Y:S01]  /*108bf0*/  LDL R169, [R1+0x459c] ;  /* 0x00459c0001a97983 */ /* 0x000ee20000100800 */
[----:B------:R-:W-:-:S03]  /*108c00*/  IMAD.MOV.U32 R20, RZ, RZ, R168 ;  /* 0x000000ffff147224 */ /* 0x000fc600078e00a8 */
[----:B------:R-:W3:Y:S04]  /*108c10*/  LDL R168, [R1+0x45a0] ;  /* 0x0045a00001a87983 */ /* 0x000ee80000100800 */
[----:B------:R1:W-:Y:S02]  /*108c20*/  LDGSTS.E [R3+0x5500], desc[UR76][R20.64], P2 ;  /* 0x0550000014037fae */ /* 0x0003e400091a104c */
[----:B-1----:R-:W-:Y:S02]  /*108c30*/  IMAD.MOV.U32 R20, RZ, RZ, R149 ;  /* 0x000000ffff147224 */ /* 0x002fe400078e0095 */
[----:B------:R-:W-:Y:S01]  /*108c40*/  IMAD.MOV.U32 R21, RZ, RZ, R150 ;  /* 0x000000ffff157224 */ /* 0x000fe200078e0096 */
[----:B------:R-:W3:Y:S04]  /*108c50*/  LDL R149, [R1+0x46b0] ;  /* 0x0046b00001957983 */ /* 0x000ee80000100800 */
[----:B------:R4:W-:Y:S04]  /*108c60*/  LDGSTS.E [R3+0x5580], desc[UR76][R20.64], P0 ;  /* 0x0558000014037fae */ /* 0x0009e800081a104c */
[----:B------:R-:W3:Y:S01]  /*108c70*/  LDL R150, [R1+0x46ac] ;  /* 0x0046ac0001967983 */ /* 0x000ee20000100800 */
[----:B----4-:R-:W-:-:S03]  /*108c80*/  MOV R20, R180 ;  /* 0x000000b400147202 */ /* 0x010fc60000000f00 */
[----:B------:R-:W4:Y:S01]  /*108c90*/  LDL R180, [R1+0x45a8] ;  /* 0x0045a80001b47983 */ /* 0x000f220000100800 */
[----:B------:R-:W-:-:S03]  /*108ca0*/  IMAD.MOV.U32 R21, RZ, RZ, R181 ;  /* 0x000000ffff157224 */ /* 0x000fc600078e00b5 */
        /* <DEDUP_REMOVED lines=17> */
[----:B--2---:R-:W-:-:S03]  /*108dc0*/  IMAD.MOV.U32 R20, RZ, RZ, R172 ;  /* 0x000000ffff147224 */ /* 0x004fc600078e00ac */
[----:B------:R-:W2:Y:S01]  /*108dd0*/  LDL R172, [R1+0x45b8] ;  /* 0x0045b80001ac7983 */ /* 0x000ea20000100800 */
[----:B------:R-:W-:-:S03]  /*108de0*/  MOV R21, R173 ;  /* 0x000000ad00157202 */ /* 0x000fc60000000f00 */
[----:B------:R-:W2:Y:S04]  /*108df0*/  LDL R173, [R1+0x45b4] ;  /* 0x0045b40001ad7983 */ /* 0x000ea80000100800 */
[----:B------:R1:W-:Y:S02]  /*108e00*/  LDGSTS.E [R3+0x7400], desc[UR76][R20.64], P3 ;  /* 0x0740000014037fae */ /* 0x0003e400099a104c */
[----:B-1----:R-:W-:Y:S02]  /*108e10*/  IMAD.MOV.U32 R20, RZ, RZ, R161 ;  /* 0x000000ffff147224 */ /* 0x002fe400078e00a1 */
[----:B------:R-:W-:Y:S01]  /*108e20*/  IMAD.MOV.U32 R21, RZ, RZ, R164 ;  /* 0x000000ffff157224 */ /* 0x000fe200078e00a4 */
[----:B------:R-:W2:Y:S04]  /*108e30*/  LDL R161, [R1+0x47a8] ;  /* 0x0047a80001a17983 */ /* 0x000ea80000100800 */
[----:B------:R1:W-:Y:S04]  /*108e40*/  LDGSTS.E [R3+0x7480], desc[UR76][R20.64], P1 ;  /* 0x0748000014037fae */ /* 0x0003e800089a104c */
[----:B------:R-:W2:Y:S01]  /*108e50*/  LDL R164, [R1+0x47a4] ;  /* 0x0047a40001a47983 */ /* 0x000ea20000100800 */
[----:B-1----:R-:W-:-:S03]  /*108e60*/  MOV R20, R184 ;  /* 0x000000b800147202 */ /* 0x002fc60000000f00 */
[----:B------:R-:W2:Y:S01]  /*108e70*/  LDL R184, [R1+0x46a0] ;  /* 0x0046a00001b87983 */ /* 0x000ea20000100800 */
[----:B------:R-:W-:-:S03]  /*108e80*/  IMAD.MOV.U32 R21, RZ, RZ, R185 ;  /* 0x000000ffff157224 */ /* 0x000fc600078e00b9 */
[----:B------:R-:W2:Y:S04]  /*108e90*/  LDL R185, [R1+0x469c] ;  /* 0x00469c0001b97983 */ /* 0x000ea80000100800 */
[----:B------:R3:W-:Y:S02]  /*108ea0*/  LDGSTS.E [R3+0x7500], desc[UR76][R20.64], P2 ;  /* 0x0750000014037fae */ /* 0x0007e400091a104c */
[----:B---3--:R-:W-:Y:S02]  /*108eb0*/  MOV R21, R160 ;  /* 0x000000a000157202 */ /* 0x008fe40000000f00 */
[----:B------:R-:W3:Y:S01]  /*108ec0*/  LDL R160, [R1+0x47ac] ;  /* 0x0047ac0001a07983 */ /* 0x000ee20000100800 */
[----:B------:R-:W-:-:S03]  /*108ed0*/  IMAD.MOV.U32 R20, RZ, RZ, R157 ;  /* 0x000000ffff147224 */ /* 0x000fc600078e009d */
[----:B------:R-:W3:Y:S04]  /*108ee0*/  LDL R157, [R1+0x47b0] ;  /* 0x0047b000019d7983 */ /* 0x000ee80000100800 */
[----:B------:R1:W-:Y:S02]  /*108ef0*/  LDGSTS.E [R3+0x7580], desc[UR76][R20.64], P0 ;  /* 0x0758000014037fae */ /* 0x0003e400081a104c */
[----:B-1----:R-:W-:Y:S02]  /*108f00*/  IMAD.MOV.U32 R21, RZ, RZ, R169 ;  /* 0x000000ffff157224 */ /* 0x002fe400078e00a9 */
[----:B------:R-:W3:Y:S01]  /*108f10*/  LDL R169, [R1+0x47b4] ;  /* 0x0047b40001a97983 */ /* 0x000ee20000100800 */
[----:B------:R-:W-:-:S03]  /*108f20*/  IMAD.MOV.U32 R20, RZ, RZ, R168 ;  /* 0x000000ffff147224 */ /* 0x000fc600078e00a8 */
[----:B------:R-:W3:Y:S04]  /*108f30*/  LDL R168, [R1+0x47b8] ;  /* 0x0047b80001a87983 */ /* 0x000ee80000100800 */
[----:B------:R4:W-:Y:S02]  /*108f40*/  LDGSTS.E [R3+0x8400], desc[UR76][R20.64], P3 ;  /* 0x0840000014037fae */ /* 0x0009e400099a104c */
[----:B----4-:R-:W-:Y:S02]  /*108f50*/  MOV R20, R180 ;  /* 0x000000b400147202 */ /* 0x010fe40000000f00 */
[----:B------:R-:W4:Y:S01]  /*108f60*/  LDL R180, [R1+0x48a8] ;  /* 0x0048a80001b47983 */ /* 0x000f220000100800 */
        /* <DEDUP_REMOVED lines=8> */
[----:B--2---:R-:W-:Y:S02]  /*108ff0*/  IMAD.MOV.U32 R20, RZ, RZ, R172 ;  /* 0x000000ffff147224 */ /* 0x004fe400078e00ac */
[----:B------:R-:W2:Y:S01]  /*109000*/  LDL R172, [R1+0x48b8] ;  /* 0x0048b80001ac7983 */ /* 0x000ea20000100800 */
[----:B------:R-:W-:-:S03]  /*109010*/  IMAD.MOV.U32 R21, RZ, RZ, R173 ;  /* 0x000000ffff157224 */ /* 0x000fc600078e00ad */
[----:B------:R-:W2:Y:S04]  /*109020*/  LDL R173, [R1+0x48b4] ;  /* 0x0048b40001ad7983 */ /* 0x000ea80000100800 */
[----:B------:R1:W-:Y:S02]  /*109030*/  LDGSTS.E [R3+0x8580], desc[UR76][R20.64], P0 ;  /* 0x0858000014037fae */ /* 0x0003e400081a104c */
[----:B-1----:R-:W-:Y:S02]  /*109040*/  MOV R20, R184 ;  /* 0x000000b800147202 */ /* 0x002fe40000000f00 */
[----:B------:R-:W2:Y:S01]  /*109050*/  LDL R184, [R1+0x48c0] ;  /* 0x0048c00001b87983 */ /* 0x000ea20000100800 */
[----:B------:R-:W-:-:S03]  /*109060*/  IMAD.MOV.U32 R21, RZ, RZ, R185 ;  /* 0x000000ffff157224 */ /* 0x000fc600078e00b9 */
[----:B------:R-:W2:Y:S04]  /*109070*/  LDL R185, [R1+0x48bc] ;  /* 0x0048bc0001b97983 */ /* 0x000ea80000100800 */
        /* <DEDUP_REMOVED lines=79> */
[----:B------:R3:W-:Y:S02]  /*109570*/  LDGSTS.E [R3+0xa480], desc[UR76][R20.64], P1 ;  /* 0x0a48000014037fae */ /* 0x0007e400089a104c */
[----:B---3--:R-:W-:Y:S01]  /*109580*/  MOV R20, R157 ;  /* 0x0000009d00147202 */ /* 0x008fe20000000f00 */
[----:B------:R-:W-:-:S05]  /*109590*/  IMAD.MOV.U32 R21, RZ, RZ, R160 ;  /* 0x000000ffff157224 */ /* 0x000fca00078e00a0 */
[----:B------:R1:W-:Y:S02]  /*1095a0*/  LDGSTS.E [R3+0xa500], desc[UR76][R20.64], P2 ;  /* 0x0a50000014037fae */ /* 0x0003e400091a104c */
[----:B-1----:R-:W-:Y:S01]  /*1095b0*/  IMAD.MOV.U32 R20, RZ, RZ, R168 ;  /* 0x000000ffff147224 */ /* 0x002fe200078e00a8 */
[----:B------:R-:W-:-:S05]  /*1095c0*/  MOV R21, R169 ;  /* 0x000000a900157202 */ /* 0x000fca0000000f00 */
[----:B------:R4:W-:Y:S02]  /*1095d0*/  LDGSTS.E [R3+0xa580], desc[UR76][R20.64], P0 ;  /* 0x0a58000014037fae */ /* 0x0009e400081a104c */
[----:B----4-:R-:W-:Y:S02]  /*1095e0*/  IMAD.MOV.U32 R20, RZ, RZ, R180 ;  /* 0x000000ffff147224 */ /* 0x010fe400078e00b4 */
[----:B------:R-:W-:-:S05]  /*1095f0*/  IMAD.MOV.U32 R21, RZ, RZ, R181 ;  /* 0x000000ffff157224 */ /* 0x000fca00078e00b5 */
[----:B------:R1:W-:Y:S02]  /*109600*/  LDGSTS.E [R3+0xb400], desc[UR76][R20.64], P3 ;  /* 0x0b40000014037fae */ /* 0x0003e400099a104c */
[----:B-1----:R-:W-:Y:S01]  /*109610*/  MOV R20, R176 ;  /* 0x000000b000147202 */ /* 0x002fe20000000f00 */
[----:B------:R-:W-:-:S05]  /*109620*/  IMAD.MOV.U32 R21, RZ, RZ, R177 ;  /* 0x000000ffff157224 */ /* 0x000fca00078e00b1 */
[----:B------:R2:W-:Y:S02]  /*109630*/  LDGSTS.E [R3+0xb480], desc[UR76][R20.64], P1 ;  /* 0x0b48000014037fae */ /* 0x0005e400089a104c */
[----:B--2---:R-:W-:Y:S01]  /*109640*/  IMAD.MOV.U32 R20, RZ, RZ, R172 ;  /* 0x000000ffff147224 */ /* 0x004fe200078e00ac */
[----:B------:R-:W-:-:S05]  /*109650*/  MOV R21, R173 ;  /* 0x000000ad00157202 */ /* 0x000fca0000000f00 */
[----:B------:R1:W-:Y:S02]  /*109660*/  LDGSTS.E [R3+0xb500], desc[UR76][R20.64], P2 ;  /* 0x0b50000014037fae */ /* 0x0003e400091a104c */
[----:B-1----:R-:W-:Y:S02]  /*109670*/  IMAD.MOV.U32 R20, RZ, RZ, R184 ;  /* 0x000000ffff147224 */ /* 0x002fe400078e00b8 */
[----:B------:R-:W-:-:S05]  /*109680*/  IMAD.MOV.U32 R21, RZ, RZ, R185 ;  /* 0x000000ffff157224 */ /* 0x000fca00078e00b9 */
        /* <DEDUP_REMOVED lines=97> */
[----:B------:R-:W-:Y:S01]  /*109ca0*/  IADD3 R116, P4, PT, R118, UR13, RZ ;  /* 0x0000000d76747c10 */ /* 0x000fe2000ff9e0ff */
[----:B------:R-:W-:Y:S01]  /*109cb0*/  IMAD.MOV.U32 R185, RZ, RZ, R234 ;  /* 0x000000ffffb97224 */ /* 0x000fe200078e00ea */
[----:B------:R-:W-:Y:S02]  /*109cc0*/  MOV R184, R235 ;  /* 0x000000eb00b87202 */ /* 0x000fe40000000f00 */
[----:B------:R-:W-:Y:S01]  /*109cd0*/  IADD3.X R117, PT, PT, R119, UR4, RZ, P4, !PT ;  /* 0x0000000477757c10 */ /* 0x000fe2000a7fe4ff */
[----:B------:R-:W-:Y:S01]  /*109ce0*/  IMAD.MOV.U32 R182, RZ, RZ, R229 ;  /* 0x000000ffffb67224 */ /* 0x000fe200078e00e5 */
[----:B------:R-:W-:Y:S01]  /*109cf0*/  IADD3 R118, P4, PT, R120, UR13, RZ ;  /* 0x0000000d78767c10 */ /* 0x000fe2000ff9e0ff */
[----:B------:R-:W-:Y:S01]  /*109d00*/  IMAD.MOV.U32 R180, RZ, RZ, R231 ;  /* 0x000000ffffb47224 */ /* 0x000fe200078e00e7 */
[----:B------:R-:W-:Y:S01]  /*109d10*/  MOV R183, R228 ;  /* 0x000000e400b77202 */ /* 0x000fe20000000f00 */
[----:B------:R-:W-:Y:S01]  /*109d20*/  IMAD.MOV.U32 R181, RZ, RZ, R230 ;  /* 0x000000ffffb57224 */ /* 0x000fe200078e00e6 */
[----:B------:R-:W-:Y:S01]  /*109d30*/  MOV R178, R233 ;  /* 0x000000e900b27202 */ /* 0x000fe20000000f00 */
[----:B------:R-:W-:Y:S01]  /*109d40*/  IMAD.MOV.U32 R179, RZ, RZ, R232 ;  /* 0x000000ffffb37224 */ /* 0x000fe200078e00e8 */
[----:B------:R-:W-:Y:S01]  /*109d50*/  IADD3.X R119, PT, PT, R121, UR4, RZ, P4, !PT ;  /* 0x0000000479777c10 */ /* 0x000fe2000a7fe4ff */
[----:B------:R-:W-:Y:S01]  /*109d60*/  IMAD.MOV.U32 R176, RZ, RZ, R227 ;  /* 0x000000ffffb07224 */ /* 0x000fe200078e00e3 */
[----:B------:R-:W-:Y:S01]  /*109d70*/  MOV R177, R226 ;  /* 0x000000e200b17202 */ /* 0x000fe20000000f00 */
[----:B------:R-:W-:Y:S01]  /*109d80*/  STL.64 [R1+0x1b90], R184 ;  /* 0x001b90b801007387 */ /* 0x000fe20000100a00 */
[----:B------:R-:W-:Y:S01]  /*109d90*/  IADD3 R120, P4, PT, R122, UR13, RZ ;  /* 0x0000000d7a787c10 */ /* 0x000fe2000ff9e0ff */
[----:B------:R-:W-:Y:S01]  /*109da0*/  IMAD.MOV.U32 R174, RZ, RZ, R221 ;  /* 0x000000ffffae7224 */ /* 0x000fe200078e00dd */
[----:B------:R-:W-:Y:S01]  /*109db0*/  MOV R172, R223 ;  /* 0x000000df00ac7202 */ /* 0x000fe20000000f00 */
[----:B------:R-:W-:Y:S01]  /*109dc0*/  IMAD.MOV.U32 R175, RZ, RZ, R220 ;  /* 0x000000ffffaf7224 */ /* 0x000fe200078e00dc */
[----:B------:R-:W-:Y:S01]  /*109dd0*/  STL.64 [R1+0x1b88], R182 ;  /* 0x001b88b601007387 */ /* 0x000fe20000100a00 */
[----:B------:R-:W-:Y:S01]  /*109de0*/  IMAD.MOV.U32 R173, RZ, RZ, R222 ;  /* 0x000000ffffad7224 */ /* 0x000fe200078e00de */
[----:B------:R-:W-:Y:S01]  /*109df0*/  MOV R171, R224 ;  /* 0x000000e000ab7202 */ /* 0x000fe20000000f00 */
[----:B------:R-:W-:Y:S01]  /*109e00*/  IMAD.MOV.U32 R170, RZ, RZ, R225 ;  /* 0x000000ffffaa7224 */ /* 0x000fe200078e00e1 */
[----:B------:R-:W-:Y:S01]  /*109e10*/  STL.64 [R1+0x1b80], R180 ;  /* 0x001b80b401007387 */ /* 0x000fe20000100a00 */
[----:B------:R-:W-:Y:S01]  /*109e20*/  IMAD.MOV.U32 R168, RZ, RZ, R219 ;  /* 0x000000ffffa87224 */ /* 0x000fe200078e00db */
[----:B------:R-:W-:Y:S01]  /*109e30*/  IADD3.X R121, PT, PT, R123, UR4, RZ, P4, !PT ;  /* 0x000000047b797c10 */ /* 0x000fe2000a7fe4ff */
[----:B------:R-:W-:Y:S01]  /*109e40*/  IMAD.MOV.U32 R169, RZ, RZ, R218 ;  /* 0x000000ffffa97224 */ /* 0x000fe200078e00da */
[----:B------:R-:W-:Y:S01]  /*109e50*/  STL.64 [R1+0x1b78], R178 ;  /* 0x001b78b201007387 */ /* 0x000fe20000100a00 */
[----:B------:R-:W-:Y:S01]  /*109e60*/  MOV R166, R207 ;  /* 0x000000cf00a67202 */ /* 0x000fe20000000f00 */
[----:B------:R-:W-:Y:S01]  /*109e70*/  IMAD.MOV.U32 R167, RZ, RZ, R206 ;  /* 0x000000ffffa77224 */ /* 0x000fe200078e00ce */
[----:B------:R-:W-:Y:S01]  /*109e80*/  IADD3 R122, P4, PT, R124, UR13, RZ ;  /* 0x0000000d7c7a7c10 */ /* 0x000fe2000ff9e0ff */
[----:B------:R1:W-:Y:S01]  /*109e90*/  STL.64 [R1+0x1bb0], R176 ;  /* 0x001bb0b001007387 */ /* 0x0003e20000100a00 */
[----:B------:R-:W-:Y:S01]  /*109ea0*/  IMAD.MOV.U32 R164, RZ, RZ, R211 ;  /* 0x000000ffffa47224 */ /* 0x000fe200078e00d3 */
[----:B------:R-:W-:Y:S01]  /*109eb0*/  MOV R165, R210 ;  /* 0x000000d200a57202 */ /* 0x000fe20000000f00 */
[----:B------:R-:W-:Y:S01]  /*109ec0*/  IMAD.MOV.U32 R162, RZ, RZ, R215 ;  /* 0x000000ffffa27224 */ /* 0x000fe200078e00d7 */
[----:B------:R-:W-:Y:S01]  /*109ed0*/  STL.64 [R1+0x1ba8], R174 ;  /* 0x001ba8ae01007387 */ /* 0x000fe20000100a00 */
[----:B------:R-:W-:Y:S01]  /*109ee0*/  IMAD.MOV.U32 R163, RZ, RZ, R214 ;  /* 0x000000ffffa37224 */ /* 0x000fe200078e00d6 */
[----:B------:R-:W-:Y:S01]  /*109ef0*/  MOV R160, R203 ;  /* 0x000000cb00a07202 */ /* 0x000fe20000000f00 */
[----:B------:R-:W-:Y:S01]  /*109f00*/  IMAD.MOV.U32 R161, RZ, RZ, R202 ;  /* 0x000000ffffa17224 */ /* 0x000fe200078e00ca */
[----:B------:R2:W-:Y:S01]  /*109f10*/  STL.64 [R1+0x1ba0], R172 ;  /* 0x001ba0ac01007387 */ /* 0x0005e20000100a00 */
[----:B------:R-:W-:Y:S01]  /*109f20*/  IMAD.MOV.U32 R158, RZ, RZ, R195 ;  /* 0x000000ffff9e7224 */ /* 0x000fe200078e00c3 */
[----:B------:R-:W-:-:S02]  /*109f30*/  MOV R159, R194 ;  /* 0x000000c2009f7202 */ /* 0x000fc40000000f00 */
[----:B------:R-:W-:Y:S01]  /*109f40*/  STL.64 [R1+0x1b98], R170 ;  /* 0x001b98aa01007387 */ /* 0x000fe20000100a00 */
[----:B------:R-:W-:Y:S01]  /*109f50*/  IADD3.X R123, PT, PT, R125, UR4, RZ, P4, !PT ;  /* 0x000000047d7b7c10 */ /* 0x000fe2000a7fe4ff */
[----:B------:R-:W-:Y:S02]  /*109f60*/  IMAD.MOV.U32 R154, RZ, RZ, R199 ;  /* 0x000000ffff9a7224 */ /* 0x000fe400078e00c7 */
[----:B------:R-:W-:Y:S01]  /*109f70*/  STL.64 [R1+0x1bd0], R168 ;  /* 0x001bd0a801007387 */ /* 0x000fe20000100a00 */
[----:B------:R-:W-:Y:S01]  /*109f80*/  IMAD.MOV.U32 R155, RZ, RZ, R198 ;  /* 0x000000ffff9b7224 */ /* 0x000fe200078e00c6 */
[----:B------:R-:W-:Y:S01]  /*109f90*/  IADD3 R124, P4, PT, R126, UR13, RZ ;  /* 0x0000000d7e7c7c10 */ /* 0x000fe2000ff9e0ff */
[----:B------:R-:W-:Y:S01]  /*109fa0*/  IMAD.MOV.U32 R153, RZ, RZ, R190 ;  /* 0x000000ffff997224 */ /* 0x000fe200078e00be */
[----:B------:R-:W-:Y:S01]  /*109fb0*/  STL.64 [R1+0x1bc8], R166 ;  /* 0x001bc8a601007387 */ /* 0x000fe20000100a00 */
[----:B------:R-:W-:Y:S01]  /*109fc0*/  MOV R152, R191 ;  /* 0x000000bf00987202 */ /* 0x000fe20000000f00 */
[----:B------:R-:W-:Y:S01]  /*109fd0*/  IMAD.MOV.U32 R150, RZ, RZ, R20 ;  /* 0x000000ffff967224 */ /* 0x000fe200078e0014 */
[----:B------:R-:W-:Y:S01]  /*109fe0*/  MOV R151, R21 ;  /* 0x0000001500977202 */ /* 0x000fe20000000f00 */
[----:B------:R-:W-:Y:S01]  /*109ff0*/  STL.64 [R1+0x1bc0], R164 ;  /* 0x001bc0a401007387 */ /* 0x000fe20000100a00 */
[----:B------:R-:W-:-:S03]  /*10a000*/  IADD3.X R125, PT, PT, R127, UR4, RZ, P4, !PT ;  /* 0x000000047f7d7c10 */ /* 0x000fc6000a7fe4ff */
[----:B------:R-:W-:Y:S01]  /*10a010*/  STL.64 [R1+0x1bb8], R162 ;  /* 0x001bb8a201007387 */ /* 0x000fe20000100a00 */
[----:B------:R-:W-:-:S03]  /*10a020*/  IADD3 R126, P4, PT, R128, UR13, RZ ;  /* 0x0000000d807e7c10 */ /* 0x000fc6000ff9e0ff */
[----:B------:R3:W-:Y:S04]  /*10a030*/  STL.64 [R1+0x1bf0], R160 ;  /* 0x001bf0a001007387 */ /* 0x0007e80000100a00 */
[----:B------:R-:W-:Y:S04]  /*10a040*/  STL.64 [R1+0x1be8], R158 ;  /* 0x001be89e01007387 */ /* 0x000fe80000100a00 */
[----:B------:R-:W-:Y:S04]  /*10a050*/  STL.64 [R1+0x1be0], R154 ;  /* 0x001be09a01007387 */ /* 0x000fe80000100a00 */
[----:B------:R4:W-:Y:S01]  /*10a060*/  STL.64 [R1+0x1bd8], R152 ;  /* 0x001bd89801007387 */ /* 0x0009e20000100a00 */
[----:B------:R-:W-:-:S03]  /*10a070*/  IADD3.X R127, PT, PT, R129, UR4, RZ, P4, !PT ;  /* 0x00000004817f7c10 */ /* 0x000fc6000a7fe4ff */
[----:B------:R1:W-:Y:S01]  /*10a080*/  STL.64 [R1+0x28d0], R150 ;  /* 0x0028d09601007387 */ /* 0x0003e20000100a00 */
[----:B------:R-:W-:-:S03]  /*10a090*/  IADD3 R128, P4, PT, R130, UR13, RZ ;  /* 0x0000000d82807c10 */ /* 0x000fc6000ff9e0ff */
[----:B------:R1:W-:Y:S04]  /*10a0a0*/  STL.64 [R1+0x28c8], R22 ;  /* 0x0028c81601007387 */ /* 0x0003e80000100a00 */
[----:B------:R-:W-:Y:S04]  /*10a0b0*/  STL.64 [R1+0x28c0], R24 ;  /* 0x0028c01801007387 */ /* 0x000fe80000100a00 */
[----:B------:R-:W-:Y:S04]  /*10a0c0*/  STL.64 [R1+0x28b8], R26 ;  /* 0x0028b81a01007387 */ /* 0x000fe80000100a00 */
[----:B------:R-:W-:Y:S01]  /*10a0d0*/  STL.64 [R1+0x2888], R28 ;  /* 0x0028881c01007387 */ /* 0x000fe20000100a00 */
[----:B------:R-:W-:-:S03]  /*10a0e0*/  IADD3.X R129, PT, PT, R131, UR4, RZ, P4, !PT ;  /* 0x0000000483817c10 */ /* 0x000fc6000a7fe4ff */
[----:B------:R-:W-:Y:S01]  /*10a0f0*/  STL.64 [R1+0x2880], R30 ;  /* 0x0028801e01007387 */ /* 0x000fe20000100a00 */
[----:B------:R-:W-:-:S03]  /*10a100*/  IADD3 R130, P4, PT, R132, UR13, RZ ;  /* 0x0000000d84827c10 */ /* 0x000fc6000ff9e0ff */
[----:B------:R-:W-:Y:S04]  /*10a110*/  STL.64 [R1+0x2878], R32 ;  /* 0x0028782001007387 */ /* 0x000fe80000100a00 */
        /* <DEDUP_REMOVED lines=155> */
[----:B----4-:R-:W4:Y:S04]  /*10aad0*/  LDL R152, [R1+0x3ed4] ;  /* 0x003ed40001987983 */ /* 0x010f280000100800 */
[----:B------:R-:W4:Y:S04]  /*10aae0*/  LDL R151, [R1+0x3ed8] ;  /* 0x003ed80001977983 */ /* 0x000f280000100800 */
[----:B------:R-:W-:Y:S04]  /*10aaf0*/  LDGSTS.E [R3+0x1d480], desc[UR76][R126.64], P1 ;  /* 0x1d4800007e037fae */ /* 0x000fe800089a104c */
[----:B------:R-:W-:Y:S04]  /*10ab00*/  LDGSTS.E [R3+0x1d500], desc[UR76][R128.64], P2 ;  /* 0x1d50000080037fae */ /* 0x000fe800091a104c */
[----:B------:R-:W-:Y:S04]  /*10ab10*/  LDGSTS.E [R3+0x1d580], desc[UR76][R130.64], P0 ;  /* 0x1d58000082037fae */ /* 0x000fe800081a104c */
[----:B------:R-:W-:Y:S04]  /*10ab20*/  LDGSTS.E [R3+0x1e400], desc[UR76][R132.64], P3 ;  /* 0x1e40000084037fae */ /* 0x000fe800099a104c */
[----:B------:R-:W-:Y:S04]  /*10ab30*/  LDGSTS.E [R3+0x1e480], desc[UR76][R134.64], P1 ;  /* 0x1e48000086037fae */ /* 0x000fe800089a104c */
[----:B------:R-:W-:Y:S04]  /*10ab40*/  LDGSTS.E [R3+0x1e500], desc[UR76][R136.64], P2 ;  /* 0x1e50000088037fae */ /* 0x000fe800091a104c */
[----:B------:R-:W4:Y:S04]  /*10ab50*/  LDL R181, [R1+0x3edc] ;  /* 0x003edc0001b57983 */ /* 0x000f280000100800 */
[----:B------:R-:W4:Y:S04]  /*10ab60*/  LDL R180, [R1+0x3ee0] ;  /* 0x003ee00001b47983 */ /* 0x000f280000100800 */
[----:B------:R-:W-:Y:S04]  /*10ab70*/  LDGSTS.E [R3+0x1e580], desc[UR76][R138.64], P0 ;  /* 0x1e5800008a037fae */ /* 0x000fe800081a104c */
[----:B------:R-:W-:Y:S04]  /*10ab80*/  LDGSTS.E [R3+0x1f400], desc[UR76][R140.64], P3 ;  /* 0x1f4000008c037fae */ /* 0x000fe800099a104c */
[----:B------:R-:W-:Y:S04]  /*10ab90*/  LDGSTS.E [R3+0x1f480], desc[UR76][R142.64], P1 ;  /* 0x1f4800008e037fae */ /* 0x000fe800089a104c */
[----:B------:R-:W-:Y:S04]  /*10aba0*/  LDGSTS.E [R3+0x1f500], desc[UR76][R144.64], P2 ;  /* 0x1f50000090037fae */ /* 0x000fe800091a104c */
[----:B------:R-:W-:Y:S04]  /*10abb0*/  LDGSTS.E [R3+0x1f580], desc[UR76][R148.64], P0 ;  /* 0x1f58000094037fae */ /* 0x000fe800081a104c */
[----:B------:R-:W4:Y:S01]  /*10abc0*/  LDL R150, [R1+0x3ee4] ;  /* 0x003ee40001967983 */ /* 0x000f220000100800 */
[----:B-1----:R-:W-:-:S02]  /*10abd0*/  IMAD.MOV.U32 R22, RZ, RZ, R176 ;  /* 0x000000ffff167224 */ /* 0x002fc400078e00b0 */
[----:B------:R-:W-:Y:S01]  /*10abe0*/  IMAD.MOV.U32 R23, RZ, RZ, R177 ;  /* 0x000000ffff177224 */ /* 0x000fe200078e00b1 */
[----:B------:R-:W4:Y:S04]  /*10abf0*/  LDL R176, [R1+0x3fd0] ;  /* 0x003fd00001b07983 */ /* 0x000f280000100800 */
[----:B------:R-:W4:Y:S01]  /*10ac00*/  LDL R149, [R1+0x3ee8] ;  /* 0x003ee80001957983 */ /* 0x000f220000100800 */
[----:B------:R-:W-:-:S03]  /*10ac10*/  LOP3.LUT R20, R156, 0x30, RZ, 0x3c, !PT ;  /* 0x000000309c147812 */ /* 0x000fc600078e3cff */
[----:B------:R-:W4:Y:S01]  /*10ac20*/  LDL R177, [R1+0x3fcc] ;  /* 0x003fcc0001b17983 */ /* 0x000f220000100800 */
[----:B------:R-:W-:-:S03]  /*10ac30*/  IADD3 R20, PT, PT, R20, UR10, RZ ;  /* 0x0000000a14147c10 */ /* 0x000fc6000fffe0ff */
[----:B------:R-:W4:Y:S04]  /*10ac40*/  LDL R148, [R1+0x3fd4] ;  /* 0x003fd40001947983 */ /* 0x000f280000100800 */
[----:B------:R-:W4:Y:S04]  /*10ac50*/  LDL R155, [R1+0x3fd8] ;  /* 0x003fd800019b7983 */ /* 0x000f280000100800 */
[----:B------:R2:W-:Y:S04]  /*10ac60*/  LDGSTS.E [R20+0x600], desc[UR76][R22.64], P3 ;  /* 0x0060000016147fae */ /* 0x0005e800099a104c */
[----:B------:R-:W4:Y:S04]  /*10ac70*/  LDL R154, [R1+0x3fe4] ;  /* 0x003fe400019a7983 */ /* 0x000f280000100800 */
[----:B------:R-:W4:Y:S01]  /*10ac80*/  LDL R165, [R1+0x3fe8] ;  /* 0x003fe80001a57983 */ /* 0x000f220000100800 */
[----:B--2---:R-:W-:Y:S01]  /*10ac90*/  MOV R22, R172 ;  /* 0x000000ac00167202 */ /* 0x004fe20000000f00 */
[----:B------:R-:W-:-:S02]  /*10aca0*/  IMAD.MOV.U32 R23, RZ, RZ, R173 ;  /* 0x000000ffff177224 */ /* 0x000fc400078e00ad */
[----:B------:R-:W2:Y:S04]  /*10acb0*/  LDL R172, [R1+0x3fe0] ;  /* 0x003fe00001ac7983 */ /* 0x000ea80000100800 */
[----:B------:R-:W2:Y:S04]  /*10acc0*/  LDL R173, [R1+0x3fdc] ;  /* 0x003fdc0001ad7983 */ /* 0x000ea80000100800 */
[----:B------:R1:W-:Y:S04]  /*10acd0*/  LDGSTS.E [R20+0x680], desc[UR76][R22.64], P1 ;  /* 0x0068000016147fae */ /* 0x0003e800089a104c */
[----:B------:R-:W2:Y:S04]  /*10ace0*/  LDL R164, [R1+0x40dc] ;  /* 0x0040dc0001a47983 */ /* 0x000ea80000100800 */
[----:B------:R-:W2:Y:S01]  /*10acf0*/  LDL R161, [R1+0x40e0] ;  /* 0x0040e00001a17983 */ /* 0x000ea20000100800 */
[----:B-1----:R-:W-:Y:S01]  /*10ad00*/  IMAD.MOV.U32 R22, RZ, RZ, R184 ;  /* 0x000000ffff167224 */ /* 0x002fe200078e00b8 */
[----:B------:R-:W-:-:S02]  /*10ad10*/  MOV R23, R185 ;  /* 0x000000b900177202 */ /* 0x000fc40000000f00 */
[----:B------:R-:W2:Y:S04]  /*10ad20*/  LDL R184, [R1+0x40d0] ;  /* 0x0040d00001b87983 */ /* 0x000ea80000100800 */
[----:B------:R-:W2:Y:S04]  /*10ad30*/  LDL R185, [R1+0x40cc] ;  /* 0x0040cc0001b97983 */ /* 0x000ea80000100800 */
[----:B------:R3:W-:Y:S02]  /*10ad40*/  LDGSTS.E [R20+0x700], desc[UR76][R22.64], P2 ;  /* 0x0070000016147fae */ /* 0x0007e400091a104c */
[----:B---3--:R-:W-:-:S02]  /*10ad50*/  IMAD.MOV.U32 R23, RZ, RZ, R160 ;  /* 0x000000ffff177224 */ /* 0x008fc400078e00a0 */
        /* <DEDUP_REMOVED lines=9> */
[----:B----4-:R-:W-:Y:S02]  /*10adf0*/  MOV R23, R152 ;  /* 0x0000009800177202 */ /* 0x010fe40000000f00 */
        /* <DEDUP_REMOVED lines=22> */
[----:B------:R2:W-:Y:S04]  /*10af60*/  LDGSTS.E [R20+0x2680], desc[UR76][R22.64], P1 ;  /* 0x0268000016147fae */ /* 0x0005e800089a104c */
[----:B------:R-:W4:Y:S01]  /*10af70*/  LDL R148, [R1+0x4984] ;  /* 0x0049840001947983 */ /* 0x000f220000100800 */
[----:B--2---:R-:W-:Y:S01]  /*10af80*/  MOV R22, R172 ;  /* 0x000000ac00167202 */ /* 0x004fe20000000f00 */
[----:B------:R-:W-:-:S02]  /*10af90*/  IMAD.MOV.U32 R23, RZ, RZ, R173 ;  /* 0x000000ffff177224 */ /* 0x000fc400078e00ad */
[----:B------:R-:W2:Y:S04]  /*10afa0*/  LDL R172, [R1+0x41e0] ;  /* 0x0041e00001ac7983 */ /* 0x000ea80000100800 */
[----:B------:R1:W-:Y:S04]  /*10afb0*/  LDGSTS.E [R20+0x2700], desc[UR76][R22.64], P2 ;  /* 0x0270000016147fae */ /* 0x0003e800091a104c */
[----:B------:R-:W2:Y:S01]  /*10afc0*/  LDL R173, [R1+0x41dc] ;  /* 0x0041dc0001ad7983 */ /* 0x000ea20000100800 */
[----:B-1----:R-:W-:Y:S01]  /*10afd0*/  IMAD.MOV.U32 R22, RZ, RZ, R165 ;  /* 0x000000ffff167224 */ /* 0x002fe200078e00a5 */
[----:B------:R-:W-:-:S02]  /*10afe0*/  MOV R23, R154 ;  /* 0x0000009a00177202 */ /* 0x000fc40000000f00 */
[----:B------:R-:W2:Y:S04]  /*10aff0*/  LDL R165, [R1+0x43d8] ;  /* 0x0043d80001a57983 */ /* 0x000ea80000100800 */
[----:B------:R1:W-:Y:S04]  /*10b000*/  LDGSTS.E [R20+0x2780], desc[UR76][R22.64], P0 ;  /* 0x0278000016147fae */ /* 0x0003e800081a104c */
[----:B------:R-:W2:Y:S01]  /*10b010*/  LDL R154, [R1+0x43d4] ;  /* 0x0043d400019a7983 */ /* 0x000ea20000100800 */
[----:B-1----:R-:W-:Y:S02]  /*10b020*/  IMAD.MOV.U32 R22, RZ, RZ, R184 ;  /* 0x000000ffff167224 */ /* 0x002fe400078e00b8 */
        /* <DEDUP_REMOVED lines=9> */
[----:B-1----:R-:W-:Y:S01]  /*10b0c0*/  IMAD.MOV.U32 R22, RZ, RZ, R161 ;  /* 0x000000ffff167224 */ /* 0x002fe200078e00a1 */
[----:B------:R-:W-:Y:S01]  /*10b0d0*/  MOV R23, R164 ;  /* 0x000000a400177202 */ /* 0x000fe20000000f00 */
[----:B------:R-:W3:Y:S04]  /*10b0e0*/  LDL R161, [R1+0x44d0] ;  /* 0x0044d00001a17983 */ /* 0x000ee80000100800 */
[----:B------:R1:W-:Y:S04]  /*10b0f0*/  LDGSTS.E [R20+0x3700], desc[UR76][R22.64], P2 ;  /* 0x0370000016147fae */ /* 0x0003e800091a104c */
[----:B------:R-:W3:Y:S01]  /*10b100*/  LDL R164, [R1+0x44cc] ;  /* 0x0044cc0001a47983 */ /* 0x000ee20000100800 */
[----:B-1----:R-:W-:-:S02]  /*10b110*/  IMAD.MOV.U32 R22, RZ, RZ, R168 ;  /* 0x000000ffff167224 */ /* 0x002fc400078e00a8 */
[----:B------:R-:W-:Y:S01]  /*10b120*/  IMAD.MOV.U32 R23, RZ, RZ, R169 ;  /* 0x000000ffff177224 */ /* 0x000fe200078e00a9 */
[----:B------:R-:W3:Y:S04]  /*10b130*/  LDL R168, [R1+0x42e0] ;  /* 0x0042e00001a87983 */ /* 0x000ee80000100800 */
[----:B------:R-:W3:Y:S04]  /*10b140*/  LDL R169, [R1+0x42dc] ;  /* 0x0042dc0001a97983 */ /* 0x000ee80000100800 */
[----:B------:R4:W-:Y:S02]  /*10b150*/  LDGSTS.E [R20+0x3780], desc[UR76][R22.64], P0 ;  /* 0x0378000016147fae */ /* 0x0009e400081a104c */
[----:B----4-:R-:W-:-:S02]  /*10b160*/  IMAD.MOV.U32 R23, RZ, RZ, R181 ;  /* 0x000000ffff177224 */ /* 0x010fc400078e00b5 */
[----:B------:R-:W4:Y:S01]  /*10b170*/  LDL R181, [R1+0x4864] ;  /* 0x0048640001b57983 */ /* 0x000f220000100800 */
[----:B------:R-:W-:-:S03]  /*10b180*/  MOV R22, R180 ;  /* 0x000000b400167202 */ /* 0x000fc60000000f00 */
[----:B------:R-:W4:Y:S04]  /*10b190*/  LDL R180, [R1+0x4868] ;  /* 0x0048680001b47983 */ /* 0x000f280000100800 */
[----:B------:R1:W-:Y:S02]  /*10b1a0*/  LDGSTS.E [R20+0x4600], desc[UR76][R22.64], P3 ;  /* 0x0460000016147fae */ /* 0x0003e400099a104c */
[----:B-1----:R-:W-:Y:S02]  /*10b1b0*/  IMAD.MOV.U32 R22, RZ, RZ, R176 ;  /* 0x000000ffff167224 */ /* 0x002fe400078e00b0 */
[----:B------:R-:W4:Y:S01]  /*10b1c0*/  LDL R176, [R1+0x43d0] ;  /* 0x0043d00001b07983 */ /* 0x000f220000100800 */
[----:B------:R-:W-:-:S03]  /*10b1d0*/  MOV R23, R177 ;  /* 0x000000b100177202 */ /* 0x000fc60000000f00 */
[----:B------:R-:W4:Y:S04]  /*10b1e0*/  LDL R177, [R1+0x43cc] ;  /* 0x0043cc0001b17983 */ /* 0x000f280000100800 */
        /* <DEDUP_REMOVED lines=26> */
[----:B-1----:R-:W-:Y:S01]  /*10b390*/  IMAD.MOV.U32 R22, RZ, RZ, R149 ;  /* 0x000000ffff167224 */ /* 0x002fe200078e0095 */
[----:B------:R-:W-:Y:S01]  /*10b3a0*/  MOV R23, R150 ;  /* 0x0000009600177202 */ /* 0x000fe20000000f00 */
[----:B------:R-:W3:Y:S04]  /*10b3b0*/  LDL R149, [R1+0x46d0] ;  /* 0x0046d00001957983 */ /* 0x000ee80000100800 */
[----:B------:R4:W-:Y:S04]  /*10b3c0*/  LDGSTS.E [R20+0x5780], desc[UR76][R22.64], P0 ;  /* 0x0578000016147fae */ /* 0x0009e800081a104c */
[----:B------:R-:W3:Y:S01]  /*10b3d0*/  LDL R150, [R1+0x46cc] ;  /* 0x0046cc0001967983 */ /* 0x000ee20000100800 */
[----:B----4-:R-:W-:-:S03]  /*10b3e0*/  IMAD.MOV.U32 R23, RZ, RZ, R181 ;  /* 0x000000ffff177224 */ /* 0x010fc600078e00b5 */
        /* <DEDUP_REMOVED lines=19> */
[----:B--2---:R-:W-:Y:S01]  /*10b520*/  MOV R22, R172 ;  /* 0x000000ac00167202 */ /* 0x004fe20000000f00 */
[----:B------:R-:W-:-:S02]  /*10b530*/  IMAD.MOV.U32 R23, RZ, RZ, R173 ;  /* 0x000000ffff177224 */ /* 0x000fc400078e00ad */
[----:B------:R-:W2:Y:S04]  /*10b540*/  LDL R172, [R1+0x45d8] ;  /* 0x0045d80001ac7983 */ /* 0x000ea80000100800 */
[----:B------:R-:W2:Y:S04]  /*10b550*/  LDL R173, [R1+0x45d4] ;  /* 0x0045d40001ad7983 */ /* 0x000ea80000100800 */
[----:B------:R1:W-:Y:S02]  /*10b560*/  LDGSTS.E [R20+0x7600], desc[UR76][R22.64], P3 ;  /* 0x0760000016147fae */ /* 0x0003e400099a104c */
[----:B-1----:R-:W-:-:S02]  /*10b570*/  IMAD.MOV.U32 R22, RZ, RZ, R184 ;  /* 0x000000ffff167224 */ /* 0x002fc400078e00b8 */
        /* <DEDUP_REMOVED lines=9> */
[----:B---3--:R-:W-:-:S03]  /*10b610*/  IMAD.MOV.U32 R23, RZ, RZ, R160 ;  /* 0x000000ffff177224 */ /* 0x008fc600078e00a0 */
[----:B------:R-:W3:Y:S01]  /*10b620*/  LDL R160, [R1+0x47cc] ;  /* 0x0047cc0001a07983 */ /* 0x000ee20000100800 */
[----:B------:R-:W-:-:S03]  /*10b630*/  MOV R22, R157 ;  /* 0x0000009d00167202 */ /* 0x000fc60000000f00 */
        /* <DEDUP_REMOVED lines=9> */
[----:B------:R-:W-:-:S03]  /*10b6d0*/  IMAD.MOV.U32 R22, RZ, RZ, R180 ;  /* 0x000000ffff167224 */ /* 0x000fc600078e00b4 */
[----:B------:R-:W3:Y:S04]  /*10b6e0*/  LDL R180, [R1+0x48c8] ;  /* 0x0048c80001b47983 */ /* 0x000ee80000100800 */
[----:B------:R1:W-:Y:S02]  /*10b6f0*/  LDGSTS.E [R20+0x8680], desc[UR76][R22.64], P1 ;  /* 0x0868000016147fae */ /* 0x0003e400089a104c */
[----:B-1----:R-:W-:Y:S02]  /*10b700*/  MOV R22, R176 ;  /* 0x000000b000167202 */ /* 0x002fe40000000f00 */
[----:B------:R-:W3:Y:S01]  /*10b710*/  LDL R176, [R1+0x48d0] ;  /* 0x0048d00001b07983 */ /* 0x000ee20000100800 */
[----:B------:R-:W-:-:S03]  /*10b720*/  IMAD.MOV.U32 R23, RZ, RZ, R177 ;  /* 0x000000ffff177224 */ /* 0x000fc600078e00b1 */
[----:B------:R-:W3:Y:S04]  /*10b730*/  LDL R177, [R1+0x48cc] ;  /* 0x0048cc0001b17983 */ /* 0x000ee80000100800 */
[----:B------:R2:W-:Y:S02]  /*10b740*/  LDGSTS.E [R20+0x8700], desc[UR76][R22.64], P2 ;  /* 0x0870000016147fae */ /* 0x0005e400091a104c */
[----:B--2---:R-:W-:Y:S02]  /*10b750*/  IMAD.MOV.U32 R22, RZ, RZ, R172 ;  /* 0x000000ffff167224 */ /* 0x004fe400078e00ac */
[----:B------:R-:W2:Y:S01]  /*10b760*/  LDL R172, [R1+0x48d8] ;  /* 0x0048d80001ac7983 */ /* 0x000ea20000100800 */
[----:B------:R-:W-:-:S03]  /*10b770*/  MOV R23, R173 ;  /* 0x000000ad00177202 */ /* 0x000fc60000000f00 */
[----:B------:R-:W2:Y:S04]  /*10b780*/  LDL R173, [R1+0x48d4] ;  /* 0x0048d40001ad7983 */ /* 0x000ea80000100800 */
        /* <DEDUP_REMOVED lines=81> */
[----:B---3--:R-:W-:-:S03]  /*10bca0*/  IMAD.MOV.U32 R22, RZ, RZ, R157 ;  /* 0x000000ffff167224 */ /* 0x008fc600078e009d */
[----:B------:R-:W3:Y:S01]  /*10bcb0*/  LDL.LU.64 R138, [R1+0x23b0] ;  /* 0x0023b000018a7983 */ /* 0x000ee20000300a00 */
[----:B------:R-:W-:-:S03]  /*10bcc0*/  IMAD.MOV.U32 R23, RZ, RZ, R160 ;  /* 0x000000ffff177224 */ /* 0x000fc600078e00a0 */
[----:B------:R-:W3:Y:S04]  /*10bcd0*/  LDL.LU.64 R140, [R1+0x23a8] ;  /* 0x0023a800018c7983 */ /* 0x000ee80000300a00 */
[----:B------:R1:W-:Y:S04]  /*10bce0*/  LDGSTS.E [R20+0xa700], desc[UR76][R22.64], P2 ;  /* 0x0a70000016147fae */ /* 0x0003e800091a104c */
[----:B------:R-:W3:Y:S04]  /*10bcf0*/  LDL.LU.64 R142, [R1+0x23a0] ;  /* 0x0023a000018e7983 */ /* 0x000ee80000300a00 */
[----:B------:R-:W3:Y:S01]  /*10bd00*/  LDL.LU.64 R144, [R1+0x2398] ;  /* 0x0023980001907983 */ /* 0x000ee20000300a00 */
[----:B-1----:R-:W-:Y:S01]  /*10bd10*/  MOV R22, R168 ;  /* 0x000000a800167202 */ /* 0x002fe20000000f00 */
[----:B------:R-:W-:-:S02]  /*10bd20*/  IMAD.MOV.U32 R23, RZ, RZ, R169 ;  /* 0x000000ffff177224 */ /* 0x000fc400078e00a9 */
[----:B------:R-:W3:Y:S04]  /*10bd30*/  LDL.LU.64 R146, [R1+0x2390] ;  /* 0x0023900001927983 */ /* 0x000ee80000300a00 */
[----:B------:R1:W-:Y:S04]  /*10bd40*/  LDGSTS.E [R20+0xa780], desc[UR76][R22.64], P0 ;  /* 0x0a78000016147fae */ /* 0x0003e800081a104c */
[----:B------:R-:W3:Y:S04]  /*10bd50*/  LDL.LU.64 R148, [R1+0x2388] ;  /* 0x0023880001947983 */ /* 0x000ee80000300a00 */
[----:B------:R-:W3:Y:S01]  /*10bd60*/  LDL.LU.64 R152, [R1+0x2380] ;  /* 0x0023800001987983 */ /* 0x000ee20000300a00 */
[----:B-1----:R-:W-:Y:S01]  /*10bd70*/  IMAD.MOV.U32 R22, RZ, RZ, R180 ;  /* 0x000000ffff167224 */ /* 0x002fe200078e00b4 */
[----:B----4-:R-:W-:-:S02]  /*10bd80*/  MOV R23, R181 ;  /* 0x000000b500177202 */ /* 0x010fc40000000f00 */
[----:B------:R-:W4:Y:S04]  /*10bd90*/  LDL.LU R150, [R1+0x68] ;  /* 0x0000680001967983 */ /* 0x000f280000300800 */
[----:B------:R1:W-:Y:S04]  /*10bda0*/  LDGSTS.E [R20+0xb600], desc[UR76][R22.64], P3 ;  /* 0x0b60000016147fae */ /* 0x0003e800099a104c */
[----:B------:R-:W3:Y:S04]  /*10bdb0*/  LDL.LU R155, [R1+0x6c] ;  /* 0x00006c00019b7983 */ /* 0x000ee80000300800 */
[----:B------:R-:W3:Y:S01]  /*10bdc0*/  LDL.LU R181, [R1+0x50] ;  /* 0x0000500001b57983 */ /* 0x000ee20000300800 */
[----:B-1----:R-:W-:-:S03]  /*10bdd0*/  IMAD.MOV.U32 R22, RZ, RZ, R176 ;  /* 0x000000ffff167224 */ /* 0x002fc600078e00b0 */
[----:B------:R-:W3:Y:S01]  /*10bde0*/  LDL.LU R180, [R1+0x54] ;  /* 0x0000540001b47983 */ /* 0x000ee20000300800 */
[----:B------:R-:W-:-:S03]  /*10bdf0*/  IMAD.MOV.U32 R23, RZ, RZ, R177 ;  /* 0x000000ffff177224 */ /* 0x000fc600078e00b1 */
        /* <DEDUP_REMOVED lines=10> */
[----:B-1----:R-:W-:Y:S01]  /*10bea0*/  IMAD.MOV.U32 R22, RZ, RZ, R184 ;  /* 0x000000ffff167224 */ /* 0x002fe200078e00b8 */
[----:B------:R-:W-:-:S02]  /*10beb0*/  MOV R23, R185 ;  /* 0x000000b900177202 */ /* 0x000fc40000000f00 */
[----:B------:R-:W3:Y:S04]  /*10bec0*/  LDL.LU R173, [R1+0x8] ;  /* 0x0000080001ad7983 */ /* 0x000ee80000300800 */
[----:B------:R1:W-:Y:S04]  /*10bed0*/  LDGSTS.E [R20+0xb780], desc[UR76][R22.64], P0 ;  /* 0x0b78000016147fae */ /* 0x0003e800081a104c */
[----:B------:R-:W3:Y:S04]  /*10bee0*/  LDL.LU R172, [R1+0xc] ;  /* 0x00000c0001ac7983 */ /* 0x000ee80000300800 */
[----:B------:R-:W3:Y:S01]  /*10bef0*/  LDL.LU R160, [R1+0x10] ;  /* 0x0000100001a07983 */ /* 0x000ee20000300800 */
[----:B-1----:R-:W-:-:S03]  /*10bf00*/  IADD3 R22, P4, PT, R24, UR13, RZ ;  /* 0x0000000d18167c10 */ /* 0x002fc6000ff9e0ff */
[----:B------:R-:W3:Y:S01]  /*10bf10*/  LDL.LU R157, [R1+0x14] ;  /* 0x00001400019d7983 */ /* 0x000ee20000300800 */
[----:B------:R-:W-:-:S03]  /*10bf20*/  IADD3.X R23, PT, PT, R25, UR4, RZ, P4, !PT ;  /* 0x0000000419177c10 */ /* 0x000fc6000a7fe4ff */
[----:B------:R-:W3:Y:S01]  /*10bf30*/  LDL.LU R169, [R1+0x18] ;  /* 0x0000180001a97983 */ /* 0x000ee20000300800 */
[----:B------:R-:W-:-:S03]  /*10bf40*/  IADD3 R24, P4, PT, R26, UR13, RZ ;  /* 0x0000000d1a187c10 */ /* 0x000fc6000ff9e0ff */
[----:B------:R-:W3:Y:S01]  /*10bf50*/  LDL.LU R168, [R1+0x1c] ;  /* 0x00001c0001a87983 */ /* 0x000ee20000300800 */
[----:B------:R-:W-:Y:S02]  /*10bf60*/  IADD3.X R25, PT, PT, R27, UR4, RZ, P4, !PT ;  /* 0x000000041b197c10 */ /* 0x000fe4000a7fe4ff */
[----:B------:R-:W-:Y:S01]  /*10bf70*/  IADD3 R26, P4, PT, R28, UR13, RZ ;  /* 0x0000000d1c1a7c10 */ /* 0x000fe2000ff9e0ff */
[----:B------:R-:W3:Y:S03]  /*10bf80*/  LDL.LU R185, [R1] ;  /* 0x0000000001b97983 */ /* 0x000ee60000300800 */
[----:B------:R-:W-:Y:S01]  /*10bf90*/  IADD3.X R27, PT, PT, R29, UR4, RZ, P4, !PT ;  /* 0x000000041d1b7c10 */ /* 0x000fe2000a7fe4ff */
[----:B------:R-:W3:Y:S01]  /*10bfa0*/  LDL.LU R184, [R1+0x4] ;  /* 0x0000040001b87983 */ /* 0x000ee20000300800 */
        /* <DEDUP_REMOVED lines=108> */
[----:B---3--:R-:W-:-:S04]  /*10c670*/  IADD3 R136, P4, PT, R138, UR13, RZ ;  /* 0x0000000d8a887c10 */ /* 0x008fc8000ff9e0ff */
[----:B------:R-:W-:Y:S02]  /*10c680*/  IADD3.X R137, PT, PT, R139, UR4, RZ, P4, !PT ;  /* 0x000000048b897c10 */ /* 0x000fe4000a7fe4ff */
[----:B------:R-:W-:-:S04]  /*10c690*/  IADD3 R138, P4, PT, R140, UR13, RZ ;  /* 0x0000000d8c8a7c10 */ /* 0x000fc8000ff9e0ff */
[----:B------:R-:W-:Y:S02]  /*10c6a0*/  IADD3.X R139, PT, PT, R141, UR4, RZ, P4, !PT ;  /* 0x000000048d8b7c10 */ /* 0x000fe4000a7fe4ff */
[----:B------:R-:W-:-:S04]  /*10c6b0*/  IADD3 R140, P4, PT, R142, UR13, RZ ;  /* 0x0000000d8e8c7c10 */ /* 0x000fc8000ff9e0ff */
[----:B------:R-:W-:Y:S02]  /*10c6c0*/  IADD3.X R141, PT, PT, R143, UR4, RZ, P4, !PT ;  /* 0x000000048f8d7c10 */ /* 0x000fe4000a7fe4ff */
[----:B------:R-:W-:Y:S01]  /*10c6d0*/  IADD3 R142, P4, PT, R144, UR13, RZ ;  /* 0x0000000d908e7c10 */ /* 0x000fe2000ff9e0ff */
[----:B------:R-:W-:-:S03]  /*10c6e0*/  IMAD.MOV.U32 R182, RZ, RZ, R155 ;  /* 0x000000ffffb67224 */ /* 0x000fc600078e009b */
[----:B------:R-:W-:Y:S01]  /*10c6f0*/  IADD3.X R143, PT, PT, R145, UR4, RZ, P4, !PT ;  /* 0x00000004918f7c10 */ /* 0x000fe2000a7fe4ff */
[----:B----4-:R-:W-:Y:S01]  /*10c700*/  IMAD.MOV.U32 R183, RZ, RZ, R150 ;  /* 0x000000ffffb77224 */ /* 0x010fe200078e0096 */
[----:B------:R-:W-:Y:S01]  /*10c710*/  IADD3 R144, P4, PT, R146, UR13, RZ ;  /* 0x0000000d92907c10 */ /* 0x000fe2000ff9e0ff */
[----:B------:R-:W-:Y:S01]  /*10c720*/  IMAD.MOV.U32 R179, RZ, RZ, R154 ;  /* 0x000000ffffb37224 */ /* 0x000fe200078e009a */
[----:B------:R-:W-:Y:S01]  /*10c730*/  MOV R178, R165 ;  /* 0x000000a500b27202 */ /* 0x000fe20000000f00 */
[----:B------:R-:W-:Y:S01]  /*10c740*/  IMAD.MOV.U32 R174, RZ, RZ, R161 ;  /* 0x000000ffffae7224 */ /* 0x000fe200078e00a1 */
[----:B------:R-:W-:Y:S01]  /*10c750*/  IADD3.X R145, PT, PT, R147, UR4, RZ, P4, !PT ;  /* 0x0000000493917c10 */ /* 0x000fe2000a7fe4ff */
[----:B------:R-:W-:Y:S01]  /*10c760*/  STL.64 [R1+0x1b18], R182 ;  /* 0x001b18b601007387 */ /* 0x000fe20000100a00 */
[----:B------:R-:W-:Y:S02]  /*10c770*/  IADD3 R146, P4, PT, R148, UR13, RZ ;  /* 0x0000000d94927c10 */ /* 0x000fe4000ff9e0ff */
[----:B------:R-:W-:Y:S01]  /*10c780*/  MOV R175, R164 ;  /* 0x000000a400af7202 */ /* 0x000fe20000000f00 */
[----:B------:R-:W-:Y:S01]  /*10c790*/  STL.64 [R1+0x1b10], R180 ;  /* 0x001b10b401007387 */ /* 0x000fe20000100a00 */
[----:B------:R-:W-:-:S02]  /*10c7a0*/  IMAD.MOV.U32 R170, RZ, RZ, R157 ;  /* 0x000000ffffaa7224 */ /* 0x000fc400078e009d */
[----:B------:R-:W-:Y:S01]  /*10c7b0*/  IMAD.MOV.U32 R171, RZ, RZ, R160 ;  /* 0x000000ffffab7224 */ /* 0x000fe200078e00a0 */
[----:B------:R-:W-:Y:S01]  /*10c7c0*/  STL.64 [R1+0x1b08], R178 ;  /* 0x001b08b201007387 */ /* 0x000fe20000100a00 */
[----:B------:R-:W-:Y:S01]  /*10c7d0*/  IADD3.X R147, PT, PT, R149, UR4, RZ, P4, !PT ;  /* 0x0000000495937c10 */ /* 0x000fe2000a7fe4ff */
[----:B------:R-:W-:Y:S01]  /*10c7e0*/  IMAD.MOV.U32 R167, RZ, RZ, R185 ;  /* 0x000000ffffa77224 */ /* 0x000fe200078e00b9 */
[----:B------:R-:W-:Y:S01]  /*10c7f0*/  MOV R166, R184 ;  /* 0x000000b800a67202 */ /* 0x000fe20000000f00 */
[----:B------:R1:W-:Y:S01]  /*10c800*/  STL.64 [R1+0x1b00], R176 ;  /* 0x001b00b001007387 */ /* 0x0003e20000100a00 */
[----:B------:R-:W-:Y:S01]  /*10c810*/  IADD3 R148, P4, PT, R152, UR13, RZ ;  /* 0x0000000d98947c10 */ /* 0x000fe2000ff9e0ff */
[----:B------:R-:W-:Y:S01]  /*10c820*/  IMAD.MOV.U32 R164, RZ, RZ, R247 ;  /* 0x000000ffffa47224 */ /* 0x000fe200078e00f7 */
[----:B------:R-:W-:Y:S01]  /*10c830*/  MOV R165, R246 ;  /* 0x000000f600a57202 */ /* 0x000fe20000000f00 */
[----:B------:R-:W-:Y:S01]  /*10c840*/  STL.64 [R1+0x1b38], R174 ;  /* 0x001b38ae01007387 */ /* 0x000fe20000100a00 */
[----:B------:R-:W-:Y:S01]  /*10c850*/  IMAD.MOV.U32 R162, RZ, RZ, R249 ;  /* 0x000000ffffa27224 */ /* 0x000fe200078e00f9 */
[----:B------:R-:W-:Y:S01]  /*10c860*/  MOV R160, R251 ;  /* 0x000000fb00a07202 */ /* 0x000fe20000000f00 */
[----:B------:R-:W-:Y:S01]  /*10c870*/  IMAD.MOV.U32 R163, RZ, RZ, R248 ;  /* 0x000000ffffa37224 */ /* 0x000fe200078e00f8 */
[----:B------:R2:W-:Y:S01]  /*10c880*/  STL.64 [R1+0x1b30], R172 ;  /* 0x001b30ac01007387 */ /* 0x0005e20000100a00 */
[----:B------:R-:W-:Y:S01]  /*10c890*/  IMAD.MOV.U32 R161, RZ, RZ, R250 ;  /* 0x000000ffffa17224 */ /* 0x000fe200078e00fa */
[----:B------:R-:W-:Y:S01]  /*10c8a0*/  MOV R159, R244 ;  /* 0x000000f4009f7202 */ /* 0x000fe20000000f00 */
[----:B------:R-:W-:Y:S01]  /*10c8b0*/  IMAD.MOV.U32 R158, RZ, RZ, R245 ;  /* 0x000000ffff9e7224 */ /* 0x000fe200078e00f5 */
[----:B------:R-:W-:Y:S01]  /*10c8c0*/  STL.64 [R1+0x1b28], R170 ;  /* 0x001b28aa01007387 */ /* 0x000fe20000100a00 */
[----:B------:R-:W-:Y:S01]  /*10c8d0*/  IADD3.X R149, PT, PT, R153, UR4, RZ, P4, !PT ;  /* 0x0000000499957c10 */ /* 0x000fe2000a7fe4ff */
[----:B------:R-:W-:-:S02]  /*10c8e0*/  IMAD.MOV.U32 R154, RZ, RZ, R241 ;  /* 0x000000ffff9a7224 */ /* 0x000fc400078e00f1 */
[----:B------:R-:W-:Y:S01]  /*10c8f0*/  STL.64 [R1+0x1b20], R168 ;  /* 0x001b20a801007387 */ /* 0x000fe20000100a00 */
[----:B------:R-:W-:Y:S01]  /*10c900*/  IMAD.MOV.U32 R155, RZ, RZ, R240 ;  /* 0x000000ffff9b7224 */ /* 0x000fe200078e00f0 */
[----:B------:R-:W-:Y:S01]  /*10c910*/  MOV R152, R243 ;  /* 0x000000f300987202 */ /* 0x000fe20000000f00 */
[----:B------:R-:W-:Y:S01]  /*10c920*/  IMAD.MOV.U32 R153, RZ, RZ, R242 ;  /* 0x000000ffff997224 */ /* 0x000fe200078e00f2 */
[----:B------:R-:W-:Y:S01]  /*10c930*/  STL.64 [R1+0x1b58], R166 ;  /* 0x001b58a601007387 */ /* 0x000fe20000100a00 */
[----:B------:R-:W-:Y:S01]  /*10c940*/  IMAD.MOV.U32 R150, RZ, RZ, R3 ;  /* 0x000000ffff967224 */ /* 0x000fe200078e0003 */
[----:B------:R-:W-:Y:S02]  /*10c950*/  MOV R151, R21 ;  /* 0x0000001500977202 */ /* 0x000fe40000000f00 */
[----:B------:R-:W-:Y:S04]  /*10c960*/  STL.64 [R1+0x1b50], R164 ;  /* 0x001b50a401007387 */ /* 0x000fe80000100a00 */
[----:B------:R-:W-:Y:S04]  /*10c970*/  STL.64 [R1+0x1b48], R162 ;  /* 0x001b48a201007387 */ /* 0x000fe80000100a00 */
        /* <DEDUP_REMOVED lines=66> */
[----:B------:R-:W-:Y:S04]  /*10cda0*/  LDGSTS.E [R20+0xc600], desc[UR76][R182.64], P3 ;  /* 0x0c600000b6147fae */ /* 0x000fe800099a104c */
[----:B------:R1:W-:Y:S04]  /*10cdb0*/  STL.64 [R1+0x2390], R144 ;  /* 0x0023909001007387 */ /* 0x0003e80000100a00 */
[----:B------:R-:W-:Y:S04]  /*10cdc0*/  LDGSTS.E [R20+0xc680], desc[UR76][R180.64], P1 ;  /* 0x0c680000b4147fae */ /* 0x000fe800089a104c */
[----:B------:R1:W-:Y:S04]  /*10cdd0*/  STL.64 [R1+0x2388], R146 ;  /* 0x0023889201007387 */ /* 0x0003e80000100a00 */
        /* <DEDUP_REMOVED lines=74> */
[----:B----4-:R-:W4:Y:S04]  /*10d280*/  LDL R153, [R1+0x3ef8] ;  /* 0x003ef80001997983 */ /* 0x010f280000100800 */
        /* <DEDUP_REMOVED lines=16> */
[----:B------:R-:W-:Y:S01]  /*10d390*/  LDGSTS.E [R20+0x1f600], desc[UR76][R144.64], P3 ;  /* 0x1f60000090147fae */ /* 0x000fe200099a104c */
[----:B------:R-:W-:-:S03]  /*10d3a0*/  MOV R21, R177 ;  /* 0x000000b100157202 */ /* 0x000fc60000000f00 */
[----:B------:R-:W-:Y:S01]  /*10d3b0*/  LDGSTS.E [R20+0x1f680], desc[UR76][R146.64], P1 ;  /* 0x1f68000092147fae */ /* 0x000fe200089a104c */
[----:B------:R-:W-:-:S03]  /*10d3c0*/  LOP3.LUT R3, R156, 0x40, RZ, 0x3c, !PT ;  /* 0x000000409c037812 */ /* 0x000fc600078e3cff */
[----:B------:R-:W-:Y:S04]  /*10d3d0*/  LDGSTS.E [R20+0x1f700], desc[UR76][R148.64], P2 ;  /* 0x1f70000094147fae */ /* 0x000fe800091a104c */
[----:B------:R1:W-:Y:S04]  /*10d3e0*/  LDGSTS.E [R20+0x1f780], desc[UR76][R70.64], P0 ;  /* 0x1f78000046147fae */ /* 0x0003e800081a104c */
[----:B------:R-:W4:Y:S01]  /*10d3f0*/  LDL R177, [R1+0x3fec] ;  /* 0x003fec0001b17983 */ /* 0x000f220000100800 */
[----:B------:R-:W-:-:S03]  /*10d400*/  VIADD R3, R3, UR10 ;  /* 0x0000000a03037c36 */ /* 0x000fc60008000000 */
[----:B------:R-:W4:Y:S01]  /*10d410*/  LDL R150, [R1+0x3ff4] ;  /* 0x003ff40001967983 */ /* 0x000f220000100800 */
[----:B-1----:R-:W-:-:S03]  /*10d420*/  IMAD.MOV.U32 R20, RZ, RZ, R176 ;  /* 0x000000ffff147224 */ /* 0x002fc600078e00b0 */
[----:B------:R-:W4:Y:S04]  /*10d430*/  LDL R155, [R1+0x3ff8] ;  /* 0x003ff800019b7983 */ /* 0x000f280000100800 */
[----:B------:R-:W4:Y:S04]  /*10d440*/  LDL R176, [R1+0x3ff0] ;  /* 0x003ff00001b07983 */ /* 0x000f280000100800 */
[----:B------:R2:W-:Y:S04]  /*10d450*/  LDGSTS.E [R3+0x800], desc[UR76][R20.64], P3 ;  /* 0x0080000014037fae */ /* 0x0005e800099a104c */
[----:B------:R-:W4:Y:S04]  /*10d460*/  LDL R154, [R1+0x4004] ;  /* 0x00400400019a7983 */ /* 0x000f280000100800 */
[----:B------:R-:W4:Y:S01]  /*10d470*/  LDL R165, [R1+0x4008] ;  /* 0x0040080001a57983 */ /* 0x000f220000100800 */
[----:B--2---:R-:W-:-:S03]  /*10d480*/  IMAD.MOV.U32 R20, RZ, RZ, R172 ;  /* 0x000000ffff147224 */ /* 0x004fc600078e00ac */
[----:B------:R-:W2:Y:S01]  /*10d490*/  LDL R164, [R1+0x40f4] ;  /* 0x0040f40001a47983 */ /* 0x000ea20000100800 */
[----:B------:R-:W-:-:S03]  /*10d4a0*/  IMAD.MOV.U32 R21, RZ, RZ, R173 ;  /* 0x000000ffff157224 */ /* 0x000fc600078e00ad */
[----:B------:R-:W2:Y:S04]  /*10d4b0*/  LDL R173, [R1+0x3ffc] ;  /* 0x003ffc0001ad7983 */ /* 0x000ea80000100800 */
        /* <DEDUP_REMOVED lines=8> */
[----:B---3--:R-:W-:-:S02]  /*10d540*/  MOV R21, R160 ;  /* 0x000000a000157202 */ /* 0x008fc40000000f00 */
        /* <DEDUP_REMOVED lines=9> */
[----:B-1----:R-:W-:Y:S02]  /*10d5e0*/  IMAD.MOV.U32 R21, RZ, RZ, R216 ;  /* 0x000000ffff157224 */ /* 0x002fe400078e00d8 */
[----:B------:R-:W3:Y:S01]  /*10d5f0*/  LDL R216, [R1+0x42f4] ;  /* 0x0042f40001d87983 */ /* 0x000ee20000100800 */
[----:B----4-:R-:W-:-:S03]  /*10d600*/  MOV R20, R153 ;  /* 0x0000009900147202 */ /* 0x010fc60000000f00 */
        /* <DEDUP_REMOVED lines=22> */
[----:B--2---:R-:W-:-:S02]  /*10d770*/  IMAD.MOV.U32 R20, RZ, RZ, R172 ;  /* 0x000000ffff147224 */ /* 0x004fc400078e00ac */
[----:B------:R-:W-:Y:S01]  /*10d780*/  IMAD.MOV.U32 R21, RZ, RZ, R173 ;  /* 0x000000ffff157224 */ /* 0x000fe200078e00ad */
[----:B------:R-:W2:Y:S04]  /*10d790*/  LDL R172, [R1+0x4200] ;  /* 0x0042000001ac7983 */ /* 0x000ea80000100800 */
[----:B------:R-:W2:Y:S04]  /*10d7a0*/  LDL R173, [R1+0x41fc] ;  /* 0x0041fc0001ad7983 */ /* 0x000ea80000100800 */
[----:B------:R1:W-:Y:S02]  /*10d7b0*/  LDGSTS.E [R3+0x2900], desc[UR76][R20.64], P2 ;  /* 0x0290000014037fae */ /* 0x0003e400091a104c */
[----:B-1----:R-:W-:Y:S01]  /*10d7c0*/  MOV R20, R165 ;  /* 0x000000a500147202 */ /* 0x002fe20000000f00 */
[----:B------:R-:W-:Y:S01]  /*10d7d0*/  IMAD.MOV.U32 R21, RZ, RZ, R154 ;  /* 0x000000ffff157224 */ /* 0x000fe200078e009a */
[----:B------:R-:W2:Y:S04]  /*10d7e0*/  LDL R165, [R1+0x43f8] ;  /* 0x0043f80001a57983 */ /* 0x000ea80000100800 */
[----:B------:R1:W-:Y:S04]  /*10d7f0*/  LDGSTS.E [R3+0x2980], desc[UR76][R20.64], P0 ;  /* 0x0298000014037fae */ /* 0x0003e800081a104c */
[----:B------:R-:W2:Y:S01]  /*10d800*/  LDL R154, [R1+0x43f4] ;  /* 0x0043f400019a7983 */ /* 0x000ea20000100800 */
[----:B-1----:R-:W-:Y:S01]  /*10d810*/  IMAD.MOV.U32 R20, RZ, RZ, R184 ;  /* 0x000000ffff147224 */ /* 0x002fe200078e00b8 */
        /* <DEDUP_REMOVED lines=9> */
[----:B---3--:R-:W-:Y:S01]  /*10d8b0*/  MOV R20, R157 ;  /* 0x0000009d00147202 */ /* 0x008fe20000000f00 */
[----:B------:R-:W-:-:S02]  /*10d8c0*/  IMAD.MOV.U32 R21, RZ, RZ, R160 ;  /* 0x000000ffff157224 */ /* 0x000fc400078e00a0 */
[----:B------:R-:W3:Y:S04]  /*10d8d0*/  LDL R157, [R1+0x42f0] ;  /* 0x0042f000019d7983 */ /* 0x000ee80000100800 */
[----:B------:R-:W3:Y:S04]  /*10d8e0*/  LDL R160, [R1+0x42ec] ;  /* 0x0042ec0001a07983 */ /* 0x000ee80000100800 */
[----:B------:R1:W-:Y:S02]  /*10d8f0*/  LDGSTS.E [R3+0x3900], desc[UR76][R20.64], P2 ;  /* 0x0390000014037fae */ /* 0x0003e400091a104c */
[----:B-1----:R-:W-:-:S02]  /*10d900*/  MOV R21, R169 ;  /* 0x000000a900157202 */ /* 0x002fc40000000f00 */
        /* <DEDUP_REMOVED lines=34> */
[----:B-1----:R-:W-:-:S03]  /*10db30*/  IMAD.MOV.U32 R21, RZ, RZ, R169 ;  /* 0x000000ffff157224 */ /* 0x002fc600078e00a9 */
        /* <DEDUP_REMOVED lines=29> */
[----:B--2---:R-:W-:-:S03]  /*10dd10*/  IMAD.MOV.U32 R20, RZ, RZ, R172 ;  /* 0x000000ffff147224 */ /* 0x004fc600078e00ac */
[----:B------:R-:W2:Y:S01]  /*10dd20*/  LDL R172, [R1+0x45f8] ;  /* 0x0045f80001ac7983 */ /* 0x000ea20000100800 */
[----:B------:R-:W-:-:S03]  /*10dd30*/  IMAD.MOV.U32 R21, RZ, RZ, R173 ;  /* 0x000000ffff157224 */ /* 0x000fc600078e00ad */
[----:B------:R-:W2:Y:S04]  /*10dd40*/  LDL R173, [R1+0x45f4] ;  /* 0x0045f40001ad7983 */ /* 0x000ea80000100800 */
[----:B------:R1:W-:Y:S02]  /*10dd50*/  LDGSTS.E [R3+0x7800], desc[UR76][R20.64], P3 ;  /* 0x0780000014037fae */ /* 0x0003e400099a104c */
[----:B-1----:R-:W-:Y:S01]  /*10dd60*/  MOV R20, R161 ;  /* 0x000000a100147202 */ /* 0x002fe20000000f00 */
[----:B------:R-:W-:Y:S01]  /*10dd70*/  IMAD.MOV.U32 R21, RZ, RZ, R164 ;  /* 0x000000ffff157224 */ /* 0x000fe200078e00a4 */
[----:B------:R-:W2:Y:S04]  /*10dd80*/  LDL R161, [R1+0x47e8] ;  /* 0x0047e80001a17983 */ /* 0x000ea80000100800 */
[----:B------:R1:W-:Y:S04]  /*10dd90*/  LDGSTS.E [R3+0x7880], desc[UR76][R20.64], P1 ;  /* 0x0788000014037fae */ /* 0x0003e800089a104c */
[----:B------:R-:W2:Y:S01]  /*10dda0*/  LDL R164, [R1+0x47e4] ;  /* 0x0047e40001a47983 */ /* 0x000ea20000100800 */
[----:B-1----:R-:W-:-:S03]  /*10ddb0*/  IMAD.MOV.U32 R20, RZ, RZ, R184 ;  /* 0x000000ffff147224 */ /* 0x002fc600078e00b8 */
        /* <DEDUP_REMOVED lines=115> */
[----:B---3--:R-:W-:Y:S01]  /*10e4f0*/  IMAD.MOV.U32 R20, RZ, RZ, R157 ;  /* 0x000000ffff147224 */ /* 0x008fe200078e009d */
[----:B------:R-:W-:-:S02]  /*10e500*/  MOV R21, R160 ;  /* 0x000000a000157202 */ /* 0x000fc40000000f00 */
[----:B------:R-:W3:Y:S04]  /*10e510*/  LDL.LU.64 R154, [R1+0x2100] ;  /* 0x00210000019a7983 */ /* 0x000ee80000300a00 */
[----:B------:R1:W-:Y:S04]  /*10e520*/  LDGSTS.E [R3+0xa900], desc[UR76][R20.64], P2 ;  /* 0x0a90000014037fae */ /* 0x0003e800091a104c */
[----:B------:R-:W3:Y:S04]  /*10e530*/  LDL.LU.64 R158, [R1+0x20f8] ;  /* 0x0020f800019e7983 */ /* 0x000ee80000300a00 */
[----:B------:R-:W3:Y:S01]  /*10e540*/  LDL.LU R200, [R1+0xb0] ;  /* 0x0000b00001c87983 */ /* 0x000ee20000300800 */
[----:B-1----:R-:W-:-:S03]  /*10e550*/  IMAD.MOV.U32 R20, RZ, RZ, R168 ;  /* 0x000000ffff147224 */ /* 0x002fc600078e00a8 */
[----:B------:R-:W3:Y:S01]  /*10e560*/  LDL.LU R213, [R1+0xb4] ;  /* 0x0000b40001d57983 */ /* 0x000ee20000300800 */
[----:B------:R-:W-:-:S05]  /*10e570*/  IMAD.MOV.U32 R21, RZ, RZ, R169 ;  /* 0x000000ffff157224 */ /* 0x000fca00078e00a9 */
[----:B------:R1:W-:Y:S02]  /*10e580*/  LDGSTS.E [R3+0xa980], desc[UR76][R20.64], P0 ;  /* 0x0a98000014037fae */ /* 0x0003e400081a104c */
[----:B-1----:R-:W-:Y:S01]  /*10e590*/  MOV R20, R180 ;  /* 0x000000b400147202 */ /* 0x002fe20000000f00 */
[----:B----4-:R-:W-:Y:S02]  /*10e5a0*/  IMAD.MOV.U32 R21, RZ, RZ, R181 ;  /* 0x000000ffff157224 */ /* 0x010fe400078e00b5 */
[----:B------:R-:W4:Y:S04]  /*10e5b0*/  LDL.LU R181, [R1+0x98] ;  /* 0x0000980001b57983 */ /* 0x000f280000300800 */
[----:B------:R1:W-:Y:S04]  /*10e5c0*/  LDGSTS.E [R3+0xb800], desc[UR76][R20.64], P3 ;  /* 0x0b80000014037fae */ /* 0x0003e800099a104c */
[----:B------:R-:W4:Y:S04]  /*10e5d0*/  LDL.LU R180, [R1+0x9c] ;  /* 0x00009c0001b47983 */ /* 0x000f280000300800 */
[----:B------:R-:W3:Y:S01]  /*10e5e0*/  LDL.LU R212, [R1+0xa0] ;  /* 0x0000a00001d47983 */ /* 0x000ee20000300800 */
[----:B-1----:R-:W-:Y:S01]  /*10e5f0*/  IMAD.MOV.U32 R20, RZ, RZ, R176 ;  /* 0x000000ffff147224 */ /* 0x002fe200078e00b0 */
[----:B------:R-:W-:-:S02]  /*10e600*/  MOV R21, R177 ;  /* 0x000000b100157202 */ /* 0x000fc40000000f00 */
[----:B------:R-:W3:Y:S04]  /*10e610*/  LDL.LU R209, [R1+0xa4] ;  /* 0x0000a40001d17983 */ /* 0x000ee80000300800 */
[----:B------:R2:W-:Y:S04]  /*10e620*/  LDGSTS.E [R3+0xb880], desc[UR76][R20.64], P1 ;  /* 0x0b88000014037fae */ /* 0x0005e800089a104c */
[----:B------:R-:W3:Y:S04]  /*10e630*/  LDL.LU R177, [R1+0xa8] ;  /* 0x0000a80001b17983 */ /* 0x000ee80000300800 */
[----:B------:R-:W3:Y:S01]  /*10e640*/  LDL.LU R176, [R1+0xac] ;  /* 0x0000ac0001b07983 */ /* 0x000ee20000300800 */
[----:B--2---:R-:W-:-:S03]  /*10e650*/  IMAD.MOV.U32 R20, RZ, RZ, R172 ;  /* 0x000000ffff147224 */ /* 0x004fc600078e00ac */
[----:B------:R-:W2:Y:S01]  /*10e660*/  LDL.LU R208, [R1+0x90] ;  /* 0x0000900001d07983 */ /* 0x000ea20000300800 */
[----:B------:R-:W-:-:S03]  /*10e670*/  IMAD.MOV.U32 R21, RZ, RZ, R173 ;  /* 0x000000ffff157224 */ /* 0x000fc600078e00ad */
[----:B------:R-:W2:Y:S04]  /*10e680*/  LDL.LU R205, [R1+0x94] ;  /* 0x0000940001cd7983 */ /* 0x000ea80000300800 */
[----:B------:R1:W-:Y:S04]  /*10e690*/  LDGSTS.E [R3+0xb900], desc[UR76][R20.64], P2 ;  /* 0x0b90000014037fae */ /* 0x0003e800091a104c */
[----:B------:R-:W2:Y:S04]  /*10e6a0*/  LDL.LU R173, [R1+0x78] ;  /* 0x0000780001ad7983 */ /* 0x000ea80000300800 */
[----:B------:R-:W2:Y:S01]  /*10e6b0*/  LDL.LU R172, [R1+0x7c] ;  /* 0x00007c0001ac7983 */ /* 0x000ea20000300800 */
[----:B-1----:R-:W-:Y:S01]  /*10e6c0*/  MOV R20, R184 ;  /* 0x000000b800147202 */ /* 0x002fe20000000f00 */
[----:B------:R-:W-:-:S02]  /*10e6d0*/  IMAD.MOV.U32 R21, RZ, RZ, R185 ;  /* 0x000000ffff157224 */ /* 0x000fc400078e00b9 */
[----:B------:R-:W2:Y:S04]  /*10e6e0*/  LDL.LU R204, [R1+0x80] ;  /* 0x0000800001cc7983 */ /* 0x000ea80000300800 */
[----:B------:R1:W-:Y:S04]  /*10e6f0*/  LDGSTS.E [R3+0xb980], desc[UR76][R20.64], P0 ;  /* 0x0b98000014037fae */ /* 0x0003e800081a104c */
[----:B------:R-:W2:Y:S04]  /*10e700*/  LDL.LU R217, [R1+0x84] ;  /* 0x0000840001d97983 */ /* 0x000ea80000300800 */
[----:B------:R-:W2:Y:S01]  /*10e710*/  LDL.LU R169, [R1+0x88] ;  /* 0x0000880001a97983 */ /* 0x000ea20000300800 */
[----:B-1----:R-:W-:-:S03]  /*10e720*/  IADD3 R20, P4, PT, R22, UR13, RZ ;  /* 0x0000000d16147c10 */ /* 0x002fc6000ff9e0ff */
[----:B------:R-:W2:Y:S01]  /*10e730*/  LDL.LU R168, [R1+0x8c] ;  /* 0x00008c0001a87983 */ /* 0x000ea20000300800 */
[----:B------:R-:W-:-:S03]  /*10e740*/  IADD3.X R21, PT, PT, R23, UR4, RZ, P4, !PT ;  /* 0x0000000417157c10 */ /* 0x000fc6000a7fe4ff */
[----:B------:R-:W2:Y:S01]  /*10e750*/  LDL.LU R216, [R1+0x70] ;  /* 0x0000700001d87983 */ /* 0x000ea20000300800 */
[----:B------:R-:W-:-:S03]  /*10e760*/  IADD3 R22, P4, PT, R24, UR13, RZ ;  /* 0x0000000d18167c10 */ /* 0x000fc6000ff9e0ff */
[----:B------:R-:W2:Y:S01]  /*10e770*/  LDL.LU R165, [R1+0x74] ;  /* 0x0000740001a57983 */ /* 0x000ea20000300800 */
[----:B------:R-:W-:Y:S02]  /*10e780*/  IADD3.X R23, PT, PT, R25, UR4, RZ, P4, !PT ;  /* 0x0000000419177c10 */ /* 0x000fe4000a7fe4ff */
[----:B------:R-:W-:Y:S01]  /*10e790*/  IADD3 R24, P4, PT, R26, UR13, RZ ;  /* 0x0000000d1a187c10 */ /* 0x000fe2000ff9e0ff */
[----:B------:R-:W2:Y:S03]  /*10e7a0*/  LDL.LU R164, [R1+0x38] ;  /* 0x0000380001a47983 */ /* 0x000ea60000300800 */
[----:B------:R-:W-:Y:S01]  /*10e7b0*/  IADD3.X R25, PT, PT, R27, UR4, RZ, P4, !PT ;  /* 0x000000041b197c10 */ /* 0x000fe2000a7fe4ff */
        /* <DEDUP_REMOVED lines=130> */
[----:B---3--:R-:W-:Y:S01]  /*10efe0*/  IMAD.MOV.U32 R182, RZ, RZ, R213 ;  /* 0x000000ffffb67224 */ /* 0x008fe200078e00d5 */
[----:B------:R-:W-:Y:S01]  /*10eff0*/  MOV R183, R200 ;  /* 0x000000c800b77202 */ /* 0x000fe20000000f00 */
[----:B------:R-:W-:Y:S01]  /*10f000*/  IMAD.MOV.U32 R178, RZ, RZ, R209 ;  /* 0x000000ffffb27224 */ /* 0x000fe200078e00d1 */
[----:B------:R-:W-:Y:S01]  /*10f010*/  IADD3.X R151, PT, PT, R153, UR4, RZ, P4, !PT ;  /* 0x0000000499977c10 */ /* 0x000fe2000a7fe4ff */
[----:B------:R-:W-:Y:S01]  /*10f020*/  IMAD.MOV.U32 R179, RZ, RZ, R212 ;  /* 0x000000ffffb37224 */ /* 0x000fe200078e00d4 */
[----:B------:R-:W-:Y:S01]  /*10f030*/  IADD3 R152, P4, PT, R154, UR13, RZ ;  /* 0x0000000d9a987c10 */ /* 0x000fe2000ff9e0ff */
[----:B--2---:R-:W-:Y:S01]  /*10f040*/  IMAD.MOV.U32 R175, RZ, RZ, R208 ;  /* 0x000000ffffaf7224 */ /* 0x004fe200078e00d0 */
[----:B------:R-:W-:Y:S01]  /*10f050*/  MOV R174, R205 ;  /* 0x000000cd00ae7202 */ /* 0x000fe20000000f00 */
[----:B------:R-:W-:Y:S01]  /*10f060*/  STL.64 [R1+0x1ab8], R182 ;  /* 0x001ab8b601007387 */ /* 0x000fe20000100a00 */
[----:B------:R-:W-:Y:S01]  /*10f070*/  IADD3.X R153, PT, PT, R155, UR4, RZ, P4, !PT ;  /* 0x000000049b997c10 */ /* 0x000fe2000a7fe4ff */
[----:B------:R-:W-:Y:S01]  /*10f080*/  IMAD.MOV.U32 R170, RZ, RZ, R217 ;  /* 0x000000ffffaa7224 */ /* 0x000fe200078e00d9 */
[----:B------:R-:W-:Y:S01]  /*10f090*/  MOV R171, R204 ;  /* 0x000000cc00ab7202 */ /* 0x000fe20000000f00 */
[----:B----4-:R-:W-:Y:S01]  /*10f0a0*/  STL.64 [R1+0x1ab0], R180 ;  /* 0x001ab0b401007387 */ /* 0x010fe20000100a00 */
        /* <DEDUP_REMOVED lines=9> */
[----:B------:R-:W-:-:S02]  /*10f140*/  IADD3.X R155, PT, PT, R159, UR4, RZ, P4, !PT ;  /* 0x000000049f9b7c10 */ /* 0x000fc4000a7fe4ff */
[----:B------:R-:W-:Y:S01]  /*10f150*/  STL.64 [R1+0x1ad8], R174 ;  /* 0x001ad8ae01007387 */ /* 0x000fe20000100a00 */
[----:B------:R-:W-:Y:S01]  /*10f160*/  IMAD.MOV.U32 R160, RZ, RZ, R184 ;  /* 0x000000ffffa07224 */ /* 0x000fe200078e00b8 */
[----:B------:R-:W-:Y:S01]  /*10f170*/  MOV R158, R20 ;  /* 0x00000014009e7202 */ /* 0x000fe20000000f00 */
[----:B------:R-:W-:Y:S01]  /*10f180*/  IMAD.MOV.U32 R161, RZ, RZ, R185 ;  /* 0x000000ffffa17224 */ /* 0x000fe200078e00b9 */
[----:B------:R2:W-:Y:S01]  /*10f190*/  STL.64 [R1+0x1ad0], R172 ;  /* 0x001ad0ac01007387 */ /* 0x0005e20000100a00 */
[----:B------:R-:W-:-:S03]  /*10f1a0*/  IMAD.MOV.U32 R159, RZ, RZ, R21 ;  /* 0x000000ffff9f7224 */ /* 0x000fc600078e0015 */
        /* <DEDUP_REMOVED lines=156> */
[----:B----4-:R-:W-:-:S03]  /*10fb70*/  IMAD.MOV.U32 R23, RZ, RZ, R177 ;  /* 0x000000ffff177224 */ /* 0x010fc600078e00b1 */
[----:B------:R-:W-:Y:S01]  /*10fb80*/  LDGSTS.E [R3+0x1c900], desc[UR76][R128.64], P2 ;  /* 0x1c90000080037fae */ /* 0x000fe200091a104c */
[----:B------:R-:W-:-:S03]  /*10fb90*/  MOV R22, R176 ;  /* 0x000000b000167202 */ /* 0x000fc60000000f00 */
[----:B------:R-:W-:Y:S01]  /*10fba0*/  LDGSTS.E [R3+0x1c980], desc[UR76][R130.64], P0 ;  /* 0x1c98000082037fae */ /* 0x000fe200081a104c */
[----:B------:R-:W-:-:S03]  /*10fbb0*/  LOP3.LUT R20, R156, 0x50, RZ, 0x3c, !PT ;  /* 0x000000509c147812 */ /* 0x000fc600078e3cff */
[----:B------:R-:W-:Y:S04]  /*10fbc0*/  LDGSTS.E [R3+0x1d800], desc[UR76][R132.64], P3 ;  /* 0x1d80000084037fae */ /* 0x000fe800099a104c */
[----:B------:R-:W-:Y:S04]  /*10fbd0*/  LDGSTS.E [R3+0x1d880], desc[UR76][R134.64], P1 ;  /* 0x1d88000086037fae */ /* 0x000fe800089a104c */
[----:B------:R-:W-:Y:S04]  /*10fbe0*/  LDGSTS.E [R3+0x1d900], desc[UR76][R136.64], P2 ;  /* 0x1d90000088037fae */ /* 0x000fe800091a104c */
[----:B------:R-:W4:Y:S04]  /*10fbf0*/  LDL R177, [R1+0x400c] ;  /* 0x00400c0001b17983 */ /* 0x000f280000100800 */
[----:B------:R-:W4:Y:S04]  /*10fc00*/  LDL R176, [R1+0x4010] ;  /* 0x0040100001b07983 */ /* 0x000f280000100800 */
[----:B------:R-:W-:Y:S01]  /*10fc10*/  LDGSTS.E [R3+0x1d980], desc[UR76][R138.64], P0 ;  /* 0x1d9800008a037fae */ /* 0x000fe200081a104c */
[----:B------:R-:W-:-:S03]  /*10fc20*/  VIADD R20, R20, UR10 ;  /* 0x0000000a14147c36 */ /* 0x000fc60008000000 */
        /* <DEDUP_REMOVED lines=80> */
[----:B---3--:R-:W-:-:S02]  /*110130*/  IMAD.MOV.U32 R22, RZ, RZ, R157 ;  /* 0x000000ffff167224 */ /* 0x008fc400078e009d */
[----:B------:R-:W-:Y:S01]  /*110140*/  IMAD.MOV.U32 R23, RZ, RZ, R160 ;  /* 0x000000ffff177224 */ /* 0x000fe200078e00a0 */
[----:B------:R-:W3:Y:S04]  /*110150*/  LDL R157, [R1+0x4310] ;  /* 0x00431000019d7983 */ /* 0x000ee80000100800 */
[----:B------:R-:W3:Y:S04]  /*110160*/  LDL R160, [R1+0x430c] ;  /* 0x00430c0001a07983 */ /* 0x000ee80000100800 */
[----:B------:R1:W-:Y:S02]  /*110170*/  LDGSTS.E [R20+0x3b00], desc[UR76][R22.64], P2 ;  /* 0x03b0000016147fae */ /* 0x0003e400091a104c */
[----:B-1----:R-:W-:-:S02]  /*110180*/  IMAD.MOV.U32 R23, RZ, RZ, R169 ;  /* 0x000000ffff177224 */ /* 0x002fc400078e00a9 */
        /* <DEDUP_REMOVED lines=34> */
[----:B-1----:R-:W-:Y:S01]  /*1103b0*/  IMAD.MOV.U32 R22, RZ, RZ, R168 ;  /* 0x000000ffff167224 */ /* 0x002fe200078e00a8 */
[----:B------:R-:W-:-:S02]  /*1103c0*/  MOV R23, R169 ;  /* 0x000000a900177202 */ /* 0x000fc40000000f00 */
[----:B------:R-:W3:Y:S04]  /*1103d0*/  LDL R168, [R1+0x4600] ;  /* 0x0046000001a87983 */ /* 0x000ee80000100800 */
[----:B------:R1:W-:Y:S04]  /*1103e0*/  LDGSTS.E [R20+0x5b00], desc[UR76][R22.64], P2 ;  /* 0x05b0000016147fae */ /* 0x0003e800091a104c */
[----:B------:R-:W3:Y:S01]  /*1103f0*/  LDL R169, [R1+0x45fc] ;  /* 0x0045fc0001a97983 */ /* 0x000ee20000100800 */
[----:B-1----:R-:W-:Y:S02]  /*110400*/  IMAD.MOV.U32 R22, RZ, RZ, R205 ;  /* 0x000000ffff167224 */ /* 0x002fe400078e00cd */
[----:B------:R-:W-:Y:S01]  /*110410*/  IMAD.MOV.U32 R23, RZ, RZ, R208 ;  /* 0x000000ffff177224 */ /* 0x000fe200078e00d0 */
[----:B------:R-:W3:Y:S04]  /*110420*/  LDL R205, [R1+0x4710] ;  /* 0x0047100001cd7983 */ /* 0x000ee80000100800 */
[----:B------:R1:W-:Y:S04]  /*110430*/  LDGSTS.E [R20+0x5b80], desc[UR76][R22.64], P0 ;  /* 0x05b8000016147fae */ /* 0x0003e800081a104c */
[----:B------:R-:W3:Y:S01]  /*110440*/  LDL R208, [R1+0x470c] ;  /* 0x00470c0001d07983 */ /* 0x000ee20000100800 */
[----:B-1----:R-:W-:-:S03]  /*110450*/  IMAD.MOV.U32 R23, RZ, RZ, R181 ;  /* 0x000000ffff177224 */ /* 0x002fc600078e00b5 */
        /* <DEDUP_REMOVED lines=34> */
[----:B---3--:R-:W-:Y:S02]  /*110680*/  IMAD.MOV.U32 R22, RZ, RZ, R157 ;  /* 0x000000ffff167224 */ /* 0x008fe400078e009d */
[----:B------:R-:W3:Y:S01]  /*110690*/  LDL R157, [R1+0x4810] ;  /* 0x00481000019d7983 */ /* 0x000ee20000100800 */
[----:B------:R-:W-:-:S03]  /*1106a0*/  MOV R23, R160 ;  /* 0x000000a000177202 */ /* 0x000fc60000000f00 */
        /* <DEDUP_REMOVED lines=89> */
[----:B-1----:R-:W-:Y:S01]  /*110c40*/  IMAD.MOV.U32 R22, RZ, RZ, R165 ;  /* 0x000000ffff167224 */ /* 0x002fe200078e00a5 */
[----:B------:R-:W-:-:S02]  /*110c50*/  MOV R23, R216 ;  /* 0x000000d800177202 */ /* 0x000fc40000000f00 */
        /* <DEDUP_REMOVED lines=12> */
[----:B---3--:R-:W-:Y:S01]  /*110d20*/  MOV R22, R157 ;  /* 0x0000009d00167202 */ /* 0x008fe20000000f00 */
[----:B------:R-:W-:-:S02]  /*110d30*/  IMAD.MOV.U32 R23, RZ, RZ, R160 ;  /* 0x000000ffff177224 */ /* 0x000fc400078e00a0 */
[----:B------:R-:W3:Y:S04]  /*110d40*/  LDL.LU.64 R140, [R1+0x1f20] ;  /* 0x001f2000018c7983 */ /* 0x000ee80000300a00 */
[----:B------:R1:W-:Y:S04]  /*110d50*/  LDGSTS.E [R20+0xab00], desc[UR76][R22.64], P2 ;  /* 0x0ab0000016147fae */ /* 0x0003e800091a104c */
[----:B------:R-:W3:Y:S04]  /*110d60*/  LDL.LU.64 R142, [R1+0x1f18] ;  /* 0x001f1800018e7983 */ /* 0x000ee80000300a00 */
[----:B------:R-:W3:Y:S01]  /*110d70*/  LDL.LU.64 R144, [R1+0x1f10] ;  /* 0x001f100001907983 */ /* 0x000ee20000300a00 */
[----:B-1----:R-:W-:Y:S01]  /*110d80*/  IMAD.MOV.U32 R22, RZ, RZ, R168 ;  /* 0x000000ffff167224 */ /* 0x002fe200078e00a8 */
[----:B------:R-:W-:-:S02]  /*110d90*/  MOV R23, R169 ;  /* 0x000000a900177202 */ /* 0x000fc40000000f00 */
[----:B------:R-:W3:Y:S04]  /*110da0*/  LDL.LU.64 R146, [R1+0x1f08] ;  /* 0x001f080001927983 */ /* 0x000ee80000300a00 */
[----:B------:R1:W-:Y:S04]  /*110db0*/  LDGSTS.E [R20+0xab80], desc[UR76][R22.64], P0 ;  /* 0x0ab8000016147fae */ /* 0x0003e800081a104c */
[----:B------:R-:W3:Y:S04]  /*110dc0*/  LDL.LU.64 R148, [R1+0x1f00] ;  /* 0x001f000001947983 */ /* 0x000ee80000300a00 */
[----:B------:R-:W3:Y:S01]  /*110dd0*/  LDL.LU.64 R150, [R1+0x1ef8] ;  /* 0x001ef80001967983 */ /* 0x000ee20000300a00 */
[----:B-1----:R-:W-:-:S03]  /*110de0*/  IMAD.MOV.U32 R22, RZ, RZ, R180 ;  /* 0x000000ffff167224 */ /* 0x002fc600078e00b4 */
[----:B------:R-:W3:Y:S01]  /*110df0*/  LDL.LU.64 R152, [R1+0x1ef0] ;  /* 0x001ef00001987983 */ /* 0x000ee20000300a00 */
[----:B------:R-:W-:-:S03]  /*110e00*/  IMAD.MOV.U32 R23, RZ, RZ, R181 ;  /* 0x000000ffff177224 */ /* 0x000fc600078e00b5 */
[----:B------:R-:W3:Y:S04]  /*110e10*/  LDL.LU.64 R154, [R1+0x1ee8] ;  /* 0x001ee800019a7983 */ /* 0x000ee80000300a00 */
[----:B------:R1:W-:Y:S04]  /*110e20*/  LDGSTS.E [R20+0xba00], desc[UR76][R22.64], P3 ;  /* 0x0ba0000016147fae */ /* 0x0003e800099a104c */
[----:B------:R-:W3:Y:S04]  /*110e30*/  LDL.LU.64 R158, [R1+0x1ee0] ;  /* 0x001ee000019e7983 */ /* 0x000ee80000300a00 */
[----:B------:R-:W3:Y:S01]  /*110e40*/  LDL.LU R200, [R1+0x110] ;  /* 0x0001100001c87983 */ /* 0x000ee20000300800 */
[----:B-1----:R-:W-:Y:S01]  /*110e50*/  MOV R22, R176 ;  /* 0x000000b000167202 */ /* 0x002fe20000000f00 */
[----:B----4-:R-:W-:-:S02]  /*110e60*/  IMAD.MOV.U32 R23, RZ, RZ, R177 ;  /* 0x000000ffff177224 */ /* 0x010fc400078e00b1 */
[----:B------:R-:W4:Y:S04]  /*110e70*/  LDL.LU R213, [R1+0x114] ;  /* 0x0001140001d57983 */ /* 0x000f280000300800 */
        /* <DEDUP_REMOVED lines=24> */
[----:B------:R-:W3:Y:S03]  /*111000*/  LDL.LU R169, [R1+0xe8] ;  /* 0x0000e80001a97983 */ /* 0x000ee60000300800 */
[----:B------:R-:W-:Y:S01]  /*111010*/  IADD3.X R27, PT, PT, R29, UR4, RZ, P4, !PT ;  /* 0x000000041d1b7c10 */ /* 0x000fe2000a7fe4ff */
        /* <DEDUP_REMOVED lines=12> */
[----:B------:R-:W3:Y:S04]  /*1110e0*/  LDL.LU R160, [R1+0xc0] ;  /* 0x0000c00001a07983 */ /* 0x000ee80000300800 */
[----:B------:R-:W3:Y:S01]  /*1110f0*/  LDL.LU R157, [R1+0xc4] ;  /* 0x0000c400019d7983 */ /* 0x000ee20000300800 */
[----:B------:R-:W-:-:S03]  /*111100*/  IADD3.X R35, PT, PT, R37, UR4, RZ, P4, !PT ;  /* 0x0000000425237c10 */ /* 0x000fc6000a7fe4ff */
[----:B------:R-:W3:Y:S01]  /*111110*/  LDL.LU R185, [R1+0xc8] ;  /* 0x0000c80001b97983 */ /* 0x000ee20000300800 */
[----:B------:R-:W-:-:S03]  /*111120*/  IADD3 R36, P4, PT, R38, UR13, RZ ;  /* 0x0000000d26247c10 */ /* 0x000fc6000ff9e0ff */
[----:B------:R-:W3:Y:S01]  /*111130*/  LDL.LU R184, [R1+0xcc] ;  /* 0x0000cc0001b87983 */ /* 0x000ee20000300800 */
        /* <DEDUP_REMOVED lines=115> */
[----:B----4-:R-:W-:Y:S01]  /*111870*/  MOV R182, R213 ;  /* 0x000000d500b67202 */ /* 0x010fe20000000f00 */
[----:B------:R-:W-:Y:S01]  /*111880*/  IMAD.MOV.U32 R178, RZ, RZ, R209 ;  /* 0x000000ffffb27224 */ /* 0x000fe200078e00d1 */
[----:B------:R-:W-:Y:S02]  /*111890*/  IADD3.X R151, PT, PT, R153, UR4, RZ, P4, !PT ;  /* 0x0000000499977c10 */ /* 0x000fe4000a7fe4ff */
[----:B------:R-:W-:Y:S02]  /*1118a0*/  IADD3 R152, P4, PT, R154, UR13, RZ ;  /* 0x0000000d9a987c10 */ /* 0x000fe4000ff9e0ff */
        /* <DEDUP_REMOVED lines=10> */
[----:B------:R-:W-:Y:S01]  /*111950*/  STL.64 [R1+0x1a48], R178 ;  /* 0x001a48b201007387 */ /* 0x000fe20000100a00 */
[----:B------:R-:W-:Y:S01]  /*111960*/  MOV R167, R216 ;  /* 0x000000d800a77202 */ /* 0x000fe20000000f00 */
[----:B------:R-:W-:-:S02]  /*111970*/  IMAD.MOV.U32 R165, RZ, RZ, R164 ;  /* 0x000000ffffa57224 */ /* 0x000fc400078e00a4 */
[----:B------:R1:W-:Y:S01]  /*111980*/  STL.64 [R1+0x1a40], R176 ;  /* 0x001a40b001007387 */ /* 0x0003e20000100a00 */
[----:B------:R-:W-:Y:S01]  /*111990*/  IMAD.MOV.U32 R164, RZ, RZ, R161 ;  /* 0x000000ffffa47224 */ /* 0x000fe200078e00a1 */
[----:B------:R-:W-:Y:S01]  /*1119a0*/  MOV R162, R157 ;  /* 0x0000009d00a27202 */ /* 0x000fe20000000f00 */
[----:B------:R-:W-:Y:S01]  /*1119b0*/  IMAD.MOV.U32 R163, RZ, RZ, R160 ;  /* 0x000000ffffa37224 */ /* 0x000fe200078e00a0 */
[----:B------:R-:W-:Y:S01]  /*1119c0*/  STL.64 [R1+0x1a78], R174 ;  /* 0x001a78ae01007387 */ /* 0x000fe20000100a00 */
[----:B------:R-:W-:Y:S01]  /*1119d0*/  IADD3.X R155, PT, PT, R159, UR4, RZ, P4, !PT ;  /* 0x000000049f9b7c10 */ /* 0x000fe2000a7fe4ff */
[----:B------:R-:W-:Y:S01]  /*1119e0*/  IMAD.MOV.U32 R160, RZ, RZ, R184 ;  /* 0x000000ffffa07224 */ /* 0x000fe200078e00b8 */
[----:B------:R-:W-:Y:S01]  /*1119f0*/  MOV R161, R185 ;  /* 0x000000b900a17202 */ /* 0x000fe20000000f00 */
[----:B------:R2:W-:Y:S01]  /*111a00*/  STL.64 [R1+0x1a70], R172 ;  /* 0x001a70ac01007387 */ /* 0x0005e20000100a00 */
[----:B------:R-:W-:Y:S02]  /*111a10*/  IMAD.MOV.U32 R158, RZ, RZ, R3 ;  /* 0x000000ffff9e7224 */ /* 0x000fe400078e0003 */
[----:B------:R-:W-:Y:S01]  /*111a20*/  IMAD.MOV.U32 R159, RZ, RZ, R21 ;  /* 0x000000ffff9f7224 */ /* 0x000fe200078e0015 */
        /* <DEDUP_REMOVED lines=168> */
[----:B------:R-:W-:Y:S04]  /*1124b0*/  LDGSTS.E [R20+0x1fa80], desc[UR76][R152.64], P1 ;  /* 0x1fa8000098147fae */ /* 0x000fe800089a104c */
[----:B------:R-:W-:Y:S01]  /*1124c0*/  LDGSTS.E [R20+0x1fb00], desc[UR76][R154.64], P2 ;  /* 0x1fb000009a147fae */ /* 0x000fe200091a104c */
[----:B------:R-:W-:-:S03]  /*1124d0*/  LOP3.LUT R3, R156, 0x60, RZ, 0x3c, !PT ;  /* 0x000000609c037812 */ /* 0x000fc600078e3cff */
[----:B------:R1:W-:Y:S04]  /*1124e0*/  LDGSTS.E [R20+0x1fb80], desc[UR76][R108.64], P0 ;  /* 0x1fb800006c147fae */ /* 0x0003e800081a104c */
[----:B------:R-:W4:Y:S01]  /*1124f0*/  LDL R177, [R1+0x402c] ;  /* 0x00402c0001b17983 */ /* 0x000f220000100800 */
[----:B------:R-:W-:-:S03]  /*112500*/  IADD3 R3, PT, PT, R3, UR10, RZ ;  /* 0x0000000a03037c10 */ /* 0x000fc6000fffe0ff */
[----:B------:R-:W4:Y:S01]  /*112510*/  LDL R204, [R1+0x4034] ;  /* 0x0040340001cc7983 */ /* 0x000f220000100800 */
[----:B-1----:R-:W-:-:S03]  /*112520*/  IMAD.MOV.U32 R20, RZ, RZ, R176 ;  /* 0x000000ffff147224 */ /* 0x002fc600078e00b0 */
        /* <DEDUP_REMOVED lines=62> */
[----:B-1----:R-:W-:-:S02]  /*112910*/  IMAD.MOV.U32 R20, RZ, RZ, R184 ;  /* 0x000000ffff147224 */ /* 0x002fc400078e00b8 */
        /* <DEDUP_REMOVED lines=9> */
[----:B---3--:R-:W-:Y:S01]  /*1129b0*/  IMAD.MOV.U32 R20, RZ, RZ, R157 ;  /* 0x000000ffff147224 */ /* 0x008fe200078e009d */
[----:B------:R-:W-:-:S02]  /*1129c0*/  MOV R21, R160 ;  /* 0x000000a000157202 */ /* 0x000fc40000000f00 */
[----:B------:R-:W3:Y:S04]  /*1129d0*/  LDL R157, [R1+0x4330] ;  /* 0x00433000019d7983 */ /* 0x000ee80000100800 */
[----:B------:R-:W3:Y:S04]  /*1129e0*/  LDL R160, [R1+0x432c] ;  /* 0x00432c0001a07983 */ /* 0x000ee80000100800 */
[----:B------:R1:W-:Y:S02]  /*1129f0*/  LDGSTS.E [R3+0x3d00], desc[UR76][R20.64], P2 ;  /* 0x03d0000014037fae */ /* 0x0003e400091a104c */
[----:B-1----:R-:W-:-:S02]  /*112a00*/  IMAD.MOV.U32 R21, RZ, RZ, R169 ;  /* 0x000000ffff157224 */ /* 0x002fc400078e00a9 */
        /* <DEDUP_REMOVED lines=69> */
[----:B-1----:R-:W-:Y:S01]  /*112e60*/  IMAD.MOV.U32 R20, RZ, RZ, R161 ;  /* 0x000000ffff147224 */ /* 0x002fe200078e00a1 */
[----:B------:R-:W-:Y:S01]  /*112e70*/  MOV R21, R164 ;  /* 0x000000a400157202 */ /* 0x000fe20000000f00 */
[----:B------:R-:W2:Y:S04]  /*112e80*/  LDL R161, [R1+0x4828] ;  /* 0x0048280001a17983 */ /* 0x000ea80000100800 */
[----:B------:R1:W-:Y:S04]  /*112e90*/  LDGSTS.E [R3+0x7c80], desc[UR76][R20.64], P1 ;  /* 0x07c8000014037fae */ /* 0x0003e800089a104c */
[----:B------:R-:W2:Y:S01]  /*112ea0*/  LDL R164, [R1+0x4824] ;  /* 0x0048240001a47983 */ /* 0x000ea20000100800 */
[----:B-1----:R-:W-:-:S03]  /*112eb0*/  IMAD.MOV.U32 R20, RZ, RZ, R184 ;  /* 0x000000ffff147224 */ /* 0x002fc600078e00b8 */
        /* <DEDUP_REMOVED lines=19> */
[----:B----4-:R-:W-:Y:S02]  /*112ff0*/  IMAD.MOV.U32 R21, RZ, RZ, R177 ;  /* 0x000000ffff157224 */ /* 0x010fe400078e00b1 */
        /* <DEDUP_REMOVED lines=40> */
[----:B---3--:R-:W-:Y:S02]  /*113280*/  IMAD.MOV.U32 R20, RZ, RZ, R157 ;  /* 0x000000ffff147224 */ /* 0x008fe400078e009d */
[----:B------:R-:W-:-:S05]  /*113290*/  IMAD.MOV.U32 R21, RZ, RZ, R160 ;  /* 0x000000ffff157224 */ /* 0x000fca00078e00a0 */
[----:B------:R1:W-:Y:S02]  /*1132a0*/  LDGSTS.E [R3+0xad00], desc[UR76][R20.64], P2 ;  /* 0x0ad0000014037fae */ /* 0x0003e400091a104c */
[----:B-1----:R-:W-:Y:S01]  /*1132b0*/  MOV R20, R168 ;  /* 0x000000a800147202 */ /* 0x002fe20000000f00 */
[----:B------:R-:W-:-:S05]  /*1132c0*/  IMAD.MOV.U32 R21, RZ, RZ, R169 ;  /* 0x000000ffff157224 */ /* 0x000fca00078e00a9 */
[----:B------:R1:W-:Y:S02]  /*1132d0*/  LDGSTS.E [R3+0xad80], desc[UR76][R20.64], P0 ;  /* 0x0ad8000014037fae */ /* 0x0003e400081a104c */
[----:B-1----:R-:W-:Y:S01]  /*1132e0*/  MOV R21, R181 ;  /* 0x000000b500157202 */ /* 0x002fe20000000f00 */
[----:B------:R-:W-:-:S05]  /*1132f0*/  IMAD.MOV.U32 R20, RZ, RZ, R180 ;  /* 0x000000ffff147224 */ /* 0x000fca00078e00b4 */
[----:B------:R4:W-:Y:S02]  /*113300*/  LDGSTS.E [R3+0xbc00], desc[UR76][R20.64], P3 ;  /* 0x0bc0000014037fae */ /* 0x0009e400099a104c */
[----:B----4-:R-:W-:Y:S02]  /*113310*/  IMAD.MOV.U32 R21, RZ, RZ, R177 ;  /* 0x000000ffff157224 */ /* 0x010fe400078e00b1 */
[----:B------:R-:W-:-:S05]  /*113320*/  IMAD.MOV.U32 R20, RZ, RZ, R176 ;  /* 0x000000ffff147224 */ /* 0x000fca00078e00b0 */
[----:B------:R2:W-:Y:S02]  /*113330*/  LDGSTS.E [R3+0xbc80], desc[UR76][R20.64], P1 ;  /* 0x0bc8000014037fae */ /* 0x0005e400089a104c */
[----:B--2---:R-:W-:Y:S01]  /*113340*/  MOV R20, R172 ;  /* 0x000000ac00147202 */ /* 0x004fe20000000f00 */
[----:B------:R-:W-:-:S05]  /*113350*/  IMAD.MOV.U32 R21, RZ, RZ, R173 ;  /* 0x000000ffff157224 */ /* 0x000fca00078e00ad */
[----:B------:R1:W-:Y:S02]  /*113360*/  LDGSTS.E [R3+0xbd00], desc[UR76][R20.64], P2 ;  /* 0x0bd0000014037fae */ /* 0x0003e400091a104c */
[----:B-1----:R-:W-:Y:S01]  /*113370*/  IMAD.MOV.U32 R20, RZ, RZ, R184 ;  /* 0x000000ffff147224 */ /* 0x002fe200078e00b8 */
[----:B------:R-:W-:Y:S02]  /*113380*/  MOV R21, R185 ;  /* 0x000000b900157202 */ /* 0x000fe40000000f00 */
[----:B------:R-:W-:-:S03]  /*113390*/  IADD3 R72, P4, PT, R42, UR13, RZ ;  /* 0x0000000d2a487c10 */ /* 0x000fc6000ff9e0ff */
[----:B------:R1:W-:Y:S01]  /*1133a0*/  LDGSTS.E [R3+0xbd80], desc[UR76][R20.64], P0 ;  /* 0x0bd8000014037fae */ /* 0x0003e200081a104c */
[----:B------:R-:W-:Y:S02]  /*1133b0*/  IADD3.X R73, PT, PT, R43, UR4, RZ, P4, !PT ;  /* 0x000000042b497c10 */ /* 0x000fe4000a7fe4ff */
[----:B------:R-:W-:Y:S01]  /*1133c0*/  IADD3 R74, P4, PT, R36, UR13, RZ ;  /* 0x0000000d244a7c10 */ /* 0x000fe2000ff9e0ff */
[----:B------:R-:W2:Y:S03]  /*1133d0*/  LDL.LU.64 R20, [R1+0x25b8] ;  /* 0x0025b80001147983 */ /* 0x000ea60000300a00 */
[----:B------:R-:W-:Y:S02]  /*1133e0*/  IADD3.X R75, PT, PT, R37, UR4, RZ, P4, !PT ;  /* 0x00000004254b7c10 */ /* 0x000fe4000a7fe4ff */
[----:B------:R-:W3:Y:S01]  /*1133f0*/  LDL.LU.64 R36, [R1+0x2530] ;  /* 0x0025300001247983 */ /* 0x000ee20000300a00 */
        /* <DEDUP_REMOVED lines=32> */
[----:B------:R-:W3:Y:S01]  /*113600*/  LDL.LU.64 R36, [R1+0x2278] ;  /* 0x0022780001247983 */ /* 0x000ee20000300a00 */
[----:B----4-:R-:W-:-:S04]  /*113610*/  IADD3 R98, P4, PT, R40, UR13, RZ ;  /* 0x0000000d28627c10 */ /* 0x010fc8000ff9e0ff */
        /* <DEDUP_REMOVED lines=15> */
[----:B------:R-:W-:-:S03]  /*113710*/  IADD3.X R109, PT, PT, R29, UR4, RZ, P4, !PT ;  /* 0x000000041d6d7c10 */ /* 0x000fc6000a7fe4ff */
        /* <DEDUP_REMOVED lines=42> */
[----:B--2---:R-:W-:-:S04]  /*1139c0*/  IADD3 R138, P4, PT, R20, UR13, RZ ;  /* 0x0000000d148a7c10 */ /* 0x004fc8000ff9e0ff */
[----:B------:R-:W-:Y:S02]  /*1139d0*/  IADD3.X R139, PT, PT, R21, UR4, RZ, P4, !PT ;  /* 0x00000004158b7c10 */ /* 0x000fe4000a7fe4ff */
[----:B---3--:R-:W-:Y:S01]  /*1139e0*/  IADD3 R140, P4, PT, R38, UR13, RZ ;  /* 0x0000000d268c7c10 */ /* 0x008fe2000ff9e0ff */
[----:B------:R-:W2:Y:S03]  /*1139f0*/  LDL.LU.64 R20, [R1+0x1d98] ;  /* 0x001d980001147983 */ /* 0x000ea60000300a00 */
[----:B------:R-:W-:Y:S02]  /*113a00*/  IADD3.X R141, PT, PT, R39, UR4, RZ, P4, !PT ;  /* 0x00000004278d7c10 */ /* 0x000fe4000a7fe4ff */
[----:B------:R-:W-:-:S04]  /*113a10*/  IADD3 R142, P4, PT, R36, UR13, RZ ;  /* 0x0000000d248e7c10 */ /* 0x000fc8000ff9e0ff */
[----:B------:R-:W-:Y:S02]  /*113a20*/  IADD3.X R143, PT, PT, R37, UR4, RZ, P4, !PT ;  /* 0x00000004258f7c10 */ /* 0x000fe4000a7fe4ff */
[----:B------:R-:W3:Y:S01]  /*113a30*/  LDL.LU.64 R36, [R1+0x1d90] ;  /* 0x001d900001247983 */ /* 0x000ee20000300a00 */
[----:B----4-:R-:W-:-:S04]  /*113a40*/  IADD3 R144, P4, PT, R22, UR13, RZ ;  /* 0x0000000d16907c10 */ /* 0x010fc8000ff9e0ff */
        /* <DEDUP_REMOVED lines=10> */
[----:B------:R-:W-:-:S03]  /*113af0*/  IADD3.X R151, PT, PT, R27, UR4, RZ, P4, !PT ;  /* 0x000000041b977c10 */ /* 0x000fc6000a7fe4ff */
[----:B------:R-:W4:Y:S04]  /*113b00*/  LDL.LU.64 R26, [R1+0x1d68] ;  /* 0x001d6800011a7983 */ /* 0x000f280000300a00 */
[----:B------:R-:W4:Y:S01]  /*113b10*/  LDL.LU.64 R50, [R1+0x1d60] ;  /* 0x001d600001327983 */ /* 0x000f220000300a00 */
        /* <DEDUP_REMOVED lines=10> */
[----:B------:R-:W4:Y:S04]  /*113bc0*/  LDL.LU.64 R32, [R1+0x1d38] ;  /* 0x001d380001207983 */ /* 0x000f280000300a00 */
[----:B------:R-:W4:Y:S04]  /*113bd0*/  LDL.LU.64 R44, [R1+0x1d30] ;  /* 0x001d3000012c7983 */ /* 0x000f280000300a00 */
[----:B------:R-:W4:Y:S04]  /*113be0*/  LDL.LU.64 R34, [R1+0x1d28] ;  /* 0x001d280001227983 */ /* 0x000f280000300a00 */
[----:B------:R-:W4:Y:S01]  /*113bf0*/  LDL.LU.64 R42, [R1+0x1d20] ;  /* 0x001d2000012a7983 */ /* 0x000f220000300a00 */
[----:B--2---:R-:W-:-:S04]  /*113c00*/  IADD3 R69, P4, PT, R20, UR13, RZ ;  /* 0x0000000d14457c10 */ /* 0x004fc8000ff9e0ff */
[----:B-1----:R-:W-:Y:S02]  /*113c10*/  IADD3.X R20, PT, PT, R21, UR4, RZ, P4, !PT ;  /* 0x0000000415147c10 */ /* 0x002fe4000a7fe4ff */
[----:B---3--:R-:W-:-:S04]  /*113c20*/  IADD3 R68, P4, PT, R36, UR13, RZ ;  /* 0x0000000d24447c10 */ /* 0x008fc8000ff9e0ff */
[----:B------:R-:W-:Y:S02]  /*113c30*/  IADD3.X R21, PT, PT, R37, UR4, RZ, P4, !PT ;  /* 0x0000000425157c10 */ /* 0x000fe4000a7fe4ff */
[----:B------:R-:W2:Y:S04]  /*113c40*/  LDL.LU.64 R36, [R1+0x1d18] ;  /* 0x001d180001247983 */ /* 0x000ea80000300a00 */
[----:B------:R-:W3:Y:S01]  /*113c50*/  LDL.LU.64 R40, [R1+0x1d10] ;  /* 0x001d100001287983 */ /* 0x000ee20000300a00 */
[----:B----4-:R-:W-:-:S03]  /*113c60*/  IADD3 R67, P4, PT, R22, UR13, RZ ;  /* 0x0000000d16437c10 */ /* 0x010fc6000ff9e0ff */
[----:B------:R-:W4:Y:S01]  /*113c70*/  LDL.LU.64 R38, [R1+0x1d08] ;  /* 0x001d080001267983 */ /* 0x000f220000300a00 */
        /* <DEDUP_REMOVED lines=30> */
[----:B---3--:R-:W-:-:S04]  /*113e60*/  IADD3 R52, P4, PT, R40, UR13, RZ ;  /* 0x0000000d28347c10 */ /* 0x008fc8000ff9e0ff */
[----:B------:R-:W-:Y:S02]  /*113e70*/  IADD3.X R37, PT, PT, R41, UR4, RZ, P4, !PT ;  /* 0x0000000429257c10 */ /* 0x000fe4000a7fe4ff */
[----:B------:R-:W2:Y:S04]  /*113e80*/  LDL.LU.64 R40, [R1+0x1cf8] ;  /* 0x001cf80001287983 */ /* 0x000ea80000300a00 */
[----:B------:R-:W3:Y:S04]  /*113e90*/  LDL.LU.64 R46, [R1+0x1cf0] ;  /* 0x001cf000012e7983 */ /* 0x000ee80000300a00 */
[----:B------:R-:W2:Y:S04]  /*113ea0*/  LDL.LU.64 R42, [R1+0x1ce8] ;  /* 0x001ce800012a7983 */ /* 0x000ea80000300a00 */
[----:B------:R-:W2:Y:S04]  /*113eb0*/  LDL.LU.64 R44, [R1+0x1ce0] ;  /* 0x001ce000012c7983 */ /* 0x000ea80000300a00 */
[----:B------:R-:W2:Y:S04]  /*113ec0*/  LDL.LU.64 R158, [R1+0x1cd8] ;  /* 0x001cd800019e7983 */ /* 0x000ea80000300a00 */
        /* <DEDUP_REMOVED lines=26> */
[----:B----4-:R-:W-:-:S04]  /*114070*/  IADD3 R51, P4, PT, R38, UR13, RZ ;  /* 0x0000000d26337c10 */ /* 0x010fc8000ff9e0ff */
[----:B------:R-:W-:Y:S02]  /*114080*/  IADD3.X R38, PT, PT, R39, UR4, RZ, P4, !PT ;  /* 0x0000000427267c10 */ /* 0x000fe4000a7fe4ff */
[----:B------:R-:W-:-:S04]  /*114090*/  IADD3 R50, P4, PT, R48, UR13, RZ ;  /* 0x0000000d30327c10 */ /* 0x000fc8000ff9e0ff */
[----:B------:R-:W-:Y:S01]  /*1140a0*/  IADD3.X R39, PT, PT, R49, UR4, RZ, P4, !PT ;  /* 0x0000000431277c10 */ /* 0x000fe2000a7fe4ff */
[----:B------:R-:W-:Y:S01]  /*1140b0*/  IMAD.MOV.U32 R203, RZ, RZ, R21 ;  /* 0x000000ffffcb7224 */ /* 0x000fe200078e0015 */
[----:B------:R-:W-:Y:S01]  /*1140c0*/  MOV R202, R68 ;  /* 0x0000004400ca7202 */ /* 0x000fe20000000f00 */
        /* <DEDUP_REMOVED lines=25> */
[----:B--2---:R-:W-:Y:S02]  /*114260*/  IMAD.MOV.U32 R231, RZ, RZ, R200 ;  /* 0x000000ffffe77224 */ /* 0x004fe400078e00c8 */
[----:B---3--:R-:W-:Y:S02]  /*114270*/  IMAD.MOV.U32 R230, RZ, RZ, R213 ;  /* 0x000000ffffe67224 */ /* 0x008fe400078e00d5 */
[----:B------:R-:W-:Y:S01]  /*114280*/  IMAD.MOV.U32 R229, RZ, RZ, R212 ;  /* 0x000000ffffe57224 */ /* 0x000fe200078e00d4 */
[----:B------:R-:W-:Y:S02]  /*114290*/  MOV R228, R209 ;  /* 0x000000d100e47202 */ /* 0x000fe40000000f00 */
[----:B------:R-:W-:Y:S01]  /*1142a0*/  STL.64 [R1+0x19f8], R230 ;  /* 0x0019f8e601007387 */ /* 0x000fe20000100a00 */
[----:B------:R-:W-:Y:S01]  /*1142b0*/  MOV R227, R208 ;  /* 0x000000d000e37202 */ /* 0x000fe20000000f00 */
[----:B------:R-:W-:-:S02]  /*1142c0*/  IMAD.MOV.U32 R226, RZ, RZ, R205 ;  /* 0x000000ffffe27224 */ /* 0x000fc400078e00cd */
[----:B------:R-:W-:Y:S01]  /*1142d0*/  STL.64 [R1+0x19f0], R228 ;  /* 0x0019f0e401007387 */ /* 0x000fe20000100a00 */
[----:B------:R-:W-:Y:S02]  /*1142e0*/  IMAD.MOV.U32 R225, RZ, RZ, R204 ;  /* 0x000000ffffe17224 */ /* 0x000fe400078e00cc */
[----:B------:R-:W-:Y:S01]  /*1142f0*/  IMAD.MOV.U32 R224, RZ, RZ, R217 ;  /* 0x000000ffffe07224 */ /* 0x000fe200078e00d9 */
[----:B------:R-:W-:Y:S01]  /*114300*/  STL.64 [R1+0x19e8], R226 ;  /* 0x0019e8e201007387 */ /* 0x000fe20000100a00 */
        /* <DEDUP_REMOVED lines=9> */
[----:B------:R-:W-:-:S03]  /*1143a0*/  IMAD.MOV.U32 R217, RZ, RZ, R169 ;  /* 0x000000ffffd97224 */ /* 0x000fc600078e00a9 */
[----:B------:R-:W-:Y:S01]  /*1143b0*/  LDGSTS.E [R3+0xcc00], desc[UR76][R230.64], P3 ;  /* 0x0cc00000e6037fae */ /* 0x000fe200099a104c */
[----:B------:R-:W-:-:S03]  /*1143c0*/  MOV R216, R168 ;  /* 0x000000a800d87202 */ /* 0x000fc60000000f00 */
[----:B------:R-:W-:Y:S01]  /*1143d0*/  STL.64 [R1+0x1a08], R218 ;  /* 0x001a08da01007387 */ /* 0x000fe20000100a00 */
[----:B------:R-:W-:Y:S01]  /*1143e0*/  MOV R215, R181 ;  /* 0x000000b500d77202 */ /* 0x000fe20000000f00 */
[----:B------:R-:W-:Y:S02]  /*1143f0*/  IMAD.MOV.U32 R214, RZ, RZ, R180 ;  /* 0x000000ffffd67224 */ /* 0x000fe400078e00b4 */
[----:B------:R-:W-:Y:S01]  /*114400*/  STL.64 [R1+0x1a00], R216 ;  /* 0x001a00d801007387 */ /* 0x000fe20000100a00 */
[----:B------:R-:W-:Y:S02]  /*114410*/  IMAD.MOV.U32 R213, RZ, RZ, R177 ;  /* 0x000000ffffd57224 */ /* 0x000fe400078e00b1 */
[----:B------:R-:W-:Y:S01]  /*114420*/  IMAD.MOV.U32 R212, RZ, RZ, R176 ;  /* 0x000000ffffd47224 */ /* 0x000fe200078e00b0 */
[----:B------:R-:W-:Y:S01]  /*114430*/  STL.64 [R1+0x1a38], R214 ;  /* 0x001a38d601007387 */ /* 0x000fe20000100a00 */
[----:B------:R-:W-:Y:S01]  /*114440*/  IMAD.MOV.U32 R211, RZ, RZ, R173 ;  /* 0x000000ffffd37224 */ /* 0x000fe200078e00ad */
[----:B------:R-:W-:-:S02]  /*114450*/  MOV R210, R172 ;  /* 0x000000ac00d27202 */ /* 0x000fc40000000f00 */
[----:B------:R-:W-:Y:S01]  /*114460*/  STL.64 [R1+0x1a30], R212 ;  /* 0x001a30d401007387 */ /* 0x000fe20000100a00 */
[----:B------:R-:W-:Y:S01]  /*114470*/  MOV R209, R185 ;  /* 0x000000b900d17202 */ /* 0x000fe20000000f00 */
[----:B------:R-:W-:Y:S02]  /*114480*/  IMAD.MOV.U32 R208, RZ, RZ, R184 ;  /* 0x000000ffffd07224 */ /* 0x000fe400078e00b8 */
        /* <DEDUP_REMOVED lines=48> */
[----:B------:R-:W-:Y:S01]  /*114790*/  LDGSTS.E [R3+0x12c00], desc[UR76][R96.64], P3 ;  /* 0x12c0000060037fae */ /* 0x000fe200099a104c */
[----:B------:R-:W-:-:S03]  /*1147a0*/  IADD3 R49, P4, PT, R40, UR13, RZ ;  /* 0x0000000d28317c10 */ /* 0x000fc6000ff9e0ff */
        /* <DEDUP_REMOVED lines=8> */
[----:B------:R-:W-:-:S03]  /*114830*/  IADD3.X R40, PT, PT, R41, UR4, RZ, P4, !PT ;  /* 0x0000000429287c10 */ /* 0x000fc6000a7fe4ff */
        /* <DEDUP_REMOVED lines=18> */
[----:B------:R-:W-:Y:S01]  /*114960*/  LDGSTS.E [R3+0x15c00], desc[UR76][R120.64], P3 ;  /* 0x15c0000078037fae */ /* 0x000fe200099a104c */
[----:B------:R-:W-:-:S03]  /*114970*/  IMAD.MOV.U32 R204, RZ, RZ, R69 ;  /* 0x000000ffffcc7224 */ /* 0x000fc600078e0045 */
[----:B------:R-:W-:Y:S01]  /*114980*/  STL.64 [R1+0x1ff8], R142 ;  /* 0x001ff88e01007387 */ /* 0x000fe20000100a00 */
[----:B------:R-:W-:-:S03]  /*114990*/  IMAD.MOV.U32 R205, RZ, RZ, R20 ;  /* 0x000000ffffcd7224 */ /* 0x000fc600078e0014 */
[----:B------:R-:W-:Y:S04]  /*1149a0*/  LDGSTS.E [R3+0x15c80], desc[UR76][R122.64], P1 ;  /* 0x15c800007a037fae */ /* 0x000fe800089a104c */
[----:B------:R-:W-:Y:S04]  /*1149b0*/  STL.64 [R1+0x1ed0], R144 ;  /* 0x001ed09001007387 */ /* 0x000fe80000100a00 */
[----:B------:R-:W-:Y:S01]  /*1149c0*/  LDGSTS.E [R3+0x15d00], desc[UR76][R124.64], P2 ;  /* 0x15d000007c037fae */ /* 0x000fe200091a104c */
[----:B------:R-:W-:-:S03]  /*1149d0*/  IADD3.X R42, PT, PT, R43, UR4, RZ, P4, !PT ;  /* 0x000000042b2a7c10 */ /* 0x000fc6000a7fe4ff */
[----:B------:R-:W-:Y:S01]  /*1149e0*/  STL.64 [R1+0x1ec8], R146 ;  /* 0x001ec89201007387 */ /* 0x000fe20000100a00 */
[----:B------:R-:W-:-:S03]  /*1149f0*/  IMAD.MOV.U32 R200, RZ, RZ, R67 ;  /* 0x000000ffffc87224 */ /* 0x000fc600078e0043 */
        /* <DEDUP_REMOVED lines=18> */
[----:B------:R-:W-:-:S03]  /*114b20*/  MOV R184, R59 ;  /* 0x0000003b00b87202 */ /* 0x000fc60000000f00 */
        /* <DEDUP_REMOVED lines=9> */
[----:B------:R-:W-:-:S03]  /*114bc0*/  IMAD.MOV.U32 R181, RZ, RZ, R32 ;  /* 0x000000ffffb57224 */ /* 0x000fc600078e0020 */
[----:B------:R-:W-:Y:S04]  /*114bd0*/  STL.64 [R1+0x1d70], R194 ;  /* 0x001d70c201007387 */ /* 0x000fe80000100a00 */
[----:B------:R-:W-:Y:S01]  /*114be0*/  LDGSTS.E [R3+0x18d00], desc[UR76][R148.64], P2 ;  /* 0x18d0000094037fae */ /* 0x000fe200091a104c */
[----:B------:R-:W-:-:S03]  /*114bf0*/  IMAD.MOV.U32 R168, RZ, RZ, R55 ;  /* 0x000000ffffa87224 */ /* 0x000fc600078e0037 */
[----:B------:R-:W-:Y:S01]  /*114c00*/  STL.64 [R1+0x1d68], R192 ;  /* 0x001d68c001007387 */ /* 0x000fe20000100a00 */
[----:B------:R-:W-:-:S03]  /*114c10*/  MOV R169, R34 ;  /* 0x0000002200a97202 */ /* 0x000fc60000000f00 */
[----:B------:R-:W-:Y:S01]  /*114c20*/  LDGSTS.E [R3+0x18d80], desc[UR76][R150.64], P0 ;  /* 0x18d8000096037fae */ /* 0x000fe200081a104c */
[----:B------:R-:W-:-:S03]  /*114c30*/  IMAD.MOV.U32 R176, RZ, RZ, R54 ;  /* 0x000000ffffb07224 */ /* 0x000fc600078e0036 */
[----:B------:R-:W-:Y:S01]  /*114c40*/  STL.64 [R1+0x1d60], R190 ;  /* 0x001d60be01007387 */ /* 0x000fe20000100a00 */
[----:B------:R-:W-:-:S03]  /*114c50*/  IMAD.MOV.U32 R177, RZ, RZ, R35 ;  /* 0x000000ffffb17224 */ /* 0x000fc600078e0023 */
[----:B------:R-:W-:Y:S01]  /*114c60*/  LDGSTS.E [R3+0x19c00], desc[UR76][R152.64], P3 ;  /* 0x19c0000098037fae */ /* 0x000fe200099a104c */
[----:B------:R-:W-:-:S03]  /*114c70*/  LOP3.LUT R45, R45, R44, RZ, 0x3c, !PT ;  /* 0x0000002c2d2d7212 */ /* 0x000fc600078e3cff */
[----:B------:R-:W-:Y:S04]  /*114c80*/  STL.64 [R1+0x1d58], R188 ;  /* 0x001d58bc01007387 */ /* 0x000fe80000100a00 */
[----:B------:R-:W-:Y:S01]  /*114c90*/  LDGSTS.E [R3+0x19c80], desc[UR76][R154.64], P1 ;  /* 0x19c800009a037fae */ /* 0x000fe200089a104c */
[----:B------:R-:W-:-:S03]  /*114ca0*/  IMAD.MOV.U32 R172, RZ, RZ, R52 ;  /* 0x000000ffffac7224 */ /* 0x000fc600078e0034 */
[----:B------:R-:W-:Y:S01]  /*114cb0*/  STL.64 [R1+0x1d50], R186 ;  /* 0x001d50ba01007387 */ /* 0x000fe20000100a00 */
[----:B------:R-:W-:-:S03]  /*114cc0*/  MOV R173, R37 ;  /* 0x0000002500ad7202 */ /* 0x000fc60000000f00 */
[----:B------:R-:W-:Y:S04]  /*114cd0*/  LDGSTS.E [R3+0x19d00], desc[UR76][R70.64], P2 ;  /* 0x19d0000046037fae */ /* 0x000fe800091a104c */
[----:B------:R-:W-:Y:S04]  /*114ce0*/  STL.64 [R1+0x1d48], R184 ;  /* 0x001d48b801007387 */ /* 0x000fe80000100a00 */
[----:B------:R-:W-:Y:S04]  /*114cf0*/  LDGSTS.E [R3+0x19d80], desc[UR76][R204.64], P0 ;  /* 0x19d80000cc037fae */ /* 0x000fe800081a104c */
[----:B------:R-:W-:Y:S04]  /*114d00*/  STL.64 [R1+0x1d40], R182 ;  /* 0x001d40b601007387 */ /* 0x000fe80000100a00 */
[----:B------:R-:W-:Y:S01]  /*114d10*/  LDGSTS.E [R3+0x1ac00], desc[UR76][R202.64], P3 ;  /* 0x1ac00000ca037fae */ /* 0x000fe200099a104c */
[----:B------:R-:W-:-:S03]  /*114d20*/  IMAD.MOV.U32 R164, RZ, RZ, R49 ;  /* 0x000000ffffa47224 */ /* 0x000fc600078e0031 */
[----:B------:R1:W-:Y:S01]  /*114d30*/  STL.64 [R1+0x1d38], R180 ;  /* 0x001d38b401007387 */ /* 0x0003e20000100a00 */
[----:B------:R-:W-:-:S03]  /*114d40*/  MOV R165, R40 ;  /* 0x0000002800a57202 */ /* 0x000fc60000000f00 */
[----:B------:R-:W-:Y:S01]  /*114d50*/  LDGSTS.E [R3+0x1ac80], desc[UR76][R200.64], P1 ;  /* 0x1ac80000c8037fae */ /* 0x000fe200089a104c */
[----:B------:R-:W-:-:S03]  /*114d60*/  LOP3.LUT R44, R45, R44, RZ, 0x3c, !PT ;  /* 0x0000002c2d2c7212 */ /* 0x000fc600078e3cff */
[----:B------:R-:W-:Y:S01]  /*114d70*/  STL.64 [R1+0x1d30], R178 ;  /* 0x001d30b201007387 */ /* 0x000fe20000100a00 */
[----:B------:R-:W-:-:S03]  /*114d80*/  IMAD.MOV.U32 R162, RZ, RZ, R48 ;  /* 0x000000ffffa27224 */ /* 0x000fc600078e0030 */
[----:B------:R-:W-:Y:S01]  /*114d90*/  LDGSTS.E [R3+0x1ad00], desc[UR76][R198.64], P2 ;  /* 0x1ad00000c6037fae */ /* 0x000fe200091a104c */
[----:B------:R-:W-:-:S03]  /*114da0*/  IMAD.MOV.U32 R163, RZ, RZ, R41 ;  /* 0x000000ffffa37224 */ /* 0x000fc600078e0029 */
[----:B------:R2:W-:Y:S01]  /*114db0*/  STL.64 [R1+0x1d28], R168 ;  /* 0x001d28a801007387 */ /* 0x0005e20000100a00 */
[----:B------:R-:W-:-:S03]  /*114dc0*/  MOV R160, R47 ;  /* 0x0000002f00a07202 */ /* 0x000fc60000000f00 */
[----:B------:R-:W-:Y:S01]  /*114dd0*/  LDGSTS.E [R3+0x1ad80], desc[UR76][R196.64], P0 ;  /* 0x1ad80000c4037fae */ /* 0x000fe200081a104c */
[----:B------:R-:W-:-:S03]  /*114de0*/  IMAD.MOV.U32 R161, RZ, RZ, R42 ;  /* 0x000000ffffa17224 */ /* 0x000fc600078e002a */
[----:B------:R3:W-:Y:S01]  /*114df0*/  STL.64 [R1+0x1d20], R176 ;  /* 0x001d20b001007387 */ /* 0x0007e20000100a00 */
[----:B------:R-:W-:-:S03]  /*114e00*/  IMAD.MOV.U32 R158, RZ, RZ, R46 ;  /* 0x000000ffff9e7224 */ /* 0x000fc600078e002e */
[----:B------:R-:W-:Y:S01]  /*114e10*/  LDGSTS.E [R3+0x1bc00], desc[UR76][R194.64], P3 ;  /* 0x1bc00000c2037fae */ /* 0x000fe200099a104c */
[----:B------:R-:W-:-:S03]  /*114e20*/  MOV R159, R43 ;  /* 0x0000002b009f7202 */ /* 0x000fc60000000f00 */
[----:B------:R-:W-:Y:S01]  /*114e30*/  STL.64 [R1+0x1d18], R174 ;  /* 0x001d18ae01007387 */ /* 0x000fe20000100a00 */
[----:B------:R-:W-:-:S03]  /*114e40*/  LOP3.LUT R45, R45, R44, RZ, 0x3c, !PT ;  /* 0x0000002c2d2d7212 */ /* 0x000fc600078e3cff */
[----:B------:R-:W-:Y:S04]  /*114e50*/  LDGSTS.E [R3+0x1bc80], desc[UR76][R192.64], P1 ;  /* 0x1bc80000c0037fae */ /* 0x000fe800089a104c */
[----:B------:R4:W-:Y:S04]  /*114e60*/  STL.64 [R1+0x1d10], R172 ;  /* 0x001d10ac01007387 */ /* 0x0009e80000100a00 */
[----:B------:R-:W-:Y:S04]  /*114e70*/  LDGSTS.E [R3+0x1bd00], desc[UR76][R190.64], P2 ;  /* 0x1bd00000be037fae */ /* 0x000fe800091a104c */
[----:B------:R-:W-:Y:S04]  /*114e80*/  STL.64 [R1+0x1d08], R170 ;  /* 0x001d08aa01007387 */ /* 0x000fe80000100a00 */
[----:B------:R-:W-:Y:S04]  /*114e90*/  LDGSTS.E [R3+0x1bd80], desc[UR76][R188.64], P0 ;  /* 0x1bd80000bc037fae */ /* 0x000fe800081a104c */
[----:B------:R-:W-:Y:S04]  /*114ea0*/  STL.64 [R1+0x1d00], R166 ;  /* 0x001d00a601007387 */ /* 0x000fe80000100a00 */
[----:B------:R-:W-:Y:S04]  /*114eb0*/  LDGSTS.E [R3+0x1cc00], desc[UR76][R186.64], P3 ;  /* 0x1cc00000ba037fae */ /* 0x000fe800099a104c */
[----:B------:R1:W-:Y:S04]  /*114ec0*/  STL.64 [R1+0x1cf8], R164 ;  /* 0x001cf8a401007387 */ /* 0x0003e80000100a00 */
        /* <DEDUP_REMOVED lines=9> */
[----:B-1----:R-:W4:Y:S04]  /*114f60*/  LDL R181, [R1+0x3e54] ;  /* 0x003e540001b57983 */ /* 0x002f280000100800 */
[----:B------:R-:W4:Y:S04]  /*114f70*/  LDL R180, [R1+0x3e58] ;  /* 0x003e580001b47983 */ /* 0x000f280000100800 */
[----:B--2---:R-:W2:Y:S04]  /*114f80*/  LDL R169, [R1+0x3e4c] ;  /* 0x003e4c0001a97983 */ /* 0x004ea80000100800 */
[----:B------:R-:W2:Y:S04]  /*114f90*/  LDL R168, [R1+0x3e50] ;  /* 0x003e500001a87983 */ /* 0x000ea80000100800 */
        /* <DEDUP_REMOVED lines=16> */
[----:B------:R-:W3:Y:S04]  /*1150a0*/  LDL R216, [R1+0x3f64] ;  /* 0x003f640001d87983 */ /* 0x000ee80000100800 */
[----:B----4-:R-:W4:Y:S04]  /*1150b0*/  LDL R173, [R1+0x404c] ;  /* 0x00404c0001ad7983 */ /* 0x010f280000100800 */
[----:B------:R-:W3:Y:S04]  /*1150c0*/  LDL R165, [R1+0x3f68] ;  /* 0x003f680001a57983 */ /* 0x000ee80000100800 */
[----:B------:R-:W3:Y:S04]  /*1150d0*/  LDL R172, [R1+0x4050] ;  /* 0x0040500001ac7983 */ /* 0x000ee80000100800 */
[----:B------:R-:W-:Y:S04]  /*1150e0*/  LDGSTS.E [R3+0x1fc00], desc[UR76][R162.64], P3 ;  /* 0x1fc00000a2037fae */ /* 0x000fe800099a104c */
[----:B------:R-:W-:Y:S04]  /*1150f0*/  LDGSTS.E [R3+0x1fc80], desc[UR76][R160.64], P1 ;  /* 0x1fc80000a0037fae */ /* 0x000fe800089a104c */
[----:B------:R-:W3:Y:S04]  /*115100*/  LDL R164, [R1+0x4054] ;  /* 0x0040540001a47983 */ /* 0x000ee80000100800 */
[----:B------:R-:W3:Y:S04]  /*115110*/  LDL R185, [R1+0x405c] ;  /* 0x00405c0001b97983 */ /* 0x000ee80000100800 */
[----:B------:R-:W3:Y:S04]  /*115120*/  LDL R161, [R1+0x4058] ;  /* 0x0040580001a17983 */ /* 0x000ee80000100800 */
[----:B------:R-:W3:Y:S04]  /*115130*/  LDL R184, [R1+0x4060] ;  /* 0x0040600001b87983 */ /* 0x000ee80000100800 */
[----:B------:R-:W3:Y:S04]  /*115140*/  LDL R160, [R1+0x4064] ;  /* 0x0040640001a07983 */ /* 0x000ee80000100800 */
[----:B------:R-:W3:Y:S01]  /*115150*/  LDL R157, [R1+0x4068] ;  /* 0x00406800019d7983 */ /* 0x000ee20000100800 */
[----:B------:R-:W-:-:S03]  /*115160*/  LOP3.LUT R156, R156, 0x70, RZ, 0x3c, !PT ;  /* 0x000000709c9c7812 */ /* 0x000fc600078e3cff */
[----:B------:R-:W-:Y:S01]  /*115170*/  LDGSTS.E [R3+0x1fd00], desc[UR76][R158.64], P2 ;  /* 0x1fd000009e037fae */ /* 0x000fe200091a104c */
[----:B------:R-:W-:-:S03]  /*115180*/  IADD3 R72, PT, PT, R156, UR10, RZ ;  /* 0x0000000a9c487c10 */ /* 0x000fc6000fffe0ff */
[----:B------:R-:W-:Y:S01]  /*115190*/  LDGSTS.E [R3+0x1fd80], desc[UR76][R44.64], P0 ;  /* 0x1fd800002c037fae */ /* 0x000fe200081a104c */
        /* <DEDUP_REMOVED lines=30> */
[----:B---3--:R-:W-:Y:S02]  /*115380*/  IMAD.MOV.U32 R20, RZ, RZ, R176 ;  /* 0x000000ffff147224 */ /* 0x008fe400078e00b0 */
[----:B------:R-:W-:Y:S01]  /*115390*/  IMAD.MOV.U32 R21, RZ, RZ, R177 ;  /* 0x000000ffff157224 */ /* 0x000fe200078e00b1 */
[----:B------:R-:W3:Y:S04]  /*1153a0*/  LDL R176, [R1+0x4160] ;  /* 0x0041600001b07983 */ /* 0x000ee80000100800 */
        /* <DEDUP_REMOVED lines=8> */
[----:B----4-:R-:W-:-:S02]  /*115430*/  MOV R21, R173 ;  /* 0x000000ad00157202 */ /* 0x010fc40000000f00 */
[----:B------:R-:W4:Y:S04]  /*115440*/  LDL R172, [R1+0x4168] ;  /* 0x0041680001ac7983 */ /* 0x000f280000100800 */
[----:B------:R-:W4:Y:S04]  /*115450*/  LDL R173, [R1+0x4164] ;  /* 0x0041640001ad7983 */ /* 0x000f280000100800 */
[----:B------:R1:W-:Y:S02]  /*115460*/  LDGSTS.E [R72+0x2e00], desc[UR76][R20.64], P3 ;  /* 0x02e0000014487fae */ /* 0x0003e400099a104c */
[----:B-1----:R-:W-:-:S02]  /*115470*/  IMAD.MOV.U32 R20, RZ, RZ, R161 ;  /* 0x000000ffff147224 */ /* 0x002fc400078e00a1 */
[----:B------:R-:W-:Y:S01]  /*115480*/  IMAD.MOV.U32 R21, RZ, RZ, R164 ;  /* 0x000000ffff157224 */ /* 0x000fe200078e00a4 */
[----:B------:R-:W4:Y:S04]  /*115490*/  LDL R161, [R1+0x4448] ;  /* 0x0044480001a17983 */ /* 0x000f280000100800 */
[----:B------:R1:W-:Y:S04]  /*1154a0*/  LDGSTS.E [R72+0x2e80], desc[UR76][R20.64], P1 ;  /* 0x02e8000014487fae */ /* 0x0003e800089a104c */
[----:B------:R-:W4:Y:S01]  /*1154b0*/  LDL R164, [R1+0x4444] ;  /* 0x0044440001a47983 */ /* 0x000f220000100800 */
[----:B-1----:R-:W-:Y:S01]  /*1154c0*/  MOV R20, R184 ;  /* 0x000000b800147202 */ /* 0x002fe20000000f00 */
[----:B------:R-:W-:-:S02]  /*1154d0*/  IMAD.MOV.U32 R21, RZ, RZ, R185 ;  /* 0x000000ffff157224 */ /* 0x000fc400078e00b9 */
        /* <DEDUP_REMOVED lines=23> */
[----:B----4-:R-:W-:Y:S02]  /*115650*/  IMAD.MOV.U32 R20, RZ, RZ, R172 ;  /* 0x000000ffff147224 */ /* 0x010fe400078e00ac */
        /* <DEDUP_REMOVED lines=47> */
[----:B------:R1:W-:Y:S04]  /*115950*/  LDGSTS.E [R72+0x6e00], desc[UR76][R20.64], P3 ;  /* 0x06e0000014487fae */ /* 0x0003e800099a104c */
[----:B------:R-:W3:Y:S01]  /*115960*/  LDL R177, [R1+0x4554] ;  /* 0x0045540001b17983 */ /* 0x000ee20000100800 */
[----:B-1----:R-:W-:Y:S01]  /*115970*/  MOV R20, R161 ;  /* 0x000000a100147202 */ /* 0x002fe20000000f00 */
[----:B------:R-:W-:-:S02]  /*115980*/  IMAD.MOV.U32 R21, RZ, RZ, R164 ;  /* 0x000000ffff157224 */ /* 0x000fc400078e00a4 */
        /* <DEDUP_REMOVED lines=18> */
[----:B--2---:R-:W-:-:S02]  /*115ab0*/  MOV R21, R169 ;  /* 0x000000a900157202 */ /* 0x004fc40000000f00 */
[----:B------:R-:W2:Y:S01]  /*115ac0*/  LDL R169, [R1+0x4844] ;  /* 0x0048440001a97983 */ /* 0x000ea20000100800 */
[----:B------:R-:W-:-:S03]  /*115ad0*/  IMAD.MOV.U32 R20, RZ, RZ, R168 ;  /* 0x000000ffff147224 */ /* 0x000fc600078e00a8 */
        /* <DEDUP_REMOVED lines=32> */
[----:B------:R-:W-:-:S02]  /*115ce0*/  MOV R21, R212 ;  /* 0x000000d400157202 */ /* 0x000fc40000000f00 */
[----:B------:R-:W4:Y:S04]  /*115cf0*/  LDL.LU.64 R32, [R1+0x2640] ;  /* 0x0026400001207983 */ /* 0x000f280000300a00 */
[----:B------:R1:W-:Y:S04]  /*115d00*/  LDGSTS.E [R72+0x8f80], desc[UR76][R20.64], P0 ;  /* 0x08f8000014487fae */ /* 0x0003e800081a104c */
[----:B------:R-:W4:Y:S04]  /*115d10*/  LDL.LU.64 R34, [R1+0x2638] ;  /* 0x0026380001227983 */ /* 0x000f280000300a00 */
[----:B------:R-:W4:Y:S01]  /*115d20*/  LDL.LU.64 R36, [R1+0x25b0] ;  /* 0x0025b00001247983 */ /* 0x000f220000300a00 */
[----:B-1----:R-:W-:-:S03]  /*115d30*/  IMAD.MOV.U32 R20, RZ, RZ, R205 ;  /* 0x000000ffff147224 */ /* 0x002fc600078e00cd */
[----:B------:R-:W4:Y:S01]  /*115d40*/  LDL.LU.64 R38, [R1+0x25a8] ;  /* 0x0025a80001267983 */ /* 0x000f220000300a00 */
[----:B------:R-:W-:-:S03]  /*115d50*/  IMAD.MOV.U32 R21, RZ, RZ, R208 ;  /* 0x000000ffff157224 */ /* 0x000fc600078e00d0 */
[----:B------:R-:W4:Y:S04]  /*115d60*/  LDL.LU.64 R40, [R1+0x25a0] ;  /* 0x0025a00001287983 */ /* 0x000f280000300a00 */
        /* <DEDUP_REMOVED lines=19> */
[----:B---3--:R-:W-:Y:S01]  /*115ea0*/  MOV R20, R176 ;  /* 0x000000b000147202 */ /* 0x008fe20000000f00 */
[----:B------:R-:W-:-:S05]  /*115eb0*/  IMAD.MOV.U32 R21, RZ, RZ, R177 ;  /* 0x000000ffff157224 */ /* 0x000fca00078e00b1 */
[----:B------:R4:W-:Y:S02]  /*115ec0*/  LDGSTS.E [R72+0xaf80], desc[UR76][R20.64], P0 ;  /* 0x0af8000014487fae */ /* 0x0009e400081a104c */
[----:B----4-:R-:W-:Y:S01]  /*115ed0*/  IMAD.MOV.U32 R20, RZ, RZ, R172 ;  /* 0x000000ffff147224 */ /* 0x010fe200078e00ac */
[----:B------:R-:W-:-:S05]  /*115ee0*/  MOV R21, R173 ;  /* 0x000000ad00157202 */ /* 0x000fca0000000f00 */
[----:B------:R1:W-:Y:S02]  /*115ef0*/  LDGSTS.E [R72+0xbe00], desc[UR76][R20.64], P3 ;  /* 0x0be0000014487fae */ /* 0x0003e400099a104c */
[----:B-1----:R-:W-:Y:S02]  /*115f00*/  IMAD.MOV.U32 R20, RZ, RZ, R184 ;  /* 0x000000ffff147224 */ /* 0x002fe400078e00b8 */
[----:B------:R-:W-:-:S05]  /*115f10*/  IMAD.MOV.U32 R21, RZ, RZ, R185 ;  /* 0x000000ffff157224 */ /* 0x000fca00078e00b9 */
[----:B------:R1:W-:Y:S01]  /*115f20*/  LDGSTS.E [R72+0xbe80], desc[UR76][R20.64], P1 ;  /* 0x0be8000014487fae */ /* 0x0003e200089a104c */
[----:B------:R-:W-:Y:S02]  /*115f30*/  IADD3 R3, P4, PT, R42, UR13, RZ ;  /* 0x0000000d2a037c10 */ /* 0x000fe4000ff9e0ff */
[----:B-1----:R-:W-:Y:S01]  /*115f40*/  MOV R20, R238 ;  /* 0x000000ee00147202 */ /* 0x002fe20000000f00 */
[----:B------:R-:W-:-:S05]  /*115f50*/  IMAD.MOV.U32 R21, RZ, RZ, R239 ;  /* 0x000000ffff157224 */ /* 0x000fca00078e00ef */
[----:B------:R1:W-:Y:S02]  /*115f60*/  LDGSTS.E [R72+0xbf00], desc[UR76][R20.64], P2 ;  /* 0x0bf0000014487fae */ /* 0x0003e400091a104c */
[----:B-1----:R-:W-:Y:S01]  /*115f70*/  IMAD.MOV.U32 R20, RZ, RZ, R236 ;  /* 0x000000ffff147224 */ /* 0x002fe200078e00ec */
[----:B------:R-:W-:-:S05]  /*115f80*/  MOV R21, R237 ;  /* 0x000000ed00157202 */ /* 0x000fca0000000f00 */
[----:B------:R1:W-:Y:S02]  /*115f90*/  LDGSTS.E [R72+0xbf80], desc[UR76][R20.64], P0 ;  /* 0x0bf8000014487fae */ /* 0x0003e400081a104c */
[----:B-1----:R-:W-:Y:S02]  /*115fa0*/  IADD3.X R20, PT, PT, R43, UR4, RZ, P4, !PT ;  /* 0x000000042b147c10 */ /* 0x002fe4000a7fe4ff */
[----:B------:R-:W2:Y:S04]  /*115fb0*/  LDL.LU.64 R42, [R1+0x2598] ;  /* 0x00259800012a7983 */ /* 0x000ea80000300a00 */
[----:B------:R-:W3:Y:S04]  /*115fc0*/  LDL.LU.64 R44, [R1+0x2370] ;  /* 0x00237000012c7983 */ /* 0x000ee80000300a00 */
[----:B------:R-:W4:Y:S04]  /*115fd0*/  LDL.LU.64 R46, [R1+0x2368] ;  /* 0x00236800012e7983 */ /* 0x000f280000300a00 */
        /* <DEDUP_REMOVED lines=14> */
[----:B------:R-:W3:Y:S04]  /*1160c0*/  LDL.LU.64 R78, [R1+0x2050] ;  /* 0x00205000014e7983 */ /* 0x000ee80000300a00 */
        /* <DEDUP_REMOVED lines=50> */
[----:B------:R-:W-:-:S03]  /*1163f0*/  IADD3 R21, P4, PT, R22, UR13, RZ ;  /* 0x0000000d16157c10 */ /* 0x000fc6000ff9e0ff */
[----:B------:R-:W4:Y:S04]  /*116400*/  LDL.LU R168, [R1+0x1ac] ;  /* 0x0001ac0001a87983 */ /* 0x000f280000300800 */
[----:B------:R-:W4:Y:S04]  /*116410*/  LDL.LU R181, [R1+0x1b0] ;  /* 0x0001b00001b57983 */ /* 0x000f280000300800 */
[----:B------:R-:W4:Y:S04]  /*116420*/  LDL.LU R180, [R1+0x1b4] ;  /* 0x0001b40001b47983 */ /* 0x000f280000300800 */
[----:B------:R-:W4:Y:S01]  /*116430*/  LDL.LU R177, [R1+0x1b8] ;  /* 0x0001b80001b17983 */ /* 0x000f220000300800 */
[----:B------:R-:W-:-:S03]  /*116440*/  IADD3.X R22, PT, PT, R23, UR4, RZ, P4, !PT ;  /* 0x0000000417167c10 */ /* 0x000fc6000a7fe4ff */
        /* <DEDUP_REMOVED lines=11> */
[----:B------:R-:W4:Y:S01]  /*116500*/  LDL.LU R239, [R1+0x18c] ;  /* 0x00018c0001ef7983 */ /* 0x000f220000300800 */
        /* <DEDUP_REMOVED lines=19> */
[----:B----4-:R-:W-:-:S04]  /*116640*/  IADD3 R45, P4, PT, R46, UR13, RZ ;  /* 0x0000000d2e2d7c10 */ /* 0x010fc8000ff9e0ff */
        /* <DEDUP_REMOVED lines=95> */
[----:B------:R-:W-:Y:S01]  /*116c40*/  MOV R230, R217 ;  /* 0x000000d900e67202 */ /* 0x000fe20000000f00 */
[----:B------:R-:W-:Y:S01]  /*116c50*/  IMAD.MOV.U32 R233, RZ, RZ, R208 ;  /* 0x000000ffffe97224 */ /* 0x000fe200078e00d0 */
        /* <DEDUP_REMOVED lines=8> */
[----:B------:R-:W-:Y:S01]  /*116ce0*/  MOV R223, R169 ;  /* 0x000000a900df7202 */ /* 0x000fe20000000f00 */
[----:B------:R-:W-:Y:S01]  /*116cf0*/  IMAD.MOV.U32 R225, RZ, RZ, R160 ;  /* 0x000000ffffe17224 */ /* 0x000fe200078e00a0 */
[----:B------:R1:W-:Y:S01]  /*116d00*/  LDGSTS.E [R72+0xce00], desc[UR76][R232.64], P3 ;  /* 0x0ce00000e8487fae */ /* 0x0003e200099a104c */
[----:B------:R-:W-:Y:S01]  /*116d10*/  IMAD.MOV.U32 R222, RZ, RZ, R168 ;  /* 0x000000ffffde7224 */ /* 0x000fe200078e00a8 */
[----:B------:R-:W-:Y:S01]  /*116d20*/  IADD3.X R143, PT, PT, R145, UR4, RZ, P4, !PT ;  /* 0x00000004918f7c10 */ /* 0x000fe2000a7fe4ff */
[----:B------:R-:W-:Y:S01]  /*116d30*/  IMAD.MOV.U32 R220, RZ, RZ, R180 ;  /* 0x000000ffffdc7224 */ /* 0x000fe200078e00b4 */
[----:B------:R1:W-:Y:S01]  /*116d40*/  STL.64 [R1+0x1980], R232 ;  /* 0x001980e801007387 */ /* 0x0003e20000100a00 */
[----:B------:R-:W-:Y:S01]  /*116d50*/  IMAD.MOV.U32 R221, RZ, RZ, R181 ;  /* 0x000000ffffdd7224 */ /* 0x000fe200078e00b5 */
[----:B------:R-:W-:Y:S01]  /*116d60*/  IADD3 R144, P4, PT, R146, UR13, RZ ;  /* 0x0000000d92907c10 */ /* 0x000fe2000ff9e0ff */
[----:B------:R-:W-:Y:S01]  /*116d70*/  IMAD.MOV.U32 R219, RZ, RZ, R177 ;  /* 0x000000ffffdb7224 */ /* 0x000fe200078e00b1 */
[----:B------:R1:W-:Y:S01]  /*116d80*/  LDGSTS.E [R72+0xce80], desc[UR76][R230.64], P1 ;  /* 0x0ce80000e6487fae */ /* 0x0003e200089a104c */
[----:B------:R-:W-:Y:S01]  /*116d90*/  MOV R218, R176 ;  /* 0x000000b000da7202 */ /* 0x000fe20000000f00 */
[----:B------:R-:W-:Y:S01]  /*116da0*/  IMAD.MOV.U32 R216, RZ, RZ, R172 ;  /* 0x000000ffffd87224 */ /* 0x000fe200078e00ac */
[----:B------:R-:W-:Y:S01]  /*116db0*/  MOV R217, R173 ;  /* 0x000000ad00d97202 */ /* 0x000fe20000000f00 */
[----:B------:R1:W-:Y:S01]  /*116dc0*/  STL.64 [R1+0x1998], R230 ;  /* 0x001998e601007387 */ /* 0x0003e20000100a00 */
[----:B------:R-:W-:-:S03]  /*116dd0*/  IMAD.MOV.U32 R214, RZ, RZ, R184 ;  /* 0x000000ffffd67224 */ /* 0x000fc600078e00b8 */
[----:B------:R1:W-:Y:S01]  /*116de0*/  LDGSTS.E [R72+0xcf00], desc[UR76][R228.64], P2 ;  /* 0x0cf00000e4487fae */ /* 0x0003e200091a104c */
[----:B------:R-:W-:Y:S01]  /*116df0*/  IMAD.MOV.U32 R215, RZ, RZ, R185 ;  /* 0x000000ffffd77224 */ /* 0x000fe200078e00b9 */
[----:B------:R-:W-:Y:S02]  /*116e00*/  MOV R212, R237 ;  /* 0x000000ed00d47202 */ /* 0x000fe40000000f00 */
[----:B------:R1:W-:Y:S01]  /*116e10*/  STL.64 [R1+0x1990], R228 ;  /* 0x001990e401007387 */ /* 0x0003e20000100a00 */
[----:B------:R-:W-:-:S03]  /*116e20*/  IMAD.MOV.U32 R213, RZ, RZ, R236 ;  /* 0x000000ffffd57224 */ /* 0x000fc600078e00ec */
[----:B------:R1:W-:Y:S01]  /*116e30*/  LDGSTS.E [R72+0xcf80], desc[UR76][R226.64], P0 ;  /* 0x0cf80000e2487fae */ /* 0x0003e200081a104c */
[----:B------:R-:W-:Y:S01]  /*116e40*/  IADD3.X R145, PT, PT, R147, UR4, RZ, P4, !PT ;  /* 0x0000000493917c10 */ /* 0x000fe2000a7fe4ff */
[----:B------:R-:W-:Y:S02]  /*116e50*/  IMAD.MOV.U32 R210, RZ, RZ, R239 ;  /* 0x000000ffffd27224 */ /* 0x000fe400078e00ef */
[----:B------:R1:W-:Y:S01]  /*116e60*/  STL.64 [R1+0x1988], R226 ;  /* 0x001988e201007387 */ /* 0x0003e20000100a00 */
[----:B------:R-:W-:-:S03]  /*116e70*/  MOV R211, R238 ;  /* 0x000000ee00d37202 */ /* 0x000fc60000000f00 */
[----:B------:R1:W-:Y:S01]  /*116e80*/  LDGSTS.E [R72+0xde00], desc[UR76][R224.64], P3 ;  /* 0x0de00000e0487fae */ /* 0x0003e200099a104c */
[----:B------:R-:W-:Y:S01]  /*116e90*/  IADD3 R146, P4, PT, R148, UR13, RZ ;  /* 0x0000000d94927c10 */ /* 0x000fe2000ff9e0ff */
[----:B------:R-:W-:Y:S02]  /*116ea0*/  IMAD.MOV.U32 R208, RZ, RZ, R3 ;  /* 0x000000ffffd07224 */ /* 0x000fe400078e0003 */
[----:B------:R1:W-:Y:S01]  /*116eb0*/  STL.64 [R1+0x19a0], R224 ;  /* 0x0019a0e001007387 */ /* 0x0003e20000100a00 */
[----:B------:R-:W-:-:S03]  /*116ec0*/  IMAD.MOV.U32 R209, RZ, RZ, R20 ;  /* 0x000000ffffd17224 */ /* 0x000fc600078e0014 */
[----:B------:R1:W-:Y:S01]  /*116ed0*/  LDGSTS.E [R72+0xde80], desc[UR76][R222.64], P1 ;  /* 0x0de80000de487fae */ /* 0x0003e200089a104c */
[----:B------:R-:W-:Y:S01]  /*116ee0*/  MOV R206, R21 ;  /* 0x0000001500ce7202 */ /* 0x000fe20000000f00 */
[----:B------:R-:W-:Y:S02]  /*116ef0*/  IMAD.MOV.U32 R207, RZ, RZ, R22 ;  /* 0x000000ffffcf7224 */ /* 0x000fe400078e0016 */
[----:B------:R1:W-:Y:S01]  /*116f00*/  STL.64 [R1+0x19b8], R222 ;  /* 0x0019b8de01007387 */ /* 0x0003e20000100a00 */
[----:B------:R-:W-:-:S03]  /*116f10*/  IMAD.MOV.U32 R204, RZ, RZ, R23 ;  /* 0x000000ffffcc7224 */ /* 0x000fc600078e0017 */
[----:B------:R1:W-:Y:S01]  /*116f20*/  LDGSTS.E [R72+0xdf00], desc[UR76][R220.64], P2 ;  /* 0x0df00000dc487fae */ /* 0x0003e200091a104c */
[----:B------:R-:W-:-:S03]  /*116f30*/  MOV R205, R24 ;  /* 0x0000001800cd7202 */ /* 0x000fc60000000f00 */
[----:B------:R1:W-:Y:S01]  /*116f40*/  STL.64 [R1+0x19b0], R220 ;  /* 0x0019b0dc01007387 */ /* 0x0003e20000100a00 */
[----:B------:R-:W-:-:S03]  /*116f50*/  IMAD.MOV.U32 R202, RZ, RZ, R25 ;  /* 0x000000ffffca7224 */ /* 0x000fc600078e0019 */
[----:B------:R1:W-:Y:S01]  /*116f60*/  LDGSTS.E [R72+0xdf80], desc[UR76][R218.64], P0 ;  /* 0x0df80000da487fae */ /* 0x0003e200081a104c */
[----:B------:R-:W-:-:S03]  /*116f70*/  IMAD.MOV.U32 R203, RZ, RZ, R26 ;  /* 0x000000ffffcb7224 */ /* 0x000fc600078e001a */
[----:B------:R1:W-:Y:S01]  /*116f80*/  STL.64 [R1+0x19a8], R218 ;  /* 0x0019a8da01007387 */ /* 0x0003e20000100a00 */
[----:B------:R-:W-:-:S03]  /*116f90*/  IADD3.X R147, PT, PT, R149, UR4, RZ, P4, !PT ;  /* 0x0000000495937c10 */ /* 0x000fc6000a7fe4ff */
[----:B------:R1:W-:Y:S01]  /*116fa0*/  LDGSTS.E [R72+0xee00], desc[UR76][R216.64], P3 ;  /* 0x0ee00000d8487fae */ /* 0x0003e200099a104c */
[----:B------:R-:W-:Y:S01]  /*116fb0*/  MOV R200, R27 ;  /* 0x0000001b00c87202 */ /* 0x000fe20000000f00 */
[----:B------:R-:W-:Y:S02]  /*116fc0*/  IMAD.MOV.U32 R201, RZ, RZ, R28 ;  /* 0x000000ffffc97224 */ /* 0x000fe400078e001c */
[----:B------:R1:W-:Y:S01]  /*116fd0*/  STL.64 [R1+0x19c0], R216 ;  /* 0x0019c0d801007387 */ /* 0x0003e20000100a00 */
[----:B------:R-:W-:-:S03]  /*116fe0*/  IADD3 R148, P4, PT, R150, UR13, RZ ;  /* 0x0000000d96947c10 */ /* 0x000fc6000ff9e0ff */
[----:B------:R1:W-:Y:S01]  /*116ff0*/  LDGSTS.E [R72+0xee80], desc[UR76][R214.64], P1 ;  /* 0x0ee80000d6487fae */ /* 0x0003e200089a104c */
[----:B------:R-:W-:Y:S01]  /*117000*/  IMAD.MOV.U32 R198, RZ, RZ, R29 ;  /* 0x000000ffffc67224 */ /* 0x000fe200078e001d */
[----:B------:R-:W-:Y:S02]  /*117010*/  MOV R199, R30 ;  /* 0x0000001e00c77202 */ /* 0x000fe40000000f00 */
[----:B------:R1:W-:Y:S01]  /*117020*/  STL.64 [R1+0x19d8], R214 ;  /* 0x0019d8d601007387 */ /* 0x0003e20000100a00 */
[----:B------:R-:W-:-:S03]  /*117030*/  IMAD.MOV.U32 R196, RZ, RZ, R31 ;  /* 0x000000ffffc47224 */ /* 0x000fc600078e001f */
[----:B------:R1:W-:Y:S01]  /*117040*/  LDGSTS.E [R72+0xef00], desc[UR76][R212.64], P2 ;  /* 0x0ef00000d4487fae */ /* 0x0003e200091a104c */
[----:B------:R-:W-:-:S03]  /*117050*/  IMAD.MOV.U32 R197, RZ, RZ, R32 ;  /* 0x000000ffffc57224 */ /* 0x000fc600078e0020 */
[----:B------:R1:W-:Y:S01]  /*117060*/  STL.64 [R1+0x19d0], R212 ;  /* 0x0019d0d401007387 */ /* 0x0003e20000100a00 */
[----:B------:R-:W-:-:S03]  /*117070*/  MOV R194, R33 ;  /* 0x0000002100c27202 */ /* 0x000fc60000000f00 */
[----:B------:R1:W-:Y:S01]  /*117080*/  LDGSTS.E [R72+0xef80], desc[UR76][R210.64], P0 ;  /* 0x0ef80000d2487fae */ /* 0x0003e200081a104c */
[----:B------:R-:W-:-:S03]  /*117090*/  IMAD.MOV.U32 R195, RZ, RZ, R34 ;  /* 0x000000ffffc37224 */ /* 0x000fc600078e0022 */
[----:B------:R1:W-:Y:S01]  /*1170a0*/  STL.64 [R1+0x19c8], R210 ;  /* 0x0019c8d201007387 */ /* 0x0003e20000100a00 */
[----:B------:R-:W-:-:S03]  /*1170b0*/  IMAD.MOV.U32 R192, RZ, RZ, R35 ;  /* 0x000000ffffc07224 */ /* 0x000fc600078e0023 */
[----:B------:R1:W-:Y:S01]  /*1170c0*/  LDGSTS.E [R72+0xfe00], desc[UR76][R208.64], P3 ;  /* 0x0fe00000d0487fae */ /* 0x0003e200099a104c */
[----:B------:R-:W-:-:S03]  /*1170d0*/  MOV R193, R36 ;  /* 0x0000002400c17202 */ /* 0x000fc60000000f00 */
[----:B------:R1:W-:Y:S01]  /*1170e0*/  STL.64 [R1+0x28f0], R208 ;  /* 0x0028f0d001007387 */ /* 0x0003e20000100a00 */
[----:B------:R-:W-:-:S03]  /*1170f0*/  IADD3.X R149, PT, PT, R151, UR4, RZ, P4, !PT ;  /* 0x0000000497957c10 */ /* 0x000fc6000a7fe4ff */
[----:B------:R1:W-:Y:S01]  /*117100*/  LDGSTS.E [R72+0xfe80], desc[UR76][R206.64], P1 ;  /* 0x0fe80000ce487fae */ /* 0x0003e200089a104c */
[----:B------:R-:W-:-:S03]  /*117110*/  IMAD.MOV.U32 R190, RZ, RZ, R37 ;  /* 0x000000ffffbe7224 */ /* 0x000fc600078e0025 */
[----:B------:R1:W-:Y:S01]  /*117120*/  STL.64 [R1+0x28e8], R206 ;  /* 0x0028e8ce01007387 */ /* 0x0003e20000100a00 */
[----:B------:R-:W-:-:S03]  /*117130*/  IMAD.MOV.U32 R191, RZ, RZ, R38 ;  /* 0x000000ffffbf7224 */ /* 0x000fc600078e0026 */
[----:B------:R1:W-:Y:S01]  /*117140*/  LDGSTS.E [R72+0xff00], desc[UR76][R204.64], P2 ;  /* 0x0ff00000cc487fae */ /* 0x0003e200091a104c */
[----:B------:R-:W-:Y:S01]  /*117150*/  IADD3 R150, P4, PT, R152, UR13, RZ ;  /* 0x0000000d98967c10 */ /* 0x000fe2000ff9e0ff */
[----:B------:R-:W-:Y:S02]  /*117160*/  IMAD.MOV.U32 R189, RZ, RZ, R40 ;  /* 0x000000ffffbd7224 */ /* 0x000fe400078e0028 */
[----:B------:R1:W-:Y:S01]  /*117170*/  STL.64 [R1+0x28e0], R204 ;  /* 0x0028e0cc01007387 */ /* 0x0003e20000100a00 */
[----:B------:R-:W-:-:S03]  /*117180*/  MOV R188, R39 ;  /* 0x0000002700bc7202 */ /* 0x000fc60000000f00 */
        /* <DEDUP_REMOVED lines=12> */
[----:B------:R-:W-:-:S03]  /*117250*/  IADD3.X R151, PT, PT, R153, UR4, RZ, P4, !PT ;  /* 0x0000000499977c10 */ /* 0x000fc6000a7fe4ff */
[----:B------:R1:W-:Y:S01]  /*117260*/  LDGSTS.E [R72+0x10f00], desc[UR76][R196.64], P2 ;  /* 0x10f00000c4487fae */ /* 0x0003e200091a104c */
[----:B------:R-:W-:Y:S01]  /*117270*/  IMAD.MOV.U32 R180, RZ, RZ, R47 ;  /* 0x000000ffffb47224 */ /* 0x000fe200078e002f */
[----:B------:R-:W-:Y:S02]  /*117280*/  MOV R181, R48 ;  /* 0x0000003000b57202 */ /* 0x000fe40000000f00 */
[----:B------:R1:W-:Y:S01]  /*117290*/  STL.64 [R1+0x2640], R196 ;  /* 0x002640c401007387 */ /* 0x0003e20000100a00 */
[----:B------:R-:W-:-:S03]  /*1172a0*/  IADD3 R152, P4, PT, R154, UR13, RZ ;  /* 0x0000000d9a987c10 */ /* 0x000fc6000ff9e0ff */
[----:B------:R1:W-:Y:S01]  /*1172b0*/  LDGSTS.E [R72+0x10f80], desc[UR76][R194.64], P0 ;  /* 0x10f80000c2487fae */ /* 0x0003e200081a104c */
[----:B------:R-:W-:-:S03]  /*1172c0*/  IMAD.MOV.U32 R178, RZ, RZ, R49 ;  /* 0x000000ffffb27224 */ /* 0x000fc600078e0031 */
        /* <DEDUP_REMOVED lines=48> */
[----:B------:R1:W-:Y:S04]  /*1175d0*/  STL.64 [R1+0x22e0], R172 ;  /* 0x0022e0ac01007387 */ /* 0x0003e80000100a00 */
[----:B------:R1:W-:Y:S04]  /*1175e0*/  LDGSTS.E [R72+0x13f80], desc[UR76][R170.64], P0 ;  /* 0x13f80000aa487fae */ /* 0x0003e800081a104c */
        /* <DEDUP_REMOVED lines=97> */
[----:B------:R-:W0:Y:S01]  /*117c00*/  LDGDEPBAR ;  /* 0x00000000000079af */ /* 0x000e220000000000 */
[----:B------:R-:W-:-:S04]  /*117c10*/  UIADD3 UR5, UPT, UPT, UR5, 0x1, URZ ;  /* 0x0000000105057890 */ /* 0x000fc8000fffe0ff */
[----:B------:R-:W-:-:S09]  /*117c20*/  UISETP.NE.U32.AND UP0, UPT, UR5, UR8, UPT ;  /* 0x000000080500728c */ /* 0x000fd2000bf05070 */
[----:B-1----:R-:W-:Y:S05]  /*117c30*/  BRA.U UP0, `(.L_x_1) ;  /* 0xfffff4b100047547 */ /* 0x002fea000b83ffff */
.L_x_0:
[----:B------:R-:W2:Y:S01]  /*117c40*/  LDL R203, [R1+0x1974] ;  /* 0x0019740001cb7983 */ /* 0x000ea20000100800 */
[----:B------:R-:W1:Y:S03]  /*117c50*/  LDCU.64 UR64, c[0x0][0x398] ;  /* 0x00007300ff4077ac */ /* 0x000e660008000a00 */
[----:B------:R-:W3:Y:S01]  /*117c60*/  LDL R202, [R1+0x1970] ;  /* 0x0019700001ca7983 */ /* 0x000ee20000100800 */
[----:B------:R-:W4:Y:S03]  /*117c70*/  LDCU.64 UR68, c[0x0][0x398] ;  /* 0x00007300ff4477ac */ /* 0x000f260008000a00 */
[----:B-----5:R-:W3:Y:S01]  /*117c80*/  LDL R204, [R1+0x1978] ;  /* 0x0019780001cc7983 */ /* 0x020ee20000100800 */
[----:B------:R-:W2:Y:S03]  /*117c90*/  LDCU UR26, c[0x0][0x3b4] ;  /* 0x00007680ff1a77ac */ /* 0x000ea60008000800 */
[----:B------:R-:W3:Y:S01]  /*117ca0*/  LDL R205, [R1+0x197c] ;  /* 0x00197c0001cd7983 */ /* 0x000ee20000100800 */
[----:B------:R-:W3:Y:S01]  /*117cb0*/  LDCU UR27, c[0x0][0x3b4] ;  /* 0x00007680ff1b77ac */ /* 0x000ee20008000800 */
[----:B------:R-:W4:Y:S01]  /*117cc0*/  S2R R47, SR_TID.X ;  /* 0x00000000002f7919 */ /* 0x000f220000002100 */
[----:B------:R-:W2:Y:S01]  /*117cd0*/  LDCU.64 UR14, c[0x0][0x390] ;  /* 0x00007200ff0e77ac */ /* 0x000ea20008000a00 */
[----:B------:R-:W2:Y:S01]  /*117ce0*/  LDCU UR57, c[0x0][0x3b4] ;  /* 0x00007680ff3977ac */ /* 0x000ea20008000800 */
[----:B------:R-:W2:Y:S01]  /*117cf0*/  LDCU.64 UR16, c[0x0][0x390] ;  /* 0x00007200ff1077ac */ /* 0x000ea20008000a00 */
[----:B------:R-:W2:Y:S01]  /*117d00*/  LDCU UR56, c[0x0][0x3b4] ;  /* 0x00007680ff3877ac */ /* 0x000ea20008000800 */
[----:B------:R-:W2:Y:S01]  /*117d10*/  LDCU.64 UR12, c[0x0][0x390] ;  /* 0x00007200ff0c77ac */ /* 0x000ea20008000a00 */
[----:B------:R-:W2:Y:S01]  /*117d20*/  LDCU.64 UR8, c[0x0][0x390] ;  /* 0x00007200ff0877ac */ /* 0x000ea20008000a00 */
[----:B------:R-:W-:Y:S01]  /*117d30*/  LOP3.LUT R25, R25, 0xffffbfff, RZ, 0xc0, !PT ;  /* 0xffffbfff19197812 */ /* 0x000fe200078ec0ff */
[----:B------:R-:W2:Y:S01]  /*117d40*/  LDCU UR53, c[0x0][0x398] ;  /* 0x00007300ff3577ac */ /* 0x000ea20008000800 */
[----:B------:R-:W2:Y:S01]  /*117d50*/  LDCU UR19, c[0x0][0x398] ;  /* 0x00007300ff1377ac */ /* 0x000ea20008000800 */
[----:B------:R-:W-:Y:S01]  /*117d60*/  VIADD R48, R252, 0x81 ;  /* 0x00000081fc307836 */ /* 0x000fe20000000000 */
[----:B------:R-:W2:Y:S01]  /*117d70*/  LDCU UR52, c[0x0][0x398] ;  /* 0x00007300ff3477ac */ /* 0x000ea20008000800 */
[----:B------:R-:W-:Y:S01]  /*117d80*/  LOP3.LUT R26, R26, 0xfffff7ff, RZ, 0xc0, !PT ;  /* 0xfffff7ff1a1a7812 */ /* 0x000fe200078ec0ff */
[----:B------:R-:W-:-:S04]  /*117d90*/  DEPBAR.LE SB0, 0x0 ;  /* 0x000080000000791a */ /* 0x000fc80000000000 */
[----:B-1----:R-:W-:Y:S01]  /*117da0*/  UMOV UR66, UR64 ;  /* 0x0000004000427c82 */ /* 0x002fe20008000000 */
[----:B------:R-:W-:Y:S01]  /*117db0*/  UMOV UR63, UR65 ;  /* 0x00000041003f7c82 */ /* 0x000fe20008000000 */
[----:B----4-:R-:W-:Y:S01]  /*117dc0*/  UMOV UR65, UR69 ;  /* 0x0000004500417c82 */ /* 0x010fe20008000000 */
[----:B------:R-:W-:Y:S01]  /*117dd0*/  UMOV UR64, UR68 ;  /* 0x0000004400407c82 */ /* 0x000fe20008000000 */
[----:B------:R-:W1:Y:S01]  /*117de0*/  LDCU.64 UR68, c[0x0][0x398] ;  /* 0x00007300ff4477ac */ /* 0x000e620008000a00 */
[----:B------:R-:W-:Y:S01]  /*117df0*/  LOP3.LUT R47, R47, 0x1f, RZ, 0xc0, !PT ;  /* 0x0000001f2f2f7812 */ /* 0x000fe200078ec0ff */
[----:B------:R-:W4:Y:S01]  /*117e00*/  LDCU UR18, c[0x0][0x398] ;  /* 0x00007300ff1277ac */ /* 0x000f220008000800 */
[----:B------:R-:W-:Y:S02]  /*117e10*/  LOP3.LUT R0, R0, 0xffefffff, RZ, 0xc0, !PT ;  /* 0xffefffff00007812 */ /* 0x000fe400078ec0ff */
[----:B------:R-:W-:Y:S01]  /*117e20*/  MOV.SPILL R199, UR77 ;  /* 0x0000004d00c77c02 */ /* 0x000fe20009000f00 */
[----:B------:R-:W1:Y:S01]  /*117e30*/  LDCU UR59, c[0x0][0x398] ;  /* 0x00007300ff3b77ac */ /* 0x000e620008000800 */
[----:B------:R-:W-:Y:S01]  /*117e40*/  MOV.SPILL R198, UR76 ;  /* 0x0000004c00c67c02 */ /* 0x000fe20009000f00 */
[----:B------:R-:W1:Y:S01]  /*117e50*/  LDCU.64 UR76, c[0x0][0x398] ;  /* 0x00007300ff4c77ac */ /* 0x000e620008000a00 */
[----:B------:R-:W1:Y:S01]  /*117e60*/  LDCU UR50, c[0x0][0x398] ;  /* 0x00007300ff3277ac */ /* 0x000e620008000800 */
        /* <DEDUP_REMOVED lines=47> */
[----:B--2---:R-:W-:-:S02]  /*118160*/  IMAD R2, R203, UR26, RZ ;  /* 0x0000001acb027c24 */ /* 0x004fc4000f8e02ff */
[----:B---3--:R-:W-:-:S03]  /*118170*/  IMAD R38, R202, UR27, RZ ;  /* 0x0000001bca267c24 */ /* 0x008fc6000f8e02ff */
[----:B------:R-:W-:Y:S01]  /*118180*/  LEA R42, P1, R2, UR14, 0x2 ;  /* 0x0000000e022a7c11 */ /* 0x000fe2000f8210ff */
[----:B------:R-:W2:Y:S01]  /*118190*/  LDCU.64 UR26, c[0x0][0x398] ;  /* 0x00007300ff1a77ac */ /* 0x000ea20008000a00 */
[----:B------:R-:W-:Y:S01]  /*1181a0*/  IMAD R39, R204, UR57, RZ ;  /* 0x00000039cc277c24 */ /* 0x000fe2000f8e02ff */
[----:B------:R-:W-:Y:S01]  /*1181b0*/  LEA R44, P0, R38, UR16, 0x2 ;  /* 0x00000010262c7c11 */ /* 0x000fe2000f8010ff */
[----:B-1----:R-:W-:Y:S01]  /*1181c0*/  UMOV UR14, UR69 ;  /* 0x00000045000e7c82 */ /* 0x002fe20008000000 */
[----:B------:R-:W-:Y:S01]  /*1181d0*/  LEA.HI.X.SX32 R43, R2, UR15, 0x2, P1 ;  /* 0x0000000f022b7c11 */ /* 0x000fe200088f16ff */
[----:B------:R-:W-:Y:S01]  /*1181e0*/  IMAD R2, R205, UR56, RZ ;  /* 0x00000038cd027c24 */ /* 0x000fe2000f8e02ff */
[----:B------:R-:W-:Y:S01]  /*1181f0*/  LEA.HI.X.SX32 R45, R38, UR17, 0x2, P0 ;  /* 0x00000011262d7c11 */ /* 0x000fe200080f16ff */
[----:B------:R-:W-:Y:S01]  /*118200*/  IMAD.U32 R197, RZ, RZ, UR76 ;  /* 0x0000004cffc57e24 */ /* 0x000fe2000f8e00ff */
[----:B------:R-:W-:Y:S01]  /*118210*/  LEA R40, P0, R39, UR12, 0x2 ;  /* 0x0000000c27287c11 */ /* 0x000fe2000f8010ff */
[----:B------:R-:W1:Y:S01]  /*118220*/  LDCU UR57, c[0x0][0x398] ;  /* 0x00007300ff3977ac */ /* 0x000e620008000800 */
[----:B------:R-:W-:-:S02]  /*118230*/  LEA R38, P1, R2, UR8, 0x2 ;  /* 0x0000000802267c11 */ /* 0x000fc4000f8210ff */
[----:B------:R-:W-:Y:S01]  /*118240*/  LEA.HI.X.SX32 R41, R39, UR13, 0x2, P0 ;  /* 0x0000000d27297c11 */ /* 0x000fe200080f16ff */
[----:B------:R-:W-:Y:S01]  /*118250*/  UMOV UR17, UR68 ;  /* 0x0000004400117c82 */ /* 0x000fe20008000000 */
[----:B------:R-:W3:Y:S01]  /*118260*/  LDCU.64 UR68, c[0x0][0x398] ;  /* 0x00007300ff4477ac */ /* 0x000ee20008000a00 */
[----:B------:R-:W-:Y:S02]  /*118270*/  LEA.HI.X.SX32 R39, R2, UR9, 0x2, P1 ;  /* 0x0000000902277c11 */ /* 0x000fe400088f16ff */
[----:B------:R-:W-:Y:S01]  /*118280*/  LEA R2, R47, UR45, 0x4 ;  /* 0x0000002d2f027c11 */ /* 0x000fe2000f8e20ff */
[----:B------:R-:W-:Y:S01]  /*118290*/  VIADD R47, R252, 0x3 ;  /* 0x00000003fc2f7836 */ /* 0x000fe20000000000 */
[----:B------:R-:W1:Y:S01]  /*1182a0*/  LDCU.64 UR12, c[0x0][0x398] ;  /* 0x00007300ff0c77ac */ /* 0x000e620008000a00 */
[----:B------:R-:W-:Y:S01]  /*1182b0*/  LOP3.LUT R27, R27, 0x7fffffff, RZ, 0xc0, !PT ;  /* 0x7fffffff1b1b7812 */ /* 0x000fe200078ec0ff */
[----:B------:R-:W-:Y:S02]  /*1182c0*/  BAR.SYNC.DEFER_BLOCKING 0x0 ;  /* 0x0000000000007b1d */ /* 0x000fe40000010000 */
[----:B--2---:R-:W-:-:S04]  /*1182d0*/  ISETP.GE.AND P2, PT, R47, UR27, PT ;  /* 0x0000001b2f007c0c */ /* 0x004fc8000bf46270 */
[----:B------:R-:W-:Y:S01]  /*1182e0*/  ISETP.LT.AND P4, PT, R205, UR17, !P2 ;  /* 0x00000011cd007c0c */ /* 0x000fe2000d781270 */
[----:B------:R-:W2:Y:S01]  /*1182f0*/  LDCU.64 UR8, c[0x0][0x398] ;  /* 0x00007300ff0877ac */ /* 0x000ea20008000a00 */
[----:B---3--:R-:W-:Y:S01]  /*118300*/  UMOV UR15, UR68 ;  /* 0x00000044000f7c82 */ /* 0x008fe20008000000 */
[----:B------:R-:W-:Y:S01]  /*118310*/  ISETP.GE.AND P1, PT, R204, UR66, PT ;  /* 0x00000042cc007c0c */ /* 0x000fe2000bf26270 */
[----:B------:R-:W3:Y:S01]  /*118320*/  LDCU UR56, c[0x0][0x398] ;  /* 0x00007300ff3877ac */ /* 0x000ee20008000800 */
[----:B------:R-:W-:Y:S02]  /*118330*/  ISETP.LT.AND P3, PT, R203, UR15, !P2 ;  /* 0x0000000fcb007c0c */ /* 0x000fe4000d761270 */
[----:B------:R-:W-:Y:S01]  /*118340*/  ISETP.GE.AND P0, PT, R48, UR65, PT ;  /* 0x0000004130007c0c */ /* 0x000fe2000bf06270 */
[----:B------:R-:W-:Y:S01]  /*118350*/  UMOV UR45, UR14 ;  /* 0x0000000e002d7c82 */ /* 0x000fe20008000000 */
[----:B------:R-:W3:Y:S04]  /*118360*/  LDCU.64 UR14, c[0x0][0x398] ;  /* 0x00007300ff0e77ac */ /* 0x000ee80008000a00 */
[----:B------:R-:W-:-:S02]  /*118370*/  @P4 LOP3.LUT R25, R25, 0x4000, RZ, 0xfc, !PT ;  /* 0x0000400019194812 */ /* 0x000fc400078efcff */
[----:B------:R-:W-:Y:S01]  /*118380*/  IADD3 R47, PT, PT, R252, 0x80, RZ ;  /* 0x00000080fc2f7810 */ /* 0x000fe20007ffe0ff */
[----:B------:R-:W-:Y:S01]  /*118390*/  UMOV UR16, UR69 ;  /* 0x0000004500107c82 */ /* 0x000fe20008000000 */
[----:B------:R-:W-:Y:S01]  /*1183a0*/  LOP3.LUT R25, R25, 0xfffffbff, RZ, 0xc0, !PT ;  /* 0xfffffbff19197812 */ /* 0x000fe200078ec0ff */
[----:B------:R-:W-:Y:S01]  /*1183b0*/  UMOV UR17, UR64 ;  /* 0x0000004000117c82 */ /* 0x000fe20008000000 */
[----:B------:R-:W-:Y:S01]  /*1183c0*/  LOP3.LUT R28, R28, 0x7fffffff, RZ, 0xc0, !PT ;  /* 0x7fffffff1c1c7812 */ /* 0x000fe200078ec0ff */
[----:B------:R-:W3:Y:S01]  /*1183d0*/  LDCU UR69, c[0x0][0x398] ;  /* 0x00007300ff4577ac */ /* 0x000ee20008000800 */
[----:B------:R-:W-:Y:S02]  /*1183e0*/  @P3 LOP3.LUT R25, R25, 0x400, RZ, 0xfc, !PT ;  /* 0x0000040019193812 */ /* 0x000fe400078efcff */
[----:B-1----:R-:W-:Y:S01]  /*1183f0*/  ISETP.LT.AND P3, PT, R252, UR13, !P1 ;  /* 0x0000000dfc007c0c */ /* 0x002fe2000cf61270 */
[----:B------:R-:W1:Y:S01]  /*118400*/  LDCU UR68, c[0x0][0x398] ;  /* 0x00007300ff4477ac */ /* 0x000e620008000800 */
[----:B--2---:R-:W-:-:S02]  /*118410*/  ISETP.LT.AND P1, PT, R204, UR8, !P2 ;  /* 0x00000008cc007c0c */ /* 0x004fc4000d721270 */
[----:B------:R-:W-:Y:S01]  /*118420*/  LOP3.LUT R25, R25, 0xffffefff, RZ, 0xc0, !PT ;  /* 0xffffefff19197812 */ /* 0x000fe200078ec0ff */
[----:B------:R-:W2:Y:S01]  /*118430*/  LDCU UR66, c[0x0][0x398] ;  /* 0x00007300ff4277ac */ /* 0x000ea20008000800 */
[----:B------:R-:W-:Y:S01]  /*118440*/  ISETP.LT.AND P2, PT, R202, UR12, !P2 ;  /* 0x0000000cca007c0c */ /* 0x000fe2000d741270 */
[----:B------:R-:W1:Y:S06]  /*118450*/  LDCU UR65, c[0x0][0x398] ;  /* 0x00007300ff4177ac */ /* 0x000e6c0008000800 */
[----:B------:R-:W-:Y:S01]  /*118460*/  @P3 LOP3.LUT R26, R26, 0x800, RZ, 0xfc, !PT ;  /* 0x000008001a1a3812 */ /* 0x000fe200078efcff */
[----:B------:R-:W-:Y:S01]  /*118470*/  UMOV UR8, UR77 ;  /* 0x0000004d00087c82 */ /* 0x000fe20008000000 */
[----:B------:R-:W-:Y:S01]  /*118480*/  @P1 LOP3.LUT R25, R25, 0x1000, RZ, 0xfc, !PT ;  /* 0x0000100019191812 */ /* 0x000fe200078efcff */
[----:B------:R-:W1:Y:S01]  /*118490*/  LDCU.64 UR12, c[0x0][0x398] ;  /* 0x00007300ff0c77ac */ /* 0x000e620008000a00 */
[----:B------:R-:W-:-:S02]  /*1184a0*/  ISETP.GE.AND P1, PT, R205, UR53, PT ;  /* 0x00000035cd007c0c */ /* 0x000fc4000bf26270 */
[----:B------:R-:W-:Y:S01]  /*1184b0*/  ISETP.LT.AND P3, PT, R205, UR19, !P0 ;  /* 0x00000013cd007c0c */ /* 0x000fe2000c761270 */
[----:B------:R-:W2:Y:S01]  /*1184c0*/  LDCU UR53, c[0x0][0x398] ;  /* 0x00007300ff3577ac */ /* 0x000ea20008000800 */
[----:B------:R-:W-:Y:S02]  /*1184d0*/  ISETP.LT.AND P1, PT, R252, UR9, !P1 ;  /* 0x00000009fc007c0c */ /* 0x000fe4000cf21270 */
[----:B------:R-:W-:Y:S01]  /*1184e0*/  LOP3.LUT R25, R25, 0xfffffeff, RZ, 0xc0, !PT ;  /* 0xfffffeff19197812 */ /* 0x000fe200078ec0ff */
[----:B------:R-:W2:Y:S03]  /*1184f0*/  LDCU UR64, c[0x0][0x398] ;  /* 0x00007300ff4077ac */ /* 0x000ea60008000800 */
[----:B------:R-:W-:Y:S02]  /*118500*/  @P2 LOP3.LUT R25, R25, 0x100, RZ, 0xfc, !PT ;  /* 0x0000010019192812 */ /* 0x000fe400078efcff */
[----:B------:R-:W-:-:S02]  /*118510*/  ISETP.LT.AND P2, PT, R204, UR52, !P0 ;  /* 0x00000034cc007c0c */ /* 0x000fc4000c741270 */
[----:B------:R-:W-:Y:S01]  /*118520*/  LOP3.LUT R29, R29, 0x7fffffff, RZ, 0xc0, !PT ;  /* 0x7fffffff1d1d7812 */ /* 0x000fe200078ec0ff */
[----:B------:R-:W-:Y:S01]  /*118530*/  UMOV UR27, UR63 ;  /* 0x0000003f001b7c82 */ /* 0x000fe20008000000 */
[----:B------:R-:W-:Y:S01]  /*118540*/  LOP3.LUT R26, R26, 0xffffdfff, RZ, 0xc0, !PT ;  /* 0xffffdfff1a1a7812 */ /* 0x000fe200078ec0ff */
[----:B-1----:R-:W-:Y:S01]  /*118550*/  UMOV UR77, UR12 ;  /* 0x0000000c004d7c82 */ /* 0x002fe20008000000 */
[----:B------:R-:W-:Y:S01]  /*118560*/  @P3 LOP3.LUT R0, R0, 0x100000, RZ, 0xfc, !PT ;  /* 0x0010000000003812 */ /* 0x000fe200078efcff */
[----:B------:R-:W1:Y:S01]  /*118570*/  LDCU UR63, c[0x0][0x398] ;  /* 0x00007300ff3f77ac */ /* 0x000e620008000800 */
[----:B------:R-:W-:Y:S02]  /*118580*/  @P1 LOP3.LUT R26, R26, 0x2000, RZ, 0xfc, !PT ;  /* 0x000020001a1a1812 */ /* 0x000fe400078efcff */
[----:B----4-:R-:W-:Y:S01]  /*118590*/  ISETP.LT.AND P1, PT, R203, UR18, !P0 ;  /* 0x00000012cb007c0c */ /* 0x010fe2000c721270 */
[----:B------:R-:W4:Y:S01]  /*1185a0*/  LDCU.64 UR18, c[0x0][0x398] ;  /* 0x00007300ff1277ac */ /* 0x000f220008000a00 */
[----:B------:R-:W-:Y:S01]  /*1185b0*/  LOP3.LUT R0, R0, 0xfff7ffff, RZ, 0xc0, !PT ;  /* 0xfff7ffff00007812 */ /* 0x000fe200078ec0ff */
[----:B------:R-:W1:Y:S03]  /*1185c0*/  LDCU UR52, c[0x0][0x398] ;  /* 0x00007300ff3477ac */ /* 0x000e660008000800 */
[----:B------:R-:W-:-:S02]  /*1185d0*/  @P2 LOP3.LUT R0, R0, 0x80000, RZ, 0xfc, !PT ;  /* 0x0008000000002812 */ /* 0x000fc400078efcff */
[----:B---3--:R-:W-:Y:S02]  /*1185e0*/  ISETP.LT.AND P0, PT, R202, UR14, !P0 ;  /* 0x0000000eca007c0c */ /* 0x008fe4000c701270 */
[----:B------:R-:W-:-:S04]  /*1185f0*/  LOP3.LUT R0, R0, 0xfffbffff, RZ, 0xc0, !PT ;  /* 0xfffbffff00007812 */ /* 0x000fc800078ec0ff */
[----:B------:R-:W-:-:S04]  /*118600*/  @P1 LOP3.LUT R0, R0, 0x40000, RZ, 0xfc, !PT ;  /* 0x0004000000001812 */ /* 0x000fc800078efcff */
[----:B------:R-:W-:-:S04]  /*118610*/  LOP3.LUT R0, R0, 0xfffdffff, RZ, 0xc0, !PT ;  /* 0xfffdffff00007812 */ /* 0x000fc800078ec0ff */
[----:B------:R-:W-:Y:S02]  /*118620*/  @P0 LOP3.LUT R0, R0, 0x20000, RZ, 0xfc, !PT ;  /* 0x0002000000000812 */ /* 0x000fe400078efcff */
[----:B------:R-:W-:-:S04]  /*118630*/  ISETP.GE.AND P0, PT, R47, UR8, PT ;  /* 0x000000082f007c0c */ /* 0x000fc8000bf06270 */
[----:B------:R-:W-:Y:S02]  /*118640*/  ISETP.LT.AND P3, PT, R205, UR59, !P0 ;  /* 0x0000003bcd007c0c */ /* 0x000fe4000c761270 */
[----:B------:R-:W-:Y:S02]  /*118650*/  ISETP.LT.AND P2, PT, R204, UR50, !P0 ;  /* 0x00000032cc007c0c */ /* 0x000fe4000c741270 */
[----:B------:R-:W-:Y:S02]  /*118660*/  LOP3.LUT R0, R0, 0xfffeffff, RZ, 0xc0, !PT ;  /* 0xfffeffff00007812 */ /* 0x000fe400078ec0ff */
[----:B------:R-:W-:Y:S01]  /*118670*/  ISETP.LT.AND P1, PT, R203, UR58, !P0 ;  /* 0x0000003acb007c0c */ /* 0x000fe2000c721270 */
[----:B------:R-:W-:Y:S01]  /*118680*/  VIADD R47, R252, 0x7f ;  /* 0x0000007ffc2f7836 */ /* 0x000fe20000000000 */
[----:B------:R-:W-:Y:S01]  /*118690*/  UMOV UR8, UR13 ;  /* 0x0000000d00087c82 */ /* 0x000fe20008000000 */
[----:B------:R-:W-:Y:S01]  /*1186a0*/  MOV.SPILL R196, UR77 ;  /* 0x0000004d00c47c02 */ /* 0x000fe20009000f00 */
[----:B------:R-:W3:Y:S03]  /*1186b0*/  LDCU.64 UR12, c[0x0][0x398] ;  /* 0x00007300ff0c77ac */ /* 0x000ee60008000a00 */
[----:B------:R-:W-:Y:S01]  /*1186c0*/  @P3 LOP3.LUT R0, R0, 0x10000, RZ, 0xfc, !PT ;  /* 0x0001000000003812 */ /* 0x000fe200078efcff */
[----:B------:R-:W-:Y:S01]  /*1186d0*/  UMOV UR59, UR17 ;  /* 0x00000011003b7c82 */ /* 0x000fe20008000000 */
[----:B------:R-:W1:Y:S02]  /*1186e0*/  LDCU UR50, c[0x0][0x398] ;  /* 0x00007300ff3277ac */ /* 0x000e640008000800 */
[----:B------:R-:W-:-:S04]  /*1186f0*/  LOP3.LUT R0, R0, 0xffff7fff, RZ, 0xc0, !PT ;  /* 0xffff7fff00007812 */ /* 0x000fc800078ec0ff */
[----:B------:R-:W-:Y:S02]  /*118700*/  @P2 LOP3.LUT R0, R0, 0x8000, RZ, 0xfc, !PT ;  /* 0x0000800000002812 */ /* 0x000fe400078efcff */
[----:B----4-:R-:W-:Y:S01]  /*118710*/  ISETP.LT.AND P0, PT, R202, UR18, !P0 ;  /* 0x00000012ca007c0c */ /* 0x010fe2000c701270 */
[----:B------:R-:W-:Y:S01]  /*118720*/  UMOV UR77, UR16 ;  /* 0x00000010004d7c82 */ /* 0x000fe20008000000 */
[----:B------:R-:W-:Y:S01]  /*118730*/  LOP3.LUT R0, R0, 0xffffbfff, RZ, 0xc0, !PT ;  /* 0xffffbfff00007812 */ /* 0x000fe200078ec0ff */
[----:B------:R-:W4:Y:S03]  /*118740*/  LDCU.64 UR16, c[0x0][0x398] ;  /* 0x00007300ff1077ac */ /* 0x000f260008000a00 */
[----:B------:R-:W-:Y:S01]  /*118750*/  @P1 LOP3.LUT R0, R0, 0x4000, RZ, 0xfc, !PT ;  /* 0x0000400000001812 */ /* 0x000fe200078efcff */
[----:B------:R-:W-:Y:S01]  /*118760*/  UMOV UR58, UR45 ;  /* 0x0000002d003a7c82 */ /* 0x000fe20008000000 */
[----:B------:R-:W1:Y:S02]  /*118770*/  LDCU UR45, c[0x0][0x398] ;  /* 0x00007300ff2d77ac */ /* 0x000e640008000800 */
[----:B------:R-:W-:-:S02]  /*118780*/  LOP3.LUT R0, R0, 0xffffdfff, RZ, 0xc0, !PT ;  /* 0xffffdfff00007812 */ /* 0x000fc400078ec0ff */
[----:B------:R-:W-:Y:S01]  /*118790*/  LOP3.LUT R30, R30, 0x7fffffff, RZ, 0xc0, !PT ;  /* 0x7fffffff1e1e7812 */ /* 0x000fe200078ec0ff */
[----:B------:R-:W1:Y:S01]  /*1187a0*/  LDCU UR18, c[0x0][0x398] ;  /* 0x00007300ff1277ac */ /* 0x000e620008000800 */
[----:B------:R-:W-:Y:S02]  /*1187b0*/  @P0 LOP3.LUT R0, R0, 0x2000, RZ, 0xfc, !PT ;  /* 0x0000200000000812 */ /* 0x000fe400078efcff */
[----:B------:R-:W-:Y:S01]  /*1187c0*/  ISETP.GE.AND P0, PT, R47, UR8, PT ;  /* 0x000000082f007c0c */ /* 0x000fe2000bf06270 */
[----:B------:R-:W1:Y:S03]  /*1187d0*/  LDCU.64 UR8, c[0x0][0x398] ;  /* 0x00007300ff0877ac */ /* 0x000e660008000a00 */
[----:B------:R-:W-:Y:S01]  /*1187e0*/  ISETP.LT.AND P3, PT, R205, UR55, !P0 ;  /* 0x00000037cd007c0c */ /* 0x000fe2000c761270 */
[----:B------:R-:W1:Y:S01]  /*1187f0*/  LDCU UR55, c[0x0][0x398] ;  /* 0x00007300ff3777ac */ /* 0x000e620008000800 */
[----:B------:R-:W-:-:S02]  /*118800*/  ISETP.LT.AND P2, PT, R204, UR54, !P0 ;  /* 0x00000036cc007c0c */ /* 0x000fc4000c741270 */
[----:B------:R-:W-:Y:S01]  /*118810*/  LOP3.LUT R0, R0, 0xffffefff, RZ, 0xc0, !PT ;  /* 0xffffefff00007812 */ /* 0x000fe200078ec0ff */
[----:B------:R-:W1:Y:S01]  /*118820*/  LDCU UR54, c[0x0][0x398] ;  /* 0x00007300ff3677ac */ /* 0x000e620008000800 */
[----:B------:R-:W-:-:S07]  /*118830*/  ISETP.LT.AND P1, PT, R203, UR39, !P0 ;  /* 0x00000027cb007c0c */ /* 0x000fce000c721270 */
[----:B------:R-:W-:Y:S01]  /*118840*/  @P3 LOP3.LUT R0, R0, 0x1000, RZ, 0xfc, !PT ;  /* 0x0000100000003812 */ /* 0x000fe200078efcff */
[----:B------:R-:W1:Y:S03]  /*118850*/  LDCU UR39, c[0x0][0x398] ;  /* 0x00007300ff2777ac */ /* 0x000e660008000800 */
[----:B------:R-:W-:-:S04]  /*118860*/  LOP3.LUT R0, R0, 0xfffff7ff, RZ, 0xc0, !PT ;  /* 0xfffff7ff00007812 */ /* 0x000fc800078ec0ff */
[----:B------:R-:W-:Y:S02]  /*118870*/  @P2 LOP3.LUT R0, R0, 0x800, RZ, 0xfc, !PT ;  /* 0x0000080000002812 */ /* 0x000fe400078efcff */
[----:B---3--:R-:W-:Y:S02]  /*118880*/  ISETP.LT.AND P0, PT, R202, UR12, !P0 ;  /* 0x0000000cca007c0c */ /* 0x008fe4000c701270 */
[----:B------:R-:W-:-:S04]  /*118890*/  LOP3.LUT R0, R0, 0xfffffbff, RZ, 0xc0, !PT ;  /* 0xfffffbff00007812 */ /* 0x000fc800078ec0ff */
[----:B------:R-:W-:Y:S02]  /*1188a0*/  @P1 LOP3.LUT R0, R0, 0x400, RZ, 0xfc, !PT ;  /* 0x0000040000001812 */ /* 0x000fe400078efcff */
[----:B------:R-:W-:Y:S02]  /*1188b0*/  IADD3 R47, PT, PT, R252, 0x7e, RZ ;  /* 0x0000007efc2f7810 */ /* 0x000fe40007ffe0ff */
[----:B------:R-:W-:Y:S01]  /*1188c0*/  LOP3.LUT R0, R0, 0xfffffdff, RZ, 0xc0, !PT ;  /* 0xfffffdff00007812 */ /* 0x000fe200078ec0ff */
[----:B-1----:R-:W-:-:S03]  /*1188d0*/  UMOV UR12, UR9 ;  /* 0x00000009000c7c82 */ /* 0x002fc60008000000 */
[----:B------:R-:W-:Y:S02]  /*1188e0*/  @P0 LOP3.LUT R0, R0, 0x200, RZ, 0xfc, !PT ;  /* 0x0000020000000812 */ /* 0x000fe400078efcff */
[----:B------:R-:W-:-:S04]  /*1188f0*/  ISETP.GE.AND P0, PT, R47, UR12, PT ;  /* 0x0000000c2f007c0c */ /* 0x000fc8000bf06270 */
[----:B------:R-:W-:Y:S01]  /*118900*/  ISETP.LT.AND P3, PT, R205, UR40, !P0 ;  /* 0x00000028cd007c0c */ /* 0x000fe2000c761270 */
[----:B------:R-:W-:Y:S01]  /*118910*/  UMOV UR76, UR8 ;  /* 0x00000008004c7c82 */ /* 0x000fe20008000000 */
[----:B------:R-:W1:Y:S01]  /*118920*/  LDCU.64 UR8, c[0x0][0x398] ;  /* 0x00007300ff0877ac */ /* 0x000e620008000a00 */
[----:B------:R-:W-:Y:S02]  /*118930*/  ISETP.LT.AND P2, PT, R204, UR38, !P0 ;  /* 0x00000026cc007c0c */ /* 0x000fe4000c741270 */
[----:B------:R-:W-:Y:S01]  /*118940*/  LOP3.LUT R0, R0, 0xfffffeff, RZ, 0xc0, !PT ;  /* 0xfffffeff00007812 */ /* 0x000fe200078ec0ff */
[----:B------:R-:W-:Y:S01]  /*118950*/  VIADD R47, R252, 0x7d ;  /* 0x0000007dfc2f7836 */ /* 0x000fe20000000000 */
[----:B------:R-:W-:Y:S01]  /*118960*/  ISETP.LT.AND P1, PT, R203, UR51, !P0 ;  /* 0x00000033cb007c0c */ /* 0x000fe2000c721270 */
[----:B------:R-:W3:Y:S01]  /*118970*/  LDCU UR40, c[0x0][0x398] ;  /* 0x00007300ff2877ac */ /* 0x000ee20008000800 */
[----:B------:R-:W2:Y:S04]  /*118980*/  LDCU UR38, c[0x0][0x398] ;  /* 0x00007300ff2677ac */ /* 0x000ea80008000800 */
[----:B------:R-:W-:-:S02]  /*118990*/  @P3 LOP3.LUT R0, R0, 0x100, RZ, 0xfc, !PT ;  /* 0x0000010000003812 */ /* 0x000fc400078efcff */
[----:B------:R-:W-:Y:S01]  /*1189a0*/  MOV.SPILL R195, UR76 ;  /* 0x0000004c00c37c02 */ /* 0x000fe20009000f00 */
[----:B------:R-:W2:Y:S01]  /*1189b0*/  LDCU UR51, c[0x0][0x398] ;  /* 0x00007300ff3377ac */ /* 0x000ea20008000800 */
[----:B------:R-:W-:-:S04]  /*1189c0*/  LOP3.LUT R0, R0, 0xffffff7f, RZ, 0xc0, !PT ;  /* 0xffffff7f00007812 */ /* 0x000fc800078ec0ff */
[----:B------:R-:W-:Y:S02]  /*1189d0*/  @P2 LOP3.LUT R0, R0, 0x80, RZ, 0xfc, !PT ;  /* 0x0000008000002812 */ /* 0x000fe400078efcff */
[----:B-1----:R-:W-:Y:S02]  /*1189e0*/  ISETP.LT.AND P0, PT, R202, UR8, !P0 ;  /* 0x00000008ca007c0c */ /* 0x002fe4000c701270 */
[----:B------:R-:W-:-:S04]  /*1189f0*/  LOP3.LUT R0, R0, 0xffffffbf, RZ, 0xc0, !PT ;  /* 0xffffffbf00007812 */ /* 0x000fc800078ec0ff */
[----:B------:R-:W-:-:S04]  /*118a00*/  @P1 LOP3.LUT R0, R0, 0x40, RZ, 0xfc, !PT ;  /* 0x0000004000001812 */ /* 0x000fc800078efcff */
[----:B------:R-:W-:-:S04]  /*118a10*/  LOP3.LUT R0, R0, 0xffffffdf, RZ, 0xc0, !PT ;  /* 0xffffffdf00007812 */ /* 0x000fc800078ec0ff */
[----:B------:R-:W-:Y:S02]  /*118a20*/  @P0 LOP3.LUT R0, R0, 0x20, RZ, 0xfc, !PT ;  /* 0x0000002000000812 */ /* 0x000fe400078efcff */
[----:B------:R-:W-:Y:S02]  /*118a30*/  ISETP.GE.AND P0, PT, R47, UR15, PT ;  /* 0x0000000f2f007c0c */ /* 0x000fe4000bf06270 */
[----:B------:R-:W-:Y:S01]  /*118a40*/  LOP3.LUT R0, R0, 0xffffffef, RZ, 0xc0, !PT ;  /* 0xffffffef00007812 */ /* 0x000fe200078ec0ff */
[----:B------:R-:W-:Y:S01]  /*118a50*/  VIADD R47, R252, 0x7c ;  /* 0x0000007cfc2f7836 */ /* 0x000fe20000000000 */
[----:B------:R-:W-:Y:S01]  /*118a60*/  ISETP.LT.AND P3, PT, R205, UR25, !P0 ;  /* 0x00000019cd007c0c */ /* 0x000fe2000c761270 */
[----:B------:R-:W1:Y:S01]  /*118a70*/  LDCU.64 UR14, c[0x0][0x398] ;  /* 0x00007300ff0e77ac */ /* 0x000e620008000a00 */
[----:B------:R-:W-:Y:S02]  /*118a80*/  ISETP.LT.AND P2, PT, R204, UR34, !P0 ;  /* 0x00000022cc007c0c */ /* 0x000fe4000c741270 */
[----:B------:R-:W-:Y:S01]  /*118a90*/  ISETP.LT.AND P1, PT, R203, UR35, !P0 ;  /* 0x00000023cb007c0c */ /* 0x000fe2000c721270 */
[----:B------:R-:W1:Y:S01]  /*118aa0*/  LDCU.64 UR34, c[0x0][0x398] ;  /* 0x00007300ff2277ac */ /* 0x000e620008000a00 */
[----:B------:R-:W1:Y:S07]  /*118ab0*/  LDCU UR25, c[0x0][0x398] ;  /* 0x00007300ff1977ac */ /* 0x000e6e0008000800 */
[----:B------:R-:W-:-:S04]  /*118ac0*/  @P3 LOP3.LUT R0, R0, 0x10, RZ, 0xfc, !PT ;  /* 0x0000001000003812 */ /* 0x000fc800078efcff */
[----:B------:R-:W-:-:S04]  /*118ad0*/  LOP3.LUT R0, R0, 0xfffffff7, RZ, 0xc0, !PT ;  /* 0xfffffff700007812 */ /* 0x000fc800078ec0ff */
[----:B------:R-:W-:Y:S02]  /*118ae0*/  @P2 LOP3.LUT R0, R0, 0x8, RZ, 0xfc, !PT ;  /* 0x0000000800002812 */ /* 0x000fe400078efcff */
[----:B----4-:R-:W-:Y:S01]  /*118af0*/  ISETP.LT.AND P0, PT, R202, UR16, !P0 ;  /* 0x00000010ca007c0c */ /* 0x010fe2000c701270 */
[----:B------:R-:W-:Y:S01]  /*118b00*/  UMOV UR76, UR27 ;  /* 0x0000001b004c7c82 */ /* 0x000fe20008000000 */
[----:B------:R-:W-:Y:S01]  /*118b10*/  LOP3.LUT R0, R0, 0xfffffffb, RZ, 0xc0, !PT ;  /* 0xfffffffb00007812 */ /* 0x000fe200078ec0ff */
[----:B------:R-:W4:Y:S03]  /*118b20*/  LDCU UR27, c[0x0][0x398] ;  /* 0x00007300ff1b77ac */ /* 0x000f260008000800 */
[----:B------:R-:W-:Y:S01]  /*118b30*/  @P1 LOP3.LUT R0, R0, 0x4, RZ, 0xfc, !PT ;  /* 0x0000000400001812 */ /* 0x000fe200078efcff */
[----:B------:R-:W1:Y:S03]  /*118b40*/  LDCU UR16, c[0x0][0x398] ;  /* 0x00007300ff1077ac */ /* 0x000e660008000800 */
[----:B------:R-:W-:-:S04]  /*118b50*/  LOP3.LUT R0, R0, 0xfffffffd, RZ, 0xc0, !PT ;  /* 0xfffffffd00007812 */ /* 0x000fc800078ec0ff */
[----:B------:R-:W-:Y:S02]  /*118b60*/  @P0 LOP3.LUT R0, R0, 0x2, RZ, 0xfc, !PT ;  /* 0x0000000200000812 */ /* 0x000fe400078efcff */
[----:B------:R-:W-:Y:S01]  /*118b70*/  ISETP.GE.AND P0, PT, R47, UR19, PT ;  /* 0x000000132f007c0c */ /* 0x000fe2000bf06270 */
[----:B------:R-:W2:Y:S03]  /*118b80*/  LDCU UR19, c[0x0][0x398] ;  /* 0x00007300ff1377ac */ /* 0x000ea60008000800 */
[----:B------:R-:W-:Y:S01]  /*118b90*/  ISETP.LT.AND P2, PT, R204, UR22, !P0 ;  /* 0x00000016cc007c0c */ /* 0x000fe2000c741270 */
[----:B------:R-:W2:Y:S01]  /*118ba0*/  LDCU UR22, c[0x0][0x398] ;  /* 0x00007300ff1677ac */ /* 0x000ea20008000800 */
[----:B------:R-:W-:Y:S02]  /*118bb0*/  ISETP.LT.AND P1, PT, R203, UR24, !P0 ;  /* 0x00000018cb007c0c */ /* 0x000fe4000c721270 */
[----:B------:R-:W-:Y:S01]  /*118bc0*/  ISETP.LT.AND P3, PT, R205, UR23, !P0 ;  /* 0x00000017cd007c0c */ /* 0x000fe2000c761270 */
[----:B------:R-:W2:Y:S01]  /*118bd0*/  LDCU UR24, c[0x0][0x398] ;  /* 0x00007300ff1877ac */ /* 0x000ea20008000800 */
[----:B-1----:R-:W-:-:S02]  /*118be0*/  ISETP.LT.AND P0, PT, R202, UR14, !P0 ;  /* 0x0000000eca007c0c */ /* 0x002fc4000c701270 */
[----:B------:R-:W-:Y:S01]  /*118bf0*/  IADD3 R47, PT, PT, R252, 0x7b, RZ ;  /* 0x0000007bfc2f7810 */ /* 0x000fe20007ffe0ff */
[----:B------:R-:W1:Y:S04]  /*118c00*/  LDCU UR23, c[0x0][0x398] ;  /* 0x00007300ff1777ac */ /* 0x000e680008000800 */
[----:B------:R-:W-:Y:S01]  /*118c10*/  @P2 LOP3.LUT R27, R27, 0x80000000, RZ, 0xfc, !PT ;  /* 0x800000001b1b2812 */ /* 0x000fe200078efcff */
[----:B------:R-:W1:Y:S03]  /*118c20*/  LDCU UR14, c[0x0][0x398] ;  /* 0x00007300ff0e77ac */ /* 0x000e660008000800 */
[----:B------:R-:W-:-:S04]  /*118c30*/  LOP3.LUT R27, R27, 0xbfffffff, RZ, 0xc0, !PT ;  /* 0xbfffffff1b1b7812 */ /* 0x000fc800078ec0ff */
[----:B------:R-:W-:-:S04]  /*118c40*/  @P1 LOP3.LUT R27, R27, 0x40000000, RZ, 0xfc, !PT ;  /* 0x400000001b1b1812 */ /* 0x000fc800078efcff */
[----:B------:R-:W-:Y:S02]  /*118c50*/  LOP3.LUT R27, R27, 0xdfffffff, RZ, 0xc0, !PT ;  /* 0xdfffffff1b1b7812 */ /* 0x000fe400078ec0ff */
[----:B------:R-:W-:Y:S02]  /*118c60*/  LOP3.LUT R0, R0, 0xfffffffe, RZ, 0xc0, !PT ;  /* 0xfffffffe00007812 */ /* 0x000fe400078ec0ff */
[----:B------:R-:W-:Y:S02]  /*118c70*/  @P0 LOP3.LUT R27, R27, 0x20000000, RZ, 0xfc, !PT ;  /* 0x200000001b1b0812 */ /* 0x000fe400078efcff */
[----:B------:R-:W-:Y:S02]  /*118c80*/  ISETP.GE.AND P0, PT, R47, UR13, PT ;  /* 0x0000000d2f007c0c */ /* 0x000fe4000bf06270 */
[----:B------:R-:W-:Y:S02]  /*118c90*/  @P3 LOP3.LUT R0, R0, 0x1, RZ, 0xfc, !PT ;  /* 0x0000000100003812 */ /* 0x000fe400078efcff */
[----:B------:R-:W-:Y:S01]  /*118ca0*/  LOP3.LUT R27, R27, 0xefffffff, RZ, 0xc0, !PT ;  /* 0xefffffff1b1b7812 */ /* 0x000fe200078ec0ff */
[----:B------:R-:W-:Y:S01]  /*118cb0*/  VIADD R47, R252, 0x7a ;  /* 0x0000007afc2f7836 */ /* 0x000fe20000000000 */
[----:B------:R-:W-:Y:S01]  /*118cc0*/  ISETP.LT.AND P3, PT, R205, UR49, !P0 ;  /* 0x00000031cd007c0c */ /* 0x000fe2000c761270 */
[----:B------:R-:W1:Y:S01]  /*118cd0*/  LDCU.64 UR12, c[0x0][0x398] ;  /* 0x00007300ff0c77ac */ /* 0x000e620008000a00 */
[----:B------:R-:W-:-:S02]  /*118ce0*/  ISETP.LT.AND P2, PT, R204, UR21, !P0 ;  /* 0x00000015cc007c0c */ /* 0x000fc4000c741270 */
[----:B------:R-:W-:Y:S01]  /*118cf0*/  ISETP.LT.AND P1, PT, R203, UR20, !P0 ;  /* 0x00000014cb007c0c */ /* 0x000fe2000c721270 */
[----:B------:R-:W1:Y:S01]  /*118d00*/  LDCU UR20, c[0x0][0x398] ;  /* 0x00007300ff1477ac */ /* 0x000e620008000800 */
[----:B------:R-:W1:Y:S07]  /*118d10*/  LDCU UR49, c[0x0][0x398] ;  /* 0x00007300ff3177ac */ /* 0x000e6e0008000800 */
[----:B------:R-:W-:Y:S01]  /*118d20*/  @P3 LOP3.LUT R27, R27, 0x10000000, RZ, 0xfc, !PT ;  /* 0x100000001b1b3812 */ /* 0x000fe200078efcff */
[----:B------:R-:W1:Y:S03]  /*118d30*/  LDCU UR21, c[0x0][0x398] ;  /* 0x00007300ff1577ac */ /* 0x000e660008000800 */
[----:B------:R-:W-:-:S04]  /*118d40*/  LOP3.LUT R27, R27, 0xf7ffffff, RZ, 0xc0, !PT ;  /* 0xf7ffffff1b1b7812 */ /* 0x000fc800078ec0ff */
[----:B------:R-:W-:Y:S02]  /*118d50*/  @P2 LOP3.LUT R27, R27, 0x8000000, RZ, 0xfc, !PT ;  /* 0x080000001b1b2812 */ /* 0x000fe400078efcff */
[----:B------:R-:W-:Y:S02]  /*118d60*/  ISETP.LT.AND P0, PT, R202, UR34, !P0 ;  /* 0x00000022ca007c0c */ /* 0x000fe4000c701270 */
        /* <DEDUP_REMOVED lines=11> */
[----:B------:R-:W1:Y:S01]  /*118e20*/  LDCU UR46, c[0x0][0x398] ;  /* 0x00007300ff2e77ac */ /* 0x000e620008000800 */
[----:B------:R-:W2:Y:S07]  /*118e30*/  LDCU UR47, c[0x0][0x398] ;  /* 0x00007300ff2f77ac */ /* 0x000eae0008000800 */
[----:B------:R-:W-:Y:S01]  /*118e40*/  @P3 LOP3.LUT R27, R27, 0x1000000, RZ, 0xfc, !PT ;  /* 0x010000001b1b3812 */ /* 0x000fe200078efcff */
[----:B------:R-:W2:Y:S03]  /*118e50*/  LDCU UR48, c[0x0][0x398] ;  /* 0x00007300ff3077ac */ /* 0x000ea60008000800 */
[----:B------:R-:W-:-:S04]  /*118e60*/  LOP3.LUT R27, R27, 0xff7fffff, RZ, 0xc0, !PT ;  /* 0xff7fffff1b1b7812 */ /* 0x000fc800078ec0ff */
[----:B------:R-:W-:Y:S02]  /*118e70*/  @P2 LOP3.LUT R27, R27, 0x800000, RZ, 0xfc, !PT ;  /* 0x008000001b1b2812 */ /* 0x000fe400078efcff */
[----:B-1----:R-:W-:Y:S01]  /*118e80*/  ISETP.LT.AND P0, PT, R202, UR12, !P0 ;  /* 0x0000000cca007c0c */ /* 0x002fe2000c701270 */
[----:B------:R-:W1:Y:S01]  /*118e90*/  LDCU UR12, c[0x0][0x398] ;  /* 0x00007300ff0c77ac */ /* 0x000e620008000800 */
[----:B------:R-:W-:-:S04]  /*118ea0*/  LOP3.LUT R27, R27, 0xffbfffff, RZ, 0xc0, !PT ;  /* 0xffbfffff1b1b7812 */ /* 0x000fc800078ec0ff */
[----:B------:R-:W-:-:S04]  /*118eb0*/  @P1 LOP3.LUT R27, R27, 0x400000, RZ, 0xfc, !PT ;  /* 0x004000001b1b1812 */ /* 0x000fc800078efcff */
[----:B------:R-:W-:-:S04]  /*118ec0*/  LOP3.LUT R27, R27, 0xffdfffff, RZ, 0xc0, !PT ;  /* 0xffdfffff1b1b7812 */ /* 0x000fc800078ec0ff */
[----:B------:R-:W-:Y:S02]  /*118ed0*/  @P0 LOP3.LUT R27, R27, 0x200000, RZ, 0xfc, !PT ;  /* 0x002000001b1b0812 */ /* 0x000fe400078efcff */
[----:B------:R-:W-:Y:S01]  /*118ee0*/  ISETP.GE.AND P0, PT, R47, UR17, PT ;  /* 0x000000112f007c0c */ /* 0x000fe2000bf06270 */
[----:B------:R-:W1:Y:S03]  /*118ef0*/  LDCU UR17, c[0x0][0x398] ;  /* 0x00007300ff1177ac */ /* 0x000e660008000800 */
[----:B------:R-:W-:Y:S02]  /*118f00*/  ISETP.LT.AND P3, PT, R205, UR30, !P0 ;  /* 0x0000001ecd007c0c */ /* 0x000fe4000c761270 */
[----:B------:R-:W-:Y:S01]  /*118f10*/  ISETP.LT.AND P2, PT, R204, UR31, !P0 ;  /* 0x0000001fcc007c0c */ /* 0x000fe2000c741270 */
[----:B------:R-:W1:Y:S01]  /*118f20*/  LDCU.64 UR30, c[0x0][0x398] ;  /* 0x00007300ff1e77ac */ /* 0x000e620008000a00 */
[----:B------:R-:W-:-:S02]  /*118f30*/  LOP3.LUT R27, R27, 0xffefffff, RZ, 0xc0, !PT ;  /* 0xffefffff1b1b7812 */ /* 0x000fc400078ec0ff */
[----:B------:R-:W-:Y:S01]  /*118f40*/  ISETP.LT.AND P1, PT, R203, UR44, !P0 ;  /* 0x0000002ccb007c0c */ /* 0x000fe2000c721270 */
[----:B------:R-:W1:Y:S06]  /*118f50*/  LDCU UR44, c[0x0][0x398] ;  /* 0x00007300ff2c77ac */ /* 0x000e6c0008000800 */
[----:B------:R-:W-:-:S04]  /*118f60*/  @P3 LOP3.LUT R27, R27, 0x100000, RZ, 0xfc, !PT ;  /* 0x001000001b1b3812 */ /* 0x000fc800078efcff */
[----:B------:R-:W-:-:S04]  /*118f70*/  LOP3.LUT R27, R27, 0xfff7ffff, RZ, 0xc0, !PT ;  /* 0xfff7ffff1b1b7812 */ /* 0x000fc800078ec0ff */
[----:B------:R-:W-:Y:S02]  /*118f80*/  @P2 LOP3.LUT R27, R27, 0x80000, RZ, 0xfc, !PT ;  /* 0x000800001b1b2812 */ /* 0x000fe400078efcff */
[----:B------:R-:W-:Y:S01]  /*118f90*/  ISETP.LT.AND P0, PT, R202, UR8, !P0 ;  /* 0x00000008ca007c0c */ /* 0x000fe2000c701270 */
[----:B------:R-:W1:Y:S01]  /*118fa0*/  LDCU UR8, c[0x0][0x398] ;  /* 0x00007300ff0877ac */ /* 0x000e620008000800 */
[----:B------:R-:W-:-:S04]  /*118fb0*/  LOP3.LUT R27, R27, 0xfffbffff, RZ, 0xc0, !PT ;  /* 0xfffbffff1b1b7812 */ /* 0x000fc800078ec0ff */
[----:B------:R-:W-:Y:S02]  /*118fc0*/  @P1 LOP3.LUT R27, R27, 0x40000, RZ, 0xfc, !PT ;  /* 0x000400001b1b1812 */ /* 0x000fe400078efcff */
[----:B------:R-:W-:Y:S02]  /*118fd0*/  IADD3 R47, PT, PT, R252, 0x78, RZ ;  /* 0x00000078fc2f7810 */ /* 0x000fe40007ffe0ff */
[----:B------:R-:W-:-:S04]  /*118fe0*/  LOP3.LUT R27, R27, 0xfffdffff, RZ, 0xc0, !PT ;  /* 0xfffdffff1b1b7812 */ /* 0x000fc800078ec0ff */
[----:B------:R-:W-:Y:S02]  /*118ff0*/  @P0 LOP3.LUT R27, R27, 0x20000, RZ, 0xfc, !PT ;  /* 0x000200001b1b0812 */ /* 0x000fe400078efcff */
[----:B------:R-:W-:Y:S02]  /*119000*/  ISETP.GE.AND P0, PT, R47, UR15, PT ;  /* 0x0000000f2f007c0c */ /* 0x000fe4000bf06270 */
[----:B------:R-:W-:Y:S01]  /*119010*/  LOP3.LUT R27, R27, 0xfffeffff, RZ, 0xc0, !PT ;  /* 0xfffeffff1b1b7812 */ /* 0x000fe200078ec0ff */
[----:B------:R-:W-:Y:S01]  /*119020*/  VIADD R47, R252, 0x77 ;  /* 0x00000077fc2f7836 */ /* 0x000fe20000000000 */
[----:B------:R-:W-:Y:S01]  /*119030*/  ISETP.LT.AND P3, PT, R205, UR28, !P0 ;  /* 0x0000001ccd007c0c */ /* 0x000fe2000c761270 */
[----:B------:R-:W1:Y:S01]  /*119040*/  LDCU UR15, c[0x0][0x398] ;  /* 0x00007300ff0f77ac */ /* 0x000e620008000800 */
[----:B------:R-:W-:Y:S02]  /*119050*/  ISETP.LT.AND P2, PT, R204, UR29, !P0 ;  /* 0x0000001dcc007c0c */ /* 0x000fe4000c741270 */
[----:B------:R-:W-:Y:S01]  /*119060*/  ISETP.LT.AND P1, PT, R203, UR43, !P0 ;  /* 0x0000002bcb007c0c */ /* 0x000fe2000c721270 */
[----:B------:R-:W1:Y:S08]  /*119070*/  LDCU.64 UR28, c[0x0][0x398] ;  /* 0x00007300ff1c77ac */ /* 0x000e700008000a00 */
[----:B------:R-:W-:Y:S01]  /*119080*/  @P3 LOP3.LUT R27, R27, 0x10000, RZ, 0xfc, !PT ;  /* 0x000100001b1b3812 */ /* 0x000fe200078efcff */
[----:B------:R-:W2:Y:S03]  /*119090*/  LDCU UR43, c[0x0][0x398] ;  /* 0x00007300ff2b77ac */ /* 0x000ea60008000800 */
        /* <DEDUP_REMOVED lines=15> */
[----:B------:R-:W1:Y:S07]  /*119190*/  LDCU UR42, c[0x0][0x398] ;  /* 0x00007300ff2a77ac */ /* 0x000e6e0008000800 */
[----:B------:R-:W-:-:S04]  /*1191a0*/  @P3 LOP3.LUT R27, R27, 0x1000, RZ, 0xfc, !PT ;  /* 0x000010001b1b3812 */ /* 0x000fc800078efcff */
[----:B------:R-:W-:-:S04]  /*1191b0*/  LOP3.LUT R27, R27, 0xfffff7ff, RZ, 0xc0, !PT ;  /* 0xfffff7ff1b1b7812 */ /* 0x000fc800078ec0ff */
[----:B------:R-:W-:Y:S02]  /*1191c0*/  @P2 LOP3.LUT R27, R27, 0x800, RZ, 0xfc, !PT ;  /* 0x000008001b1b2812 */ /* 0x000fe400078efcff */
[----:B------:R-:W-:Y:S02]  /*1191d0*/  ISETP.LT.AND P0, PT, R202, UR28, !P0 ;  /* 0x0000001cca007c0c */ /* 0x000fe4000c701270 */
        /* <DEDUP_REMOVED lines=8> */
[----:B------:R-:W1:Y:S01]  /*119260*/  LDCU UR11, c[0x0][0x398] ;  /* 0x00007300ff0b77ac */ /* 0x000e620008000800 */
[----:B------:R-:W-:-:S02]  /*119270*/  LOP3.LUT R27, R27, 0xfffffeff, RZ, 0xc0, !PT ;  /* 0xfffffeff1b1b7812 */ /* 0x000fc400078ec0ff */
[----:B------:R-:W-:Y:S01]  /*119280*/  ISETP.LT.AND P1, PT, R203, UR33, !P0 ;  /* 0x00000021cb007c0c */ /* 0x000fe2000c721270 */
[----:B------:R-:W2:Y:S06]  /*119290*/  LDCU.64 UR32, c[0x0][0x398] ;  /* 0x00007300ff2077ac */ /* 0x000eac0008000a00 */
[----:B------:R-:W-:-:S04]  /*1192a0*/  @P3 LOP3.LUT R27, R27, 0x100, RZ, 0xfc, !PT ;  /* 0x000001001b1b3812 */ /* 0x000fc800078efcff */
[----:B------:R-:W-:-:S04]  /*1192b0*/  LOP3.LUT R27, R27, 0xffffff7f, RZ, 0xc0, !PT ;  /* 0xffffff7f1b1b7812 */ /* 0x000fc800078ec0ff */
[----:B------:R-:W-:Y:S02]  /*1192c0*/  @P2 LOP3.LUT R27, R27, 0x80, RZ, 0xfc, !PT ;  /* 0x000000801b1b2812 */ /* 0x000fe400078efcff */
[----:B-1----:R-:W-:Y:S02]  /*1192d0*/  ISETP.LT.AND P0, PT, R202, UR34, !P0 ;  /* 0x00000022ca007c0c */ /* 0x002fe4000c701270 */
        /* <DEDUP_REMOVED lines=12> */
[----:B------:R-:W1:Y:S01]  /*1193a0*/  LDCU.64 UR36, c[0x0][0x398] ;  /* 0x00007300ff2477ac */ /* 0x000e620008000a00 */
[----:B------:R-:W-:Y:S01]  /*1193b0*/  LOP3.LUT R31, R31, 0x7fffffff, RZ, 0xc0, !PT ;  /* 0x7fffffff1f1f7812 */ /* 0x000fe200078ec0ff */
[----:B------:R-:W1:Y:S06]  /*1193c0*/  LDCU UR7, c[0x0][0x398] ;  /* 0x00007300ff0777ac */ /* 0x000e6c0008000800 */
[----:B------:R-:W-:Y:S01]  /*1193d0*/  @P3 LOP3.LUT R27, R27, 0x10, RZ, 0xfc, !PT ;  /* 0x000000101b1b3812 */ /* 0x000fe200078efcff */
[----:B------:R-:W1:Y:S03]  /*1193e0*/  LDCU UR10, c[0x0][0x398] ;  /* 0x00007300ff0a77ac */ /* 0x000e660008000800 */
[----:B------:R-:W-:-:S04]  /*1193f0*/  LOP3.LUT R27, R27, 0xfffffff7, RZ, 0xc0, !PT ;  /* 0xfffffff71b1b7812 */ /* 0x000fc800078ec0ff */
[----:B------:R-:W-:Y:S02]  /*119400*/  @P2 LOP3.LUT R27, R27, 0x8, RZ, 0xfc, !PT ;  /* 0x000000081b1b2812 */ /* 0x000fe400078efcff */
[----:B--2---:R-:W-:Y:S02]  /*119410*/  ISETP.LT.AND P0, PT, R202, UR32, !P0 ;  /* 0x00000020ca007c0c */ /* 0x004fe4000c701270 */
[----:B------:R-:W-:-:S04]  /*119420*/  LOP3.LUT R27, R27, 0xfffffffb, RZ, 0xc0, !PT ;  /* 0xfffffffb1b1b7812 */ /* 0x000fc800078ec0ff */
[----:B------:R-:W-:-:S04]  /*119430*/  @P1 LOP3.LUT R27, R27, 0x4, RZ, 0xfc, !PT ;  /* 0x000000041b1b1812 */ /* 0x000fc800078efcff */
[----:B------:R-:W-:-:S04]  /*119440*/  LOP3.LUT R27, R27, 0xfffffffd, RZ, 0xc0, !PT ;  /* 0xfffffffd1b1b7812 */ /* 0x000fc800078ec0ff */
[----:B------:R-:W-:Y:S02]  /*119450*/  @P0 LOP3.LUT R27, R27, 0x2, RZ, 0xfc, !PT ;  /* 0x000000021b1b0812 */ /* 0x000fe400078efcff */
[----:B------:R-:W-:Y:S01]  /*119460*/  ISETP.GE.AND P0, PT, R47, UR31, PT ;  /* 0x0000001f2f007c0c */ /* 0x000fe2000bf06270 */
[----:B------:R-:W-:Y:S01]  /*119470*/  VIADD R47, R252, 0x73 ;  /* 0x00000073fc2f7836 */ /* 0x000fe20000000000 */
[----:B------:R-:W-:Y:S01]  /*119480*/  LOP3.LUT R27, R27, 0xfffffffe, RZ, 0xc0, !PT ;  /* 0xfffffffe1b1b7812 */ /* 0x000fe200078ec0ff */
[----:B------:R-:W2:Y:S01]  /*119490*/  LDCU.64 UR30, c[0x0][0x398] ;  /* 0x00007300ff1e77ac */ /* 0x000ea20008000a00 */
[----:B------:R-:W-:Y:S02]  /*1194a0*/  ISETP.LT.AND P2, PT, R204, UR5, !P0 ;  /* 0x00000005cc007c0c */ /* 0x000fe4000c741270 */
[----:B------:R-:W-:Y:S01]  /*1194b0*/  ISETP.LT.AND P1, PT, R203, UR4, !P0 ;  /* 0x00000004cb007c0c */ /* 0x000fe2000c721270 */
[----:B------:R-:W-:Y:S01]  /*1194c0*/  UMOV UR32, UR77 ;  /* 0x0000004d00207c82 */ /* 0x000fe20008000000 */
[----:B------:R-:W-:Y:S01]  /*1194d0*/  ISETP.LT.AND P3, PT, R205, UR6, !P0 ;  /* 0x00000006cd007c0c */ /* 0x000fe2000c761270 */
[----:B------:R-:W2:Y:S01]  /*1194e0*/  LDCU UR6, c[0x0][0x398] ;  /* 0x00007300ff0677ac */ /* 0x000ea20008000800 */
[----:B-1----:R-:W-:Y:S01]  /*1194f0*/  ISETP.LT.AND P0, PT, R202, UR36, !P0 ;  /* 0x00000024ca007c0c */ /* 0x002fe2000c701270 */
[----:B------:R-:W1:Y:S06]  /*119500*/  LDCU UR36, c[0x0][0x398] ;  /* 0x00007300ff2477ac */ /* 0x000e6c0008000800 */
[----:B------:R-:W-:Y:S01]  /*119510*/  @P2 LOP3.LUT R28, R28, 0x80000000, RZ, 0xfc, !PT ;  /* 0x800000001c1c2812 */ /* 0x000fe200078efcff */
[----:B------:R-:W1:Y:S03]  /*119520*/  LDCU UR5, c[0x0][0x398] ;  /* 0x00007300ff0577ac */ /* 0x000e660008000800 */
[----:B------:R-:W-:Y:S01]  /*119530*/  LOP3.LUT R28, R28, 0xbfffffff, RZ, 0xc0, !PT ;  /* 0xbfffffff1c1c7812 */ /* 0x000fe200078ec0ff */
[----:B------:R-:W1:Y:S03]  /*119540*/  LDCU UR4, c[0x0][0x398] ;  /* 0x00007300ff0477ac */ /* 0x000e660008000800 */
[----:B------:R-:W-:-:S04]  /*119550*/  @P1 LOP3.LUT R28, R28, 0x40000000, RZ, 0xfc, !PT ;  /* 0x400000001c1c1812 */ /* 0x000fc800078efcff */
[----:B------:R-:W-:-:S04]  /*119560*/  LOP3.LUT R28, R28, 0xdfffffff, RZ, 0xc0, !PT ;  /* 0xdfffffff1c1c7812 */ /* 0x000fc800078ec0ff */
[----:B------:R-:W-:Y:S02]  /*119570*/  @P0 LOP3.LUT R28, R28, 0x20000000, RZ, 0xfc, !PT ;  /* 0x200000001c1c0812 */ /* 0x000fe400078efcff */
[----:B------:R-:W-:Y:S01]  /*119580*/  ISETP.GE.AND P0, PT, R47, UR29, PT ;  /* 0x0000001d2f007c0c */ /* 0x000fe2000bf06270 */
[----:B------:R-:W1:Y:S01]  /*119590*/  LDCU.64 UR28, c[0x0][0x398] ;  /* 0x00007300ff1c77ac */ /* 0x000e620008000a00 */
[----:B------:R-:W-:Y:S02]  /*1195a0*/  @P3 LOP3.LUT R27, R27, 0x1, RZ, 0xfc, !PT ;  /* 0x000000011b1b3812 */ /* 0x000fe400078efcff */
[----:B------:R-:W-:Y:S01]  /*1195b0*/  ISETP.LT.AND P3, PT, R205, UR62, !P0 ;  /* 0x0000003ecd007c0c */ /* 0x000fe2000c761270 */
[----:B------:R-:W1:Y:S01]  /*1195c0*/  LDCU UR62, c[0x0][0x398] ;  /* 0x00007300ff3e77ac */ /* 0x000e620008000800 */
[----:B------:R-:W-:Y:S02]  /*1195d0*/  ISETP.LT.AND P2, PT, R204, UR61, !P0 ;  /* 0x0000003dcc007c0c */ /* 0x000fe4000c741270 */
[----:B------:R-:W-:Y:S01]  /*1195e0*/  LOP3.LUT R28, R28, 0xefffffff, RZ, 0xc0, !PT ;  /* 0xefffffff1c1c7812 */ /* 0x000fe200078ec0ff */
[----:B------:R-:W-:Y:S01]  /*1195f0*/  UMOV UR77, UR59 ;  /* 0x0000003b004d7c82 */ /* 0x000fe20008000000 */
[----:B------:R-:W-:Y:S01]  /*119600*/  ISETP.LT.AND P1, PT, R203, UR60, !P0 ;  /* 0x0000003ccb007c0c */ /* 0x000fe2000c721270 */
[----:B------:R-:W1:Y:S01]  /*119610*/  LDCU UR59, c[0x0][0x398] ;  /* 0x00007300ff3b77ac */ /* 0x000e620008000800 */
[----:B------:R-:W-:Y:S01]  /*119620*/  IADD3 R47, PT, PT, R252, 0x72, RZ ;  /* 0x00000072fc2f7810 */ /* 0x000fe20007ffe0ff */
[----:B------:R-:W1:Y:S04]  /*119630*/  LDCU UR61, c[0x0][0x398] ;  /* 0x00007300ff3d77ac */ /* 0x000e680008000800 */
        /* <DEDUP_REMOVED lines=13> */
[----:B------:R-:W2:Y:S01]  /*119710*/  LDCU.64 UR34, c[0x0][0x398] ;  /* 0x00007300ff2277ac */ /* 0x000ea20008000a00 */
[----:B------:R-:W-:Y:S01]  /*119720*/  ISETP.LT.AND P2, PT, R204, UR72, !P0 ;  /* 0x00000048cc007c0c */ /* 0x000fe2000c741270 */
[----:B------:R-:W-:Y:S01]  /*119730*/  UMOV UR30, UR32 ;  /* 0x00000020001e7c82 */ /* 0x000fe20008000000 */
[----:B------:R-:W1:Y:S09]  /*119740*/  LDCU UR72, c[0x0][0x398] ;  /* 0x00007300ff4877ac */ /* 0x000e720008000800 */
[----:B------:R-:W-:-:S02]  /*119750*/  @P1 LOP3.LUT R28, R28, 0x1000000, RZ, 0xfc, !PT ;  /* 0x010000001c1c1812 */ /* 0x000fc400078efcff */
[----:B------:R-:W-:Y:S01]  /*119760*/  ISETP.LT.AND P1, PT, R203, UR71, !P0 ;  /* 0x00000047cb007c0c */ /* 0x000fe2000c721270 */
        /* <DEDUP_REMOVED lines=12> */
[----:B------:R-:W1:Y:S01]  /*119830*/  LDCU UR36, c[0x0][0x398] ;  /* 0x00007300ff2477ac */ /* 0x000e620008000800 */
[----:B------:R-:W-:Y:S01]  /*119840*/  ISETP.LT.AND P2, PT, R204, UR75, !P0 ;  /* 0x0000004bcc007c0c */ /* 0x000fe2000c741270 */
[----:B------:R-:W1:Y:S01]  /*119850*/  LDCU.64 UR32, c[0x0][0x398] ;  /* 0x00007300ff2077ac */ /* 0x000e620008000a00 */
[----:B------:R-:W-:Y:S01]  /*119860*/  UMOV UR73, UR58 ;  /* 0x0000003a00497c82 */ /* 0x000fe20008000000 */
[----:B------:R-:W1:Y:S08]  /*119870*/  LDCU UR58, c[0x0][0x398] ;  /* 0x00007300ff3a77ac */ /* 0x000e700008000800 */
[----:B------:R-:W-:Y:S01]  /*119880*/  @P1 LOP3.LUT R28, R28, 0x100000, RZ, 0xfc, !PT ;  /* 0x001000001c1c1812 */ /* 0x000fe200078efcff */
[----:B------:R-:W1:Y:S01]  /*119890*/  LDCU UR75, c[0x0][0x398] ;  /* 0x00007300ff4b77ac */ /* 0x000e620008000800 */
[----:B------:R-:W-:-:S02]  /*1198a0*/  ISETP.LT.AND P1, PT, R203, UR74, !P0 ;  /* 0x0000004acb007c0c */ /* 0x000fc4000c721270 */
[----:B------:R-:W-:Y:S01]  /*1198b0*/  LOP3.LUT R28, R28, 0xfff7ffff, RZ, 0xc0, !PT ;  /* 0xfff7ffff1c1c7812 */ /* 0x000fe200078ec0ff */
[----:B------:R-:W-:Y:S01]  /*1198c0*/  UMOV UR28, UR73 ;  /* 0x00000049001c7c82 */ /* 0x000fe20008000000 */
[----:B--2---:R-:W-:Y:S01]  /*1198d0*/  ISETP.LT.AND P0, PT, R202, UR34, !P0 ;  /* 0x00000022ca007c0c */ /* 0x004fe2000c701270 */
[----:B------:R-:W2:Y:S01]  /*1198e0*/  LDCU UR34, c[0x0][0x398] ;  /* 0x00007300ff2277ac */ /* 0x000ea20008000800 */
[----:B------:R-:W-:Y:S01]  /*1198f0*/  @P2 LOP3.LUT R28, R28, 0x80000, RZ, 0xfc, !PT ;  /* 0x000800001c1c2812 */ /* 0x000fe200078efcff */
[----:B------:R-:W1:Y:S03]  /*119900*/  LDCU UR74, c[0x0][0x398] ;  /* 0x00007300ff4a77ac */ /* 0x000e660008000800 */
[----:B------:R-:W-:Y:S01]  /*119910*/  LOP3.LUT R28, R28, 0xfffbffff, RZ, 0xc0, !PT ;  /* 0xfffbffff1c1c7812 */ /* 0x000fe200078ec0ff */
[----:B------:R-:W2:Y:S03]  /*119920*/  LDCU UR73, c[0x0][0x398] ;  /* 0x00007300ff4977ac */ /* 0x000ea60008000800 */
[----:B------:R-:W-:-:S04]  /*119930*/  @P1 LOP3.LUT R28, R28, 0x40000, RZ, 0xfc, !PT ;  /* 0x000400001c1c1812 */ /* 0x000fc800078efcff */
[----:B------:R-:W-:-:S04]  /*119940*/  LOP3.LUT R28, R28, 0xfffdffff, RZ, 0xc0, !PT ;  /* 0xfffdffff1c1c7812 */ /* 0x000fc800078ec0ff */
[----:B------:R-:W-:Y:S02]  /*119950*/  @P0 LOP3.LUT R28, R28, 0x20000, RZ, 0xfc, !PT ;  /* 0x000200001c1c0812 */ /* 0x000fe400078efcff */
[----:B------:R-:W-:-:S04]  /*119960*/  ISETP.GE.AND P0, PT, R47, UR37, PT ;  /* 0x000000252f007c0c */ /* 0x000fc8000bf06270 */
[----:B-1----:R-:W-:Y:S01]  /*119970*/  ISETP.LT.AND P1, PT, R205, UR36, !P0 ;  /* 0x00000024cd007c0c */ /* 0x002fe2000c721270 */
[----:B------:R-:W1:Y:S01]  /*119980*/  LDCU UR36, c[0x0][0x398] ;  /* 0x00007300ff2477ac */ /* 0x000e620008000800 */
[----:B------:R-:W-:Y:S02]  /*119990*/  ISETP.LT.AND P2, PT, R204, UR62, !P0 ;  /* 0x0000003ecc007c0c */ /* 0x000fe4000c741270 */
[----:B------:R-:W-:Y:S01]  /*1199a0*/  LOP3.LUT R28, R28, 0xfffeffff, RZ, 0xc0, !PT ;  /* 0xfffeffff1c1c7812 */ /* 0x000fe200078ec0ff */
[----:B------:R-:W2:Y:S08]  /*1199b0*/  LDCU UR62, c[0x0][0x398] ;  /* 0x00007300ff3e77ac */ /* 0x000eb00008000800 */
[----:B------:R-:W-:-:S04]  /*1199c0*/  @P1 LOP3.LUT R28, R28, 0x10000, RZ, 0xfc, !PT ;  /* 0x000100001c1c1812 */ /* 0x000fc800078efcff */
[----:B------:R-:W-:Y:S02]  /*1199d0*/  LOP3.LUT R28, R28, 0xffff7fff, RZ, 0xc0, !PT ;  /* 0xffff7fff1c1c7812 */ /* 0x000fe400078ec0ff */
[----:B-1----:R-:W-:Y:S01]  /*1199e0*/  ISETP.LT.AND P1, PT, R203, UR36, !P0 ;  /* 0x00000024cb007c0c */ /* 0x002fe2000c721270 */
[----:B------:R-:W1:Y:S01]  /*1199f0*/  LDCU.64 UR36, c[0x0][0x398] ;  /* 0x00007300ff2477ac */ /* 0x000e620008000a00 */
[----:B------:R-:W-:Y:S02]  /*119a00*/  @P2 LOP3.LUT R28, R28, 0x8000, RZ, 0xfc, !PT ;  /* 0x000080001c1c2812 */ /* 0x000fe400078efcff */
[----:B------:R-:W-:Y:S02]  /*119a10*/  ISETP.LT.AND P0, PT, R202, UR32, !P0 ;  /* 0x00000020ca007c0c */ /* 0x000fe4000c701270 */
[----:B------:R-:W-:Y:S02]  /*119a20*/  LOP3.LUT R28, R28, 0xffffbfff, RZ, 0xc0, !PT ;  /* 0xffffbfff1c1c7812 */ /* 0x000fe400078ec0ff */
[----:B------:R-:W-:-:S05]  /*119a30*/  IADD3 R47, PT, PT, R252, 0x6f, RZ ;  /* 0x0000006ffc2f7810 */ /* 0x000fca0007ffe0ff */
[----:B------:R-:W-:-:S04]  /*119a40*/  @P1 LOP3.LUT R28, R28, 0x4000, RZ, 0xfc, !PT ;  /* 0x000040001c1c1812 */ /* 0x000fc800078efcff */
[----:B------:R-:W-:-:S04]  /*119a50*/  LOP3.LUT R28, R28, 0xffffdfff, RZ, 0xc0, !PT ;  /* 0xffffdfff1c1c7812 */ /* 0x000fc800078ec0ff */
[----:B------:R-:W-:Y:S02]  /*119a60*/  @P0 LOP3.LUT R28, R28, 0x2000, RZ, 0xfc, !PT ;  /* 0x000020001c1c0812 */ /* 0x000fe400078efcff */
[----:B------:R-:W-:-:S04]  /*119a70*/  ISETP.GE.AND P0, PT, R47, UR31, PT ;  /* 0x0000001f2f007c0c */ /* 0x000fc8000bf06270 */
[----:B--2---:R-:W-:Y:S02]  /*119a80*/  ISETP.LT.AND P3, PT, R205, UR34, !P0 ;  /* 0x00000022cd007c0c */ /* 0x004fe4000c761270 */
[----:B------:R-:W-:Y:S02]  /*119a90*/  ISETP.LT.AND P2, PT, R204, UR71, !P0 ;  /* 0x00000047cc007c0c */ /* 0x000fe4000c741270 */
[----:B------:R-:W-:Y:S01]  /*119aa0*/  LOP3.LUT R28, R28, 0xffffefff, RZ, 0xc0, !PT ;  /* 0xffffefff1c1c7812 */ /* 0x000fe200078ec0ff */
[----:B------:R-:W-:Y:S01]  /*119ab0*/  VIADD R47, R252, 0x6e ;  /* 0x0000006efc2f7836 */ /* 0x000fe20000000000 */
[----:B------:R-:W-:Y:S01]  /*119ac0*/  ISETP.LT.AND P1, PT, R203, UR72, !P0 ;  /* 0x00000048cb007c0c */ /* 0x000fe2000c721270 */
[----:B------:R-:W-:Y:S01]  /*119ad0*/  UMOV UR32, UR30 ;  /* 0x0000001e00207c82 */ /* 0x000fe20008000000 */
[----:B------:R-:W-:Y:S01]  /*119ae0*/  LOP3.LUT R32, R32, 0x7fffffff, RZ, 0xc0, !PT ;  /* 0x7fffffff20207812 */ /* 0x000fe200078ec0ff */
[----:B------:R-:W2:Y:S04]  /*119af0*/  LDCU.64 UR30, c[0x0][0x398] ;  /* 0x00007300ff1e77ac */ /* 0x000ea80008000a00 */
[----:B------:R-:W-:Y:S01]  /*119b00*/  @P3 LOP3.LUT R28, R28, 0x1000, RZ, 0xfc, !PT ;  /* 0x000010001c1c3812 */ /* 0x000fe200078efcff */
[----:B------:R-:W2:Y:S03]  /*119b10*/  LDCU UR72, c[0x0][0x398] ;  /* 0x00007300ff4877ac */ /* 0x000ea60008000800 */
[----:B------:R-:W-:Y:S01]  /*119b20*/  LOP3.LUT R28, R28, 0xfffff7ff, RZ, 0xc0, !PT ;  /* 0xfffff7ff1c1c7812 */ /* 0x000fe200078ec0ff */
[----:B------:R-:W2:Y:S03]  /*119b30*/  LDCU UR71, c[0x0][0x398] ;  /* 0x00007300ff4777ac */ /* 0x000ea60008000800 */
[----:B------:R-:W-:-:S02]  /*119b40*/  @P2 LOP3.LUT R28, R28, 0x800, RZ, 0xfc, !PT ;  /* 0x000008001c1c2812 */ /* 0x000fc400078efcff */
[----:B-1----:R-:W-:Y:S02]  /*119b50*/  ISETP.LT.AND P0, PT, R202, UR36, !P0 ;  /* 0x00000024ca007c0c */ /* 0x002fe4000c701270 */
        /* <DEDUP_REMOVED lines=11> */
[----:B------:R-:W-:Y:S01]  /*119c10*/  UMOV UR36, UR32 ;  /* 0x0000002000247c82 */ /* 0x000fe20008000000 */
[----:B------:R-:W1:Y:S03]  /*119c20*/  LDCU UR69, c[0x0][0x398] ;  /* 0x00007300ff4577ac */ /* 0x000e660008000800 */
[----:B------:R-:W-:Y:S01]  /*119c30*/  @P3 LOP3.LUT R28, R28, 0x100, RZ, 0xfc, !PT ;  /* 0x000001001c1c3812 */ /* 0x000fe200078efcff */
[----:B------:R-:W1:Y:S03]  /*119c40*/  LDCU.64 UR28, c[0x0][0x398] ;  /* 0x00007300ff1c77ac */ /* 0x000e660008000a00 */
[----:B------:R-:W-:Y:S01]  /*119c50*/  LOP3.LUT R28, R28, 0xffffff7f, RZ, 0xc0, !PT ;  /* 0xffffff7f1c1c7812 */ /* 0x000fe200078ec0ff */
[----:B------:R-:W1:Y:S03]  /*119c60*/  LDCU UR67, c[0x0][0x398] ;  /* 0x00007300ff4377ac */ /* 0x000e660008000800 */
[----:B------:R-:W-:-:S02]  /*119c70*/  @P2 LOP3.LUT R28, R28, 0x80, RZ, 0xfc, !PT ;  /* 0x000000801c1c2812 */ /* 0x000fc400078efcff */
[----:B--2---:R-:W-:Y:S02]  /*119c80*/  ISETP.LT.AND P0, PT, R202, UR30, !P0 ;  /* 0x0000001eca007c0c */ /* 0x004fe4000c701270 */
[----:B------:R-:W-:-:S04]  /*119c90*/  LOP3.LUT R28, R28, 0xffffffbf, RZ, 0xc0, !PT ;  /* 0xffffffbf1c1c7812 */ /* 0x000fc800078ec0ff */
[----:B------:R-:W-:-:S04]  /*119ca0*/  @P1 LOP3.LUT R28, R28, 0x40, RZ, 0xfc, !PT ;  /* 0x000000401c1c1812 */ /* 0x000fc800078efcff */
[----:B------:R-:W-:-:S04]  /*119cb0*/  LOP3.LUT R28, R28, 0xffffffdf, RZ, 0xc0, !PT ;  /* 0xffffffdf1c1c7812 */ /* 0x000fc800078ec0ff */
[----:B------:R-:W-:Y:S02]  /*119cc0*/  @P0 LOP3.LUT R28, R28, 0x20, RZ, 0xfc, !PT ;  /* 0x000000201c1c0812 */ /* 0x000fe400078efcff */
[----:B------:R-:W-:Y:S01]  /*119cd0*/  ISETP.GE.AND P0, PT, R47, UR35, PT ;  /* 0x000000232f007c0c */ /* 0x000fe2000bf06270 */
[----:B------:R-:W2:Y:S03]  /*119ce0*/  LDCU.64 UR34, c[0x0][0x398] ;  /* 0x00007300ff2277ac */ /* 0x000ea60008000a00 */
[----:B------:R-:W-:Y:S01]  /*119cf0*/  ISETP.LT.AND P3, PT, R205, UR68, !P0 ;  /* 0x00000044cd007c0c */ /* 0x000fe2000c761270 */
[----:B------:R-:W1:Y:S01]  /*119d00*/  LDCU UR68, c[0x0][0x398] ;  /* 0x00007300ff4477ac */ /* 0x000e620008000800 */
[----:B------:R-:W-:Y:S02]  /*119d10*/  ISETP.LT.AND P2, PT, R204, UR66, !P0 ;  /* 0x00000042cc007c0c */ /* 0x000fe4000c741270 */
[----:B------:R-:W-:-:S02]  /*119d20*/  LOP3.LUT R28, R28, 0xffffffef, RZ, 0xc0, !PT ;  /* 0xffffffef1c1c7812 */ /* 0x000fc400078ec0ff */
[----:B------:R-:W-:Y:S02]  /*119d30*/  ISETP.LT.AND P1, PT, R203, UR57, !P0 ;  /* 0x00000039cb007c0c */ /* 0x000fe4000c721270 */
[----:B------:R-:W-:Y:S01]  /*119d40*/  IADD3 R47, PT, PT, R252, 0x6c, RZ ;  /* 0x0000006cfc2f7810 */ /* 0x000fe20007ffe0ff */
[----:B------:R-:W-:-:S04]  /*119d50*/  UMOV UR66, UR70 ;  /* 0x0000004600427c82 */ /* 0x000fc80008000000 */
[----:B------:R-:W-:Y:S01]  /*119d60*/  @P3 LOP3.LUT R28, R28, 0x10, RZ, 0xfc, !PT ;  /* 0x000000101c1c3812 */ /* 0x000fe200078efcff */
[----:B------:R-:W2:Y:S03]  /*119d70*/  LDCU UR57, c[0x0][0x398] ;  /* 0x00007300ff3977ac */ /* 0x000ea60008000800 */
[----:B------:R-:W-:Y:S01]  /*119d80*/  LOP3.LUT R28, R28, 0xfffffff7, RZ, 0xc0, !PT ;  /* 0xfffffff71c1c7812 */ /* 0x000fe200078ec0ff */
[----:B------:R-:W2:Y:S03]  /*119d90*/  LDCU UR70, c[0x0][0x398] ;  /* 0x00007300ff4677ac */ /* 0x000ea60008000800 */
[----:B------:R-:W-:Y:S02]  /*119da0*/  @P2 LOP3.LUT R28, R28, 0x8, RZ, 0xfc, !PT ;  /* 0x000000081c1c2812 */ /* 0x000fe400078efcff */
[----:B-1----:R-:W-:-:S02]  /*119db0*/  ISETP.LT.AND P0, PT, R202, UR28, !P0 ;  /* 0x0000001cca007c0c */ /* 0x002fc4000c701270 */
[----:B------:R-:W-:-:S04]  /*119dc0*/  LOP3.LUT R28, R28, 0xfffffffb, RZ, 0xc0, !PT ;  /* 0xfffffffb1c1c7812 */ /* 0x000fc800078ec0ff */
[----:B------:R-:W-:-:S04]  /*119dd0*/  @P1 LOP3.LUT R28, R28, 0x4, RZ, 0xfc, !PT ;  /* 0x000000041c1c1812 */ /* 0x000fc800078efcff */
[----:B------:R-:W-:-:S04]  /*119de0*/  LOP3.LUT R28, R28, 0xfffffffd, RZ, 0xc0, !PT ;  /* 0xfffffffd1c1c7812 */ /* 0x000fc800078ec0ff */
[----:B------:R-:W-:Y:S02]  /*119df0*/  @P0 LOP3.LUT R28, R28, 0x2, RZ, 0xfc, !PT ;  /* 0x000000021c1c0812 */ /* 0x000fe400078efcff */
[----:B------:R-:W-:Y:S01]  /*119e00*/  ISETP.GE.AND P0, PT, R47, UR33, PT ;  /* 0x000000212f007c0c */ /* 0x000fe2000bf06270 */
[----:B------:R-:W-:Y:S01]  /*119e10*/  VIADD R47, R252, 0x6b ;  /* 0x0000006bfc2f7836 */ /* 0x000fe20000000000 */
[----:B------:R-:W-:Y:S01]  /*119e20*/  LOP3.LUT R28, R28, 0xfffffffe, RZ, 0xc0, !PT ;  /* 0xfffffffe1c1c7812 */ /* 0x000fe200078ec0ff */
[----:B------:R-:W1:Y:S01]  /*119e30*/  LDCU.64 UR32, c[0x0][0x398] ;  /* 0x00007300ff2077ac */ /* 0x000e620008000a00 */
[----:B------:R-:W-:Y:S02]  /*119e40*/  ISETP.LT.AND P2, PT, R204, UR56, !P0 ;  /* 0x00000038cc007c0c */ /* 0x000fe4000c741270 */
[----:B------:R-:W-:Y:S01]  /*119e50*/  ISETP.LT.AND P1, PT, R203, UR53, !P0 ;  /* 0x00000035cb007c0c */ /* 0x000fe2000c721270 */
[----:B------:R-:W1:Y:S01]  /*119e60*/  LDCU UR56, c[0x0][0x398] ;  /* 0x00007300ff3877ac */ /* 0x000e620008000800 */
[----:B------:R-:W-:-:S02]  /*119e70*/  ISETP.LT.AND P3, PT, R205, UR65, !P0 ;  /* 0x00000041cd007c0c */ /* 0x000fc4000c761270 */
[----:B--2---:R-:W-:Y:S01]  /*119e80*/  ISETP.LT.AND P0, PT, R202, UR34, !P0 ;  /* 0x00000022ca007c0c */ /* 0x004fe2000c701270 */
[----:B------:R-:W2:Y:S06]  /*119e90*/  LDCU UR65, c[0x0][0x398] ;  /* 0x00007300ff4177ac */ /* 0x000eac0008000800 */
[----:B------:R-:W-:-:S04]  /*119ea0*/  @P2 LOP3.LUT R29, R29, 0x80000000, RZ, 0xfc, !PT ;  /* 0x800000001d1d2812 */ /* 0x000fc800078efcff */
[----:B------:R-:W-:-:S04]  /*119eb0*/  LOP3.LUT R29, R29, 0xbfffffff, RZ, 0xc0, !PT ;  /* 0xbfffffff1d1d7812 */ /* 0x000fc800078ec0ff */
[----:B------:R-:W-:-:S04]  /*119ec0*/  @P1 LOP3.LUT R29, R29, 0x40000000, RZ, 0xfc, !PT ;  /* 0x400000001d1d1812 */ /* 0x000fc800078efcff */
[----:B------:R-:W-:-:S04]  /*119ed0*/  LOP3.LUT R29, R29, 0xdfffffff, RZ, 0xc0, !PT ;  /* 0xdfffffff1d1d7812 */ /* 0x000fc800078ec0ff */
[----:B------:R-:W-:Y:S02]  /*119ee0*/  @P0 LOP3.LUT R29, R29, 0x20000000, RZ, 0xfc, !PT ;  /* 0x200000001d1d0812 */ /* 0x000fe400078efcff */
[----:B------:R-:W-:Y:S02]  /*119ef0*/  ISETP.GE.AND P0, PT, R47, UR37, PT ;  /* 0x000000252f007c0c */ /* 0x000fe4000bf06270 */
[----:B------:R-:W-:Y:S02]  /*119f00*/  @P3 LOP3.LUT R28, R28, 0x1, RZ, 0xfc, !PT ;  /* 0x000000011c1c3812 */ /* 0x000fe400078efcff */
[----:B------:R-:W-:Y:S02]  /*119f10*/  ISETP.LT.AND P3, PT, R205, UR64, !P0 ;  /* 0x00000040cd007c0c */ /* 0x000fe4000c761270 */
[----:B------:R-:W-:Y:S01]  /*119f20*/  LOP3.LUT R29, R29, 0xefffffff, RZ, 0xc0, !PT ;  /* 0xefffffff1d1d7812 */ /* 0x000fe200078ec0ff */
[----:B------:R-:W-:Y:S01]  /*119f30*/  VIADD R47, R252, 0x6a ;  /* 0x0000006afc2f7836 */ /* 0x000fe20000000000 */
[----:B------:R-:W-:Y:S01]  /*119f40*/  ISETP.LT.AND P2, PT, R204, UR63, !P0 ;  /* 0x0000003fcc007c0c */ /* 0x000fe2000c741270 */
[----:B------:R-:W-:Y:S01]  /*119f50*/  UMOV UR37, UR76 ;  /* 0x0000004c00257c82 */ /* 0x000fe20008000000 */
[----:B------:R-:W-:Y:S01]  /*119f60*/  ISETP.LT.AND P1, PT, R203, UR52, !P0 ;  /* 0x00000034cb007c0c */ /* 0x000fe2000c721270 */
[----:B------:R-:W2:Y:S01]  /*119f70*/  LDCU.64 UR52, c[0x0][0x398] ;  /* 0x00007300ff3477ac */ /* 0x000ea20008000a00 */
[----:B------:R-:W2:Y:S05]  /*119f80*/  LDCU UR64, c[0x0][0x398] ;  /* 0x00007300ff4077ac */ /* 0x000eaa0008000800 */
[----:B------:R-:W-:-:S02]  /*119f90*/  @P3 LOP3.LUT R29, R29, 0x10000000, RZ, 0xfc, !PT ;  /* 0x100000001d1d3812 */ /* 0x000fc400078efcff */
[----:B------:R-:W-:Y:S01]  /*119fa0*/  LOP3.LUT R33, R33, 0x7fffffff, RZ, 0xc0, !PT ;  /* 0x7fffffff21217812 */ /* 0x000fe200078ec0ff */
        /* <DEDUP_REMOVED lines=8> */
[----:B------:R-:W-:Y:S01]  /*11a030*/  ISETP.GE.AND P0, PT, R47, UR31, PT ;  /* 0x0000001f2f007c0c */ /* 0x000fe2000bf06270 */
[----:B--2---:R-:W-:Y:S01]  /*11a040*/  UMOV UR28, UR52 ;  /* 0x00000034001c7c82 */ /* 0x004fe20008000000 */
[----:B------:R-:W-:Y:S01]  /*11a050*/  LOP3.LUT R29, R29, 0xfeffffff, RZ, 0xc0, !PT ;  /* 0xfeffffff1d1d7812 */ /* 0x000fe200078ec0ff */
[----:B------:R-:W1:Y:S01]  /*11a060*/  LDCU.64 UR30, c[0x0][0x398] ;  /* 0x00007300ff1e77ac */ /* 0x000e620008000a00 */
[----:B------:R-:W-:Y:S02]  /*11a070*/  ISETP.LT.AND P3, PT, R205, UR50, !P0 ;  /* 0x00000032cd007c0c */ /* 0x000fe4000c761270 */
[----:B------:R-:W-:Y:S02]  /*11a080*/  ISETP.LT.AND P2, PT, R204, UR39, !P0 ;  /* 0x00000027cc007c0c */ /* 0x000fe4000c741270 */
[----:B---3--:R-:W-:-:S09]  /*11a090*/  ISETP.LT.AND P1, PT, R203, UR40, !P0 ;  /* 0x00000028cb007c0c */ /* 0x008fd2000c721270 */
[----:B------:R-:W-:-:S04]  /*11a0a0*/  @P3 LOP3.LUT R29, R29, 0x1000000, RZ, 0xfc, !PT ;  /* 0x010000001d1d3812 */ /* 0x000fc800078efcff */
[----:B------:R-:W-:-:S04]  /*11a0b0*/  LOP3.LUT R29, R29, 0xff7fffff, RZ, 0xc0, !PT ;  /* 0xff7fffff1d1d7812 */ /* 0x000fc800078ec0ff */
[----:B------:R-:W-:Y:S02]  /*11a0c0*/  @P2 LOP3.LUT R29, R29, 0x800000, RZ, 0xfc, !PT ;  /* 0x008000001d1d2812 */ /* 0x000fe400078efcff */
[----:B------:R-:W-:Y:S02]  /*11a0d0*/  ISETP.LT.AND P0, PT, R202, UR28, !P0 ;  /* 0x0000001cca007c0c */ /* 0x000fe4000c701270 */
[----:B------:R-:W-:-:S04]  /*11a0e0*/  LOP3.LUT R29, R29, 0xffbfffff, RZ, 0xc0, !PT ;  /* 0xffbfffff1d1d7812 */ /* 0x000fc800078ec0ff */
[----:B------:R-:W-:Y:S02]  /*11a0f0*/  @P1 LOP3.LUT R29, R29, 0x400000, RZ, 0xfc, !PT ;  /* 0x004000001d1d1812 */ /* 0x000fe400078efcff */
[----:B------:R-:W-:Y:S02]  /*11a100*/  IADD3 R47, PT, PT, R252, 0x69, RZ ;  /* 0x00000069fc2f7810 */ /* 0x000fe40007ffe0ff */
[----:B------:R-:W-:-:S04]  /*11a110*/  LOP3.LUT R29, R29, 0xffdfffff, RZ, 0xc0, !PT ;  /* 0xffdfffff1d1d7812 */ /* 0x000fc800078ec0ff */
[----:B------:R-:W-:Y:S02]  /*11a120*/  @P0 LOP3.LUT R29, R29, 0x200000, RZ, 0xfc, !PT ;  /* 0x002000001d1d0812 */ /* 0x000fe400078efcff */
[----:B------:R-:W-:Y:S01]  /*11a130*/  ISETP.GE.AND P0, PT, R47, UR29, PT ;  /* 0x0000001d2f007c0c */ /* 0x000fe2000bf06270 */
[----:B------:R-:W-:Y:S01]  /*11a140*/  UMOV UR32, UR53 ;  /* 0x0000003500207c82 */ /* 0x000fe20008000000 */
[----:B------:R-:W2:Y:S02]  /*11a150*/  LDCU.64 UR52, c[0x0][0x398] ;  /* 0x00007300ff3477ac */ /* 0x000ea40008000a00 */
[----:B-1----:R-:W-:Y:S02]  /*11a160*/  ISETP.LT.AND P3, PT, R205, UR30, !P0 ;  /* 0x0000001ecd007c0c */ /* 0x002fe4000c761270 */
[----:B------:R-:W-:Y:S02]  /*11a170*/  ISETP.LT.AND P2, PT, R204, UR45, !P0 ;  /* 0x0000002dcc007c0c */ /* 0x000fe4000c741270 */
[----:B------:R-:W-:-:S02]  /*11a180*/  LOP3.LUT R29, R29, 0xffefffff, RZ, 0xc0, !PT ;  /* 0xffefffff1d1d7812 */ /* 0x000fc400078ec0ff */
[----:B------:R-:W-:Y:S01]  /*11a190*/  ISETP.LT.AND P1, PT, R203, UR38, !P0 ;  /* 0x00000026cb007c0c */ /* 0x000fe2000c721270 */
[----:B------:R-:W-:Y:S01]  /*11a1a0*/  VIADD R47, R252, 0x68 ;  /* 0x00000068fc2f7836 */ /* 0x000fe20000000000 */
[----:B------:R-:W1:Y:S01]  /*11a1b0*/  LDCU.64 UR38, c[0x0][0x398] ;  /* 0x00007300ff2677ac */ /* 0x000e620008000a00 */
[----:B------:R-:W-:-:S04]  /*11a1c0*/  UMOV UR50, UR32 ;  /* 0x0000002000327c82 */ /* 0x000fc80008000000 */
[----:B------:R-:W-:Y:S01]  /*11a1d0*/  @P3 LOP3.LUT R29, R29, 0x100000, RZ, 0xfc, !PT ;  /* 0x001000001d1d3812 */ /* 0x000fe200078efcff */
[----:B------:R-:W-:Y:S01]  /*11a1e0*/  UMOV UR40, UR66 ;  /* 0x0000004200287c82 */ /* 0x000fe20008000000 */
[----:B------:R-:W3:Y:S02]  /*11a1f0*/  LDCU UR30, c[0x0][0x398] ;  /* 0x00007300ff1e77ac */ /* 0x000ee40008000800 */
[----:B------:R-:W-:Y:S01]  /*11a200*/  LOP3.LUT R29, R29, 0xfff7ffff, RZ, 0xc0, !PT ;  /* 0xfff7ffff1d1d7812 */ /* 0x000fe200078ec0ff */
[----:B--2---:R-:W-:Y:S01]  /*11a210*/  UMOV UR28, UR52 ;  /* 0x00000034001c7c82 */ /* 0x004fe20008000000 */
[----:B------:R-:W2:Y:S02]  /*11a220*/  LDCU UR66, c[0x0][0x398] ;  /* 0x00007300ff4277ac */ /* 0x000ea40008000800 */
[----:B------:R-:W-:Y:S02]  /*11a230*/  @P2 LOP3.LUT R29, R29, 0x80000, RZ, 0xfc, !PT ;  /* 0x000800001d1d2812 */ /* 0x000fe400078efcff */
[----:B------:R-:W-:Y:S01]  /*11a240*/  ISETP.LT.AND P0, PT, R202, UR28, !P0 ;  /* 0x0000001cca007c0c */ /* 0x000fe2000c701270 */
[----:B------:R-:W1:Y:S01]  /*11a250*/  LDCU.64 UR28, c[0x0][0x398] ;  /* 0x00007300ff1c77ac */ /* 0x000e620008000a00 */
[----:B------:R-:W-:-:S04]  /*11a260*/  LOP3.LUT R29, R29, 0xfffbffff, RZ, 0xc0, !PT ;  /* 0xfffbffff1d1d7812 */ /* 0x000fc800078ec0ff */
[----:B------:R-:W-:-:S04]  /*11a270*/  @P1 LOP3.LUT R29, R29, 0x40000, RZ, 0xfc, !PT ;  /* 0x000400001d1d1812 */ /* 0x000fc800078efcff */
[----:B------:R-:W-:-:S04]  /*11a280*/  LOP3.LUT R29, R29, 0xfffdffff, RZ, 0xc0, !PT ;  /* 0xfffdffff1d1d7812 */ /* 0x000fc800078ec0ff */
[----:B------:R-:W-:Y:S02]  /*11a290*/  @P0 LOP3.LUT R29, R29, 0x20000, RZ, 0xfc, !PT ;  /* 0x000200001d1d0812 */ /* 0x000fe400078efcff */
[----:B------:R-:W-:Y:S02]  /*11a2a0*/  ISETP.GE.AND P0, PT, R47, UR35, PT ;  /* 0x000000232f007c0c */ /* 0x000fe4000bf06270 */
[----:B------:R-:W-:Y:S01]  /*11a2b0*/  LOP3.LUT R29, R29, 0xfffeffff, RZ, 0xc0, !PT ;  /* 0xfffeffff1d1d7812 */ /* 0x000fe200078ec0ff */
[----:B------:R-:W-:Y:S01]  /*11a2c0*/  VIADD R47, R252, 0x67 ;  /* 0x00000067fc2f7836 */ /* 0x000fe20000000000 */
[----:B-1----:R-:W-:Y:S01]  /*11a2d0*/  ISETP.LT.AND P3, PT, R205, UR28, !P0 ;  /* 0x0000001ccd007c0c */ /* 0x002fe2000c761270 */
[----:B------:R-:W1:Y:S01]  /*11a2e0*/  LDCU.64 UR34, c[0x0][0x398] ;  /* 0x00007300ff2277ac */ /* 0x000e620008000a00 */
[----:B------:R-:W-:Y:S02]  /*11a2f0*/  ISETP.LT.AND P2, PT, R204, UR25, !P0 ;  /* 0x00000019cc007c0c */ /* 0x000fe4000c741270 */
[----:B----4-:R-:W-:-:S09]  /*11a300*/  ISETP.LT.AND P1, PT, R203, UR27, !P0 ;  /* 0x0000001bcb007c0c */ /* 0x010fd2000c721270 */
[----:B------:R-:W-:-:S04]  /*11a310*/  @P3 LOP3.LUT R29, R29, 0x10000, RZ, 0xfc, !PT ;  /* 0x000100001d1d3812 */ /* 0x000fc800078efcff */
[----:B------:R-:W-:Y:S02]  /*11a320*/  LOP3.LUT R29, R29, 0xffff7fff, RZ, 0xc0, !PT ;  /* 0xffff7fff1d1d7812 */ /* 0x000fe400078ec0ff */
[----:B------:R-:W-:Y:S01]  /*11a330*/  ISETP.LT.AND P0, PT, R202, UR26, !P0 ;  /* 0x0000001aca007c0c */ /* 0x000fe2000c701270 */
[----:B------:R-:W4:Y:S01]  /*11a340*/  LDCU.64 UR26, c[0x0][0x398] ;  /* 0x00007300ff1a77ac */ /* 0x000f220008000a00 */
[----:B------:R-:W-:-:S04]  /*11a350*/  @P2 LOP3.LUT R29, R29, 0x8000, RZ, 0xfc, !PT ;  /* 0x000080001d1d2812 */ /* 0x000fc800078efcff */
[----:B------:R-:W-:-:S04]  /*11a360*/  LOP3.LUT R29, R29, 0xffffbfff, RZ, 0xc0, !PT ;  /* 0xffffbfff1d1d7812 */ /* 0x000fc800078ec0ff */
[----:B------:R-:W-:-:S04]  /*11a370*/  @P1 LOP3.LUT R29, R29, 0x4000, RZ, 0xfc, !PT ;  /* 0x000040001d1d1812 */ /* 0x000fc800078efcff */
[----:B------:R-:W-:-:S04]  /*11a380*/  LOP3.LUT R29, R29, 0xffffdfff, RZ, 0xc0, !PT ;  /* 0xffffdfff1d1d7812 */ /* 0x000fc800078ec0ff */
[----:B------:R-:W-:Y:S02]  /*11a390*/  @P0 LOP3.LUT R29, R29, 0x2000, RZ, 0xfc, !PT ;  /* 0x000020001d1d0812 */ /* 0x000fe400078efcff */
[----:B------:R-:W-:-:S04]  /*11a3a0*/  ISETP.GE.AND P0, PT, R47, UR33, PT ;  /* 0x000000212f007c0c */ /* 0x000fc8000bf06270 */
[----:B----4-:R-:W-:Y:S02]  /*11a3b0*/  ISETP.LT.AND P3, PT, R205, UR26, !P0 ;  /* 0x0000001acd007c0c */ /* 0x010fe4000c761270 */
[----:B------:R-:W-:Y:S02]  /*11a3c0*/  ISETP.LT.AND P2, PT, R204, UR51, !P0 ;  /* 0x00000033cc007c0c */ /* 0x000fe4000c741270 */
[----:B------:R-:W-:Y:S01]  /*11a3d0*/  LOP3.LUT R29, R29, 0xffffefff, RZ, 0xc0, !PT ;  /* 0xffffefff1d1d7812 */ /* 0x000fe200078ec0ff */
[----:B-1----:R-:W-:Y:S01]  /*11a3e0*/  UMOV UR25, UR34 ;  /* 0x0000002200197c82 */ /* 0x002fe20008000000 */
[----:B------:R-:W-:Y:S02]  /*11a3f0*/  ISETP.LT.AND P1, PT, R203, UR24, !P0 ;  /* 0x00000018cb007c0c */ /* 0x000fe4000c721270 */
[----:B------:R-:W-:Y:S01]  /*11a400*/  IADD3 R47, PT, PT, R252, 0x66, RZ ;  /* 0x00000066fc2f7810 */ /* 0x000fe20007ffe0ff */
[----:B------:R-:W-:Y:S01]  /*11a410*/  UMOV UR52, UR35 ;  /* 0x0000002300347c82 */ /* 0x000fe20008000000 */
[----:B------:R-:W-:Y:S01]  /*11a420*/  UMOV UR45, UR40 ;  /* 0x00000028002d7c82 */ /* 0x000fe20008000000 */
[----:B------:R-:W-:Y:S01]  /*11a430*/  UMOV UR33, UR39 ;  /* 0x0000002700217c82 */ /* 0x000fe20008000000 */
[----:B------:R-:W1:Y:S01]  /*11a440*/  LDCU UR51, c[0x0][0x398] ;  /* 0x00007300ff3377ac */ /* 0x000e620008000800 */
[----:B------:R-:W-:-:S02]  /*11a450*/  @P3 LOP3.LUT R29, R29, 0x1000, RZ, 0xfc, !PT ;  /* 0x000010001d1d3812 */ /* 0x000fc400078efcff */
[----:B------:R-:W-:Y:S01]  /*11a460*/  ISETP.LT.AND P0, PT, R202, UR25, !P0 ;  /* 0x00000019ca007c0c */ /* 0x000fe2000c701270 */
[----:B------:R-:W4:Y:S01]  /*11a470*/  LDCU.64 UR24, c[0x0][0x398] ;  /* 0x00007300ff1877ac */ /* 0x000f220008000a00 */
[----:B------:R-:W-:Y:S01]  /*11a480*/  LOP3.LUT R29, R29, 0xfffff7ff, RZ, 0xc0, !PT ;  /* 0xfffff7ff1d1d7812 */ /* 0x000fe200078ec0ff */
[----:B------:R-:W1:Y:S03]  /*11a490*/  LDCU.64 UR34, c[0x0][0x398] ;  /* 0x00007300ff2277ac */ /* 0x000e660008000a00 */
[----:B------:R-:W-:Y:S01]  /*11a4a0*/  @P2 LOP3.LUT R29, R29, 0x800, RZ, 0xfc, !PT ;  /* 0x000008001d1d2812 */ /* 0x000fe200078efcff */
[----:B------:R-:W-:-:S03]  /*11a4b0*/  UMOV UR40, UR50 ;  /* 0x0000003200287c82 */ /* 0x000fc60008000000 */
[----:B------:R-:W-:Y:S01]  /*11a4c0*/  LOP3.LUT R29, R29, 0xfffffbff, RZ, 0xc0, !PT ;  /* 0xfffffbff1d1d7812 */ /* 0x000fe200078ec0ff */
[----:B------:R-:W1:Y:S03]  /*11a4d0*/  LDCU UR39, c[0x0][0x398] ;  /* 0x00007300ff2777ac */ /* 0x000e660008000800 */
[----:B------:R-:W-:Y:S01]  /*11a4e0*/  @P1 LOP3.LUT R29, R29, 0x400, RZ, 0xfc, !PT ;  /* 0x000004001d1d1812 */ /* 0x000fe200078efcff */
[----:B------:R-:W1:Y:S03]  /*11a4f0*/  LDCU UR50, c[0x0][0x398] ;  /* 0x00007300ff3277ac */ /* 0x000e660008000800 */
[----:B------:R-:W-:-:S04]  /*11a500*/  LOP3.LUT R29, R29, 0xfffffdff, RZ, 0xc0, !PT ;  /* 0xfffffdff1d1d7812 */ /* 0x000fc800078ec0ff */
[----:B------:R-:W-:Y:S02]  /*11a510*/  @P0 LOP3.LUT R29, R29, 0x200, RZ, 0xfc, !PT ;  /* 0x000002001d1d0812 */ /* 0x000fe400078efcff */
[----:B------:R-:W-:-:S04]  /*11a520*/  ISETP.GE.AND P0, PT, R47, UR31, PT ;  /* 0x0000001f2f007c0c */ /* 0x000fc8000bf06270 */
[----:B----4-:R-:W-:Y:S02]  /*11a530*/  ISETP.LT.AND P3, PT, R205, UR24, !P0 ;  /* 0x00000018cd007c0c */ /* 0x010fe4000c761270 */
[----:B------:R-:W-:Y:S02]  /*11a540*/  ISETP.LT.AND P2, PT, R204, UR22, !P0 ;  /* 0x00000016cc007c0c */ /* 0x000fe4000c741270 */
[----:B------:R-:W-:Y:S02]  /*11a550*/  LOP3.LUT R29, R29, 0xfffffeff, RZ, 0xc0, !PT ;  /* 0xfffffeff1d1d7812 */ /* 0x000fe400078ec0ff */
[----:B------:R-:W-:Y:S01]  /*11a560*/  ISETP.LT.AND P1, PT, R203, UR23, !P0 ;  /* 0x00000017cb007c0c */ /* 0x000fe2000c721270 */
[----:B-1----:R-:W-:Y:S01]  /*11a570*/  UMOV UR26, UR34 ;  /* 0x00000022001a7c82 */ /* 0x002fe20008000000 */
[----:B------:R-:W1:Y:S05]  /*11a580*/  LDCU.64 UR22, c[0x0][0x398] ;  /* 0x00007300ff1677ac */ /* 0x000e6a0008000a00 */
[----:B------:R-:W-:-:S04]  /*11a590*/  @P3 LOP3.LUT R29, R29, 0x100, RZ, 0xfc, !PT ;  /* 0x000001001d1d3812 */ /* 0x000fc800078efcff */
[----:B------:R-:W-:-:S04]  /*11a5a0*/  LOP3.LUT R29, R29, 0xffffff7f, RZ, 0xc0, !PT ;  /* 0xffffff7f1d1d7812 */ /* 0x000fc800078ec0ff */
[----:B------:R-:W-:Y:S02]  /*11a5b0*/  @P2 LOP3.LUT R29, R29, 0x80, RZ, 0xfc, !PT ;  /* 0x000000801d1d2812 */ /* 0x000fe400078efcff */
[----:B------:R-:W-:Y:S02]  /*11a5c0*/  ISETP.LT.AND P0, PT, R202, UR26, !P0 ;  /* 0x0000001aca007c0c */ /* 0x000fe4000c701270 */
[----:B------:R-:W-:-:S04]  /*11a5d0*/  LOP3.LUT R29, R29, 0xffffffbf, RZ, 0xc0, !PT ;  /* 0xffffffbf1d1d7812 */ /* 0x000fc800078ec0ff */
[----:B------:R-:W-:Y:S01]  /*11a5e0*/  @P1 LOP3.LUT R29, R29, 0x40, RZ, 0xfc, !PT ;  /* 0x000000401d1d1812 */ /* 0x000fe200078efcff */
[----:B------:R-:W-:-:S03]  /*11a5f0*/  VIADD R47, R252, 0x65 ;  /* 0x00000065fc2f7836 */ /* 0x000fc60000000000 */
[----:B------:R-:W-:-:S04]  /*11a600*/  LOP3.LUT R29, R29, 0xffffffdf, RZ, 0xc0, !PT ;  /* 0xffffffdf1d1d7812 */ /* 0x000fc800078ec0ff */
[----:B------:R-:W-:Y:S02]  /*11a610*/  @P0 LOP3.LUT R29, R29, 0x20, RZ, 0xfc, !PT ;  /* 0x000000201d1d0812 */ /* 0x000fe400078efcff */
[----:B------:R-:W-:Y:S02]  /*11a620*/  ISETP.GE.AND P0, PT, R47, UR29, PT ;  /* 0x0000001d2f007c0c */ /* 0x000fe4000bf06270 */
[----:B------:R-:W-:Y:S01]  /*11a630*/  LOP3.LUT R29, R29, 0xffffffef, RZ, 0xc0, !PT ;  /* 0xffffffef1d1d7812 */ /* 0x000fe200078ec0ff */
[----:B------:R-:W-:Y:S01]  /*11a640*/  UMOV UR24, UR38 ;  /* 0x0000002600187c82 */ /* 0x000fe20008000000 */
[----:B-1----:R-:W-:Y:S01]  /*11a650*/  ISETP.LT.AND P3, PT, R205, UR22, !P0 ;  /* 0x00000016cd007c0c */ /* 0x002fe2000c761270 */
[----:B------:R-:W-:Y:S01]  /*11a660*/  VIADD R47, R252, 0x64 ;  /* 0x00000064fc2f7836 */ /* 0x000fe20000000000 */
[----:B------:R-:W-:Y:S01]  /*11a670*/  ISETP.LT.AND P2, PT, R204, UR20, !P0 ;  /* 0x00000014cc007c0c */ /* 0x000fe2000c741270 */
[----:B------:R-:W1:Y:S01]  /*11a680*/  LDCU.64 UR28, c[0x0][0x398] ;  /* 0x00007300ff1c77ac */ /* 0x000e620008000a00 */
[----:B------:R-:W-:Y:S01]  /*11a690*/  ISETP.LT.AND P1, PT, R203, UR21, !P0 ;  /* 0x00000015cb007c0c */ /* 0x000fe2000c721270 */
[----:B------:R-:W-:Y:S01]  /*11a6a0*/  UMOV UR34, UR35 ;  /* 0x0000002300227c82 */ /* 0x000fe20008000000 */
[----:B------:R-:W4:Y:S07]  /*11a6b0*/  LDCU UR38, c[0x0][0x398] ;  /* 0x00007300ff2677ac */ /* 0x000f2e0008000800 */
[----:B------:R-:W-:Y:S01]  /*11a6c0*/  @P3 LOP3.LUT R29, R29, 0x10, RZ, 0xfc, !PT ;  /* 0x000000101d1d3812 */ /* 0x000fe200078efcff */
[----:B------:R-:W1:Y:S03]  /*11a6d0*/  LDCU.64 UR20, c[0x0][0x398] ;  /* 0x00007300ff1477ac */ /* 0x000e660008000a00 */
[----:B------:R-:W-:Y:S01]  /*11a6e0*/  LOP3.LUT R29, R29, 0xfffffff7, RZ, 0xc0, !PT ;  /* 0xfffffff71d1d7812 */ /* 0x000fe200078ec0ff */
[----:B------:R-:W1:Y:S03]  /*11a6f0*/  LDCU UR35, c[0x0][0x398] ;  /* 0x00007300ff2377ac */ /* 0x000e660008000800 */
[----:B------:R-:W-:-:S02]  /*11a700*/  @P2 LOP3.LUT R29, R29, 0x8, RZ, 0xfc, !PT ;  /* 0x000000081d1d2812 */ /* 0x000fc400078efcff */
[----:B------:R-:W-:Y:S02]  /*11a710*/  ISETP.LT.AND P0, PT, R202, UR24, !P0 ;  /* 0x00000018ca007c0c */ /* 0x000fe4000c701270 */
[----:B------:R-:W-:-:S04]  /*11a720*/  LOP3.LUT R29, R29, 0xfffffffb, RZ, 0xc0, !PT ;  /* 0xfffffffb1d1d7812 */ /* 0x000fc800078ec0ff */
[----:B------:R-:W-:-:S04]  /*11a730*/  @P1 LOP3.LUT R29, R29, 0x4, RZ, 0xfc, !PT ;  /* 0x000000041d1d1812 */ /* 0x000fc800078efcff */
[----:B------:R-:W-:-:S04]  /*11a740*/  LOP3.LUT R29, R29, 0xfffffffd, RZ, 0xc0, !PT ;  /* 0xfffffffd1d1d7812 */ /* 0x000fc800078ec0ff */
[----:B------:R-:W-:Y:S02]  /*11a750*/  @P0 LOP3.LUT R29, R29, 0x2, RZ, 0xfc, !PT ;  /* 0x000000021d1d0812 */ /* 0x000fe400078efcff */
[----:B------:R-:W-:Y:S01]  /*11a760*/  ISETP.GE.AND P0, PT, R47, UR27, PT ;  /* 0x0000001b2f007c0c */ /* 0x000fe2000bf06270 */
[----:B-1----:R-:W-:Y:S01]  /*11a770*/  UMOV UR22, UR28 ;  /* 0x0000001c00167c82 */ /* 0x002fe20008000000 */
[----:B------:R-:W1:Y:S02]  /*11a780*/  LDCU.64 UR26, c[0x0][0x398] ;  /* 0x00007300ff1a77ac */ /* 0x000e640008000a00 */
[----:B------:R-:W-:Y:S02]  /*11a790*/  ISETP.LT.AND P2, PT, R204, UR49, !P0 ;  /* 0x00000031cc007c0c */ /* 0x000fe4000c741270 */
[----:B------:R-:W-:Y:S02]  /*11a7a0*/  ISETP.LT.AND P1, PT, R203, UR19, !P0 ;  /* 0x00000013cb007c0c */ /* 0x000fe4000c721270 */
[----:B------:R-:W-:-:S02]  /*11a7b0*/  ISETP.LT.AND P3, PT, R205, UR20, !P0 ;  /* 0x00000014cd007c0c */ /* 0x000fc4000c761270 */
[----:B------:R-:W-:-:S07]  /*11a7c0*/  ISETP.LT.AND P0, PT, R202, UR22, !P0 ;  /* 0x00000016ca007c0c */ /* 0x000fce000c701270 */
[----:B------:R-:W-:-:S04]  /*11a7d0*/  @P2 LOP3.LUT R30, R30, 0x80000000, RZ, 0xfc, !PT ;  /* 0x800000001e1e2812 */ /* 0x000fc800078efcff */
[----:B------:R-:W-:-:S04]  /*11a7e0*/  LOP3.LUT R30, R30, 0xbfffffff, RZ, 0xc0, !PT ;  /* 0xbfffffff1e1e7812 */ /* 0x000fc800078ec0ff */
[----:B------:R-:W-:Y:S02]  /*11a7f0*/  @P1 LOP3.LUT R30, R30, 0x40000000, RZ, 0xfc, !PT ;  /* 0x400000001e1e1812 */ /* 0x000fe400078efcff */
[----:B------:R-:W-:Y:S02]  /*11a800*/  IADD3 R47, PT, PT, R252, 0x63, RZ ;  /* 0x00000063fc2f7810 */ /* 0x000fe40007ffe0ff */
[----:B------:R-:W-:Y:S02]  /*11a810*/  LOP3.LUT R30, R30, 0xdfffffff, RZ, 0xc0, !PT ;  /* 0xdfffffff1e1e7812 */ /* 0x000fe400078ec0ff */
[----:B------:R-:W-:Y:S02]  /*11a820*/  LOP3.LUT R29, R29, 0xfffffffe, RZ, 0xc0, !PT ;  /* 0xfffffffe1d1d7812 */ /* 0x000fe400078ec0ff */
[----:B------:R-:W-:Y:S02]  /*11a830*/  @P0 LOP3.LUT R30, R30, 0x20000000, RZ, 0xfc, !PT ;  /* 0x200000001e1e0812 */ /* 0x000fe400078efcff */
[----:B------:R-:W-:-:S02]  /*11a840*/  ISETP.GE.AND P0, PT, R47, UR25, PT ;  /* 0x000000192f007c0c */ /* 0x000fc4000bf06270 */
[----:B------:R-:W-:Y:S01]  /*11a850*/  @P3 LOP3.LUT R29, R29, 0x1, RZ, 0xfc, !PT ;  /* 0x000000011d1d3812 */ /* 0x000fe200078efcff */
[----:B------:R-:W-:Y:S01]  /*11a860*/  UMOV UR32, UR29 ;  /* 0x0000001d00207c82 */ /* 0x000fe20008000000 */
[----:B-1----:R-:W-:Y:S01]  /*11a870*/  ISETP.LT.AND P3, PT, R205, UR26, !P0 ;  /* 0x0000001acd007c0c */ /* 0x002fe2000c761270 */
[----:B------:R-:W1:Y:S01]  /*11a880*/  LDCU.64 UR28, c[0x0][0x398] ;  /* 0x00007300ff1c77ac */ /* 0x000e620008000a00 */
[----:B------:R-:W-:Y:S02]  /*11a890*/  ISETP.LT.AND P2, PT, R204, UR46, !P0 ;  /* 0x0000002ecc007c0c */ /* 0x000fe4000c741270 */
[----:B------:R-:W-:Y:S01]  /*11a8a0*/  LOP3.LUT R30, R30, 0xefffffff, RZ, 0xc0, !PT ;  /* 0xefffffff1e1e7812 */ /* 0x000fe200078ec0ff */
[----:B------:R-:W-:Y:S01]  /*11a8b0*/  VIADD R47, R252, 0x62 ;  /* 0x00000062fc2f7836 */ /* 0x000fe20000000000 */
[----:B------:R-:W-:Y:S01]  /*11a8c0*/  ISETP.LT.AND P1, PT, R203, UR18, !P0 ;  /* 0x00000012cb007c0c */ /* 0x000fe2000c721270 */
[----:B------:R-:W2:Y:S06]  /*11a8d0*/  LDCU.64 UR24, c[0x0][0x398] ;  /* 0x00007300ff1877ac */ /* 0x000eac0008000a00 */
[----:B------:R-:W-:-:S04]  /*11a8e0*/  @P3 LOP3.LUT R30, R30, 0x10000000, RZ, 0xfc, !PT ;  /* 0x100000001e1e3812 */ /* 0x000fc800078efcff */
[----:B------:R-:W-:Y:S01]  /*11a8f0*/  LOP3.LUT R30, R30, 0xf7ffffff, RZ, 0xc0, !PT ;  /* 0xf7ffffff1e1e7812 */ /* 0x000fe200078ec0ff */
[----:B-1----:R-:W-:-:S03]  /*11a900*/  UMOV UR19, UR28 ;  /* 0x0000001c00137c82 */ /* 0x002fc60008000000 */
        /* <DEDUP_REMOVED lines=9> */
[----:B--2---:R-:W-:Y:S01]  /*11a9a0*/  UMOV UR20, UR24 ;  /* 0x0000001800147c82 */ /* 0x004fe20008000000 */
[----:B-1----:R-:W-:Y:S01]  /*11a9b0*/  ISETP.LT.AND P3, PT, R205, UR18, !P0 ;  /* 0x00000012cd007c0c */ /* 0x002fe2000c761270 */
[----:B------:R-:W-:Y:S01]  /*11a9c0*/  VIADD R47, R252, 0x61 ;  /* 0x00000061fc2f7836 */ /* 0x000fe20000000000 */
[----:B------:R-:W-:Y:S01]  /*11a9d0*/  ISETP.LT.AND P2, PT, R204, UR16, !P0 ;  /* 0x00000010cc007c0c */ /* 0x000fe2000c741270 */
[----:B------:R-:W1:Y:S01]  /*11a9e0*/  LDCU.64 UR22, c[0x0][0x398] ;  /* 0x00007300ff1677ac */ /* 0x000e620008000a00 */
[----:B------:R-:W-:-:S09]  /*11a9f0*/  ISETP.LT.AND P1, PT, R203, UR17, !P0 ;  /* 0x00000011cb007c0c */ /* 0x000fd2000c721270 */
[----:B------:R-:W-:Y:S01]  /*11aa00*/  @P3 LOP3.LUT R30, R30, 0x1000000, RZ, 0xfc, !PT ;  /* 0x010000001e1e3812 */ /* 0x000fe200078efcff */
[----:B------:R-:W2:Y:S03]  /*11aa10*/  LDCU.64 UR16, c[0x0][0x398] ;  /* 0x00007300ff1077ac */ /* 0x000ea60008000a00 */
        /* <DEDUP_REMOVED lines=8> */
[----:B-1----:R-:W-:Y:S01]  /*11aaa0*/  UMOV UR18, UR22 ;  /* 0x0000001600127c82 */ /* 0x002fe20008000000 */
[----:B------:R-:W-:Y:S01]  /*11aab0*/  LOP3.LUT R30, R30, 0xffefffff, RZ, 0xc0, !PT ;  /* 0xffefffff1e1e7812 */ /* 0x000fe200078ec0ff */
[----:B------:R-:W1:Y:S01]  /*11aac0*/  LDCU.64 UR20, c[0x0][0x398] ;  /* 0x00007300ff1477ac */ /* 0x000e620008000a00 */
[----:B--2---:R-:W-:Y:S02]  /*11aad0*/  ISETP.LT.AND P3, PT, R205, UR16, !P0 ;  /* 0x00000010cd007c0c */ /* 0x004fe4000c761270 */
[----:B------:R-:W-:Y:S02]  /*11aae0*/  ISETP.LT.AND P2, PT, R204, UR47, !P0 ;  /* 0x0000002fcc007c0c */ /* 0x000fe4000c741270 */
[----:B------:R-:W-:-:S09]  /*11aaf0*/  ISETP.LT.AND P1, PT, R203, UR15, !P0 ;  /* 0x0000000fcb007c0c */ /* 0x000fd2000c721270 */
        /* <DEDUP_REMOVED lines=14> */
[----:B------:R-:W-:Y:S01]  /*11abe0*/  LOP3.LUT R30, R30, 0xfffeffff, RZ, 0xc0, !PT ;  /* 0xfffeffff1e1e7812 */ /* 0x000fe200078ec0ff */
[----:B------:R-:W-:Y:S01]  /*11abf0*/  UMOV UR24, UR25 ;  /* 0x0000001900187c82 */ /* 0x000fe20008000000 */
        /* <DEDUP_REMOVED lines=9> */
[----:B------:R-:W-:Y:S02]  /*11ac90*/  UMOV UR25, UR23 ;  /* 0x0000001700197c82 */ /* 0x000fe40008000000 */
[----:B------:R-:W-:Y:S01]  /*11aca0*/  @P2 LOP3.LUT R30, R30, 0x8000, RZ, 0xfc, !PT ;  /* 0x000080001e1e2812 */ /* 0x000fe200078efcff */
[----:B------:R-:W2:Y:S01]  /*11acb0*/  LDCU.64 UR22, c[0x0][0x398] ;  /* 0x00007300ff1677ac */ /* 0x000ea20008000a00 */
[----:B------:R-:W-:-:S02]  /*11acc0*/  ISETP.LT.AND P0, PT, R202, UR15, !P0 ;  /* 0x0000000fca007c0c */ /* 0x000fc4000c701270 */
[----:B------:R-:W-:Y:S01]  /*11acd0*/  LOP3.LUT R30, R30, 0xffffbfff, RZ, 0xc0, !PT ;  /* 0xffffbfff1e1e7812 */ /* 0x000fe200078ec0ff */
[----:B-1----:R-:W-:Y:S01]  /*11ace0*/  UMOV UR18, UR27 ;  /* 0x0000001b00127c82 */ /* 0x002fe20008000000 */
[----:B------:R-:W-:Y:S01]  /*11acf0*/  LOP3.LUT R34, R34, 0x7fffffff, RZ, 0xc0, !PT ;  /* 0x7fffffff22227812 */ /* 0x000fe200078ec0ff */
[----:B------:R-:W1:Y:S01]  /*11ad00*/  LDCU UR34, c[0x0][0x398] ;  /* 0x00007300ff2277ac */ /* 0x000e620008000800 */
[----:B------:R-:W-:-:S04]  /*11ad10*/  @P1 LOP3.LUT R30, R30, 0x4000, RZ, 0xfc, !PT ;  /* 0x000040001e1e1812 */ /* 0x000fc800078efcff */
[----:B------:R-:W-:-:S04]  /*11ad20*/  LOP3.LUT R30, R30, 0xffffdfff, RZ, 0xc0, !PT ;  /* 0xffffdfff1e1e7812 */ /* 0x000fc800078ec0ff */
[----:B------:R-:W-:Y:S02]  /*11ad30*/  @P0 LOP3.LUT R30, R30, 0x2000, RZ, 0xfc, !PT ;  /* 0x000020001e1e0812 */ /* 0x000fe400078efcff */
[----:B------:R-:W-:-:S04]  /*11ad40*/  ISETP.GE.AND P0, PT, R47, UR19, PT ;  /* 0x000000132f007c0c */ /* 0x000fc8000bf06270 */
[----:B--2---:R-:W-:Y:S02]  /*11ad50*/  ISETP.LT.AND P3, PT, R205, UR22, !P0 ;  /* 0x00000016cd007c0c */ /* 0x004fe4000c761270 */
[----:B------:R-:W-:Y:S02]  /*11ad60*/  ISETP.LT.AND P2, PT, R204, UR41, !P0 ;  /* 0x00000029cc007c0c */ /* 0x000fe4000c741270 */
[----:B------:R-:W-:Y:S02]  /*11ad70*/  LOP3.LUT R30, R30, 0xffffefff, RZ, 0xc0, !PT ;  /* 0xffffefff1e1e7812 */ /* 0x000fe400078ec0ff */
[----:B------:R-:W-:-:S07]  /*11ad80*/  ISETP.LT.AND P1, PT, R203, UR14, !P0 ;  /* 0x0000000ecb007c0c */ /* 0x000fce000c721270 */
[----:B------:R-:W-:Y:S01]  /*11ad90*/  @P3 LOP3.LUT R30, R30, 0x1000, RZ, 0xfc, !PT ;  /* 0x000010001e1e3812 */ /* 0x000fe200078efcff */
[----:B------:R-:W-:Y:S01]  /*11ada0*/  UMOV UR15, UR26 ;  /* 0x0000001a000f7c82 */ /* 0x000fe20008000000 */
[----:B------:R-:W-:Y:S02]  /*11adb0*/  VIADD R47, R252, 0x5e ;  /* 0x0000005efc2f7836 */ /* 0x000fe40000000000 */
[----:B------:R-:W-:Y:S01]  /*11adc0*/  LOP3.LUT R30, R30, 0xfffff7ff, RZ, 0xc0, !PT ;  /* 0xfffff7ff1e1e7812 */ /* 0x000fe200078ec0ff */
[----:B------:R-:W2:Y:S01]  /*11add0*/  LDCU.64 UR26, c[0x0][0x398] ;  /* 0x00007300ff1a77ac */ /* 0x000ea20008000a00 */
[----:B------:R-:W-:Y:S02]  /*11ade0*/  ISETP.LT.AND P0, PT, R202, UR15, !P0 ;  /* 0x0000000fca007c0c */ /* 0x000fe4000c701270 */
[----:B------:R-:W-:Y:S01]  /*11adf0*/  @P2 LOP3.LUT R30, R30, 0x800, RZ, 0xfc, !PT ;  /* 0x000008001e1e2812 */ /* 0x000fe200078efcff */
[----:B------:R-:W1:Y:S03]  /*11ae00*/  LDCU.64 UR14, c[0x0][0x398] ;  /* 0x00007300ff0e77ac */ /* 0x000e660008000a00 */
[----:B------:R-:W-:-:S04]  /*11ae10*/  LOP3.LUT R30, R30, 0xfffffbff, RZ, 0xc0, !PT ;  /* 0xfffffbff1e1e7812 */ /* 0x000fc800078ec0ff */
[----:B------:R-:W-:-:S04]  /*11ae20*/  @P1 LOP3.LUT R30, R30, 0x400, RZ, 0xfc, !PT ;  /* 0x000004001e1e1812 */ /* 0x000fc800078efcff */
[----:B------:R-:W-:-:S04]  /*11ae30*/  LOP3.LUT R30, R30, 0xfffffdff, RZ, 0xc0, !PT ;  /* 0xfffffdff1e1e7812 */ /* 0x000fc800078ec0ff */
[----:B------:R-:W-:Y:S02]  /*11ae40*/  @P0 LOP3.LUT R30, R30, 0x200, RZ, 0xfc, !PT ;  /* 0x000002001e1e0812 */ /* 0x000fe400078efcff */
[----:B------:R-:W-:-:S04]  /*11ae50*/  ISETP.GE.AND P0, PT, R47, UR17, PT ;  /* 0x000000112f007c0c */ /* 0x000fc8000bf06270 */
[----:B-1----:R-:W-:Y:S02]  /*11ae60*/  ISETP.LT.AND P3, PT, R205, UR14, !P0 ;  /* 0x0000000ecd007c0c */ /* 0x002fe4000c761270 */
[----:B------:R-:W-:Y:S01]  /*11ae70*/  ISETP.LT.AND P2, PT, R204, UR42, !P0 ;  /* 0x0000002acc007c0c */ /* 0x000fe2000c741270 */
[----:B--2---:R-:W-:Y:S01]  /*11ae80*/  UMOV UR16, UR26 ;  /* 0x0000001a00107c82 */ /* 0x004fe20008000000 */
[----:B------:R-:W-:Y:S01]  /*11ae90*/  LOP3.LUT R30, R30, 0xfffffeff, RZ, 0xc0, !PT ;  /* 0xfffffeff1e1e7812 */ /* 0x000fe200078ec0ff */
[----:B------:R-:W-:Y:S01]  /*11aea0*/  UMOV UR46, UR27 ;  /* 0x0000001b002e7c82 */ /* 0x000fe20008000000 */
[----:B------:R-:W-:Y:S01]  /*11aeb0*/  ISETP.LT.AND P1, PT, R203, UR13, !P0 ;  /* 0x0000000dcb007c0c */ /* 0x000fe2000c721270 */
[----:B------:R-:W1:Y:S01]  /*11aec0*/  LDCU.64 UR26, c[0x0][0x398] ;  /* 0x00007300ff1a77ac */ /* 0x000e620008000a00 */
[----:B------:R-:W-:Y:S01]  /*11aed0*/  IADD3 R47, PT, PT, R252, 0x5d, RZ ;  /* 0x0000005dfc2f7810 */ /* 0x000fe20007ffe0ff */
[----:B------:R-:W-:Y:S01]  /*11aee0*/  UMOV UR49, UR31 ;  /* 0x0000001f00317c82 */ /* 0x000fe20008000000 */
[----:B------:R-:W2:Y:S03]  /*11aef0*/  LDCU UR42, c[0x0][0x398] ;  /* 0x00007300ff2a77ac */ /* 0x000ea60008000800 */
[----:B------:R-:W-:-:S04]  /*11af00*/  @P3 LOP3.LUT R30, R30, 0x100, RZ, 0xfc, !PT ;  /* 0x000001001e1e3812 */ /* 0x000fc800078efcff */
[----:B------:R-:W-:Y:S02]  /*11af10*/  LOP3.LUT R30, R30, 0xffffff7f, RZ, 0xc0, !PT ;  /* 0xffffff7f1e1e7812 */ /* 0x000fe400078ec0ff */
[----:B------:R-:W-:Y:S01]  /*11af20*/  ISETP.LT.AND P0, PT, R202, UR16, !P0 ;  /* 0x00000010ca007c0c */ /* 0x000fe2000c701270 */
[----:B------:R-:W1:Y:S01]  /*11af30*/  LDCU.64 UR16, c[0x0][0x398] ;  /* 0x00007300ff1077ac */ /* 0x000e620008000a00 */
[----:B------:R-:W-:-:S04]  /*11af40*/  @P2 LOP3.LUT R30, R30, 0x80, RZ, 0xfc, !PT ;  /* 0x000000801e1e2812 */ /* 0x000fc800078efcff */
[----:B------:R-:W-:-:S04]  /*11af50*/  LOP3.LUT R30, R30, 0xffffffbf, RZ, 0xc0, !PT ;  /* 0xffffffbf1e1e7812 */ /* 0x000fc800078ec0ff */
[----:B------:R-:W-:-:S04]  /*11af60*/  @P1 LOP3.LUT R30, R30, 0x40, RZ, 0xfc, !PT ;  /* 0x000000401e1e1812 */ /* 0x000fc800078efcff */
[----:B------:R-:W-:-:S04]  /*11af70*/  LOP3.LUT R30, R30, 0xffffffdf, RZ, 0xc0, !PT ;  /* 0xffffffdf1e1e7812 */ /* 0x000fc800078ec0ff */
[----:B------:R-:W-:Y:S02]  /*11af80*/  @P0 LOP3.LUT R30, R30, 0x20, RZ, 0xfc, !PT ;  /* 0x000000201e1e0812 */ /* 0x000fe400078efcff */
[----:B------:R-:W-:Y:S02]  /*11af90*/  ISETP.GE.AND P0, PT, R47, UR21, PT ;  /* 0x000000152f007c0c */ /* 0x000fe4000bf06270 */
[----:B------:R-:W-:Y:S01]  /*11afa0*/  LOP3.LUT R30, R30, 0xffffffef, RZ, 0xc0, !PT ;  /* 0xffffffef1e1e7812 */ /* 0x000fe200078ec0ff */
[----:B-1----:R-:W-:Y:S01]  /*11afb0*/  UMOV UR13, UR26 ;  /* 0x0000001a000d7c82 */ /* 0x002fe20008000000 */
[----:B------:R-:W-:Y:S01]  /*11afc0*/  ISETP.LT.AND P3, PT, R205, UR16, !P0 ;  /* 0x00000010cd007c0c */ /* 0x000fe2000c761270 */
[----:B------:R-:W-:Y:S01]  /*11afd0*/  VIADD R47, R252, 0x5c ;  /* 0x0000005cfc2f7836 */ /* 0x000fe20000000000 */
[----:B------:R-:W-:Y:S01]  /*11afe0*/  ISETP.LT.AND P2, PT, R204, UR11, !P0 ;  /* 0x0000000bcc007c0c */ /* 0x000fe2000c741270 */
[----:B------:R-:W1:Y:S01]  /*11aff0*/  LDCU.64 UR20, c[0x0][0x398] ;  /* 0x00007300ff1477ac */ /* 0x000e620008000a00 */
[----:B------:R-:W-:Y:S01]  /*11b000*/  ISETP.LT.AND P1, PT, R203, UR12, !P0 ;  /* 0x0000000ccb007c0c */ /* 0x000fe2000c721270 */
[----:B------:R-:W-:Y:S01]  /*11b010*/  UMOV UR31, UR45 ;  /* 0x0000002d001f7c82 */ /* 0x000fe20008000000 */
[----:B------:R-:W-:Y:S01]  /*11b020*/  UMOV UR19, UR27 ;  /* 0x0000001b00137c82 */ /* 0x000fe20008000000 */
[----:B------:R-:W2:Y:S06]  /*11b030*/  LDCU UR26, c[0x0][0x398] ;  /* 0x00007300ff1a77ac */ /* 0x000eac0008000800 */
[----:B------:R-:W-:Y:S01]  /*11b040*/  @P3 LOP3.LUT R30, R30, 0x10, RZ, 0xfc, !PT ;  /* 0x000000101e1e3812 */ /* 0x000fe200078efcff */
[----:B------:R-:W-:Y:S01]  /*11b050*/  UMOV UR16, UR40 ;  /* 0x0000002800107c82 */ /* 0x000fe20008000000 */
[----:B------:R-:W-:Y:S01]  /*11b060*/  ISETP.LT.AND P0, PT, R202, UR13, !P0 ;  /* 0x0000000dca007c0c */ /* 0x000fe2000c701270 */
[----:B------:R-:W2:Y:S01]  /*11b070*/  LDCU.64 UR12, c[0x0][0x398] ;  /* 0x00007300ff0c77ac */ /* 0x000ea20008000a00 */
[----:B------:R-:W-:Y:S01]  /*11b080*/  LOP3.LUT R30, R30, 0xfffffff7, RZ, 0xc0, !PT ;  /* 0xfffffff71e1e7812 */ /* 0x000fe200078ec0ff */
[----:B------:R-:W2:Y:S03]  /*11b090*/  LDCU.64 UR40, c[0x0][0x398] ;  /* 0x00007300ff2877ac */ /* 0x000ea60008000a00 */
[----:B------:R-:W-:Y:S01]  /*11b0a0*/  @P2 LOP3.LUT R30, R30, 0x8, RZ, 0xfc, !PT ;  /* 0x000000081e1e2812 */ /* 0x000fe200078efcff */
[----:B-1----:R-:W-:-:S03]  /*11b0b0*/  UMOV UR11, UR20 ;  /* 0x00000014000b7c82 */ /* 0x002fc60008000000 */
[----:B------:R-:W-:Y:S01]  /*11b0c0*/  LOP3.LUT R30, R30, 0xfffffffb, RZ, 0xc0, !PT ;  /* 0xfffffffb1e1e7812 */ /* 0x000fe200078ec0ff */
[----:B------:R-:W1:Y:S03]  /*11b0d0*/  LDCU UR45, c[0x0][0x398] ;  /* 0x00007300ff2d77ac */ /* 0x000e660008000800 */
[----:B------:R-:W-:Y:S01]  /*11b0e0*/  @P1 LOP3.LUT R30, R30, 0x4, RZ, 0xfc, !PT ;  /* 0x000000041e1e1812 */ /* 0x000fe200078efcff */
[----:B------:R-:W1:Y:S03]  /*11b0f0*/  LDCU UR27, c[0x0][0x398] ;  /* 0x00007300ff1b77ac */ /* 0x000e660008000800 */
[----:B------:R-:W-:-:S04]  /*11b100*/  LOP3.LUT R30, R30, 0xfffffffd, RZ, 0xc0, !PT ;  /* 0xfffffffd1e1e7812 */ /* 0x000fc800078ec0ff */
[----:B------:R-:W-:Y:S02]  /*11b110*/  @P0 LOP3.LUT R30, R30, 0x2, RZ, 0xfc, !PT ;  /* 0x000000021e1e0812 */ /* 0x000fe400078efcff */
[----:B------:R-:W-:Y:S01]  /*11b120*/  ISETP.GE.AND P0, PT, R47, UR23, PT ;  /* 0x000000172f007c0c */ /* 0x000fe2000bf06270 */
[----:B------:R-:W-:Y:S01]  /*11b130*/  VIADD R47, R252, 0x5b ;  /* 0x0000005bfc2f7836 */ /* 0x000fe20000000000 */
[----:B------:R-:W-:Y:S01]  /*11b140*/  LOP3.LUT R30, R30, 0xfffffffe, RZ, 0xc0, !PT ;  /* 0xfffffffe1e1e7812 */ /* 0x000fe200078ec0ff */
[----:B------:R-:W1:Y:S01]  /*11b150*/  LDCU.64 UR22, c[0x0][0x398] ;  /* 0x00007300ff1677ac */ /* 0x000e620008000a00 */
[----:B------:R-:W-:Y:S02]  /*11b160*/  ISETP.LT.AND P2, PT, R204, UR10, !P0 ;  /* 0x0000000acc007c0c */ /* 0x000fe4000c741270 */
[----:B------:R-:W-:Y:S02]  /*11b170*/  ISETP.LT.AND P1, PT, R203, UR9, !P0 ;  /* 0x00000009cb007c0c */ /* 0x000fe4000c721270 */
[----:B--2---:R-:W-:-:S02]  /*11b180*/  ISETP.LT.AND P3, PT, R205, UR12, !P0 ;  /* 0x0000000ccd007c0c */ /* 0x004fc4000c761270 */
[----:B------:R-:W-:Y:S01]  /*11b190*/  ISETP.LT.AND P0, PT, R202, UR11, !P0 ;  /* 0x0000000bca007c0c */ /* 0x000fe2000c701270 */
[----:B------:R-:W2:Y:S06]  /*11b1a0*/  LDCU.64 UR10, c[0x0][0x398] ;  /* 0x00007300ff0a77ac */ /* 0x000eac0008000a00 */
[----:B------:R-:W-:-:S04]  /*11b1b0*/  @P2 LOP3.LUT R31, R31, 0x80000000, RZ, 0xfc, !PT ;  /* 0x800000001f1f2812 */ /* 0x000fc800078efcff */
[----:B------:R-:W-:-:S04]  /*11b1c0*/  LOP3.LUT R31, R31, 0xbfffffff, RZ, 0xc0, !PT ;  /* 0xbfffffff1f1f7812 */ /* 0x000fc800078ec0ff */
[----:B------:R-:W-:-:S04]  /*11b1d0*/  @P1 LOP3.LUT R31, R31, 0x40000000, RZ, 0xfc, !PT ;  /* 0x400000001f1f1812 */ /* 0x000fc800078efcff */
[----:B------:R-:W-:-:S04]  /*11b1e0*/  LOP3.LUT R31, R31, 0xdfffffff, RZ, 0xc0, !PT ;  /* 0xdfffffff1f1f7812 */ /* 0x000fc800078ec0ff */
[----:B------:R-:W-:Y:S02]  /*11b1f0*/  @P0 LOP3.LUT R31, R31, 0x20000000, RZ, 0xfc, !PT ;  /* 0x200000001f1f0812 */ /* 0x000fe400078efcff */
[----:B------:R-:W-:Y:S01]  /*11b200*/  ISETP.GE.AND P0, PT, R47, UR15, PT ;  /* 0x0000000f2f007c0c */ /* 0x000fe2000bf06270 */
[----:B-1----:R-:W-:Y:S01]  /*11b210*/  UMOV UR9, UR22 ;  /* 0x0000001600097c82 */ /* 0x002fe20008000000 */
[----:B------:R-:W-:Y:S01]  /*11b220*/  @P3 LOP3.LUT R30, R30, 0x1, RZ, 0xfc, !PT ;  /* 0x000000011e1e3812 */ /* 0x000fe200078efcff */
[----:B------:R-:W1:Y:S01]  /*11b230*/  LDCU.64 UR14, c[0x0][0x398] ;  /* 0x00007300ff0e77ac */ /* 0x000e620008000a00 */
[----:B--2---:R-:W-:Y:S02]  /*11b240*/  ISETP.LT.AND P3, PT, R205, UR10, !P0 ;  /* 0x0000000acd007c0c */ /* 0x004fe4000c761270 */
[----:B------:R-:W-:Y:S02]  /*11b250*/  ISETP.LT.AND P2, PT, R204, UR7, !P0 ;  /* 0x00000007cc007c0c */ /* 0x000fe4000c741270 */
[----:B------:R-:W-:-:S02]  /*11b260*/  LOP3.LUT R31, R31, 0xefffffff, RZ, 0xc0, !PT ;  /* 0xefffffff1f1f7812 */ /* 0x000fc400078ec0ff */
[----:B------:R-:W-:-:S07]  /*11b270*/  ISETP.LT.AND P1, PT, R203, UR8, !P0 ;  /* 0x00000008cb007c0c */ /* 0x000fce000c721270 */
[----:B------:R-:W-:-:S04]  /*11b280*/  @P3 LOP3.LUT R31, R31, 0x10000000, RZ, 0xfc, !PT ;  /* 0x100000001f1f3812 */ /* 0x000fc800078efcff */
[----:B------:R-:W-:Y:S02]  /*11b290*/  LOP3.LUT R31, R31, 0xf7ffffff, RZ, 0xc0, !PT ;  /* 0xf7ffffff1f1f7812 */ /* 0x000fe400078ec0ff */
[----:B------:R-:W-:Y:S01]  /*11b2a0*/  ISETP.LT.AND P0, PT, R202, UR9, !P0 ;  /* 0x00000009ca007c0c */ /* 0x000fe2000c701270 */
[----:B------:R-:W2:Y:S01]  /*11b2b0*/  LDCU.64 UR8, c[0x0][0x398] ;  /* 0x00007300ff0877ac */ /* 0x000ea20008000a00 */
[----:B------:R-:W-:-:S04]  /*11b2c0*/  @P2 LOP3.LUT R31, R31, 0x8000000, RZ, 0xfc, !PT ;  /* 0x080000001f1f2812 */ /* 0x000fc800078efcff */
[----:B------:R-:W-:-:S04]  /*11b2d0*/  LOP3.LUT R31, R31, 0xfbffffff, RZ, 0xc0, !PT ;  /* 0xfbffffff1f1f7812 */ /* 0x000fc800078ec0ff */
[----:B------:R-:W-:Y:S02]  /*11b2e0*/  @P1 LOP3.LUT R31, R31, 0x4000000, RZ, 0xfc, !PT ;  /* 0x040000001f1f1812 */ /* 0x000fe400078efcff */
[----:B------:R-:W-:Y:S02]  /*11b2f0*/  IADD3 R47, PT, PT, R252, 0x5a, RZ ;  /* 0x0000005afc2f7810 */ /* 0x000fe40007ffe0ff */
[----:B------:R-:W-:-:S04]  /*11b300*/  LOP3.LUT R31, R31, 0xfdffffff, RZ, 0xc0, !PT ;  /* 0xfdffffff1f1f7812 */ /* 0x000fc800078ec0ff */
[----:B------:R-:W-:Y:S02]  /*11b310*/  @P0 LOP3.LUT R31, R31, 0x2000000, RZ, 0xfc, !PT ;  /* 0x020000001f1f0812 */ /* 0x000fe400078efcff */
[----:B------:R-:W-:Y:S02]  /*11b320*/  ISETP.GE.AND P0, PT, R47, UR17, PT ;  /* 0x000000112f007c0c */ /* 0x000fe4000bf06270 */
[----:B------:R-:W-:Y:S01]  /*11b330*/  LOP3.LUT R31, R31, 0xfeffffff, RZ, 0xc0, !PT ;  /* 0xfeffffff1f1f7812 */ /* 0x000fe200078ec0ff */
[----:B-1----:R-:W-:Y:S01]  /*11b340*/  UMOV UR7, UR14 ;  /* 0x0000000e00077c82 */ /* 0x002fe20008000000 */
[----:B--2---:R-:W-:Y:S01]  /*11b350*/  ISETP.LT.AND P3, PT, R205, UR8, !P0 ;  /* 0x00000008cd007c0c */ /* 0x004fe2000c761270 */
[----:B------:R-:W-:Y:S01]  /*11b360*/  VIADD R47, R252, 0x59 ;  /* 0x00000059fc2f7836 */ /* 0x000fe20000000000 */
[----:B------:R-:W-:Y:S01]  /*11b370*/  ISETP.LT.AND P2, PT, R204, UR6, !P0 ;  /* 0x00000006cc007c0c */ /* 0x000fe2000c741270 */
[----:B------:R-:W-:Y:S01]  /*11b380*/  UMOV UR22, UR15 ;  /* 0x0000000f00167c82 */ /* 0x000fe20008000000 */
[----:B------:R-:W-:Y:S01]  /*11b390*/  ISETP.LT.AND P1, PT, R203, UR5, !P0 ;  /* 0x00000005cb007c0c */ /* 0x000fe2000c721270 */
[----:B------:R-:W1:Y:S01]  /*11b3a0*/  LDCU.64 UR14, c[0x0][0x398] ;  /* 0x00007300ff0e77ac */ /* 0x000e620008000a00 */
[----:B------:R-:W-:Y:S01]  /*11b3b0*/  UMOV UR20, UR21 ;  /* 0x0000001500147c82 */ /* 0x000fe20008000000 */
[----:B------:R-:W-:Y:S01]  /*11b3c0*/  UMOV UR12, UR23 ;  /* 0x00000017000c7c82 */ /* 0x000fe20008000000 */
[----:B------:R-:W2:Y:S05]  /*11b3d0*/  LDCU UR17, c[0x0][0x398] ;  /* 0x00007300ff1177ac */ /* 0x000eaa0008000800 */
[----:B------:R-:W-:-:S02]  /*11b3e0*/  @P3 LOP3.LUT R31, R31, 0x1000000, RZ, 0xfc, !PT ;  /* 0x010000001f1f3812 */ /* 0x000fc400078efcff */
[----:B------:R-:W-:Y:S01]  /*11b3f0*/  ISETP.LT.AND P0, PT, R202, UR7, !P0 ;  /* 0x00000007ca007c0c */ /* 0x000fe2000c701270 */
[----:B------:R-:W1:Y:S01]  /*11b400*/  LDCU.64 UR6, c[0x0][0x398] ;  /* 0x00007300ff0677ac */ /* 0x000e620008000a00 */
[----:B------:R-:W-:Y:S01]  /*11b410*/  LOP3.LUT R31, R31, 0xff7fffff, RZ, 0xc0, !PT ;  /* 0xff7fffff1f1f7812 */ /* 0x000fe200078ec0ff */
[----:B------:R-:W1:Y:S03]  /*11b420*/  LDCU UR23, c[0x0][0x398] ;  /* 0x00007300ff1777ac */ /* 0x000e660008000800 */
[----:B------:R-:W-:-:S04]  /*11b430*/  @P2 LOP3.LUT R31, R31, 0x800000, RZ, 0xfc, !PT ;  /* 0x008000001f1f2812 */ /* 0x000fc800078efcff */
[----:B------:R-:W-:-:S04]  /*11b440*/  LOP3.LUT R31, R31, 0xffbfffff, RZ, 0xc0, !PT ;  /* 0xffbfffff1f1f7812 */ /* 0x000fc800078ec0ff */
[----:B------:R-:W-:-:S04]  /*11b450*/  @P1 LOP3.LUT R31, R31, 0x400000, RZ, 0xfc, !PT ;  /* 0x004000001f1f1812 */ /* 0x000fc800078efcff */
[----:B------:R-:W-:-:S04]  /*11b460*/  LOP3.LUT R31, R31, 0xffdfffff, RZ, 0xc0, !PT ;  /* 0xffdfffff1f1f7812 */ /* 0x000fc800078ec0ff */
[----:B------:R-:W-:Y:S02]  /*11b470*/  @P0 LOP3.LUT R31, R31, 0x200000, RZ, 0xfc, !PT ;  /* 0x002000001f1f0812 */ /* 0x000fe400078efcff */
[----:B------:R-:W-:-:S04]  /*11b480*/  ISETP.GE.AND P0, PT, R47, UR13, PT ;  /* 0x0000000d2f007c0c */ /* 0x000fc8000bf06270 */
[----:B-1----:R-:W-:Y:S02]  /*11b490*/  ISETP.LT.AND P3, PT, R205, UR6, !P0 ;  /* 0x00000006cd007c0c */ /* 0x002fe4000c761270 */
[----:B------:R-:W-:Y:S02]  /*11b4a0*/  ISETP.LT.AND P2, PT, R204, UR48, !P0 ;  /* 0x00000030cc007c0c */ /* 0x000fe4000c741270 */
[----:B------:R-:W-:Y:S02]  /*11b4b0*/  LOP3.LUT R31, R31, 0xffefffff, RZ, 0xc0, !PT ;  /* 0xffefffff1f1f7812 */ /* 0x000fe400078ec0ff */
[----:B------:R-:W-:-:S07]  /*11b4c0*/  ISETP.LT.AND P1, PT, R203, UR4, !P0 ;  /* 0x00000004cb007c0c */ /* 0x000fce000c721270 */
[----:B------:R-:W-:Y:S01]  /*11b4d0*/  @P3 LOP3.LUT R31, R31, 0x100000, RZ, 0xfc, !PT ;  /* 0x001000001f1f3812 */ /* 0x000fe200078efcff */
[----:B------:R-:W-:-:S03]  /*11b4e0*/  UMOV UR5, UR14 ;  /* 0x0000000e00057c82 */ /* 0x000fc60008000000 */
[----:B------:R-:W-:Y:S02]  /*11b4f0*/  LOP3.LUT R31, R31, 0xfff7ffff, RZ, 0xc0, !PT ;  /* 0xfff7ffff1f1f7812 */ /* 0x000fe400078ec0ff */
[----:B------:R-:W-:Y:S01]  /*11b500*/  ISETP.LT.AND P0, PT, R202, UR5, !P0 ;  /* 0x00000005ca007c0c */ /* 0x000fe2000c701270 */
[----:B------:R-:W1:Y:S01]  /*11b510*/  LDCU.64 UR4, c[0x0][0x398] ;  /* 0x00007300ff0477ac */ /* 0x000e620008000a00 */
[----:B------:R-:W-:-:S04]  /*11b520*/  @P2 LOP3.LUT R31, R31, 0x80000, RZ, 0xfc, !PT ;  /* 0x000800001f1f2812 */ /* 0x000fc800078efcff */
[----:B------:R-:W-:-:S04]  /*11b530*/  LOP3.LUT R31, R31, 0xfffbffff, RZ, 0xc0, !PT ;  /* 0xfffbffff1f1f7812 */ /* 0x000fc800078ec0ff */
[----:B------:R-:W-:Y:S01]  /*11b540*/  @P1 LOP3.LUT R31, R31, 0x40000, RZ, 0xfc, !PT ;  /* 0x000400001f1f1812 */ /* 0x000fe200078efcff */
[----:B------:R-:W-:-:S03]  /*11b550*/  VIADD R47, R252, 0x58 ;  /* 0x00000058fc2f7836 */ /* 0x000fc60000000000 */
[----:B------:R-:W-:-:S04]  /*11b560*/  LOP3.LUT R31, R31, 0xfffdffff, RZ, 0xc0, !PT ;  /* 0xfffdffff1f1f7812 */ /* 0x000fc800078ec0ff */
[----:B------:R-:W-:Y:S02]  /*11b570*/  @P0 LOP3.LUT R31, R31, 0x20000, RZ, 0xfc, !PT ;  /* 0x000200001f1f0812 */ /* 0x000fe400078efcff */
[----:B------:R-:W-:Y:S01]  /*11b580*/  ISETP.GE.AND P0, PT, R47, UR11, PT ;  /* 0x0000000b2f007c0c */ /* 0x000fe2000bf06270 */
[----:B------:R-:W-:Y:S01]  /*11b590*/  UMOV UR6, UR40 ;  /* 0x0000002800067c82 */ /* 0x000fe20008000000 */
[----:B------:R-:W-:Y:S01]  /*11b5a0*/  LOP3.LUT R31, R31, 0xfffeffff, RZ, 0xc0, !PT ;  /* 0xfffeffff1f1f7812 */ /* 0x000fe200078ec0ff */
[----:B------:R-:W2:Y:S01]  /*11b5b0*/  LDCU.64 UR10, c[0x0][0x398] ;  /* 0x00007300ff0a77ac */ /* 0x000ea20008000a00 */
[----:B-1----:R-:W-:Y:S02]  /*11b5c0*/  ISETP.LT.AND P1, PT, R205, UR4, !P0 ;  /* 0x00000004cd007c0c */ /* 0x002fe4000c721270 */
[----:B------:R-:W-:-:S11]  /*11b5d0*/  ISETP.LT.AND P2, PT, R204, UR59, !P0 ;  /* 0x0000003bcc007c0c */ /* 0x000fd6000c741270 */
[----:B------:R-:W-:Y:S02]  /*11b5e0*/  @P1 LOP3.LUT R31, R31, 0x10000, RZ, 0xfc, !PT ;  /* 0x000100001f1f1812 */ /* 0x000fe400078efcff */
[----:B------:R-:W-:Y:S02]  /*11b5f0*/  ISETP.LT.AND P1, PT, R203, UR54, !P0 ;  /* 0x00000036cb007c0c */ /* 0x000fe4000c721270 */
        /* <DEDUP_REMOVED lines=10> */
[----:B------:R-:W1:Y:S02]  /*11b6a0*/  LDCU.64 UR20, c[0x0][0x398] ;  /* 0x00007300ff1477ac */ /* 0x000e640008000a00 */
[----:B--2---:R-:W-:Y:S02]  /*11b6b0*/  ISETP.LT.AND P1, PT, R205, UR10, !P0 ;  /* 0x0000000acd007c0c */ /* 0x004fe4000c721270 */
[----:B------:R-:W-:Y:S01]  /*11b6c0*/  ISETP.LT.AND P2, PT, R204, UR58, !P0 ;  /* 0x0000003acc007c0c */ /* 0x000fe2000c741270 */
[----:B------:R-:W2:Y:S01]  /*11b6d0*/  LDCU.64 UR8, c[0x0][0x398] ;  /* 0x00007300ff0877ac */ /* 0x000ea20008000a00 */
[----:B------:R-:W-:-:S09]  /*11b6e0*/  LOP3.LUT R31, R31, 0xffffefff, RZ, 0xc0, !PT ;  /* 0xffffefff1f1f7812 */ /* 0x000fd200078ec0ff */
[----:B------:R-:W-:Y:S02]  /*11b6f0*/  @P1 LOP3.LUT R31, R31, 0x1000, RZ, 0xfc, !PT ;  /* 0x000010001f1f1812 */ /* 0x000fe400078efcff */
[----:B------:R-:W-:Y:S02]  /*11b700*/  ISETP.LT.AND P1, PT, R203, UR55, !P0 ;  /* 0x00000037cb007c0c */ /* 0x000fe4000c721270 */
[----:B------:R-:W-:-:S04]  /*11b710*/  LOP3.LUT R31, R31, 0xfffff7ff, RZ, 0xc0, !PT ;  /* 0xfffff7ff1f1f7812 */ /* 0x000fc800078ec0ff */
[----:B------:R-:W-:Y:S02]  /*11b720*/  @P2 LOP3.LUT R31, R31, 0x800, RZ, 0xfc, !PT ;  /* 0x000008001f1f2812 */ /* 0x000fe400078efcff */
[----:B-1----:R-:W-:Y:S02]  /*11b730*/  ISETP.LT.AND P0, PT, R202, UR20, !P0 ;  /* 0x00000014ca007c0c */ /* 0x002fe4000c701270 */
[----:B------:R-:W-:-:S04]  /*11b740*/  LOP3.LUT R31, R31, 0xfffffbff, RZ, 0xc0, !PT ;  /* 0xfffffbff1f1f7812 */ /* 0x000fc800078ec0ff */
[----:B------:R-:W-:Y:S01]  /*11b750*/  @P1 LOP3.LUT R31, R31, 0x400, RZ, 0xfc, !PT ;  /* 0x000004001f1f1812 */ /* 0x000fe200078efcff */
[----:B------:R-:W-:-:S03]  /*11b760*/  VIADD R47, R252, 0x56 ;  /* 0x00000056fc2f7836 */ /* 0x000fc60000000000 */
[----:B------:R-:W-:-:S04]  /*11b770*/  LOP3.LUT R31, R31, 0xfffffdff, RZ, 0xc0, !PT ;  /* 0xfffffdff1f1f7812 */ /* 0x000fc800078ec0ff */
[----:B------:R-:W-:Y:S02]  /*11b780*/  @P0 LOP3.LUT R31, R31, 0x200, RZ, 0xfc, !PT ;  /* 0x000002001f1f0812 */ /* 0x000fe400078efcff */
[----:B------:R-:W-:Y:S01]  /*11b790*/  ISETP.GE.AND P0, PT, R47, UR7, PT ;  /* 0x000000072f007c0c */ /* 0x000fe2000bf06270 */
[----:B------:R-:W-:Y:S01]  /*11b7a0*/  UMOV UR47, UR15 ;  /* 0x0000000f002f7c82 */ /* 0x000fe20008000000 */
[----:B------:R-:W-:Y:S01]  /*11b7b0*/  UMOV UR20, UR24 ;  /* 0x0000001800147c82 */ /* 0x000fe20008000000 */
[----:B------:R-:W-:Y:S01]  /*11b7c0*/  LOP3.LUT R31, R31, 0xfffffeff, RZ, 0xc0, !PT ;  /* 0xfffffeff1f1f7812 */ /* 0x000fe200078ec0ff */
[----:B------:R-:W1:Y:S01]  /*11b7d0*/  LDCU.64 UR6, c[0x0][0x398] ;  /* 0x00007300ff0677ac */ /* 0x000e620008000a00 */
[----:B--2---:R-:W-:Y:S01]  /*11b7e0*/  ISETP.LT.AND P3, PT, R205, UR8, !P0 ;  /* 0x00000008cd007c0c */ /* 0x004fe2000c761270 */
[----:B------:R-:W-:Y:S01]  /*11b7f0*/  UMOV UR15, UR25 ;  /* 0x00000019000f7c82 */ /* 0x000fe20008000000 */
[----:B------:R-:W2:Y:S01]  /*11b800*/  LDCU.64 UR24, c[0x0][0x398] ;  /* 0x00007300ff1877ac */ /* 0x000ea20008000a00 */
[----:B------:R-:W-:-:S02]  /*11b810*/  ISETP.LT.AND P2, PT, R204, UR61, !P0 ;  /* 0x0000003dcc007c0c */ /* 0x000fc4000c741270 */
[----:B------:R-:W-:-:S08]  /*11b820*/  ISETP.LT.AND P1, PT, R203, UR60, !P0 ;  /* 0x0000003ccb007c0c */ /* 0x000fd0000c721270 */
[----:B------:R-:W-:-:S04]  /*11b830*/  @P3 LOP3.LUT R31, R31, 0x100, RZ, 0xfc, !PT ;  /* 0x000001001f1f3812 */ /* 0x000fc800078efcff */
[----:B------:R-:W-:-:S04]  /*11b840*/  LOP3.LUT R31, R31, 0xffffff7f, RZ, 0xc0, !PT ;  /* 0xffffff7f1f1f7812 */ /* 0x000fc800078ec0ff */
[----:B------:R-:W-:Y:S02]  /*11b850*/  @P2 LOP3.LUT R31, R31, 0x80, RZ, 0xfc, !PT ;  /* 0x000000801f1f2812 */ /* 0x000fe400078efcff */
[----:B--2---:R-:W-:Y:S02]  /*11b860*/  ISETP.LT.AND P0, PT, R202, UR24, !P0 ;  /* 0x00000018ca007c0c */ /* 0x004fe4000c701270 */
        /* <DEDUP_REMOVED lines=10> */
[----:B------:R-:W-:Y:S01]  /*11b910*/  ISETP.LT.AND P1, PT, R204, UR75, !P0 ;  /* 0x0000004bcc007c0c */ /* 0x000fe2000c721270 */
[----:B------:R-:W-:Y:S01]  /*11b920*/  UMOV UR14, UR41 ;  /* 0x00000029000e7c82 */ /* 0x000fe20008000000 */
[----:B------:R-:W-:Y:S01]  /*11b930*/  IADD3 R47, PT, PT, R252, 0x54, RZ ;  /* 0x00000054fc2f7810 */ /* 0x000fe20007ffe0ff */
[----:B------:R-:W-:Y:S01]  /*11b940*/  UMOV UR60, UR33 ;  /* 0x00000021003c7c82 */ /* 0x000fe20008000000 */
[----:B------:R-:W1:Y:S07]  /*11b950*/  LDCU.64 UR4, c[0x0][0x398] ;  /* 0x00007300ff0477ac */ /* 0x000e6e0008000a00 */
[----:B------:R-:W-:Y:S01]  /*11b960*/  @P2 LOP3.LUT R31, R31, 0x10, RZ, 0xfc, !PT ;  /* 0x000000101f1f2812 */ /* 0x000fe200078efcff */
[----:B------:R-:W-:Y:S01]  /*11b970*/  UMOV UR48, UR37 ;  /* 0x0000002500307c82 */ /* 0x000fe20008000000 */
[----:B------:R-:W-:Y:S01]  /*11b980*/  UMOV UR54, UR36 ;  /* 0x0000002400367c82 */ /* 0x000fe20008000000 */
[----:B------:R-:W-:Y:S01]  /*11b990*/  UMOV UR61, UR14 ;  /* 0x0000000e003d7c82 */ /* 0x000fe20008000000 */
[----:B------:R-:W-:Y:S01]  /*11b9a0*/  LOP3.LUT R31, R31, 0xfffffff7, RZ, 0xc0, !PT ;  /* 0xfffffff71f1f7812 */ /* 0x000fe200078ec0ff */
[----:B------:R-:W1:Y:S03]  /*11b9b0*/  LDCU.64 UR36, c[0x0][0x398] ;  /* 0x00007300ff2477ac */ /* 0x000e660008000a00 */
[----:B------:R-:W-:Y:S01]  /*11b9c0*/  @P1 LOP3.LUT R31, R31, 0x8, RZ, 0xfc, !PT ;  /* 0x000000081f1f1812 */ /* 0x000fe200078efcff */
[----:B------:R-:W1:Y:S01]  /*11b9d0*/  LDCU.64 UR40, c[0x0][0x398] ;  /* 0x00007300ff2877ac */ /* 0x000e620008000a00 */
[----:B------:R-:W-:-:S02]  /*11b9e0*/  ISETP.LT.AND P1, PT, R203, UR62, !P0 ;  /* 0x0000003ecb007c0c */ /* 0x000fc4000c721270 */
[----:B--2---:R-:W-:Y:S01]  /*11b9f0*/  ISETP.LT.AND P0, PT, R202, UR28, !P0 ;  /* 0x0000001cca007c0c */ /* 0x004fe2000c701270 */
[----:B------:R-:W-:Y:S01]  /*11ba00*/  UMOV UR14, UR32 ;  /* 0x00000020000e7c82 */ /* 0x000fe20008000000 */
[----:B------:R-:W-:Y:S01]  /*11ba10*/  LOP3.LUT R31, R31, 0xfffffffb, RZ, 0xc0, !PT ;  /* 0xfffffffb1f1f7812 */ /* 0x000fe200078ec0ff */
[----:B------:R-:W2:Y:S01]  /*11ba20*/  LDCU.64 UR32, c[0x0][0x398] ;  /* 0x00007300ff2077ac */ /* 0x000ea20008000a00 */
[----:B------:R-:W1:Y:S07]  /*11ba30*/  LDCU UR28, c[0x0][0x398] ;  /* 0x00007300ff1c77ac */ /* 0x000e6e0008000800 */
[----:B------:R-:W-:Y:S01]  /*11ba40*/  @P1 LOP3.LUT R31, R31, 0x4, RZ, 0xfc, !PT ;  /* 0x000000041f1f1812 */ /* 0x000fe200078efcff */
[----:B------:R-:W2:Y:S03]  /*11ba50*/  LDCU UR62, c[0x0][0x398] ;  /* 0x00007300ff3e77ac */ /* 0x000ea60008000800 */
[----:B------:R-:W-:-:S04]  /*11ba60*/  LOP3.LUT R31, R31, 0xfffffffd, RZ, 0xc0, !PT ;  /* 0xfffffffd1f1f7812 */ /* 0x000fc800078ec0ff */
[----:B------:R-:W-:Y:S02]  /*11ba70*/  @P0 LOP3.LUT R31, R31, 0x2, RZ, 0xfc, !PT ;  /* 0x000000021f1f0812 */ /* 0x000fe400078efcff */
[----:B------:R-:W-:Y:S01]  /*11ba80*/  ISETP.GE.AND P0, PT, R47, UR11, PT ;  /* 0x0000000b2f007c0c */ /* 0x000fe2000bf06270 */
[----:B------:R-:W3:Y:S03]  /*11ba90*/  LDCU.64 UR10, c[0x0][0x398] ;  /* 0x00007300ff0a77ac */ /* 0x000ee60008000a00 */
[----:B------:R-:W-:Y:S02]  /*11baa0*/  ISETP.LT.AND P2, PT, R204, UR74, !P0 ;  /* 0x0000004acc007c0c */ /* 0x000fe4000c741270 */
[----:B------:R-:W-:Y:S02]  /*11bab0*/  ISETP.LT.AND P1, PT, R203, UR73, !P0 ;  /* 0x00000049cb007c0c */ /* 0x000fe4000c721270 */
[----:B-1----:R-:W-:-:S02]  /*11bac0*/  ISETP.LT.AND P3, PT, R205, UR4, !P0 ;  /* 0x00000004cd007c0c */ /* 0x002fc4000c761270 */
[----:B--2---:R-:W-:-:S07]  /*11bad0*/  ISETP.LT.AND P0, PT, R202, UR32, !P0 ;  /* 0x00000020ca007c0c */ /* 0x004fce000c701270 */
[----:B------:R-:W-:-:S04]  /*11bae0*/  @P2 LOP3.LUT R32, R32, 0x80000000, RZ, 0xfc, !PT ;  /* 0x8000000020202812 */ /* 0x000fc800078efcff */
[----:B------:R-:W-:-:S04]  /*11baf0*/  LOP3.LUT R32, R32, 0xbfffffff, RZ, 0xc0, !PT ;  /* 0xbfffffff20207812 */ /* 0x000fc800078ec0ff */
[----:B------:R-:W-:Y:S01]  /*11bb00*/  @P1 LOP3.LUT R32, R32, 0x40000000, RZ, 0xfc, !PT ;  /* 0x4000000020201812 */ /* 0x000fe200078efcff */
[----:B------:R-:W-:-:S03]  /*11bb10*/  VIADD R47, R252, 0x53 ;  /* 0x00000053fc2f7836 */ /* 0x000fc60000000000 */
[----:B------:R-:W-:Y:S02]  /*11bb20*/  LOP3.LUT R32, R32, 0xdfffffff, RZ, 0xc0, !PT ;  /* 0xdfffffff20207812 */ /* 0x000fe400078ec0ff */
[----:B------:R-:W-:Y:S02]  /*11bb30*/  LOP3.LUT R31, R31, 0xfffffffe, RZ, 0xc0, !PT ;  /* 0xfffffffe1f1f7812 */ /* 0x000fe400078ec0ff */
[----:B------:R-:W-:Y:S02]  /*11bb40*/  @P0 LOP3.LUT R32, R32, 0x20000000, RZ, 0xfc, !PT ;  /* 0x2000000020200812 */ /* 0x000fe400078efcff */
[----:B------:R-:W-:Y:S01]  /*11bb50*/  ISETP.GE.AND P0, PT, R47, UR9, PT ;  /* 0x000000092f007c0c */ /* 0x000fe2000bf06270 */
[----:B------:R-:W1:Y:S01]  /*11bb60*/  LDCU.64 UR8, c[0x0][0x398] ;  /* 0x00007300ff0877ac */ /* 0x000e620008000a00 */
[----:B------:R-:W-:Y:S02]  /*11bb70*/  @P3 LOP3.LUT R31, R31, 0x1, RZ, 0xfc, !PT ;  /* 0x000000011f1f3812 */ /* 0x000fe400078efcff */
[----:B---3--:R-:W-:-:S02]  /*11bb80*/  ISETP.LT.AND P3, PT, R205, UR10, !P0 ;  /* 0x0000000acd007c0c */ /* 0x008fc4000c761270 */
[----:B------:R-:W-:Y:S02]  /*11bb90*/  ISETP.LT.AND P2, PT, R204, UR72, !P0 ;  /* 0x00000048cc007c0c */ /* 0x000fe4000c741270 */
[----:B------:R-:W-:Y:S01]  /*11bba0*/  LOP3.LUT R32, R32, 0xefffffff, RZ, 0xc0, !PT ;  /* 0xefffffff20207812 */ /* 0x000fe200078ec0ff */
[----:B------:R-:W-:Y:S01]  /*11bbb0*/  VIADD R47, R252, 0x52 ;  /* 0x00000052fc2f7836 */ /* 0x000fe20000000000 */
[----:B------:R-:W-:Y:S01]  /*11bbc0*/  ISETP.LT.AND P1, PT, R203, UR71, !P0 ;  /* 0x00000047cb007c0c */ /* 0x000fe2000c721270 */
[----:B------:R-:W-:Y:S01]  /*11bbd0*/  UMOV UR75, UR19 ;  /* 0x00000013004b7c82 */ /* 0x000fe20008000000 */
[----:B------:R-:W-:Y:S01]  /*11bbe0*/  UMOV UR13, UR12 ;  /* 0x0000000c000d7c82 */ /* 0x000fe20008000000 */
[----:B------:R-:W2:Y:S04]  /*11bbf0*/  LDCU UR72, c[0x0][0x398] ;  /* 0x00007300ff4877ac */ /* 0x000ea80008000800 */
[----:B------:R-:W-:Y:S01]  /*11bc00*/  @P3 LOP3.LUT R32, R32, 0x10000000, RZ, 0xfc, !PT ;  /* 0x1000000020203812 */ /* 0x000fe200078efcff */
[----:B------:R-:W-:Y:S01]  /*11bc10*/  UMOV UR71, UR48 ;  /* 0x0000003000477c82 */ /* 0x000fe20008000000 */
[----:B------:R-:W-:Y:S01]  /*11bc20*/  ISETP.LT.AND P0, PT, R202, UR36, !P0 ;  /* 0x00000024ca007c0c */ /* 0x000fe2000c701270 */
[----:B------:R-:W-:Y:S01]  /*11bc30*/  UMOV UR58, UR22 ;  /* 0x00000016003a7c82 */ /* 0x000fe20008000000 */
[----:B------:R-:W-:Y:S01]  /*11bc40*/  LOP3.LUT R32, R32, 0xf7ffffff, RZ, 0xc0, !PT ;  /* 0xf7ffffff20207812 */ /* 0x000fe200078ec0ff */
[----:B------:R-:W3:Y:S03]  /*11bc50*/  LDCU UR36, c[0x0][0x398] ;  /* 0x00007300ff2477ac */ /* 0x000ee60008000800 */
[----:B------:R-:W-:Y:S01]  /*11bc60*/  @P2 LOP3.LUT R32, R32, 0x8000000, RZ, 0xfc, !PT ;  /* 0x0800000020202812 */ /* 0x000fe200078efcff */
[----:B------:R-:W-:Y:S01]  /*11bc70*/  UMOV UR32, UR24 ;  /* 0x0000001800207c82 */ /* 0x000fe20008000000 */
[----:B------:R-:W-:Y:S01]  /*11bc80*/  UMOV UR55, UR18 ;  /* 0x0000001200377c82 */ /* 0x000fe20008000000 */
[----:B------:R-:W-:Y:S01]  /*11bc90*/  UMOV UR74, UR58 ;  /* 0x0000003a004a7c82 */ /* 0x000fe20008000000 */
[----:B------:R-:W-:Y:S01]  /*11bca0*/  LOP3.LUT R32, R32, 0xfbffffff, RZ, 0xc0, !PT ;  /* 0xfbffffff20207812 */ /* 0x000fe200078ec0ff */
[----:B------:R-:W2:Y:S03]  /*11bcb0*/  LDCU UR12, c[0x0][0x398] ;  /* 0x00007300ff0c77ac */ /* 0x000ea60008000800 */
[----:B------:R-:W-:Y:S01]  /*11bcc0*/  @P1 LOP3.LUT R32, R32, 0x4000000, RZ, 0xfc, !PT ;  /* 0x0400000020201812 */ /* 0x000fe200078efcff */
[----:B------:R-:W2:Y:S03]  /*11bcd0*/  LDCU UR19, c[0x0][0x398] ;  /* 0x00007300ff1377ac */ /* 0x000ea60008000800 */
[----:B------:R-:W-:Y:S01]  /*11bce0*/  LOP3.LUT R32, R32, 0xfdffffff, RZ, 0xc0, !PT ;  /* 0xfdffffff20207812 */ /* 0x000fe200078ec0ff */
[----:B------:R-:W2:Y:S03]  /*11bcf0*/  LDCU UR22, c[0x0][0x398] ;  /* 0x00007300ff1677ac */ /* 0x000ea60008000800 */
[----:B------:R-:W-:Y:S01]  /*11bd00*/  @P0 LOP3.LUT R32, R32, 0x2000000, RZ, 0xfc, !PT ;  /* 0x0200000020200812 */ /* 0x000fe200078efcff */
[----:B------:R-:W2:Y:S01]  /*11bd10*/  LDCU UR18, c[0x0][0x398] ;  /* 0x00007300ff1277ac */ /* 0x000ea20008000800 */
[----:B------:R-:W-:-:S02]  /*11bd20*/  ISETP.GE.AND P0, PT, R47, UR7, PT ;  /* 0x000000072f007c0c */ /* 0x000fc4000bf06270 */
[----:B------:R-:W-:Y:S01]  /*11bd30*/  LOP3.LUT R32, R32, 0xfeffffff, RZ, 0xc0, !PT ;  /* 0xfeffffff20207812 */ /* 0x000fe200078ec0ff */
[----:B------:R-:W2:Y:S01]  /*11bd40*/  LDCU.64 UR6, c[0x0][0x398] ;  /* 0x00007300ff0677ac */ /* 0x000ea20008000a00 */
[----:B-1----:R-:W-:Y:S02]  /*11bd50*/  ISETP.LT.AND P3, PT, R205, UR8, !P0 ;  /* 0x00000008cd007c0c */ /* 0x002fe4000c761270 */
[----:B------:R-:W-:Y:S01]  /*11bd60*/  ISETP.LT.AND P2, PT, R204, UR45, !P0 ;  /* 0x0000002dcc007c0c */ /* 0x000fe2000c741270 */
[----:B------:R-:W1:Y:S01]  /*11bd70*/  LDCU.64 UR44, c[0x0][0x398] ;  /* 0x00007300ff2c77ac */ /* 0x000e620008000a00 */
[----:B------:R-:W-:-:S09]  /*11bd80*/  ISETP.LT.AND P1, PT, R203, UR69, !P0 ;  /* 0x00000045cb007c0c */ /* 0x000fd2000c721270 */
[----:B------:R-:W-:Y:S01]  /*11bd90*/  @P3 LOP3.LUT R32, R32, 0x1000000, RZ, 0xfc, !PT ;  /* 0x0100000020203812 */ /* 0x000fe200078efcff */
[----:B------:R-:W-:Y:S01]  /*11bda0*/  UMOV UR58, UR16 ;  /* 0x00000010003a7c82 */ /* 0x000fe20008000000 */
[----:B------:R-:W-:Y:S01]  /*11bdb0*/  IADD3 R47, PT, PT, R252, 0x51, RZ ;  /* 0x00000051fc2f7810 */ /* 0x000fe20007ffe0ff */
[----:B------:R-:W1:Y:S01]  /*11bdc0*/  LDCU UR69, c[0x0][0x398] ;  /* 0x00007300ff4577ac */ /* 0x000e620008000800 */
        /* <DEDUP_REMOVED lines=8> */
[----:B------:R-:W1:Y:S03]  /*11be50*/  LDCU.64 UR4, c[0x0][0x398] ;  /* 0x00007300ff0477ac */ /* 0x000e660008000a00 */
[----:B--2---:R-:W-:Y:S02]  /*11be60*/  ISETP.LT.AND P3, PT, R205, UR6, !P0 ;  /* 0x00000006cd007c0c */ /* 0x004fe4000c761270 */
[----:B------:R-:W-:Y:S02]  /*11be70*/  ISETP.LT.AND P2, PT, R204, UR28, !P0 ;  /* 0x0000001ccc007c0c */ /* 0x000fe4000c741270 */
[----:B------:R-:W-:-:S02]  /*11be80*/  LOP3.LUT R32, R32, 0xffefffff, RZ, 0xc0, !PT ;  /* 0xffefffff20207812 */ /* 0x000fc400078ec0ff */
[----:B------:R-:W-:-:S07]  /*11be90*/  ISETP.LT.AND P1, PT, R203, UR62, !P0 ;  /* 0x0000003ecb007c0c */ /* 0x000fce000c721270 */
[----:B------:R-:W-:-:S04]  /*11bea0*/  @P3 LOP3.LUT R32, R32, 0x100000, RZ, 0xfc, !PT ;  /* 0x0010000020203812 */ /* 0x000fc800078efcff */
[----:B------:R-:W-:-:S04]  /*11beb0*/  LOP3.LUT R32, R32, 0xfff7ffff, RZ, 0xc0, !PT ;  /* 0xfff7ffff20207812 */ /* 0x000fc800078ec0ff */
[----:B------:R-:W-:Y:S02]  /*11bec0*/  @P2 LOP3.LUT R32, R32, 0x80000, RZ, 0xfc, !PT ;  /* 0x0008000020202812 */ /* 0x000fe400078efcff */
[----:B-1----:R-:W-:Y:S01]  /*11bed0*/  ISETP.LT.AND P0, PT, R202, UR44, !P0 ;  /* 0x0000002cca007c0c */ /* 0x002fe2000c701270 */
[----:B------:R-:W-:Y:S01]  /*11bee0*/  VIADD R47, R252, 0x50 ;  /* 0x00000050fc2f7836 */ /* 0x000fe20000000000 */
[----:B------:R-:W-:Y:S01]  /*11bef0*/  LOP3.LUT R32, R32, 0xfffbffff, RZ, 0xc0, !PT ;  /* 0xfffbffff20207812 */ /* 0x000fe200078ec0ff */
[----:B------:R-:W-:Y:S01]  /*11bf00*/  UMOV UR28, UR75 ;  /* 0x0000004b001c7c82 */ /* 0x000fe20008000000 */
[----:B------:R-:W-:Y:S01]  /*11bf10*/  UMOV UR62, UR53 ;  /* 0x00000035003e7c82 */ /* 0x000fe20008000000 */
[----:B------:R-:W-:Y:S01]  /*11bf20*/  UMOV UR16, UR52 ;  /* 0x0000003400107c82 */ /* 0x000fe20008000000 */
[----:B------:R-:W-:Y:S01]  /*11bf30*/  @P1 LOP3.LUT R32, R32, 0x40000, RZ, 0xfc, !PT ;  /* 0x0004000020201812 */ /* 0x000fe200078efcff */
[----:B------:R-:W-:Y:S01]  /*11bf40*/  UMOV UR75, UR59 ;  /* 0x0000003b004b7c82 */ /* 0x000fe20008000000 */
[----:B------:R-:W1:Y:S02]  /*11bf50*/  LDCU.64 UR52, c[0x0][0x398] ;  /* 0x00007300ff3477ac */ /* 0x000e640008000a00 */
[----:B------:R-:W-:Y:S01]  /*11bf60*/  LOP3.LUT R32, R32, 0xfffdffff, RZ, 0xc0, !PT ;  /* 0xfffdffff20207812 */ /* 0x000fe200078ec0ff */
[----:B------:R-:W-:Y:S01]  /*11bf70*/  UMOV UR40, UR71 ;  /* 0x0000004700287c82 */ /* 0x000fe20008000000 */
[----:B------:R-:W2:Y:S02]  /*11bf80*/  LDCU UR44, c[0x0][0x398] ;  /* 0x00007300ff2c77ac */ /* 0x000ea40008000800 */
[----:B------:R-:W-:-:S02]  /*11bf90*/  @P0 LOP3.LUT R32, R32, 0x20000, RZ, 0xfc, !PT ;  /* 0x0002000020200812 */ /* 0x000fc400078efcff */
[----:B------:R-:W-:Y:S01]  /*11bfa0*/  ISETP.GE.AND P0, PT, R47, UR11, PT ;  /* 0x0000000b2f007c0c */ /* 0x000fe2000bf06270 */
[----:B------:R-:W-:Y:S01]  /*11bfb0*/  UMOV UR59, UR13 ;  /* 0x0000000d003b7c82 */ /* 0x000fe20008000000 */
[----:B------:R-:W-:Y:S01]  /*11bfc0*/  LOP3.LUT R32, R32, 0xfffeffff, RZ, 0xc0, !PT ;  /* 0xfffeffff20207812 */ /* 0x000fe200078ec0ff */
[----:B------:R-:W1:Y:S01]  /*11bfd0*/  LDCU.64 UR10, c[0x0][0x398] ;  /* 0x00007300ff0a77ac */ /* 0x000e620008000a00 */
[----:B------:R-:W-:Y:S01]  /*11bfe0*/  ISETP.LT.AND P3, PT, R205, UR4, !P0 ;  /* 0x00000004cd007c0c */ /* 0x000fe2000c761270 */
[----:B------:R-:W-:Y:S01]  /*11bff0*/  UMOV UR13, UR49 ;  /* 0x00000031000d7c82 */ /* 0x000fe20008000000 */
[----:B------:R-:W1:Y:S01]  /*11c000*/  LDCU.64 UR48, c[0x0][0x398] ;  /* 0x00007300ff3077ac */ /* 0x000e620008000a00 */
[----:B------:R-:W-:Y:S02]  /*11c010*/  ISETP.LT.AND P2, PT, R204, UR68, !P0 ;  /* 0x00000044cc007c0c */ /* 0x000fe4000c741270 */
[----:B------:R-:W-:Y:S01]  /*11c020*/  ISETP.LT.AND P1, PT, R203, UR57, !P0 ;  /* 0x00000039cb007c0c */ /* 0x000fe2000c721270 */
[----:B------:R-:W-:Y:S01]  /*11c030*/  VIADD R47, R252, 0x4f ;  /* 0x0000004ffc2f7836 */ /* 0x000fe20000000000 */
[----:B------:R-:W-:Y:S01]  /*11c040*/  UMOV UR71, UR60 ;  /* 0x0000003c00477c82 */ /* 0x000fe20008000000 */
[----:B------:R-:W2:Y:S05]  /*11c050*/  LDCU UR68, c[0x0][0x398] ;  /* 0x00007300ff4477ac */ /* 0x000eaa0008000800 */
[----:B------:R-:W-:-:S04]  /*11c060*/  @P3 LOP3.LUT R32, R32, 0x10000, RZ, 0xfc, !PT ;  /* 0x0001000020203812 */ /* 0x000fc800078efcff */
        /* <DEDUP_REMOVED lines=8> */
[----:B------:R-:W1:Y:S03]  /*11c0f0*/  LDCU.64 UR8, c[0x0][0x398] ;  /* 0x00007300ff0877ac */ /* 0x000e660008000a00 */
[----:B------:R-:W-:Y:S02]  /*11c100*/  ISETP.LT.AND P3, PT, R205, UR10, !P0 ;  /* 0x0000000acd007c0c */ /* 0x000fe4000c761270 */
[----:B------:R-:W-:Y:S01]  /*11c110*/  ISETP.LT.AND P2, PT, R204, UR72, !P0 ;  /* 0x00000048cc007c0c */ /* 0x000fe2000c741270 */
[----:B------:R-:W-:Y:S01]  /*11c120*/  UMOV UR48, UR40 ;  /* 0x0000002800307c82 */ /* 0x000fe20008000000 */
[----:B------:R-:W-:Y:S01]  /*11c130*/  LOP3.LUT R32, R32, 0xffffefff, RZ, 0xc0, !PT ;  /* 0xffffefff20207812 */ /* 0x000fe200078ec0ff */
[----:B------:R-:W-:Y:S01]  /*11c140*/  UMOV UR73, UR20 ;  /* 0x0000001400497c82 */ /* 0x000fe20008000000 */
[----:B------:R-:W-:Y:S01]  /*11c150*/  ISETP.LT.AND P1, PT, R203, UR56, !P0 ;  /* 0x00000038cb007c0c */ /* 0x000fe2000c721270 */
[----:B------:R-:W1:Y:S01]  /*11c160*/  LDCU.64 UR56, c[0x0][0x398] ;  /* 0x00007300ff3877ac */ /* 0x000e620008000a00 */
[----:B------:R-:W-:Y:S01]  /*11c170*/  IADD3 R47, PT, PT, R252, 0x4e, RZ ;  /* 0x0000004efc2f7810 */ /* 0x000fe20007ffe0ff */
[----:B------:R-:W-:Y:S01]  /*11c180*/  UMOV UR24, UR15 ;  /* 0x0000000f00187c82 */ /* 0x000fe20008000000 */
[----:B------:R-:W1:Y:S03]  /*11c190*/  LDCU UR72, c[0x0][0x398] ;  /* 0x00007300ff4877ac */ /* 0x000e660008000800 */
[----:B------:R-:W-:-:S02]  /*11c1a0*/  @P3 LOP3.LUT R32, R32, 0x1000, RZ, 0xfc, !PT ;  /* 0x0000100020203812 */ /* 0x000fc400078efcff */
[----:B------:R-:W-:Y:S01]  /*11c1b0*/  ISETP.LT.AND P0, PT, R202, UR52, !P0 ;  /* 0x00000034ca007c0c */ /* 0x000fe2000c701270 */
[----:B------:R-:W1:Y:S01]  /*11c1c0*/  LDCU UR20, c[0x0][0x398] ;  /* 0x00007300ff1477ac */ /* 0x000e620008000800 */
[----:B------:R-:W-:Y:S01]  /*11c1d0*/  LOP3.LUT R32, R32, 0xfffff7ff, RZ, 0xc0, !PT ;  /* 0xfffff7ff20207812 */ /* 0x000fe200078ec0ff */
[----:B------:R-:W1:Y:S03]  /*11c1e0*/  LDCU UR15, c[0x0][0x398] ;  /* 0x00007300ff0f77ac */ /* 0x000e660008000800 */
[----:B------:R-:W-:-:S04]  /*11c1f0*/  @P2 LOP3.LUT R32, R32, 0x800, RZ, 0xfc, !PT ;  /* 0x0000080020202812 */ /* 0x000fc800078efcff */
[----:B------:R-:W-:-:S04]  /*11c200*/  LOP3.LUT R32, R32, 0xfffffbff, RZ, 0xc0, !PT ;  /* 0xfffffbff20207812 */ /* 0x000fc800078ec0ff */
[----:B------:R-:W-:-:S04]  /*11c210*/  @P1 LOP3.LUT R32, R32, 0x400, RZ, 0xfc, !PT ;  /* 0x0000040020201812 */ /* 0x000fc800078efcff */
[----:B------:R-:W-:-:S04]  /*11c220*/  LOP3.LUT R32, R32, 0xfffffdff, RZ, 0xc0, !PT ;  /* 0xfffffdff20207812 */ /* 0x000fc800078ec0ff */
[----:B------:R-:W-:Y:S02]  /*11c230*/  @P0 LOP3.LUT R32, R32, 0x200, RZ, 0xfc, !PT ;  /* 0x0000020020200812 */ /* 0x000fe400078efcff */
[----:B------:R-:W-:Y:S01]  /*11c240*/  ISETP.GE.AND P0, PT, R47, UR7, PT ;  /* 0x000000072f007c0c */ /* 0x000fe2000bf06270 */
[----:B------:R-:W2:Y:S03]  /*11c250*/  LDCU.64 UR6, c[0x0][0x398] ;  /* 0x00007300ff0677ac */ /* 0x000ea60008000a00 */
[----:B-1----:R-:W-:Y:S02]  /*11c260*/  ISETP.LT.AND P3, PT, R205, UR8, !P0 ;  /* 0x00000008cd007c0c */ /* 0x002fe4000c761270 */
[----:B------:R-:W-:Y:S02]  /*11c270*/  ISETP.LT.AND P2, PT, R204, UR69, !P0 ;  /* 0x00000045cc007c0c */ /* 0x000fe4000c741270 */
[----:B------:R-:W-:-:S02]  /*11c280*/  LOP3.LUT R32, R32, 0xfffffeff, RZ, 0xc0, !PT ;  /* 0xfffffeff20207812 */ /* 0x000fc400078ec0ff */
[----:B---3--:R-:W-:-:S07]  /*11c290*/  ISETP.LT.AND P1, PT, R203, UR36, !P0 ;  /* 0x00000024cb007c0c */ /* 0x008fce000c721270 */
[----:B------:R-:W-:-:S04]  /*11c2a0*/  @P3 LOP3.LUT R32, R32, 0x100, RZ, 0xfc, !PT ;  /* 0x0000010020203812 */ /* 0x000fc800078efcff */
[----:B------:R-:W-:-:S04]  /*11c2b0*/  LOP3.LUT R32, R32, 0xffffff7f, RZ, 0xc0, !PT ;  /* 0xffffff7f20207812 */ /* 0x000fc800078ec0ff */
[----:B------:R-:W-:Y:S02]  /*11c2c0*/  @P2 LOP3.LUT R32, R32, 0x80, RZ, 0xfc, !PT ;  /* 0x0000008020202812 */ /* 0x000fe400078efcff */
[----:B------:R-:W-:Y:S01]  /*11c2d0*/  ISETP.LT.AND P0, PT, R202, UR56, !P0 ;  /* 0x00000038ca007c0c */ /* 0x000fe2000c701270 */
[----:B------:R-:W-:Y:S01]  /*11c2e0*/  VIADD R47, R252, 0x4d ;  /* 0x0000004dfc2f7836 */ /* 0x000fe20000000000 */
[----:B------:R-:W-:Y:S01]  /*11c2f0*/  LOP3.LUT R32, R32, 0xffffffbf, RZ, 0xc0, !PT ;  /* 0xffffffbf20207812 */ /* 0x000fe200078ec0ff */
[----:B------:R-:W-:Y:S01]  /*11c300*/  UMOV UR36, UR28 ;  /* 0x0000001c00247c82 */ /* 0x000fe20008000000 */
[----:B------:R-:W-:Y:S01]  /*11c310*/  UMOV UR69, UR32 ;  /* 0x0000002000457c82 */ /* 0x000fe20008000000 */
[----:B------:R-:W-:Y:S01]  /*11c320*/  LOP3.LUT R35, R35, 0x7fffffff, RZ, 0xc0, !PT ;  /* 0x7fffffff23237812 */ /* 0x000fe200078ec0ff */
[----:B------:R-:W1:Y:S01]  /*11c330*/  LDCU UR56, c[0x0][0x398] ;  /* 0x00007300ff3877ac */ /* 0x000e620008000800 */
[----:B------:R-:W-:-:S04]  /*11c340*/  @P1 LOP3.LUT R32, R32, 0x40, RZ, 0xfc, !PT ;  /* 0x0000004020201812 */ /* 0x000fc800078efcff */
[----:B------:R-:W-:-:S04]  /*11c350*/  LOP3.LUT R32, R32, 0xffffffdf, RZ, 0xc0, !PT ;  /* 0xffffffdf20207812 */ /* 0x000fc800078ec0ff */
[----:B------:R-:W-:Y:S02]  /*11c360*/  @P0 LOP3.LUT R32, R32, 0x20, RZ, 0xfc, !PT ;  /* 0x0000002020200812 */ /* 0x000fe400078efcff */
[----:B------:R-:W-:Y:S01]  /*11c370*/  ISETP.GE.AND P0, PT, R47, UR5, PT ;  /* 0x000000052f007c0c */ /* 0x000fe2000bf06270 */
[----:B------:R-:W-:Y:S01]  /*11c380*/  UMOV UR28, UR61 ;  /* 0x0000003d001c7c82 */ /* 0x000fe20008000000 */
[----:B------:R-:W3:Y:S02]  /*11c390*/  LDCU.64 UR60, c[0x0][0x398] ;  /* 0x00007300ff3c77ac */ /* 0x000ee40008000a00 */
[----:B--2---:R-:W-:Y:S02]  /*11c3a0*/  ISETP.LT.AND P3, PT, R205, UR6, !P0 ;  /* 0x00000006cd007c0c */ /* 0x004fe4000c761270 */
[----:B------:R-:W-:Y:S02]  /*11c3b0*/  ISETP.LT.AND P2, PT, R204, UR65, !P0 ;  /* 0x00000041cc007c0c */ /* 0x000fe4000c741270 */
[----:B------:R-:W-:Y:S01]  /*11c3c0*/  LOP3.LUT R32, R32, 0xffffffef, RZ, 0xc0, !PT ;  /* 0xffffffef20207812 */ /* 0x000fe200078ec0ff */
[----:B------:R-:W-:Y:S01]  /*11c3d0*/  VIADD R47, R252, 0x4c ;  /* 0x0000004cfc2f7836 */ /* 0x000fe20000000000 */
[----:B------:R-:W-:Y:S01]  /*11c3e0*/  ISETP.LT.AND P1, PT, R203, UR64, !P0 ;  /* 0x00000040cb007c0c */ /* 0x000fe2000c721270 */
[----:B------:R-:W2:Y:S01]  /*11c3f0*/  LDCU.64 UR4, c[0x0][0x398] ;  /* 0x00007300ff0477ac */ /* 0x000ea20008000a00 */
[----:B------:R-:W1:Y:S05]  /*11c400*/  LDCU.64 UR64, c[0x0][0x398] ;  /* 0x00007300ff4077ac */ /* 0x000e6a0008000a00 */
[----:B------:R-:W-:Y:S01]  /*11c410*/  @P3 LOP3.LUT R32, R32, 0x10, RZ, 0xfc, !PT ;  /* 0x0000001020203812 */ /* 0x000fe200078efcff */
[----:B------:R-:W-:Y:S01]  /*11c420*/  UMOV UR52, UR69 ;  /* 0x0000004500347c82 */ /* 0x000fe20008000000 */
[----:B------:R-:W1:Y:S02]  /*11c430*/  LDCU UR6, c[0x0][0x398] ;  /* 0x00007300ff0677ac */ /* 0x000e640008000800 */
[----:B------:R-:W-:-:S04]  /*11c440*/  LOP3.LUT R32, R32, 0xfffffff7, RZ, 0xc0, !PT ;  /* 0xfffffff720207812 */ /* 0x000fc800078ec0ff */
[----:B------:R-:W-:Y:S02]  /*11c450*/  @P2 LOP3.LUT R32, R32, 0x8, RZ, 0xfc, !PT ;  /* 0x0000000820202812 */ /* 0x000fe400078efcff */
[----:B---3--:R-:W-:Y:S01]  /*11c460*/  ISETP.LT.AND P0, PT, R202, UR60, !P0 ;  /* 0x0000003cca007c0c */ /* 0x008fe2000c701270 */
[----:B------:R-:W-:Y:S01]  /*11c470*/  UMOV UR32, UR14 ;  /* 0x0000000e00207c82 */ /* 0x000fe20008000000 */
[----:B------:R-:W-:Y:S01]  /*11c480*/  LOP3.LUT R32, R32, 0xfffffffb, RZ, 0xc0, !PT ;  /* 0xfffffffb20207812 */ /* 0x000fe200078ec0ff */
[----:B------:R-:W3:Y:S03]  /*11c490*/  LDCU UR14, c[0x0][0x398] ;  /* 0x00007300ff0e77ac */ /* 0x000ee60008000800 */
[----:B------:R-:W-:Y:S01]  /*11c4a0*/  @P1 LOP3.LUT R32, R32, 0x4, RZ, 0xfc, !PT ;  /* 0x0000000420201812 */ /* 0x000fe200078efcff */
[----:B------:R-:W1:Y:S03]  /*11c4b0*/  LDCU UR60, c[0x0][0x398] ;  /* 0x00007300ff3c77ac */ /* 0x000e660008000800 */
[----:B------:R-:W-:-:S04]  /*11c4c0*/  LOP3.LUT R32, R32, 0xfffffffd, RZ, 0xc0, !PT ;  /* 0xfffffffd20207812 */ /* 0x000fc800078ec0ff */
[----:B------:R-:W-:Y:S02]  /*11c4d0*/  @P0 LOP3.LUT R32, R32, 0x2, RZ, 0xfc, !PT ;  /* 0x0000000220200812 */ /* 0x000fe400078efcff */
[----:B------:R-:W-:Y:S01]  /*11c4e0*/  ISETP.GE.AND P0, PT, R47, UR11, PT ;  /* 0x0000000b2f007c0c */ /* 0x000fe2000bf06270 */
[----:B------:R-:W1:Y:S03]  /*11c4f0*/  LDCU.64 UR10, c[0x0][0x398] ;  /* 0x00007300ff0a77ac */ /* 0x000e660008000a00 */
[----:B------:R-:W-:Y:S01]  /*11c500*/  ISETP.LT.AND P2, PT, R204, UR68, !P0 ;  /* 0x00000044cc007c0c */ /* 0x000fe2000c741270 */
[----:B------:R-:W3:Y:S01]  /*11c510*/  LDCU.64 UR68, c[0x0][0x398] ;  /* 0x00007300ff4477ac */ /* 0x000ee20008000a00 */
[----:B------:R-:W-:Y:S02]  /*11c520*/  ISETP.LT.AND P1, PT, R203, UR44, !P0 ;  /* 0x0000002ccb007c0c */ /* 0x000fe4000c721270 */
[----:B--2---:R-:W-:-:S09]  /*11c530*/  ISETP.LT.AND P3, PT, R205, UR4, !P0 ;  /* 0x00000004cd007c0c */ /* 0x004fd2000c761270 */
[----:B------:R-:W-:Y:S01]  /*11c540*/  @P2 LOP3.LUT R33, R33, 0x80000000, RZ, 0xfc, !PT ;  /* 0x8000000021212812 */ /* 0x000fe200078efcff */
[----:B------:R-:W-:Y:S01]  /*11c550*/  UMOV UR44, UR36 ;  /* 0x00000024002c7c82 */ /* 0x000fe20008000000 */
[----:B-1----:R-:W-:Y:S01]  /*11c560*/  ISETP.LT.AND P0, PT, R202, UR64, !P0 ;  /* 0x00000040ca007c0c */ /* 0x002fe2000c701270 */
[----:B------:R-:W1:Y:S01]  /*11c570*/  LDCU UR4, c[0x0][0x398] ;  /* 0x00007300ff0477ac */ /* 0x000e620008000800 */
[----:B------:R-:W-:-:S04]  /*11c580*/  LOP3.LUT R33, R33, 0xbfffffff, RZ, 0xc0, !PT ;  /* 0xbfffffff21217812 */ /* 0x000fc800078ec0ff */
[----:B------:R-:W-:Y:S01]  /*11c590*/  @P1 LOP3.LUT R33, R33, 0x40000000, RZ, 0xfc, !PT ;  /* 0x4000000021211812 */ /* 0x000fe200078efcff */
[----:B------:R-:W-:Y:S01]  /*11c5a0*/  UMOV UR36, UR71 ;  /* 0x0000004700247c82 */ /* 0x000fe20008000000 */
[----:B------:R-:W2:Y:S01]  /*11c5b0*/  LDCU UR71, c[0x0][0x398] ;  /* 0x00007300ff4777ac */ /* 0x000ea20008000800 */
[----:B------:R-:W-:Y:S02]  /*11c5c0*/  IADD3 R47, PT, PT, R252, 0x4b, RZ ;  /* 0x0000004bfc2f7810 */ /* 0x000fe40007ffe0ff */
[----:B------:R-:W-:-:S04]  /*11c5d0*/  LOP3.LUT R33, R33, 0xdfffffff, RZ, 0xc0, !PT ;  /* 0xdfffffff21217812 */ /* 0x000fc800078ec0ff */
[----:B------:R-:W-:Y:S02]  /*11c5e0*/  @P0 LOP3.LUT R33, R33, 0x20000000, RZ, 0xfc, !PT ;  /* 0x2000000021210812 */ /* 0x000fe400078efcff */
[----:B------:R-:W-:Y:S01]  /*11c5f0*/  ISETP.GE.AND P0, PT, R47, UR9, PT ;  /* 0x000000092f007c0c */ /* 0x000fe2000bf06270 */
[----:B------:R-:W1:Y:S03]  /*11c600*/  LDCU.64 UR8, c[0x0][0x398] ;  /* 0x00007300ff0877ac */ /* 0x000e660008000a00 */
[----:B------:R-:W-:Y:S02]  /*11c610*/  ISETP.LT.AND P2, PT, R205, UR10, !P0 ;  /* 0x0000000acd007c0c */ /* 0x000fe4000c741270 */
[----:B------:R-:W-:Y:S02]  /*11c620*/  LOP3.LUT R33, R33, 0xefffffff, RZ, 0xc0, !PT ;  /* 0xefffffff21217812 */ /* 0x000fe400078ec0ff */
[----:B--2---:R-:W-:-:S09]  /*11c630*/  ISETP.LT.AND P1, PT, R204, UR71, !P0 ;  /* 0x00000047cc007c0c */ /* 0x004fd2000c721270 */
[----:B------:R-:W-:-:S04]  /*11c640*/  @P2 LOP3.LUT R33, R33, 0x10000000, RZ, 0xfc, !PT ;  /* 0x1000000021212812 */ /* 0x000fc800078efcff */
[----:B------:R-:W-:-:S04]  /*11c650*/  LOP3.LUT R33, R33, 0xf7ffffff, RZ, 0xc0, !PT ;  /* 0xf7ffffff21217812 */ /* 0x000fc800078ec0ff */
[----:B------:R-:W-:Y:S02]  /*11c660*/  @P1 LOP3.LUT R33, R33, 0x8000000, RZ, 0xfc, !PT ;  /* 0x0800000021211812 */ /* 0x000fe400078efcff */
[----:B------:R-:W-:Y:S02]  /*11c670*/  ISETP.LT.AND P1, PT, R203, UR30, !P0 ;  /* 0x0000001ecb007c0c */ /* 0x000fe4000c721270 */
[----:B---3--:R-:W-:Y:S02]  /*11c680*/  ISETP.LT.AND P0, PT, R202, UR68, !P0 ;  /* 0x00000044ca007c0c */ /* 0x008fe4000c701270 */
[----:B------:R-:W-:Y:S01]  /*11c690*/  LOP3.LUT R33, R33, 0xfbffffff, RZ, 0xc0, !PT ;  /* 0xfbffffff21217812 */ /* 0x000fe200078ec0ff */
[----:B------:R-:W-:-:S08]  /*11c6a0*/  VIADD R47, R252, 0x4a ;  /* 0x0000004afc2f7836 */ /* 0x000fd00000000000 */
[----:B------:R-:W-:-:S04]  /*11c6b0*/  @P1 LOP3.LUT R33, R33, 0x4000000, RZ, 0xfc, !PT ;  /* 0x0400000021211812 */ /* 0x000fc800078efcff */
[----:B------:R-:W-:Y:S02]  /*11c6c0*/  LOP3.LUT R33, R33, 0xfdffffff, RZ, 0xc0, !PT ;  /* 0xfdffffff21217812 */ /* 0x000fe400078ec0ff */
[----:B------:R-:W-:Y:S02]  /*11c6d0*/  LOP3.LUT R32, R32, 0xfffffffe, RZ, 0xc0, !PT ;  /* 0xfffffffe20207812 */ /* 0x000fe400078ec0ff */
[----:B------:R-:W-:Y:S02]  /*11c6e0*/  @P0 LOP3.LUT R33, R33, 0x2000000, RZ, 0xfc, !PT ;  /* 0x0200000021210812 */ /* 0x000fe400078efcff */
[----:B------:R-:W-:Y:S02]  /*11c6f0*/  ISETP.GE.AND P0, PT, R47, UR7, PT ;  /* 0x000000072f007c0c */ /* 0x000fe4000bf06270 */
[----:B------:R-:W-:Y:S02]  /*11c700*/  @P3 LOP3.LUT R32, R32, 0x1, RZ, 0xfc, !PT ;  /* 0x0000000120203812 */ /* 0x000fe400078efcff */
[----:B-1----:R-:W-:Y:S01]  /*11c710*/  ISETP.LT.AND P3, PT, R205, UR8, !P0 ;  /* 0x00000008cd007c0c */ /* 0x002fe2000c761270 */
[----:B------:R-:W-:Y:S01]  /*11c720*/  UMOV UR71, UR31 ;  /* 0x0000001f00477c82 */ /* 0x000fe20008000000 */
[----:B------:R-:W1:Y:S01]  /*11c730*/  LDCU.64 UR30, c[0x0][0x398] ;  /* 0x00007300ff1e77ac */ /* 0x000e620008000a00 */
[----:B------:R-:W-:-:S02]  /*11c740*/  ISETP.LT.AND P2, PT, R204, UR4, !P0 ;  /* 0x00000004cc007c0c */ /* 0x000fc4000c741270 */
[----:B------:R-:W-:Y:S02]  /*11c750*/  LOP3.LUT R33, R33, 0xfeffffff, RZ, 0xc0, !PT ;  /* 0xfeffffff21217812 */ /* 0x000fe400078ec0ff */
[----:B------:R-:W-:Y:S01]  /*11c760*/  ISETP.LT.AND P1, PT, R203, UR6, !P0 ;  /* 0x00000006cb007c0c */ /* 0x000fe2000c721270 */
[----:B------:R-:W2:Y:S05]  /*11c770*/  LDCU.64 UR6, c[0x0][0x398] ;  /* 0x00007300ff0677ac */ /* 0x000eaa0008000a00 */
[----:B------:R-:W-:-:S04]  /*11c780*/  @P3 LOP3.LUT R33, R33, 0x1000000, RZ, 0xfc, !PT ;  /* 0x0100000021213812 */ /* 0x000fc800078efcff */
[----:B------:R-:W-:-:S04]  /*11c790*/  LOP3.LUT R33, R33, 0xff7fffff, RZ, 0xc0, !PT ;  /* 0xff7fffff21217812 */ /* 0x000fc800078ec0ff */
[----:B------:R-:W-:Y:S02]  /*11c7a0*/  @P2 LOP3.LUT R33, R33, 0x800000, RZ, 0xfc, !PT ;  /* 0x0080000021212812 */ /* 0x000fe400078efcff */
[----:B-1----:R-:W-:Y:S01]  /*11c7b0*/  ISETP.LT.AND P0, PT, R202, UR30, !P0 ;  /* 0x0000001eca007c0c */ /* 0x002fe2000c701270 */
[----:B------:R-:W-:Y:S01]  /*11c7c0*/  UMOV UR68, UR52 ;  /* 0x0000003400447c82 */ /* 0x000fe20008000000 */
[----:B------:R-:W-:Y:S01]  /*11c7d0*/  LOP3.LUT R33, R33, 0xffbfffff, RZ, 0xc0, !PT ;  /* 0xffbfffff21217812 */ /* 0x000fe200078ec0ff */
[----:B------:R-:W1:Y:S03]  /*11c7e0*/  LDCU UR52, c[0x0][0x398] ;  /* 0x00007300ff3477ac */ /* 0x000e660008000800 */
[----:B------:R-:W-:Y:S01]  /*11c7f0*/  @P1 LOP3.LUT R33, R33, 0x400000, RZ, 0xfc, !PT ;  /* 0x0040000021211812 */ /* 0x000fe200078efcff */
[----:B------:R-:W-:Y:S01]  /*11c800*/  VIADD R47, R252, 0x49 ;  /* 0x00000049fc2f7836 */ /* 0x000fe20000000000 */
[----:B------:R-:W-:Y:S01]  /*11c810*/  MOV.SPILL R54, UR65 ;  /* 0x0000004100367c02 */ /* 0x000fe20009000f00 */
[----:B------:R-:W-:Y:S01]  /*11c820*/  UMOV UR64, UR47 ;  /* 0x0000002f00407c82 */ /* 0x000fe20008000000 */
[----:B------:R-:W-:Y:S01]  /*11c830*/  LOP3.LUT R33, R33, 0xffdfffff, RZ, 0xc0, !PT ;  /* 0xffdfffff21217812 */ /* 0x000fe200078ec0ff */
[----:B------:R-:W3:Y:S03]  /*11c840*/  LDCU UR30, c[0x0][0x398] ;  /* 0x00007300ff1e77ac */ /* 0x000ee60008000800 */
[----:B------:R-:W-:-:S02]  /*11c850*/  @P0 LOP3.LUT R33, R33, 0x200000, RZ, 0xfc, !PT ;  /* 0x0020000021210812 */ /* 0x000fc400078efcff */
[----:B------:R-:W-:Y:S01]  /*11c860*/  ISETP.GE.AND P0, PT, R47, UR5, PT ;  /* 0x000000052f007c0c */ /* 0x000fe2000bf06270 */
[----:B------:R-:W-:Y:S01]  /*11c870*/  UMOV UR65, UR59 ;  /* 0x0000003b00417c82 */ /* 0x000fe20008000000 */
[----:B------:R-:W-:Y:S01]  /*11c880*/  LOP3.LUT R33, R33, 0xffefffff, RZ, 0xc0, !PT ;  /* 0xffefffff21217812 */ /* 0x000fe200078ec0ff */
[----:B------:R-:W3:Y:S01]  /*11c890*/  LDCU.64 UR4, c[0x0][0x398] ;  /* 0x00007300ff0477ac */ /* 0x000ee20008000a00 */
[----:B--2---:R-:W-:Y:S02]  /*11c8a0*/  ISETP.LT.AND P2, PT, R205, UR6, !P0 ;  /* 0x00000006cd007c0c */ /* 0x004fe4000c741270 */
[----:B-1----:R-:W-:Y:S01]  /*11c8b0*/  ISETP.LT.AND P1, PT, R204, UR52, !P0 ;  /* 0x00000034cc007c0c */ /* 0x002fe2000c721270 */
[----:B------:R-:W-:Y:S01]  /*11c8c0*/  UMOV UR59, UR46 ;  /* 0x0000002e003b7c82 */ /* 0x000fe20008000000 */
[----:B------:R-:W1:Y:S01]  /*11c8d0*/  LDCU.64 UR46, c[0x0][0x398] ;  /* 0x00007300ff2e77ac */ /* 0x000e620008000a00 */
[----:B------:R-:W-:Y:S01]  /*11c8e0*/  IADD3 R47, PT, PT, R252, 0x48, RZ ;  /* 0x00000048fc2f7810 */ /* 0x000fe20007ffe0ff */
[----:B------:R-:W-:Y:S01]  /*11c8f0*/  UMOV UR8, UR62 ;  /* 0x0000003e00087c82 */ /* 0x000fe20008000000 */
[----:B------:R-:W-:Y:S01]  /*11c900*/  UMOV UR10, UR48 ;  /* 0x00000030000a7c82 */ /* 0x000fe20008000000 */
[----:B------:R-:W-:Y:S01]  /*11c910*/  UMOV UR40, UR32 ;  /* 0x0000002000287c82 */ /* 0x000fe20008000000 */
[----:B------:R-:W2:Y:S04]  /*11c920*/  LDCU UR48, c[0x0][0x398] ;  /* 0x00007300ff3077ac */ /* 0x000ea80008000800 */
[----:B------:R-:W-:Y:S01]  /*11c930*/  @P2 LOP3.LUT R33, R33, 0x100000, RZ, 0xfc, !PT ;  /* 0x0010000021212812 */ /* 0x000fe200078efcff */
[----:B------:R-:W2:Y:S03]  /*11c940*/  LDCU UR52, c[0x0][0x398] ;  /* 0x00007300ff3477ac */ /* 0x000ea60008000800 */
[----:B------:R-:W-:-:S04]  /*11c950*/  LOP3.LUT R33, R33, 0xfff7ffff, RZ, 0xc0, !PT ;  /* 0xfff7ffff21217812 */ /* 0x000fc800078ec0ff */
[----:B------:R-:W-:Y:S02]  /*11c960*/  @P1 LOP3.LUT R33, R33, 0x80000, RZ, 0xfc, !PT ;  /* 0x0008000021211812 */ /* 0x000fe400078efcff */
[----:B------:R-:W-:Y:S01]  /*11c970*/  ISETP.LT.AND P1, PT, R203, UR63, !P0 ;  /* 0x0000003fcb007c0c */ /* 0x000fe2000c721270 */
[----:B------:R-:W2:Y:S01]  /*11c980*/  LDCU.64 UR62, c[0x0][0x398] ;  /* 0x00007300ff3e77ac */ /* 0x000ea20008000a00 */
[----:B-1----:R-:W-:Y:S02]  /*11c990*/  ISETP.LT.AND P0, PT, R202, UR46, !P0 ;  /* 0x0000002eca007c0c */ /* 0x002fe4000c701270 */
[----:B------:R-:W-:Y:S01]  /*11c9a0*/  LOP3.LUT R33, R33, 0xfffbffff, RZ, 0xc0, !PT ;  /* 0xfffbffff21217812 */ /* 0x000fe200078ec0ff */
[----:B------:R-:W-:Y:S01]  /*11c9b0*/  UMOV UR6, UR40 ;  /* 0x0000002800067c82 */ /* 0x000fe20008000000 */
[----:B------:R-:W-:Y:S01]  /*11c9c0*/  UMOV UR32, UR16 ;  /* 0x0000001000207c82 */ /* 0x000fe20008000000 */
[----:B------:R-:W1:Y:S06]  /*11c9d0*/  LDCU UR46, c[0x0][0x398] ;  /* 0x00007300ff2e77ac */ /* 0x000e6c0008000800 */
[----:B------:R-:W-:Y:S01]  /*11c9e0*/  @P1 LOP3.LUT R33, R33, 0x40000, RZ, 0xfc, !PT ;  /* 0x0004000021211812 */ /* 0x000fe200078efcff */
[----:B------:R-:W-:Y:S01]  /*11c9f0*/  UMOV UR40, UR36 ;  /* 0x0000002400287c82 */ /* 0x000fe20008000000 */
[----:B------:R-:W1:Y:S02]  /*11ca00*/  LDCU UR16, c[0x0][0x398] ;  /* 0x00007300ff1077ac */ /* 0x000e640008000800 */
[----:B------:R-:W-:-:S04]  /*11ca10*/  LOP3.LUT R33, R33, 0xfffdffff, RZ, 0xc0, !PT ;  /* 0xfffdffff21217812 */ /* 0x000fc800078ec0ff */
[----:B------:R-:W-:Y:S02]  /*11ca20*/  @P0 LOP3.LUT R33, R33, 0x20000, RZ, 0xfc, !PT ;  /* 0x0002000021210812 */ /* 0x000fe400078efcff */
[----:B------:R-:W-:-:S04]  /*11ca30*/  ISETP.GE.AND P0, PT, R47, UR11, PT ;  /* 0x0000000b2f007c0c */ /* 0x000fc8000bf06270 */
[----:B---3--:R-:W-:Y:S02]  /*11ca40*/  ISETP.LT.AND P2, PT, R205, UR4, !P0 ;  /* 0x00000004cd007c0c */ /* 0x008fe4000c741270 */
[----:B------:R-:W-:Y:S02]  /*11ca50*/  ISETP.LT.AND P1, PT, R204, UR30, !P0 ;  /* 0x0000001ecc007c0c */ /* 0x000fe4000c721270 */
[----:B------:R-:W-:-:S09]  /*11ca60*/  LOP3.LUT R33, R33, 0xfffeffff, RZ, 0xc0, !PT ;  /* 0xfffeffff21217812 */ /* 0x000fd200078ec0ff */
[----:B------:R-:W-:-:S04]  /*11ca70*/  @P2 LOP3.LUT R33, R33, 0x10000, RZ, 0xfc, !PT ;  /* 0x0001000021212812 */ /* 0x000fc800078efcff */
[----:B------:R-:W-:-:S04]  /*11ca80*/  LOP3.LUT R33, R33, 0xffff7fff, RZ, 0xc0, !PT ;  /* 0xffff7fff21217812 */ /* 0x000fc800078ec0ff */
[----:B------:R-:W-:Y:S02]  /*11ca90*/  @P1 LOP3.LUT R33, R33, 0x8000, RZ, 0xfc, !PT ;  /* 0x0000800021211812 */ /* 0x000fe400078efcff */
[----:B------:R-:W-:Y:S01]  /*11caa0*/  ISETP.LT.AND P1, PT, R203, UR70, !P0 ;  /* 0x00000046cb007c0c */ /* 0x000fe2000c721270 */
[----:B------:R-:W-:Y:S01]  /*11cab0*/  UMOV UR4, UR10 ;  /* 0x0000000a00047c82 */ /* 0x000fe20008000000 */
[----:B--2---:R-:W-:Y:S01]  /*11cac0*/  ISETP.LT.AND P0, PT, R202, UR62, !P0 ;  /* 0x0000003eca007c0c */ /* 0x004fe2000c701270 */
[----:B------:R-:W2:Y:S01]  /*11cad0*/  LDCU.64 UR10, c[0x0][0x398] ;  /* 0x00007300ff0a77ac */ /* 0x000ea20008000a00 */
[----:B------:R-:W-:Y:S01]  /*11cae0*/  LOP3.LUT R33, R33, 0xffffbfff, RZ, 0xc0, !PT ;  /* 0xffffbfff21217812 */ /* 0x000fe200078ec0ff */
[----:B------:R-:W-:-:S08]  /*11caf0*/  VIADD R47, R252, 0x47 ;  /* 0x00000047fc2f7836 */ /* 0x000fd00000000000 */
[----:B------:R-:W-:-:S04]  /*11cb00*/  @P1 LOP3.LUT R33, R33, 0x4000, RZ, 0xfc, !PT ;  /* 0x0000400021211812 */ /* 0x000fc800078efcff */
[----:B------:R-:W-:-:S04]  /*11cb10*/  LOP3.LUT R33, R33, 0xffffdfff, RZ, 0xc0, !PT ;  /* 0xffffdfff21217812 */ /* 0x000fc800078ec0ff */
[----:B------:R-:W-:Y:S02]  /*11cb20*/  @P0 LOP3.LUT R33, R33, 0x2000, RZ, 0xfc, !PT ;  /* 0x0000200021210812 */ /* 0x000fe400078efcff */
[----:B------:R-:W-:Y:S01]  /*11cb30*/  ISETP.GE.AND P0, PT, R47, UR9, PT ;  /* 0x000000092f007c0c */ /* 0x000fe2000bf06270 */
[----:B------:R-:W-:-:S03]  /*11cb40*/  UMOV UR30, UR68 ;  /* 0x00000044001e7c82 */ /* 0x000fc60008000000 */
[----:B--2---:R-:W-:Y:S01]  /*11cb50*/  ISETP.LT.AND P1, PT, R205, UR10, !P0 ;  /* 0x0000000acd007c0c */ /* 0x004fe2000c721270 */
[----:B------:R-:W-:Y:S01]  /*11cb60*/  UMOV UR68, UR65 ;  /* 0x0000004100447c82 */ /* 0x000fe20008000000 */
[----:B------:R-:W-:Y:S01]  /*11cb70*/  UMOV UR65, UR55 ;  /* 0x0000003700417c82 */ /* 0x000fe20008000000 */
[----:B------:R-:W-:Y:S01]  /*11cb80*/  UMOV UR36, UR54 ;  /* 0x0000003600247c82 */ /* 0x000fe20008000000 */
[----:B------:R-:W2:Y:S01]  /*11cb90*/  LDCU.64 UR54, c[0x0][0x398] ;  /* 0x00007300ff3677ac */ /* 0x000ea20008000a00 */
[----:B------:R-:W-:Y:S02]  /*11cba0*/  ISETP.LT.AND P2, PT, R204, UR67, !P0 ;  /* 0x00000043cc007c0c */ /* 0x000fe4000c741270 */
[----:B------:R-:W-:-:S06]  /*11cbb0*/  LOP3.LUT R33, R33, 0xffffefff, RZ, 0xc0, !PT ;  /* 0xffffefff21217812 */ /* 0x000fcc00078ec0ff */
[----:B------:R-:W-:Y:S02]  /*11cbc0*/  @P1 LOP3.LUT R33, R33, 0x1000, RZ, 0xfc, !PT ;  /* 0x0000100021211812 */ /* 0x000fe400078efcff */
[----:B------:R-:W-:Y:S02]  /*11cbd0*/  ISETP.LT.AND P1, PT, R203, UR66, !P0 ;  /* 0x00000042cb007c0c */ /* 0x000fe4000c721270 */
[----:B------:R-:W-:Y:S01]  /*11cbe0*/  LOP3.LUT R33, R33, 0xfffff7ff, RZ, 0xc0, !PT ;  /* 0xfffff7ff21217812 */ /* 0x000fe200078ec0ff */
[----:B------:R-:W-:Y:S01]  /*11cbf0*/  UMOV UR10, UR8 ;  /* 0x00000008000a7c82 */ /* 0x000fe20008000000 */
[----:B------:R-:W3:Y:S02]  /*11cc00*/  LDCU.64 UR8, c[0x0][0x398] ;  /* 0x00007300ff0877ac */ /* 0x000ee40008000a00 */
[----:B------:R-:W-:Y:S02]  /*11cc10*/  @P2 LOP3.LUT R33, R33, 0x800, RZ, 0xfc, !PT ;  /* 0x0000080021212812 */ /* 0x000fe400078efcff */
[----:B--2---:R-:W-:-:S02]  /*11cc20*/  ISETP.LT.AND P0, PT, R202, UR54, !P0 ;  /* 0x00000036ca007c0c */ /* 0x004fc4000c701270 */
[----:B------:R-:W-:-:S04]  /*11cc30*/  LOP3.LUT R33, R33, 0xfffffbff, RZ, 0xc0, !PT ;  /* 0xfffffbff21217812 */ /* 0x000fc800078ec0ff */
[----:B------:R-:W-:Y:S01]  /*11cc40*/  @P1 LOP3.LUT R33, R33, 0x400, RZ, 0xfc, !PT ;  /* 0x0000040021211812 */ /* 0x000fe200078efcff */
[----:B------:R-:W-:-:S03]  /*11cc50*/  VIADD R47, R252, 0x46 ;  /* 0x00000046fc2f7836 */ /* 0x000fc60000000000 */
[----:B------:R-:W-:-:S04]  /*11cc60*/  LOP3.LUT R33, R33, 0xfffffdff, RZ, 0xc0, !PT ;  /* 0xfffffdff21217812 */ /* 0x000fc800078ec0ff */
[----:B------:R-:W-:Y:S02]  /*11cc70*/  @P0 LOP3.LUT R33, R33, 0x200, RZ, 0xfc, !PT ;  /* 0x0000020021210812 */ /* 0x000fe400078efcff */
[----:B------:R-:W-:-:S04]  /*11cc80*/  ISETP.GE.AND P0, PT, R47, UR7, PT ;  /* 0x000000072f007c0c */ /* 0x000fc8000bf06270 */
[----:B---3--:R-:W-:Y:S01]  /*11cc90*/  ISETP.LT.AND P3, PT, R205, UR8, !P0 ;  /* 0x00000008cd007c0c */ /* 0x008fe2000c761270 */
[----:B------:R-:W-:Y:S01]  /*11cca0*/  UMOV UR67, UR71 ;  /* 0x0000004700437c82 */ /* 0x000fe20008000000 */
[----:B------:R-:W2:Y:S01]  /*11ccb0*/  LDCU.64 UR70, c[0x0][0x398] ;  /* 0x00007300ff4677ac */ /* 0x000ea20008000a00 */
[----:B------:R-:W-:Y:S02]  /*11ccc0*/  ISETP.LT.AND P2, PT, R204, UR39, !P0 ;  /* 0x00000027cc007c0c */ /* 0x000fe4000c741270 */
[----:B------:R-:W-:Y:S02]  /*11ccd0*/  LOP3.LUT R33, R33, 0xfffffeff, RZ, 0xc0, !PT ;  /* 0xfffffeff21217812 */ /* 0x000fe400078ec0ff */
[----:B----4-:R-:W-:Y:S01]  /*11cce0*/  ISETP.LT.AND P1, PT, R203, UR38, !P0 ;  /* 0x00000026cb007c0c */ /* 0x010fe2000c721270 */
[----:B------:R-:W-:Y:S01]  /*11ccf0*/  UMOV UR54, UR6 ;  /* 0x0000000600367c82 */ /* 0x000fe20008000000 */
[----:B------:R-:W3:Y:S04]  /*11cd00*/  LDCU.64 UR6, c[0x0][0x398] ;  /* 0x00007300ff0677ac */ /* 0x000ee80008000a00 */
[----:B------:R-:W-:Y:S01]  /*11cd10*/  @P3 LOP3.LUT R33, R33, 0x100, RZ, 0xfc, !PT ;  /* 0x0000010021213812 */ /* 0x000fe200078efcff */
[----:B------:R-:W4:Y:S03]  /*11cd20*/  LDCU.64 UR38, c[0x0][0x398] ;  /* 0x00007300ff2677ac */ /* 0x000f260008000a00 */
[----:B------:R-:W-:-:S04]  /*11cd30*/  LOP3.LUT R33, R33, 0xffffff7f, RZ, 0xc0, !PT ;  /* 0xffffff7f21217812 */ /* 0x000fc800078ec0ff */
[----:B------:R-:W-:Y:S02]  /*11cd40*/  @P2 LOP3.LUT R33, R33, 0x80, RZ, 0xfc, !PT ;  /* 0x0000008021212812 */ /* 0x000fe400078efcff */
[----:B--2---:R-:W-:Y:S02]  /*11cd50*/  ISETP.LT.AND P0, PT, R202, UR70, !P0 ;  /* 0x00000046ca007c0c */ /* 0x004fe4000c701270 */
[----:B------:R-:W-:-:S04]  /*11cd60*/  LOP3.LUT R33, R33, 0xffffffbf, RZ, 0xc0, !PT ;  /* 0xffffffbf21217812 */ /* 0x000fc800078ec0ff */
[----:B------:R-:W-:Y:S02]  /*11cd70*/  @P1 LOP3.LUT R33, R33, 0x40, RZ, 0xfc, !PT ;  /* 0x0000004021211812 */ /* 0x000fe400078efcff */
[----:B------:R-:W-:Y:S02]  /*11cd80*/  IADD3 R47, PT, PT, R252, 0x45, RZ ;  /* 0x00000045fc2f7810 */ /* 0x000fe40007ffe0ff */
        /* <DEDUP_REMOVED lines=9> */
[----:B------:R-:W-:Y:S02]  /*11ce20*/  ISETP.LT.AND P1, PT, R203, UR50, !P0 ;  /* 0x00000032cb007c0c */ /* 0x000fe4000c721270 */
[----:B----4-:R-:W-:Y:S02]  /*11ce30*/  ISETP.LT.AND P0, PT, R202, UR38, !P0 ;  /* 0x00000026ca007c0c */ /* 0x010fe4000c701270 */
[----:B------:R-:W-:Y:S01]  /*11ce40*/  LOP3.LUT R33, R33, 0xfffffffb, RZ, 0xc0, !PT ;  /* 0xfffffffb21217812 */ /* 0x000fe200078ec0ff */
[----:B------:R-:W-:Y:S01]  /*11ce50*/  VIADD R47, R252, 0x44 ;  /* 0x00000044fc2f7836 */ /* 0x000fe20000000000 */
[----:B------:R-:W-:Y:S01]  /*11ce60*/  UMOV UR62, UR13 ;  /* 0x0000000d003e7c82 */ /* 0x000fe20008000000 */
[----:B------:R-:W-:-:S06]  /*11ce70*/  UMOV UR70, UR67 ;  /* 0x0000004300467c82 */ /* 0x000fcc0008000000 */
[----:B------:R-:W-:Y:S01]  /*11ce80*/  @P1 LOP3.LUT R33, R33, 0x4, RZ, 0xfc, !PT ;  /* 0x0000000421211812 */ /* 0x000fe200078efcff */
[----:B------:R-:W-:Y:S01]  /*11ce90*/  UMOV UR51, UR62 ;  /* 0x0000003e00337c82 */ /* 0x000fe20008000000 */
[----:B------:R-:W2:Y:S02]  /*11cea0*/  LDCU.64 UR66, c[0x0][0x398] ;  /* 0x00007300ff4277ac */ /* 0x000ea40008000a00 */
[----:B------:R-:W-:Y:S01]  /*11ceb0*/  LOP3.LUT R33, R33, 0xfffffffd, RZ, 0xc0, !PT ;  /* 0xfffffffd21217812 */ /* 0x000fe200078ec0ff */
[----:B------:R-:W-:Y:S01]  /*11cec0*/  UMOV UR62, UR4 ;  /* 0x00000004003e7c82 */ /* 0x000fe20008000000 */
[----:B------:R-:W3:Y:S02]  /*11ced0*/  LDCU.64 UR4, c[0x0][0x398] ;  /* 0x00007300ff0477ac */ /* 0x000ee40008000a00 */
[----:B------:R-:W-:Y:S02]  /*11cee0*/  @P0 LOP3.LUT R33, R33, 0x2, RZ, 0xfc, !PT ;  /* 0x0000000221210812 */ /* 0x000fe400078efcff */
[----:B------:R-:W-:Y:S01]  /*11cef0*/  ISETP.GE.AND P0, PT, R47, UR11, PT ;  /* 0x0000000b2f007c0c */ /* 0x000fe2000bf06270 */
[----:B------:R-:W-:Y:S01]  /*11cf00*/  UMOV UR6, UR10 ;  /* 0x0000000a00067c82 */ /* 0x000fe20008000000 */
[----:B------:R-:W4:Y:S02]  /*11cf10*/  LDCU.64 UR10, c[0x0][0x398] ;  /* 0x00007300ff0a77ac */ /* 0x000f240008000a00 */
[----:B------:R-:W-:-:S02]  /*11cf20*/  ISETP.LT.AND P2, PT, R204, UR43, !P0 ;  /* 0x0000002bcc007c0c */ /* 0x000fc4000c741270 */
[----:B------:R-:W-:Y:S01]  /*11cf30*/  ISETP.LT.AND P1, PT, R203, UR42, !P0 ;  /* 0x0000002acb007c0c */ /* 0x000fe2000c721270 */
[----:B------:R-:W-:Y:S01]  /*11cf40*/  VIADD R47, R252, 0x43 ;  /* 0x00000043fc2f7836 */ /* 0x000fe20000000000 */
[----:B------:R-:W-:Y:S01]  /*11cf50*/  UMOV UR50, UR58 ;  /* 0x0000003a00327c82 */ /* 0x000fe20008000000 */
[----:B------:R-:W-:Y:S01]  /*11cf60*/  UMOV UR38, UR59 ;  /* 0x0000003b00267c82 */ /* 0x000fe20008000000 */
[----:B------:R-:W1:Y:S01]  /*11cf70*/  LDCU.64 UR58, c[0x0][0x398] ;  /* 0x00007300ff3a77ac */ /* 0x000e620008000a00 */
[----:B------:R-:W-:Y:S01]  /*11cf80*/  UMOV UR8, UR40 ;  /* 0x0000002800087c82 */ /* 0x000fe20008000000 */
[----:B---3--:R-:W-:Y:S01]  /*11cf90*/  ISETP.LT.AND P3, PT, R205, UR4, !P0 ;  /* 0x00000004cd007c0c */ /* 0x008fe2000c761270 */
[----:B------:R-:W3:Y:S04]  /*11cfa0*/  LDCU.64 UR42, c[0x0][0x398] ;  /* 0x00007300ff2a77ac */ /* 0x000ee80008000a00 */
[----:B------:R-:W-:-:S02]  /*11cfb0*/  @P2 LOP3.LUT R34, R34, 0x80000000, RZ, 0xfc, !PT ;  /* 0x8000000022222812 */ /* 0x000fc400078efcff */
[----:B--2---:R-:W-:Y:S01]  /*11cfc0*/  ISETP.LT.AND P0, PT, R202, UR66, !P0 ;  /* 0x00000042ca007c0c */ /* 0x004fe2000c701270 */
[----:B------:R-:W2:Y:S01]  /*11cfd0*/  LDCU UR13, c[0x0][0x398] ;  /* 0x00007300ff0d77ac */ /* 0x000ea20008000800 */
[----:B------:R-:W-:Y:S02]  /*11cfe0*/  LOP3.LUT R34, R34, 0xbfffffff, RZ, 0xc0, !PT ;  /* 0xbfffffff22227812 */ /* 0x000fe400078ec0ff */
[----:B------:R-:W-:Y:S01]  /*11cff0*/  LOP3.LUT R33, R33, 0xfffffffe, RZ, 0xc0, !PT ;  /* 0xfffffffe21217812 */ /* 0x000fe200078ec0ff */
[----:B------:R-:W1:Y:S01]  /*11d000*/  LDCU UR40, c[0x0][0x398] ;  /* 0x00007300ff2877ac */ /* 0x000e620008000800 */
[----:B------:R-:W-:-:S04]  /*11d010*/  @P1 LOP3.LUT R34, R34, 0x40000000, RZ, 0xfc, !PT ;  /* 0x4000000022221812 */ /* 0x000fc800078efcff */
[----:B------:R-:W-:-:S04]  /*11d020*/  LOP3.LUT R34, R34, 0xdfffffff, RZ, 0xc0, !PT ;  /* 0xdfffffff22227812 */ /* 0x000fc800078ec0ff */
[----:B------:R-:W-:Y:S02]  /*11d030*/  @P0 LOP3.LUT R34, R34, 0x20000000, RZ, 0xfc, !PT ;  /* 0x2000000022220812 */ /* 0x000fe400078efcff */
[----:B------:R-:W-:-:S04]  /*11d040*/  ISETP.GE.AND P0, PT, R47, UR9, PT ;  /* 0x000000092f007c0c */ /* 0x000fc8000bf06270 */
[----:B----4-:R-:W-:Y:S02]  /*11d050*/  ISETP.LT.AND P1, PT, R205, UR10, !P0 ;  /* 0x0000000acd007c0c */ /* 0x010fe4000c721270 */
[----:B------:R-:W-:Y:S02]  /*11d060*/  ISETP.LT.AND P2, PT, R204, UR35, !P0 ;  /* 0x00000023cc007c0c */ /* 0x000fe4000c741270 */
[----:B------:R-:W-:-:S09]  /*11d070*/  LOP3.LUT R34, R34, 0xefffffff, RZ, 0xc0, !PT ;  /* 0xefffffff22227812 */ /* 0x000fd200078ec0ff */
[----:B------:R-:W-:Y:S02]  /*11d080*/  @P1 LOP3.LUT R34, R34, 0x10000000, RZ, 0xfc, !PT ;  /* 0x1000000022221812 */ /* 0x000fe400078efcff */
[----:B------:R-:W-:Y:S02]  /*11d090*/  ISETP.LT.AND P1, PT, R203, UR34, !P0 ;  /* 0x00000022cb007c0c */ /* 0x000fe4000c721270 */
[----:B------:R-:W-:Y:S01]  /*11d0a0*/  LOP3.LUT R34, R34, 0xf7ffffff, RZ, 0xc0, !PT ;  /* 0xf7ffffff22227812 */ /* 0x000fe200078ec0ff */
[----:B------:R-:W-:Y:S01]  /*11d0b0*/  UMOV UR34, UR8 ;  /* 0x0000000800227c82 */ /* 0x000fe20008000000 */
[----:B-1----:R-:W-:Y:S01]  /*11d0c0*/  ISETP.LT.AND P0, PT, R202, UR58, !P0 ;  /* 0x0000003aca007c0c */ /* 0x002fe2000c701270 */
[----:B------:R-:W1:Y:S01]  /*11d0d0*/  LDCU.64 UR8, c[0x0][0x398] ;  /* 0x00007300ff0877ac */ /* 0x000e620008000a00 */
[----:B------:R-:W-:-:S04]  /*11d0e0*/  @P2 LOP3.LUT R34, R34, 0x8000000, RZ, 0xfc, !PT ;  /* 0x0800000022222812 */ /* 0x000fc800078efcff */
[----:B------:R-:W-:-:S04]  /*11d0f0*/  LOP3.LUT R34, R34, 0xfbffffff, RZ, 0xc0, !PT ;  /* 0xfbffffff22227812 */ /* 0x000fc800078ec0ff */
[----:B------:R-:W-:Y:S02]  /*11d100*/  @P1 LOP3.LUT R34, R34, 0x4000000, RZ, 0xfc, !PT ;  /* 0x0400000022221812 */ /* 0x000fe400078efcff */
[----:B------:R-:W-:Y:S02]  /*11d110*/  IADD3 R47, PT, PT, R252, 0x42, RZ ;  /* 0x00000042fc2f7810 */ /* 0x000fe40007ffe0ff */
[----:B------:R-:W-:-:S04]  /*11d120*/  LOP3.LUT R34, R34, 0xfdffffff, RZ, 0xc0, !PT ;  /* 0xfdffffff22227812 */ /* 0x000fc800078ec0ff */
[----:B------:R-:W-:Y:S02]  /*11d130*/  @P0 LOP3.LUT R34, R34, 0x2000000, RZ, 0xfc, !PT ;  /* 0x0200000022220812 */ /* 0x000fe400078efcff */
[----:B------:R-:W-:Y:S02]  /*11d140*/  ISETP.GE.AND P0, PT, R47, UR7, PT ;  /* 0x000000072f007c0c */ /* 0x000fe4000bf06270 */
[----:B------:R-:W-:Y:S02]  /*11d150*/  @P3 LOP3.LUT R33, R33, 0x1, RZ, 0xfc, !PT ;  /* 0x0000000121213812 */ /* 0x000fe400078efcff */
[----:B-1----:R-:W-:Y:S01]  /*11d160*/  ISETP.LT.AND P3, PT, R205, UR8, !P0 ;  /* 0x00000008cd007c0c */ /* 0x002fe2000c761270 */
[----:B------:R-:W-:Y:S01]  /*11d170*/  UMOV UR4, UR50 ;  /* 0x0000003200047c82 */ /* 0x000fe20008000000 */
[----:B------:R-:W-:Y:S01]  /*11d180*/  UMOV UR66, UR51 ;  /* 0x0000003300427c82 */ /* 0x000fe20008000000 */
[----:B------:R-:W1:Y:S01]  /*11d190*/  LDCU.64 UR50, c[0x0][0x398] ;  /* 0x00007300ff3277ac */ /* 0x000e620008000a00 */
[----:B------:R-:W-:-:S02]  /*11d1a0*/  ISETP.LT.AND P2, PT, R204, UR27, !P0 ;  /* 0x0000001bcc007c0c */ /* 0x000fc4000c741270 */
[----:B------:R-:W-:Y:S02]  /*11d1b0*/  LOP3.LUT R34, R34, 0xfeffffff, RZ, 0xc0, !PT ;  /* 0xfeffffff22227812 */ /* 0x000fe400078ec0ff */
[----:B------:R-:W-:-:S05]  /*11d1c0*/  ISETP.LT.AND P1, PT, R203, UR12, !P0 ;  /* 0x0000000ccb007c0c */ /* 0x000fca000c721270 */
[----:B------:R-:W-:-:S04]  /*11d1d0*/  @P3 LOP3.LUT R34, R34, 0x1000000, RZ, 0xfc, !PT ;  /* 0x0100000022223812 */ /* 0x000fc800078efcff */
[----:B------:R-:W-:Y:S01]  /*11d1e0*/  LOP3.LUT R34, R34, 0xff7fffff, RZ, 0xc0, !PT ;  /* 0xff7fffff22227812 */ /* 0x000fe200078ec0ff */
[----:B------:R-:W-:Y:S01]  /*11d1f0*/  UMOV UR35, UR6 ;  /* 0x0000000600237c82 */ /* 0x000fe20008000000 */
[----:B------:R-:W4:Y:S02]  /*11d200*/  LDCU.64 UR6, c[0x0][0x398] ;  /* 0x00007300ff0677ac */ /* 0x000f240008000a00 */
[----:B------:R-:W-:Y:S02]  /*11d210*/  @P2 LOP3.LUT R34, R34, 0x800000, RZ, 0xfc, !PT ;  /* 0x0080000022222812 */ /* 0x000fe400078efcff */
[----:B-1----:R-:W-:Y:S02]  /*11d220*/  ISETP.LT.AND P0, PT, R202, UR50, !P0 ;  /* 0x00000032ca007c0c */ /* 0x002fe4000c701270 */
[----:B------:R-:W-:-:S04]  /*11d230*/  LOP3.LUT R34, R34, 0xffbfffff, RZ, 0xc0, !PT ;  /* 0xffbfffff22227812 */ /* 0x000fc800078ec0ff */
[----:B------:R-:W-:Y:S01]  /*11d240*/  @P1 LOP3.LUT R34, R34, 0x400000, RZ, 0xfc, !PT ;  /* 0x0040000022221812 */ /* 0x000fe200078efcff */
[----:B------:R-:W-:-:S03]  /*11d250*/  VIADD R47, R252, 0x41 ;  /* 0x00000041fc2f7836 */ /* 0x000fc60000000000 */
[----:B------:R-:W-:-:S04]  /*11d260*/  LOP3.LUT R34, R34, 0xffdfffff, RZ, 0xc0, !PT ;  /* 0xffdfffff22227812 */ /* 0x000fc800078ec0ff */
[----:B------:R-:W-:Y:S02]  /*11d270*/  @P0 LOP3.LUT R34, R34, 0x200000, RZ, 0xfc, !PT ;  /* 0x0020000022220812 */ /* 0x000fe400078efcff */
[----:B------:R-:W-:-:S04]  /*11d280*/  ISETP.GE.AND P0, PT, R47, UR5, PT ;  /* 0x000000052f007c0c */ /* 0x000fc8000bf06270 */
[----:B----4-:R-:W-:Y:S02]  /*11d290*/  ISETP.LT.AND P3, PT, R205, UR6, !P0 ;  /* 0x00000006cd007c0c */ /* 0x010fe4000c761270 */
[----:B------:R-:W-:Y:S02]  /*11d2a0*/  ISETP.LT.AND P2, PT, R204, UR26, !P0 ;  /* 0x0000001acc007c0c */ /* 0x000fe4000c741270 */
[----:B------:R-:W-:Y:S01]  /*11d2b0*/  LOP3.LUT R34, R34, 0xffefffff, RZ, 0xc0, !PT ;  /* 0xffefffff22227812 */ /* 0x000fe200078ec0ff */
[----:B------:R-:W-:Y:S01]  /*11d2c0*/  UMOV UR50, UR4 ;  /* 0x0000000400327c82 */ /* 0x000fe20008000000 */
[----:B------:R-:W-:Y:S01]  /*11d2d0*/  ISETP.LT.AND P1, PT, R203, UR17, !P0 ;  /* 0x00000011cb007c0c */ /* 0x000fe2000c721270 */
[----:B------:R-:W1:Y:S01]  /*11d2e0*/  LDCU.64 UR4, c[0x0][0x398] ;  /* 0x00007300ff0477ac */ /* 0x000e620008000a00 */
[----:B------:R-:W-:Y:S01]  /*11d2f0*/  VIADD R47, R252, 0x40 ;  /* 0x00000040fc2f7836 */ /* 0x000fe20000000000 */
[----:B------:R-:W-:Y:S01]  /*11d300*/  UMOV UR58, UR28 ;  /* 0x0000001c003a7c82 */ /* 0x000fe20008000000 */
[----:B------:R-:W-:-:S03]  /*11d310*/  UMOV UR12, UR35 ;  /* 0x00000023000c7c82 */ /* 0x000fc60008000000 */
[----:B------:R-:W-:Y:S01]  /*11d320*/  @P3 LOP3.LUT R34, R34, 0x100000, RZ, 0xfc, !PT ;  /* 0x0010000022223812 */ /* 0x000fe200078efcff */
[----:B------:R-:W-:Y:S01]  /*11d330*/  UMOV UR10, UR38 ;  /* 0x00000026000a7c82 */ /* 0x000fe20008000000 */
[----:B---3--:R-:W-:Y:S01]  /*11d340*/  ISETP.LT.AND P0, PT, R202, UR42, !P0 ;  /* 0x0000002aca007c0c */ /* 0x008fe2000c701270 */
[----:B------:R-:W3:Y:S01]  /*11d350*/  LDCU.64 UR26, c[0x0][0x398] ;  /* 0x00007300ff1a77ac */ /* 0x000ee20008000a00 */
[----:B------:R-:W-:Y:S02]  /*11d360*/  LOP3.LUT R34, R34, 0xfff7ffff, RZ, 0xc0, !PT ;  /* 0xfff7ffff22227812 */ /* 0x000fe400078ec0ff */
[----:B------:R-:W-:Y:S01]  /*11d370*/  MOV.SPILL R52, UR70 ;  /* 0x0000004600347c02 */ /* 0x000fe20009000f00 */
[----:B------:R-:W-:Y:S01]  /*11d380*/  UMOV UR17, UR65 ;  /* 0x0000004100117c82 */ /* 0x000fe20008000000 */
[----:B------:R-:W-:Y:S01]  /*11d390*/  @P2 LOP3.LUT R34, R34, 0x80000, RZ, 0xfc, !PT ;  /* 0x0008000022222812 */ /* 0x000fe200078efcff */
[----:B------:R-:W4:Y:S03]  /*11d3a0*/  LDCU UR38, c[0x0][0x398] ;  /* 0x00007300ff2677ac */ /* 0x000f260008000800 */
[----:B------:R-:W-:Y:S01]  /*11d3b0*/  LOP3.LUT R34, R34, 0xfffbffff, RZ, 0xc0, !PT ;  /* 0xfffbffff22227812 */ /* 0x000fe200078ec0ff */
[----:B------:R-:W2:Y:S03]  /*11d3c0*/  LDCU UR28, c[0x0][0x398] ;  /* 0x00007300ff1c77ac */ /* 0x000ea60008000800 */
[----:B------:R-:W-:-:S04]  /*11d3d0*/  @P1 LOP3.LUT R34, R34, 0x40000, RZ, 0xfc, !PT ;  /* 0x0004000022221812 */ /* 0x000fc800078efcff */
[----:B------:R-:W-:-:S04]  /*11d3e0*/  LOP3.LUT R34, R34, 0xfffdffff, RZ, 0xc0, !PT ;  /* 0xfffdffff22227812 */ /* 0x000fc800078ec0ff */
[----:B------:R-:W-:Y:S02]  /*11d3f0*/  @P0 LOP3.LUT R34, R34, 0x20000, RZ, 0xfc, !PT ;  /* 0x0002000022220812 */ /* 0x000fe400078efcff */
[----:B------:R-:W-:-:S04]  /*11d400*/  ISETP.GE.AND P0, PT, R47, UR11, PT ;  /* 0x0000000b2f007c0c */ /* 0x000fc8000bf06270 */
[----:B-1----:R-:W-:Y:S01]  /*11d410*/  ISETP.LT.AND P1, PT, R205, UR4, !P0 ;  /* 0x00000004cd007c0c */ /* 0x002fe2000c721270 */
[----:B------:R-:W-:Y:S01]  /*11d420*/  UMOV UR42, UR58 ;  /* 0x0000003a002a7c82 */ /* 0x000fe20008000000 */
[----:B------:R-:W-:Y:S01]  /*11d430*/  UMOV UR58, UR34 ;  /* 0x00000022003a7c82 */ /* 0x000fe20008000000 */
[----:B------:R-:W1:Y:S01]  /*11d440*/  LDCU.64 UR34, c[0x0][0x398] ;  /* 0x00007300ff2277ac */ /* 0x000e620008000a00 */
[----:B------:R-:W-:Y:S02]  /*11d450*/  ISETP.LT.AND P2, PT, R204, UR23, !P0 ;  /* 0x00000017cc007c0c */ /* 0x000fe4000c741270 */
[----:B------:R-:W-:-:S07]  /*11d460*/  LOP3.LUT R34, R34, 0xfffeffff, RZ, 0xc0, !PT ;  /* 0xfffeffff22227812 */ /* 0x000fce00078ec0ff */
[----:B------:R-:W-:Y:S02]  /*11d470*/  @P1 LOP3.LUT R34, R34, 0x10000, RZ, 0xfc, !PT ;  /* 0x0001000022221812 */ /* 0x000fe400078efcff */
[----:B------:R-:W-:Y:S02]  /*11d480*/  ISETP.LT.AND P1, PT, R203, UR19, !P0 ;  /* 0x00000013cb007c0c */ /* 0x000fe4000c721270 */
[----:B------:R-:W-:Y:S01]  /*11d490*/  LOP3.LUT R34, R34, 0xffff7fff, RZ, 0xc0, !PT ;  /* 0xffff7fff22227812 */ /* 0x000fe200078ec0ff */
[----:B------:R-:W-:Y:S01]  /*11d4a0*/  UMOV UR4, UR10 ;  /* 0x0000000a00047c82 */ /* 0x000fe20008000000 */
[----:B------:R-:W2:Y:S02]  /*11d4b0*/  LDCU.64 UR10, c[0x0][0x398] ;  /* 0x00007300ff0a77ac */ /* 0x000ea40008000a00 */
[----:B------:R-:W-:Y:S02]  /*11d4c0*/  @P2 LOP3.LUT R34, R34, 0x8000, RZ, 0xfc, !PT ;  /* 0x0000800022222812 */ /* 0x000fe400078efcff */
[----:B-1----:R-:W-:-:S02]  /*11d4d0*/  ISETP.LT.AND P0, PT, R202, UR34, !P0 ;  /* 0x00000022ca007c0c */ /* 0x002fc4000c701270 */
[----:B------:R-:W-:-:S04]  /*11d4e0*/  LOP3.LUT R34, R34, 0xffffbfff, RZ, 0xc0, !PT ;  /* 0xffffbfff22227812 */ /* 0x000fc800078ec0ff */
[----:B------:R-:W-:Y:S02]  /*11d4f0*/  @P1 LOP3.LUT R34, R34, 0x4000, RZ, 0xfc, !PT ;  /* 0x0000400022221812 */ /* 0x000fe400078efcff */
[----:B------:R-:W-:Y:S02]  /*11d500*/  IADD3 R47, PT, PT, R252, 0x3f, RZ ;  /* 0x0000003ffc2f7810 */ /* 0x000fe40007ffe0ff */
[----:B------:R-:W-:-:S04]  /*11d510*/  LOP3.LUT R34, R34, 0xffffdfff, RZ, 0xc0, !PT ;  /* 0xffffdfff22227812 */ /* 0x000fc800078ec0ff */
[----:B------:R-:W-:Y:S02]  /*11d520*/  @P0 LOP3.LUT R34, R34, 0x2000, RZ, 0xfc, !PT ;  /* 0x0000200022220812 */ /* 0x000fe400078efcff */
[----:B------:R-:W-:Y:S01]  /*11d530*/  ISETP.GE.AND P0, PT, R47, UR9, PT ;  /* 0x000000092f007c0c */ /* 0x000fe2000bf06270 */
[----:B------:R-:W1:Y:S03]  /*11d540*/  LDCU.64 UR8, c[0x0][0x398] ;  /* 0x00007300ff0877ac */ /* 0x000e660008000a00 */
[----:B--2---:R-:W-:Y:S02]  /*11d550*/  ISETP.LT.AND P1, PT, R205, UR10, !P0 ;  /* 0x0000000acd007c0c */ /* 0x004fe4000c721270 */
[----:B------:R-:W-:Y:S02]  /*11d560*/  ISETP.LT.AND P2, PT, R204, UR22, !P0 ;  /* 0x00000016cc007c0c */ /* 0x000fe4000c741270 */
[----:B------:R-:W-:Y:S01]  /*11d570*/  LOP3.LUT R34, R34, 0xffffefff, RZ, 0xc0, !PT ;  /* 0xffffefff22227812 */ /* 0x000fe200078ec0ff */
[----:B------:R-:W-:Y:S01]  /*11d580*/  VIADD R47, R252, 0x3e ;  /* 0x0000003efc2f7836 */ /* 0x000fe20000000000 */
[----:B------:R-:W2:Y:S07]  /*11d590*/  LDCU.64 UR22, c[0x0][0x398] ;  /* 0x00007300ff1677ac */ /* 0x000eae0008000a00 */
[----:B------:R-:W-:-:S02]  /*11d5a0*/  @P1 LOP3.LUT R34, R34, 0x1000, RZ, 0xfc, !PT ;  /* 0x0000100022221812 */ /* 0x000fc400078efcff */
[----:B------:R-:W-:Y:S01]  /*11d5b0*/  ISETP.LT.AND P1, PT, R203, UR18, !P0 ;  /* 0x00000012cb007c0c */ /* 0x000fe2000c721270 */
[----:B------:R-:W1:Y:S01]  /*11d5c0*/  LDCU.64 UR18, c[0x0][0x398] ;  /* 0x00007300ff1277ac */ /* 0x000e620008000a00 */
[----:B------:R-:W-:-:S04]  /*11d5d0*/  LOP3.LUT R34, R34, 0xfffff7ff, RZ, 0xc0, !PT ;  /* 0xfffff7ff22227812 */ /* 0x000fc800078ec0ff */
[----:B------:R-:W-:Y:S02]  /*11d5e0*/  @P2 LOP3.LUT R34, R34, 0x800, RZ, 0xfc, !PT ;  /* 0x0000080022222812 */ /* 0x000fe400078efcff */
[----:B---3--:R-:W-:Y:S01]  /*11d5f0*/  ISETP.LT.AND P0, PT, R202, UR26, !P0 ;  /* 0x0000001aca007c0c */ /* 0x008fe2000c701270 */
[----:B------:R-:W3:Y:S01]  /*11d600*/  LDCU UR26, c[0x0][0x398] ;  /* 0x00007300ff1a77ac */ /* 0x000ee20008000800 */
        /* <DEDUP_REMOVED lines=9> */
[----:B------:R-:W-:Y:S01]  /*11d6a0*/  ISETP.LT.AND P1, PT, R203, UR15, !P0 ;  /* 0x0000000fcb007c0c */ /* 0x000fe2000c721270 */
[----:B------:R-:W-:Y:S01]  /*11d6b0*/  VIADD R47, R252, 0x3d ;  /* 0x0000003dfc2f7836 */ /* 0x000fe20000000000 */
[----:B------:R-:W-:Y:S01]  /*11d6c0*/  UMOV UR34, UR24 ;  /* 0x0000001800227c82 */ /* 0x000fe20008000000 */
[----:B------:R-:W-:Y:S01]  /*11d6d0*/  UMOV UR10, UR30 ;  /* 0x0000001e000a7c82 */ /* 0x000fe20008000000 */
[----:B---3--:R-:W-:Y:S01]  /*11d6e0*/  MOV.SPILL R50, UR26 ;  /* 0x0000001a00327c02 */ /* 0x008fe20009000f00 */
[----:B------:R-:W-:Y:S01]  /*11d6f0*/  UMOV UR70, UR32 ;  /* 0x0000002000467c82 */ /* 0x000fe20008000000 */
[----:B------:R-:W-:Y:S01]  /*11d700*/  MOV.SPILL R51, UR27 ;  /* 0x0000001b00337c02 */ /* 0x000fe20009000f00 */
[----:B------:R-:W-:Y:S01]  /*11d710*/  UMOV UR8, UR17 ;  /* 0x0000001100087c82 */ /* 0x000fe20008000000 */
[----:B------:R-:W-:Y:S02]  /*11d720*/  @P3 LOP3.LUT R34, R34, 0x100, RZ, 0xfc, !PT ;  /* 0x0000010022223812 */ /* 0x000fe400078efcff */
[----:B------:R-:W-:Y:S01]  /*11d730*/  MOV.SPILL R53, UR71 ;  /* 0x0000004700357c02 */ /* 0x000fe20009000f00 */
[----:B------:R-:W-:Y:S01]  /*11d740*/  UMOV UR65, UR36 ;  /* 0x0000002400417c82 */ /* 0x000fe20008000000 */
[----:B------:R-:W-:Y:S01]  /*11d750*/  LOP3.LUT R34, R34, 0xffffff7f, RZ, 0xc0, !PT ;  /* 0xffffff7f22227812 */ /* 0x000fe200078ec0ff */
[----:B------:R-:W1:Y:S03]  /*11d760*/  LDCU UR20, c[0x0][0x398] ;  /* 0x00007300ff1477ac */ /* 0x000e660008000800 */
[----:B------:R-:W-:-:S02]  /*11d770*/  @P2 LOP3.LUT R34, R34, 0x80, RZ, 0xfc, !PT ;  /* 0x0000008022222812 */ /* 0x000fc400078efcff */
[----:B------:R-:W-:Y:S01]  /*11d780*/  ISETP.LT.AND P0, PT, R202, UR18, !P0 ;  /* 0x00000012ca007c0c */ /* 0x000fe2000c701270 */
[----:B------:R-:W-:Y:S01]  /*11d790*/  UMOV UR26, UR34 ;  /* 0x00000022001a7c82 */ /* 0x000fe20008000000 */
[----:B------:R-:W-:Y:S01]  /*11d7a0*/  LOP3.LUT R34, R34, 0xffffffbf, RZ, 0xc0, !PT ;  /* 0xffffffbf22227812 */ /* 0x000fe200078ec0ff */
[----:B------:R-:W-:Y:S01]  /*11d7b0*/  UMOV UR27, UR10 ;  /* 0x0000000a001b7c82 */ /* 0x000fe20008000000 */
[----:B--2---:R-:W-:Y:S01]  /*11d7c0*/  MOV.SPILL R49, UR23 ;  /* 0x0000001700317c02 */ /* 0x004fe20009000f00 */
[----:B------:R-:W-:Y:S01]  /*11d7d0*/  UMOV UR71, UR44 ;  /* 0x0000002c00477c82 */ /* 0x000fe20008000000 */
[----:B------:R-:W-:Y:S01]  /*11d7e0*/  @P1 LOP3.LUT R34, R34, 0x40, RZ, 0xfc, !PT ;  /* 0x0000004022221812 */ /* 0x000fe200078efcff */
[----:B------:R-:W-:Y:S01]  /*11d7f0*/  UMOV UR34, UR50 ;  /* 0x0000003200227c82 */ /* 0x000fe20008000000 */
[----:B------:R-:W-:Y:S01]  /*11d800*/  UMOV UR10, UR12 ;  /* 0x0000000c000a7c82 */ /* 0x000fe20008000000 */
[----:B------:R-:W2:Y:S01]  /*11d810*/  LDCU UR44, c[0x0][0x398] ;  /* 0x00007300ff2c77ac */ /* 0x000ea20008000800 */
[----:B------:R-:W-:Y:S01]  /*11d820*/  LOP3.LUT R34, R34, 0xffffffdf, RZ, 0xc0, !PT ;  /* 0xffffffdf22227812 */ /* 0x000fe200078ec0ff */
[----:B------:R-:W3:Y:S03]  /*11d830*/  LDCU UR32, c[0x0][0x398] ;  /* 0x00007300ff2077ac */ /* 0x000ee60008000800 */
[----:B------:R-:W-:-:S02]  /*11d840*/  @P0 LOP3.LUT R34, R34, 0x20, RZ, 0xfc, !PT ;  /* 0x0000002022220812 */ /* 0x000fc400078efcff */
[----:B------:R-:W-:Y:S01]  /*11d850*/  ISETP.GE.AND P0, PT, R47, UR5, PT ;  /* 0x000000052f007c0c */ /* 0x000fe2000bf06270 */
[----:B------:R-:W1:Y:S03]  /*11d860*/  LDCU UR36, c[0x0][0x398] ;  /* 0x00007300ff2477ac */ /* 0x000e660008000800 */
[----:B------:R-:W-:Y:S01]  /*11d870*/  ISETP.LT.AND P3, PT, R205, UR6, !P0 ;  /* 0x00000006cd007c0c */ /* 0x000fe2000c761270 */
[----:B------:R-:W1:Y:S01]  /*11d880*/  LDCU UR24, c[0x0][0x398] ;  /* 0x00007300ff1877ac */ /* 0x000e620008000800 */
[----:B------:R-:W-:Y:S02]  /*11d890*/  ISETP.LT.AND P2, PT, R204, UR72, !P0 ;  /* 0x00000048cc007c0c */ /* 0x000fe4000c741270 */
[----:B------:R-:W-:Y:S01]  /*11d8a0*/  LOP3.LUT R34, R34, 0xffffffef, RZ, 0xc0, !PT ;  /* 0xffffffef22227812 */ /* 0x000fe200078ec0ff */
[----:B------:R-:W1:Y:S01]  /*11d8b0*/  LDCU UR30, c[0x0][0x398] ;  /* 0x00007300ff1e77ac */ /* 0x000e620008000800 */
[----:B------:R-:W-:Y:S01]  /*11d8c0*/  ISETP.LT.AND P1, PT, R203, UR14, !P0 ;  /* 0x0000000ecb007c0c */ /* 0x000fe2000c721270 */
[----:B------:R-:W1:Y:S06]  /*11d8d0*/  LDCU UR18, c[0x0][0x398] ;  /* 0x00007300ff1277ac */ /* 0x000e6c0008000800 */
[----:B------:R-:W-:-:S02]  /*11d8e0*/  @P3 LOP3.LUT R34, R34, 0x10, RZ, 0xfc, !PT ;  /* 0x0000001022223812 */ /* 0x000fc400078efcff */
[----:B------:R-:W-:Y:S01]  /*11d8f0*/  IADD3 R47, PT, PT, R252, 0x3c, RZ ;  /* 0x0000003cfc2f7810 */ /* 0x000fe20007ffe0ff */
[----:B------:R-:W-:Y:S01]  /*11d900*/  UMOV UR6, UR4 ;  /* 0x0000000400067c82 */ /* 0x000fe20008000000 */
[----:B------:R-:W-:Y:S01]  /*11d910*/  LOP3.LUT R34, R34, 0xfffffff7, RZ, 0xc0, !PT ;  /* 0xfffffff722227812 */ /* 0x000fe200078ec0ff */
[----:B------:R-:W1:Y:S03]  /*11d920*/  LDCU.64 UR4, c[0x0][0x398] ;  /* 0x00007300ff0477ac */ /* 0x000e660008000a00 */
[----:B------:R-:W-:Y:S01]  /*11d930*/  @P2 LOP3.LUT R34, R34, 0x8, RZ, 0xfc, !PT ;  /* 0x0000000822222812 */ /* 0x000fe200078efcff */
[----:B------:R-:W1:Y:S01]  /*11d940*/  LDCU.64 UR14, c[0x0][0x398] ;  /* 0x00007300ff0e77ac */ /* 0x000e620008000a00 */
[----:B------:R-:W-:Y:S02]  /*11d950*/  ISETP.LT.AND P0, PT, R202, UR22, !P0 ;  /* 0x00000016ca007c0c */ /* 0x000fe4000c701270 */
[----:B------:R-:W-:Y:S01]  /*11d960*/  LOP3.LUT R34, R34, 0xfffffffb, RZ, 0xc0, !PT ;  /* 0xfffffffb22227812 */ /* 0x000fe200078ec0ff */
[----:B------:R-:W-:Y:S01]  /*11d970*/  UMOV UR50, UR58 ;  /* 0x0000003a00327c82 */ /* 0x000fe20008000000 */
[----:B------:R-:W-:Y:S01]  /*11d980*/  UMOV UR12, UR70 ;  /* 0x00000046000c7c82 */ /* 0x000fe20008000000 */
[----:B------:R-:W1:Y:S01]  /*11d990*/  LDCU UR22, c[0x0][0x398] ;  /* 0x00007300ff1677ac */ /* 0x000e620008000800 */
[----:B------:R-:W-:-:S04]  /*11d9a0*/  @P1 LOP3.LUT R34, R34, 0x4, RZ, 0xfc, !PT ;  /* 0x0000000422221812 */ /* 0x000fc800078efcff */
[----:B------:R-:W-:-:S04]  /*11d9b0*/  LOP3.LUT R34, R34, 0xfffffffd, RZ, 0xc0, !PT ;  /* 0xfffffffd22227812 */ /* 0x000fc800078ec0ff */
[----:B------:R-:W-:Y:S02]  /*11d9c0*/  @P0 LOP3.LUT R34, R34, 0x2, RZ, 0xfc, !PT ;  /* 0x0000000222220812 */ /* 0x000fe400078efcff */
[----:B------:R-:W-:-:S04]  /*11d9d0*/  ISETP.GE.AND P0, PT, R47, UR11, PT ;  /* 0x0000000b2f007c0c */ /* 0x000fc8000bf06270 */
[----:B------:R-:W-:Y:S02]  /*11d9e0*/  ISETP.LT.AND P2, PT, R204, UR60, !P0 ;  /* 0x0000003ccc007c0c */ /* 0x000fe4000c741270 */
[----:B------:R-:W-:Y:S01]  /*11d9f0*/  ISETP.LT.AND P1, PT, R203, UR16, !P0 ;  /* 0x00000010cb007c0c */ /* 0x000fe2000c721270 */
[----:B------:R-:W-:Y:S01]  /*11da00*/  UMOV UR58, UR66 ;  /* 0x00000042003a7c82 */ /* 0x000fe20008000000 */
[----:B------:R-:W-:Y:S01]  /*11da10*/  UMOV UR70, UR74 ;  /* 0x0000004a00467c82 */ /* 0x000fe20008000000 */
[----:B------:R-:W-:Y:S01]  /*11da20*/  UMOV UR66, UR75 ;  /* 0x0000004b00427c82 */ /* 0x000fe20008000000 */
[----:B-1----:R-:W-:Y:S01]  /*11da30*/  ISETP.LT.AND P3, PT, R205, UR4, !P0 ;  /* 0x00000004cd007c0c */ /* 0x002fe2000c761270 */
[----:B------:R-:W1:Y:S01]  /*11da40*/  LDCU.64 UR74, c[0x0][0x398] ;  /* 0x00007300ff4a77ac */ /* 0x000e620008000a00 */
[----:B------:R-:W-:Y:S01]  /*11da50*/  ISETP.LT.AND P0, PT, R202, UR14, !P0 ;  /* 0x0000000eca007c0c */ /* 0x000fe2000c701270 */
[----:B------:R-:W-:Y:S01]  /*11da60*/  VIADD R47, R252, 0x3b ;  /* 0x0000003bfc2f7836 */ /* 0x000fe20000000000 */
[----:B------:R-:W1:Y:S03]  /*11da70*/  LDCU.64 UR16, c[0x0][0x398] ;  /* 0x00007300ff1077ac */ /* 0x000e660008000a00 */
[----:B------:R-:W-:-:S02]  /*11da80*/  @P2 LOP3.LUT R35, R35, 0x80000000, RZ, 0xfc, !PT ;  /* 0x8000000023232812 */ /* 0x000fc400078efcff */
[----:B------:R-:W-:Y:S01]  /*11da90*/  MOV.SPILL R48, UR22 ;  /* 0x0000001600307c02 */ /* 0x000fe20009000f00 */
[----:B------:R-:W-:Y:S01]  /*11daa0*/  UMOV UR23, UR10 ;  /* 0x0000000a00177c82 */ /* 0x000fe20008000000 */
[----:B------:R-:W-:Y:S01]  /*11dab0*/  LOP3.LUT R35, R35, 0xbfffffff, RZ, 0xc0, !PT ;  /* 0xbfffffff23237812 */ /* 0x000fe200078ec0ff */
[----:B------:R-:W-:Y:S01]  /*11dac0*/  UMOV UR22, UR73 ;  /* 0x0000004900167c82 */ /* 0x000fe20008000000 */
[----:B------:R-:W2:Y:S02]  /*11dad0*/  LDCU.64 UR72, c[0x0][0x398] ;  /* 0x00007300ff4877ac */ /* 0x000ea40008000a00 */
[----:B------:R-:W-:Y:S01]  /*11dae0*/  @P1 LOP3.LUT R35, R35, 0x40000000, RZ, 0xfc, !PT ;  /* 0x4000000023231812 */ /* 0x000fe200078efcff */
[----:B------:R-:W2:Y:S03]  /*11daf0*/  LDCU.64 UR10, c[0x0][0x398] ;  /* 0x00007300ff0a77ac */ /* 0x000ea60008000a00 */
[----:B------:R-:W-:-:S02]  /*11db00*/  LOP3.LUT R35, R35, 0xdfffffff, RZ, 0xc0, !PT ;  /* 0xdfffffff23237812 */ /* 0x000fc400078ec0ff */
[----:B------:R-:W-:Y:S01]  /*11db10*/  LOP3.LUT R34, R34, 0xfffffffe, RZ, 0xc0, !PT ;  /* 0xfffffffe22227812 */ /* 0x000fe200078ec0ff */
[----:B------:R-:W-:Y:S01]  /*11db20*/  UMOV UR60, UR50 ;  /* 0x00000032003c7c82 */ /* 0x000fe20008000000 */
[----:B------:R-:W-:Y:S01]  /*11db30*/  @P0 LOP3.LUT R35, R35, 0x20000000, RZ, 0xfc, !PT ;  /* 0x2000000023230812 */ /* 0x000fe200078efcff */
[----:B------:R-:W2:Y:S01]  /*11db40*/  LDCU UR14, c[0x0][0x398] ;  /* 0x00007300ff0e77ac */ /* 0x000ea20008000800 */
[----:B------:R-:W-:-:S04]  /*11db50*/  ISETP.GE.AND P0, PT, R47, UR9, PT ;  /* 0x000000092f007c0c */ /* 0x000fc8000bf06270 */
[----:B-1----:R-:W-:Y:S02]  /*11db60*/  ISETP.LT.AND P1, PT, R205, UR74, !P0 ;  /* 0x0000004acd007c0c */ /* 0x002fe4000c721270 */
[----:B------:R-:W-:Y:S02]  /*11db70*/  ISETP.LT.AND P2, PT, R204, UR56, !P0 ;  /* 0x00000038cc007c0c */ /* 0x000fe4000c741270 */
[----:B------:R-:W-:-:S09]  /*11db80*/  LOP3.LUT R35, R35, 0xefffffff, RZ, 0xc0, !PT ;  /* 0xefffffff23237812 */ /* 0x000fd200078ec0ff */
[----:B------:R-:W-:Y:S02]  /*11db90*/  @P1 LOP3.LUT R35, R35, 0x10000000, RZ, 0xfc, !PT ;  /* 0x1000000023231812 */ /* 0x000fe400078efcff */
[----:B------:R-:W-:Y:S02]  /*11dba0*/  ISETP.LT.AND P1, PT, R203, UR48, !P0 ;  /* 0x00000030cb007c0c */ /* 0x000fe4000c721270 */
[----:B------:R-:W-:-:S04]  /*11dbb0*/  LOP3.LUT R35, R35, 0xf7ffffff, RZ, 0xc0, !PT ;  /* 0xf7ffffff23237812 */ /* 0x000fc800078ec0ff */
[----:B------:R-:W-:Y:S02]  /*11dbc0*/  @P2 LOP3.LUT R35, R35, 0x8000000, RZ, 0xfc, !PT ;  /* 0x0800000023232812 */ /* 0x000fe400078efcff */
[----:B------:R-:W-:Y:S01]  /*11dbd0*/  ISETP.LT.AND P0, PT, R202, UR16, !P0 ;  /* 0x00000010ca007c0c */ /* 0x000fe2000c701270 */
[----:B------:R-:W-:Y:S01]  /*11dbe0*/  VIADD R47, R252, 0x3a ;  /* 0x0000003afc2f7836 */ /* 0x000fe20000000000 */
[----:B------:R-:W-:Y:S01]  /*11dbf0*/  LOP3.LUT R35, R35, 0xfbffffff, RZ, 0xc0, !PT ;  /* 0xfbffffff23237812 */ /* 0x000fe200078ec0ff */
[----:B------:R-:W-:Y:S01]  /*11dc00*/  UMOV UR56, UR6 ;  /* 0x0000000600387c82 */ /* 0x000fe20008000000 */
[----:B------:R-:W-:Y:S01]  /*11dc10*/  @P3 LOP3.LUT R34, R34, 0x1, RZ, 0xfc, !PT ;  /* 0x0000000122223812 */ /* 0x000fe200078efcff */
[----:B------:R-:W-:Y:S01]  /*11dc20*/  UMOV UR50, UR12 ;  /* 0x0000000c00327c82 */ /* 0x000fe20008000000 */
[----:B------:R-:W-:Y:S01]  /*11dc30*/  @P1 LOP3.LUT R35, R35, 0x4000000, RZ, 0xfc, !PT ;  /* 0x0400000023231812 */ /* 0x000fe200078efcff */
[----:B------:R-:W-:Y:S01]  /*11dc40*/  UMOV UR48, UR8 ;  /* 0x0000000800307c82 */ /* 0x000fe20008000000 */
[----:B------:R-:W1:Y:S02]  /*11dc50*/  LDCU.64 UR8, c[0x0][0x398] ;  /* 0x00007300ff0877ac */ /* 0x000e640008000a00 */
[----:B------:R-:W-:-:S02]  /*11dc60*/  LOP3.LUT R35, R35, 0xfdffffff, RZ, 0xc0, !PT ;  /* 0xfdffffff23237812 */ /* 0x000fc400078ec0ff */
[----:B------:R-:W-:Y:S01]  /*11dc70*/  LOP3.LUT R36, R36, 0x7fffffff, RZ, 0xc0, !PT ;  /* 0x7fffffff24247812 */ /* 0x000fe200078ec0ff */
[----:B------:R-:W1:Y:S01]  /*11dc80*/  LDCU UR16, c[0x0][0x398] ;  /* 0x00007300ff1077ac */ /* 0x000e620008000800 */
[----:B------:R-:W-:Y:S02]  /*11dc90*/  @P0 LOP3.LUT R35, R35, 0x2000000, RZ, 0xfc, !PT ;  /* 0x0200000023230812 */ /* 0x000fe400078efcff */
[----:B------:R-:W-:Y:S01]  /*11dca0*/  ISETP.GE.AND P0, PT, R47, UR7, PT ;  /* 0x000000072f007c0c */ /* 0x000fe2000bf06270 */
[----:B------:R-:W1:Y:S03]  /*11dcb0*/  LDCU.64 UR6, c[0x0][0x398] ;  /* 0x00007300ff0677ac */ /* 0x000e660008000a00 */
[----:B--2---:R-:W-:Y:S02]  /*11dcc0*/  ISETP.LT.AND P1, PT, R205, UR72, !P0 ;  /* 0x00000048cd007c0c */ /* 0x004fe4000c721270 */
[----:B------:R-:W-:-:S02]  /*11dcd0*/  ISETP.LT.AND P2, PT, R204, UR52, !P0 ;  /* 0x00000034cc007c0c */ /* 0x000fc4000c741270 */
[----:B------:R-:W-:-:S09]  /*11dce0*/  LOP3.LUT R35, R35, 0xfeffffff, RZ, 0xc0, !PT ;  /* 0xfeffffff23237812 */ /* 0x000fd200078ec0ff */
[----:B------:R-:W-:Y:S02]  /*11dcf0*/  @P1 LOP3.LUT R35, R35, 0x1000000, RZ, 0xfc, !PT ;  /* 0x0100000023231812 */ /* 0x000fe400078efcff */
[----:B------:R-:W-:Y:S01]  /*11dd00*/  ISETP.LT.AND P1, PT, R203, UR13, !P0 ;  /* 0x0000000dcb007c0c */ /* 0x000fe2000c721270 */
[----:B------:R-:W2:Y:S01]  /*11dd10*/  LDCU.64 UR12, c[0x0][0x398] ;  /* 0x00007300ff0c77ac */ /* 0x000ea20008000a00 */
        /* <DEDUP_REMOVED lines=9> */
[----:B------:R-:W2:Y:S03]  /*11ddb0*/  LDCU.64 UR4, c[0x0][0x398] ;  /* 0x00007300ff0477ac */ /* 0x000ea60008000a00 */
[----:B-1----:R-:W-:Y:S02]  /*11ddc0*/  ISETP.LT.AND P3, PT, R205, UR6, !P0 ;  /* 0x00000006cd007c0c */ /* 0x002fe4000c761270 */
[----:B------:R-:W-:Y:S02]  /*11ddd0*/  ISETP.LT.AND P2, PT, R204, UR46, !P0 ;  /* 0x0000002ecc007c0c */ /* 0x000fe4000c741270 */
[----:B------:R-:W-:-:S02]  /*11dde0*/  LOP3.LUT R35, R35, 0xffefffff, RZ, 0xc0, !PT ;  /* 0xffefffff23237812 */ /* 0x000fc400078ec0ff */
[----:B------:R-:W-:-:S07]  /*11ddf0*/  ISETP.LT.AND P1, PT, R203, UR40, !P0 ;  /* 0x00000028cb007c0c */ /* 0x000fce000c721270 */
[----:B------:R-:W-:-:S04]  /*11de00*/  @P3 LOP3.LUT R35, R35, 0x100000, RZ, 0xfc, !PT ;  /* 0x0010000023233812 */ /* 0x000fc800078efcff */
[----:B------:R-:W-:-:S04]  /*11de10*/  LOP3.LUT R35, R35, 0xfff7ffff, RZ, 0xc0, !PT ;  /* 0xfff7ffff23237812 */ /* 0x000fc800078ec0ff */
[----:B------:R-:W-:Y:S02]  /*11de20*/  @P2 LOP3.LUT R35, R35, 0x80000, RZ, 0xfc, !PT ;  /* 0x0008000023232812 */ /* 0x000fe400078efcff */
[----:B--2---:R-:W-:Y:S01]  /*11de30*/  ISETP.LT.AND P0, PT, R202, UR12, !P0 ;  /* 0x0000000cca007c0c */ /* 0x004fe2000c701270 */
[----:B------:R-:W-:Y:S01]  /*11de40*/  VIADD R47, R252, 0x38 ;  /* 0x00000038fc2f7836 */ /* 0x000fe20000000000 */
[----:B------:R-:W-:Y:S01]  /*11de50*/  LOP3.LUT R35, R35, 0xfffbffff, RZ, 0xc0, !PT ;  /* 0xfffbffff23237812 */ /* 0x000fe200078ec0ff */
[----:B------:R-:W-:Y:S01]  /*11de60*/  UMOV UR72, UR66 ;  /* 0x0000004200487c82 */ /* 0x000fe20008000000 */
[----:B------:R-:W-:Y:S01]  /*11de70*/  UMOV UR10, UR70 ;  /* 0x00000046000a7c82 */ /* 0x000fe20008000000 */
[----:B------:R-:W1:Y:S01]  /*11de80*/  LDCU UR12, c[0x0][0x398] ;  /* 0x00007300ff0c77ac */ /* 0x000e620008000800 */
[----:B------:R-:W-:-:S04]  /*11de90*/  @P1 LOP3.LUT R35, R35, 0x40000, RZ, 0xfc, !PT ;  /* 0x0004000023231812 */ /* 0x000fc800078efcff */
[----:B------:R-:W-:-:S04]  /*11dea0*/  LOP3.LUT R35, R35, 0xfffdffff, RZ, 0xc0, !PT ;  /* 0xfffdffff23237812 */ /* 0x000fc800078ec0ff */
[----:B------:R-:W-:Y:S02]  /*11deb0*/  @P0 LOP3.LUT R35, R35, 0x20000, RZ, 0xfc, !PT ;  /* 0x0002000023230812 */ /* 0x000fe400078efcff */
[----:B------:R-:W-:Y:S01]  /*11dec0*/  ISETP.GE.AND P0, PT, R47, UR75, PT ;  /* 0x0000004b2f007c0c */ /* 0x000fe2000bf06270 */
[----:B------:R-:W-:Y:S01]  /*11ded0*/  UMOV UR66, UR71 ;  /* 0x0000004700427c82 */ /* 0x000fe20008000000 */
[----:B------:R-:W-:Y:S01]  /*11dee0*/  LOP3.LUT R35, R35, 0xfffeffff, RZ, 0xc0, !PT ;  /* 0xfffeffff23237812 */ /* 0x000fe200078ec0ff */
[----:B------:R-:W2:Y:S01]  /*11def0*/  LDCU.64 UR70, c[0x0][0x398] ;  /* 0x00007300ff4677ac */ /* 0x000ea20008000a00 */
[----:B------:R-:W-:Y:S02]  /*11df00*/  ISETP.LT.AND P3, PT, R205, UR4, !P0 ;  /* 0x00000004cd007c0c */ /* 0x000fe4000c761270 */
[----:B------:R-:W-:Y:S01]  /*11df10*/  ISETP.LT.AND P2, PT, R204, UR44, !P0 ;  /* 0x0000002ccc007c0c */ /* 0x000fe2000c741270 */
[----:B------:R-:W1:Y:S01]  /*11df20*/  LDCU.64 UR74, c[0x0][0x398] ;  /* 0x00007300ff4a77ac */ /* 0x000e620008000a00 */
[----:B---3--:R-:W-:-:S09]  /*11df30*/  ISETP.LT.AND P1, PT, R203, UR32, !P0 ;  /* 0x00000020cb007c0c */ /* 0x008fd2000c721270 */
[----:B------:R-:W-:-:S04]  /*11df40*/  @P3 LOP3.LUT R35, R35, 0x10000, RZ, 0xfc, !PT ;  /* 0x0001000023233812 */ /* 0x000fc800078efcff */
[----:B------:R-:W-:-:S04]  /*11df50*/  LOP3.LUT R35, R35, 0xffff7fff, RZ, 0xc0, !PT ;  /* 0xffff7fff23237812 */ /* 0x000fc800078ec0ff */
[----:B------:R-:W-:Y:S02]  /*11df60*/  @P2 LOP3.LUT R35, R35, 0x8000, RZ, 0xfc, !PT ;  /* 0x0000800023232812 */ /* 0x000fe400078efcff */
[----:B------:R-:W-:Y:S01]  /*11df70*/  ISETP.LT.AND P0, PT, R202, UR8, !P0 ;  /* 0x00000008ca007c0c */ /* 0x000fe2000c701270 */
[----:B------:R-:W-:Y:S01]  /*11df80*/  VIADD R47, R252, 0x37 ;  /* 0x00000037fc2f7836 */ /* 0x000fe20000000000 */
[----:B------:R-:W-:Y:S01]  /*11df90*/  LOP3.LUT R35, R35, 0xffffbfff, RZ, 0xc0, !PT ;  /* 0xffffbfff23237812 */ /* 0x000fe200078ec0ff */
[----:B--2---:R-:W-:Y:S01]  /*11dfa0*/  UMOV UR52, UR71 ;  /* 0x0000004700347c82 */ /* 0x004fe20008000000 */
[----:B------:R-:W-:Y:S01]  /*11dfb0*/  UMOV UR4, UR70 ;  /* 0x0000004600047c82 */ /* 0x000fe20008000000 */
[----:B------:R-:W-:Y:S01]  /*11dfc0*/  UMOV UR6, UR72 ;  /* 0x0000004800067c82 */ /* 0x000fe20008000000 */
[----:B------:R-:W-:Y:S01]  /*11dfd0*/  @P1 LOP3.LUT R35, R35, 0x4000, RZ, 0xfc, !PT ;  /* 0x0000400023231812 */ /* 0x000fe200078efcff */
[----:B------:R-:W-:Y:S01]  /*11dfe0*/  UMOV UR46, UR10 ;  /* 0x0000000a002e7c82 */ /* 0x000fe20008000000 */
[----:B------:R-:W-:Y:S01]  /*11dff0*/  R2UR.FILL UR71, R53 ;  /* 0x00000000354772ca */ /* 0x000fe200004e0000 */
[----:B------:R-:W2:Y:S01]  /*11e000*/  LDCU UR8, c[0x0][0x398] ;  /* 0x00007300ff0877ac */ /* 0x000ea20008000800 */
[----:B------:R-:W-:-:S02]  /*11e010*/  LOP3.LUT R35, R35, 0xffffdfff, RZ, 0xc0, !PT ;  /* 0xffffdfff23237812 */ /* 0x000fc400078ec0ff */
[----:B------:R-:W-:Y:S02]  /*11e020*/  R2UR.FILL UR70, R52 ;  /* 0x00000000344672ca */ /* 0x000fe400004e0000 */
[----:B------:R-:W-:Y:S02]  /*11e030*/  MOV.SPILL R53, UR53 ;  /* 0x0000003500357c02 */ /* 0x000fe40009000f00 */
[----:B------:R-:W-:Y:S01]  /*11e040*/  MOV.SPILL R52, UR52 ;  /* 0x0000003400347c02 */ /* 0x000fe20009000f00 */
[----:B------:R-:W3:Y:S01]  /*11e050*/  LDCU.64 UR52, c[0x0][0x398] ;  /* 0x00007300ff3477ac */ /* 0x000ee20008000a00 */
[----:B------:R-:W-:Y:S02]  /*11e060*/  @P0 LOP3.LUT R35, R35, 0x2000, RZ, 0xfc, !PT ;  /* 0x0000200023230812 */ /* 0x000fe400078efcff */
[----:B------:R-:W-:-:S04]  /*11e070*/  ISETP.GE.AND P0, PT, R47, UR73, PT ;  /* 0x000000492f007c0c */ /* 0x000fc8000bf06270 */
[----:B-1----:R-:W-:Y:S01]  /*11e080*/  ISETP.LT.AND P3, PT, R205, UR74, !P0 ;  /* 0x0000004acd007c0c */ /* 0x002fe2000c761270 */
[----:B------:R-:W-:Y:S01]  /*11e090*/  UMOV UR72, UR23 ;  /* 0x0000001700487c82 */ /* 0x000fe20008000000 */
[----:B----4-:R-:W-:Y:S01]  /*11e0a0*/  ISETP.LT.AND P2, PT, R204, UR38, !P0 ;  /* 0x00000026cc007c0c */ /* 0x010fe2000c741270 */
[----:B------:R-:W-:Y:S01]  /*11e0b0*/  UMOV UR23, UR56 ;  /* 0x0000003800177c82 */ /* 0x000fe20008000000 */
[----:B------:R-:W-:Y:S01]  /*11e0c0*/  LOP3.LUT R35, R35, 0xffffefff, RZ, 0xc0, !PT ;  /* 0xffffefff23237812 */ /* 0x000fe200078ec0ff */
[----:B------:R-:W-:Y:S01]  /*11e0d0*/  UMOV UR56, UR27 ;  /* 0x0000001b00387c82 */ /* 0x000fe20008000000 */
[----:B------:R-:W-:Y:S01]  /*11e0e0*/  ISETP.LT.AND P1, PT, R203, UR28, !P0 ;  /* 0x0000001ccb007c0c */ /* 0x000fe2000c721270 */
[----:B------:R-:W-:Y:S01]  /*11e0f0*/  UMOV UR27, UR70 ;  /* 0x00000046001b7c82 */ /* 0x000fe20008000000 */
[----:B---3--:R-:W-:Y:S01]  /*11e100*/  UMOV UR28, UR52 ;  /* 0x00000034001c7c82 */ /* 0x008fe20008000000 */
[----:B------:R-:W-:-:S04]  /*11e110*/  UMOV UR70, UR53 ;  /* 0x0000003500467c82 */ /* 0x000fc80008000000 */
[----:B------:R-:W-:Y:S01]  /*11e120*/  @P3 LOP3.LUT R35, R35, 0x1000, RZ, 0xfc, !PT ;  /* 0x0000100023233812 */ /* 0x000fe200078efcff */
[----:B------:R-:W1:Y:S03]  /*11e130*/  LDCU.64 UR52, c[0x0][0x398] ;  /* 0x00007300ff3477ac */ /* 0x000e660008000a00 */
[----:B------:R-:W-:-:S04]  /*11e140*/  LOP3.LUT R35, R35, 0xfffff7ff, RZ, 0xc0, !PT ;  /* 0xfffff7ff23237812 */ /* 0x000fc800078ec0ff */
[----:B------:R-:W-:Y:S02]  /*11e150*/  @P2 LOP3.LUT R35, R35, 0x800, RZ, 0xfc, !PT ;  /* 0x0000080023232812 */ /* 0x000fe400078efcff */
[----:B------:R-:W-:Y:S02]  /*11e160*/  ISETP.LT.AND P0, PT, R202, UR4, !P0 ;  /* 0x00000004ca007c0c */ /* 0x000fe4000c701270 */
[----:B------:R-:W-:Y:S01]  /*11e170*/  LOP3.LUT R35, R35, 0xfffffbff, RZ, 0xc0, !PT ;  /* 0xfffffbff23237812 */ /* 0x000fe200078ec0ff */
[----:B------:R-:W-:Y:S01]  /*11e180*/  UMOV UR10, UR22 ;  /* 0x00000016000a7c82 */ /* 0x000fe20008000000 */
[----:B------:R-:W-:Y:S01]  /*11e190*/  UMOV UR22, UR48 ;  /* 0x0000003000167c82 */ /* 0x000fe20008000000 */
[----:B------:R-:W-:Y:S01]  /*11e1a0*/  UMOV UR48, UR26 ;  /* 0x0000001a00307c82 */ /* 0x000fe20008000000 */
[----:B------:R-:W-:Y:S01]  /*11e1b0*/  @P1 LOP3.LUT R35, R35, 0x400, RZ, 0xfc, !PT ;  /* 0x0000040023231812 */ /* 0x000fe200078efcff */
[----:B------:R-:W-:Y:S01]  /*11e1c0*/  UMOV UR26, UR42 ;  /* 0x0000002a001a7c82 */ /* 0x000fe20008000000 */
[----:B-1----:R-:W-:Y:S01]  /*11e1d0*/  UMOV UR4, UR52 ;  /* 0x0000003400047c82 */ /* 0x002fe20008000000 */
[----:B------:R-:W-:Y:S01]  /*11e1e0*/  UMOV UR42, UR53 ;  /* 0x00000035002a7c82 */ /* 0x000fe20008000000 */
[----:B------:R-:W-:Y:S01]  /*11e1f0*/  LOP3.LUT R35, R35, 0xfffffdff, RZ, 0xc0, !PT ;  /* 0xfffffdff23237812 */ /* 0x000fe200078ec0ff */
[----:B------:R-:W1:Y:S01]  /*11e200*/  LDCU.64 UR52, c[0x0][0x398] ;  /* 0x00007300ff3477ac */ /* 0x000e620008000a00 */
[----:B------:R-:W-:-:S02]  /*11e210*/  IADD3 R47, PT, PT, R252, 0x36, RZ ;  /* 0x00000036fc2f7810 */ /* 0x000fc40007ffe0ff */
[----:B------:R-:W-:Y:S02]  /*11e220*/  @P0 LOP3.LUT R35, R35, 0x200, RZ, 0xfc, !PT ;  /* 0x0000020023230812 */ /* 0x000fe400078efcff */
[----:B------:R-:W-:-:S04]  /*11e230*/  ISETP.GE.AND P0, PT, R47, UR7, PT ;  /* 0x000000072f007c0c */ /* 0x000fc8000bf06270 */
[----:B------:R-:W-:Y:S02]  /*11e240*/  ISETP.LT.AND P3, PT, R205, UR28, !P0 ;  /* 0x0000001ccd007c0c */ /* 0x000fe4000c761270 */
[----:B------:R-:W-:Y:S02]  /*11e250*/  ISETP.LT.AND P2, PT, R204, UR36, !P0 ;  /* 0x00000024cc007c0c */ /* 0x000fe4000c741270 */
[----:B------:R-:W-:Y:S02]  /*11e260*/  ISETP.LT.AND P1, PT, R203, UR24, !P0 ;  /* 0x00000018cb007c0c */ /* 0x000fe4000c721270 */
[----:B------:R-:W-:Y:S01]  /*11e270*/  ISETP.LT.AND P0, PT, R202, UR4, !P0 ;  /* 0x00000004ca007c0c */ /* 0x000fe2000c701270 */
[----:B------:R-:W-:Y:S01]  /*11e280*/  UMOV UR4, UR46 ;  /* 0x0000002e00047c82 */ /* 0x000fe20008000000 */
[----:B------:R-:W-:Y:S01]  /*11e290*/  UMOV UR46, UR10 ;  /* 0x0000000a002e7c82 */ /* 0x000fe20008000000 */
[----:B------:R-:W-:Y:S01]  /*11e2a0*/  UMOV UR10, UR72 ;  /* 0x00000048000a7c82 */ /* 0x000fe20008000000 */
[----:B------:R-:W-:Y:S01]  /*11e2b0*/  UMOV UR72, UR22 ;  /* 0x0000001600487c82 */ /* 0x000fe20008000000 */
[----:B------:R-:W-:Y:S01]  /*11e2c0*/  UMOV UR22, UR23 ;  /* 0x0000001700167c82 */ /* 0x000fe20008000000 */
[----:B------:R-:W-:Y:S01]  /*11e2d0*/  UMOV UR23, UR48 ;  /* 0x0000003000177c82 */ /* 0x000fe20008000000 */
[----:B------:R-:W-:Y:S01]  /*11e2e0*/  LOP3.LUT R35, R35, 0xfffffeff, RZ, 0xc0, !PT ;  /* 0xfffffeff23237812 */ /* 0x000fe200078ec0ff */
[----:B-1----:R-:W-:Y:S01]  /*11e2f0*/  UMOV UR24, UR52 ;  /* 0x0000003400187c82 */ /* 0x002fe20008000000 */
[----:B------:R-:W-:Y:S01]  /*11e300*/  UMOV UR48, UR53 ;  /* 0x0000003500307c82 */ /* 0x000fe20008000000 */
[----:B------:R-:W1:Y:S01]  /*11e310*/  LDCU.64 UR52, c[0x0][0x398] ;  /* 0x00007300ff3477ac */ /* 0x000e620008000a00 */
[----:B------:R-:W-:-:S04]  /*11e320*/  @P3 LOP3.LUT R35, R35, 0x100, RZ, 0xfc, !PT ;  /* 0x0000010023233812 */ /* 0x000fc800078efcff */
[----:B------:R-:W-:-:S04]  /*11e330*/  LOP3.LUT R35, R35, 0xffffff7f, RZ, 0xc0, !PT ;  /* 0xffffff7f23237812 */ /* 0x000fc800078ec0ff */
[----:B------:R-:W-:-:S04]  /*11e340*/  @P2 LOP3.LUT R35, R35, 0x80, RZ, 0xfc, !PT ;  /* 0x0000008023232812 */ /* 0x000fc800078efcff */
[----:B------:R-:W-:Y:S01]  /*11e350*/  LOP3.LUT R35, R35, 0xffffffbf, RZ, 0xc0, !PT ;  /* 0xffffffbf23237812 */ /* 0x000fe200078ec0ff */
[----:B------:R-:W-:Y:S01]  /*11e360*/  UMOV UR73, UR4 ;  /* 0x0000000400497c82 */ /* 0x000fe20008000000 */
[----:B------:R-:W-:Y:S02]  /*11e370*/  UMOV UR4, UR72 ;  /* 0x0000004800047c82 */ /* 0x000fe40008000000 */
[----:B------:R-:W-:Y:S01]  /*11e380*/  @P1 LOP3.LUT R35, R35, 0x40, RZ, 0xfc, !PT ;  /* 0x0000004023231812 */ /* 0x000fe200078efcff */
[----:B-1----:R-:W-:Y:S01]  /*11e390*/  UMOV UR44, UR53 ;  /* 0x00000035002c7c82 */ /* 0x002fe20008000000 */
[----:B------:R-:W-:Y:S01]  /*11e3a0*/  UMOV UR53, UR46 ;  /* 0x0000002e00357c82 */ /* 0x000fe20008000000 */
[----:B------:R-:W-:Y:S01]  /*11e3b0*/  UMOV UR46, UR22 ;  /* 0x00000016002e7c82 */ /* 0x000fe20008000000 */
[----:B------:R-:W-:Y:S01]  /*11e3c0*/  UMOV UR72, UR23 ;  /* 0x0000001700487c82 */ /* 0x000fe20008000000 */
[----:B------:R-:W-:Y:S01]  /*11e3d0*/  UMOV UR22, UR56 ;  /* 0x0000003800167c82 */ /* 0x000fe20008000000 */
[----:B------:R-:W-:Y:S01]  /*11e3e0*/  UMOV UR23, UR26 ;  /* 0x0000001a00177c82 */ /* 0x000fe20008000000 */
[----:B------:R-:W-:Y:S01]  /*11e3f0*/  UMOV UR56, UR27 ;  /* 0x0000001b00387c82 */ /* 0x000fe20008000000 */
[----:B------:R-:W-:Y:S01]  /*11e400*/  LOP3.LUT R35, R35, 0xffffffdf, RZ, 0xc0, !PT ;  /* 0xffffffdf23237812 */ /* 0x000fe200078ec0ff */
[----:B------:R-:W-:Y:S01]  /*11e410*/  VIADD R47, R252, 0x35 ;  /* 0x00000035fc2f7836 */ /* 0x000fe20000000000 */
[----:B------:R-:W1:Y:S02]  /*11e420*/  LDCU.64 UR26, c[0x0][0x398] ;  /* 0x00007300ff1a77ac */ /* 0x000e640008000a00 */
[----:B------:R-:W-:-:S02]  /*11e430*/  @P0 LOP3.LUT R35, R35, 0x20, RZ, 0xfc, !PT ;  /* 0x0000002023230812 */ /* 0x000fc400078efcff */
[----:B------:R-:W-:-:S04]  /*11e440*/  ISETP.GE.AND P0, PT, R47, UR5, PT ;  /* 0x000000052f007c0c */ /* 0x000fc8000bf06270 */
[----:B------:R-:W-:Y:S01]  /*11e450*/  ISETP.LT.AND P3, PT, R205, UR24, !P0 ;  /* 0x00000018cd007c0c */ /* 0x000fe2000c761270 */
[----:B------:R-:W-:Y:S01]  /*11e460*/  UMOV UR40, UR6 ;  /* 0x0000000600287c82 */ /* 0x000fe20008000000 */
[----:B------:R-:W-:Y:S01]  /*11e470*/  UMOV UR7, UR52 ;  /* 0x0000003400077c82 */ /* 0x000fe20008000000 */
[----:B------:R-:W-:Y:S01]  /*11e480*/  ISETP.LT.AND P2, PT, R204, UR30, !P0 ;  /* 0x0000001ecc007c0c */ /* 0x000fe2000c741270 */
[----:B------:R-:W-:Y:S01]  /*11e490*/  UMOV UR52, UR40 ;  /* 0x0000002800347c82 */ /* 0x000fe20008000000 */
[----:B------:R-:W-:Y:S02]  /*11e4a0*/  ISETP.LT.AND P1, PT, R203, UR20, !P0 ;  /* 0x00000014cb007c0c */ /* 0x000fe4000c721270 */
[----:B------:R-:W-:Y:S01]  /*11e4b0*/  LOP3.LUT R35, R35, 0xffffffef, RZ, 0xc0, !PT ;  /* 0xffffffef23237812 */ /* 0x000fe200078ec0ff */
[----:B------:R-:W-:Y:S01]  /*11e4c0*/  UMOV UR36, UR73 ;  /* 0x0000004900247c82 */ /* 0x000fe20008000000 */
[----:B------:R-:W-:Y:S01]  /*11e4d0*/  ISETP.LT.AND P0, PT, R202, UR7, !P0 ;  /* 0x00000007ca007c0c */ /* 0x000fe2000c701270 */
[----:B-1----:R-:W-:Y:S01]  /*11e4e0*/  UMOV UR7, UR26 ;  /* 0x0000001a00077c82 */ /* 0x002fe20008000000 */
[----:B------:R-:W-:Y:S01]  /*11e4f0*/  UMOV UR40, UR27 ;  /* 0x0000001b00287c82 */ /* 0x000fe20008000000 */
[----:B------:R-:W1:Y:S01]  /*11e500*/  LDCU.64 UR26, c[0x0][0x398] ;  /* 0x00007300ff1a77ac */ /* 0x000e620008000a00 */
[----:B------:R-:W-:Y:S01]  /*11e510*/  @P3 LOP3.LUT R35, R35, 0x10, RZ, 0xfc, !PT ;  /* 0x0000001023233812 */ /* 0x000fe200078efcff */
[----:B------:R-:W-:Y:S01]  /*11e520*/  VIADD R47, R252, 0x34 ;  /* 0x00000034fc2f7836 */ /* 0x000fe20000000000 */
[----:B------:R-:W-:-:S02]  /*11e530*/  UMOV UR38, UR22 ;  /* 0x0000001600267c82 */ /* 0x000fc40008000000 */
[----:B------:R-:W-:Y:S01]  /*11e540*/  LOP3.LUT R35, R35, 0xfffffff7, RZ, 0xc0, !PT ;  /* 0xfffffff723237812 */ /* 0x000fe200078ec0ff */
[----:B------:R-:W-:Y:S01]  /*11e550*/  UMOV UR24, UR46 ;  /* 0x0000002e00187c82 */ /* 0x000fe20008000000 */
[----:B------:R-:W3:Y:S02]  /*11e560*/  LDCU UR6, c[0x0][0x398] ;  /* 0x00007300ff0677ac */ /* 0x000ee40008000800 */
[----:B------:R-:W-:-:S04]  /*11e570*/  @P2 LOP3.LUT R35, R35, 0x8, RZ, 0xfc, !PT ;  /* 0x0000000823232812 */ /* 0x000fc800078efcff */
[----:B------:R-:W-:Y:S01]  /*11e580*/  LOP3.LUT R35, R35, 0xfffffffb, RZ, 0xc0, !PT ;  /* 0xfffffffb23237812 */ /* 0x000fe200078ec0ff */
[----:B------:R-:W-:Y:S01]  /*11e590*/  UMOV UR73, UR23 ;  /* 0x0000001700497c82 */ /* 0x000fe20008000000 */
[----:B------:R-:W4:Y:S02]  /*11e5a0*/  LDCU.64 UR22, c[0x0][0x398] ;  /* 0x00007300ff1677ac */ /* 0x000f240008000a00 */
[----:B------:R-:W-:Y:S01]  /*11e5b0*/  @P1 LOP3.LUT R35, R35, 0x4, RZ, 0xfc, !PT ;  /* 0x0000000423231812 */ /* 0x000fe200078efcff */
[----:B-1----:R-:W-:Y:S01]  /*11e5c0*/  UMOV UR5, UR26 ;  /* 0x0000001a00057c82 */ /* 0x002fe20008000000 */
[----:B------:R-:W-:Y:S02]  /*11e5d0*/  R2UR.FILL UR26, R50 ;  /* 0x00000000321a72ca */ /* 0x000fe400004e0000 */
[----:B------:R-:W-:-:S04]  /*11e5e0*/  LOP3.LUT R35, R35, 0xfffffffd, RZ, 0xc0, !PT ;  /* 0xfffffffd23237812 */ /* 0x000fc800078ec0ff */
[----:B------:R-:W-:Y:S02]  /*11e5f0*/  @P0 LOP3.LUT R35, R35, 0x2, RZ, 0xfc, !PT ;  /* 0x0000000223230812 */ /* 0x000fe400078efcff */
[----:B------:R-:W-:-:S05]  /*11e600*/  ISETP.GE.AND P0, PT, R47, UR75, PT ;  /* 0x0000004b2f007c0c */ /* 0x000fca000bf06270 */
[----:B------:R-:W-:Y:S02]  /*11e610*/  ISETP.LT.AND P2, PT, R204, UR26, !P0 ;  /* 0x0000001acc007c0c */ /* 0x000fe4000c741270 */
[----:B------:R-:W-:Y:S01]  /*11e620*/  ISETP.LT.AND P3, PT, R205, UR7, !P0 ;  /* 0x00000007cd007c0c */ /* 0x000fe2000c761270 */
[----:B------:R-:W-:Y:S01]  /*11e630*/  UMOV UR7, UR72 ;  /* 0x0000004800077c82 */ /* 0x000fe20008000000 */
[----:B------:R-:W-:Y:S01]  /*11e640*/  ISETP.LT.AND P1, PT, R203, UR18, !P0 ;  /* 0x00000012cb007c0c */ /* 0x000fe2000c721270 */
[----:B----4-:R-:W-:Y:S01]  /*11e650*/  UMOV UR18, UR22 ;  /* 0x0000001600127c82 */ /* 0x010fe20008000000 */
[----:B------:R-:W-:Y:S01]  /*11e660*/  UMOV UR72, UR23 ;  /* 0x0000001700487c82 */ /* 0x000fe20008000000 */
[----:B------:R-:W1:Y:S01]  /*11e670*/  LDCU.64 UR22, c[0x0][0x398] ;  /* 0x00007300ff1677ac */ /* 0x000e620008000a00 */
[----:B------:R-:W-:-:S05]  /*11e680*/  ISETP.LT.AND P0, PT, R202, UR5, !P0 ;  /* 0x00000005ca007c0c */ /* 0x000fca000c701270 */
[----:B------:R-:W-:-:S04]  /*11e690*/  @P2 LOP3.LUT R36, R36, 0x80000000, RZ, 0xfc, !PT ;  /* 0x8000000024242812 */ /* 0x000fc800078efcff */
[----:B------:R-:W-:-:S04]  /*11e6a0*/  LOP3.LUT R36, R36, 0xbfffffff, RZ, 0xc0, !PT ;  /* 0xbfffffff24247812 */ /* 0x000fc800078ec0ff */
[----:B------:R-:W-:Y:S02]  /*11e6b0*/  @P1 LOP3.LUT R36, R36, 0x40000000, RZ, 0xfc, !PT ;  /* 0x4000000024241812 */ /* 0x000fe400078efcff */
[----:B------:R-:W-:Y:S02]  /*11e6c0*/  IADD3 R47, PT, PT, R252, 0x33, RZ ;  /* 0x00000033fc2f7810 */ /* 0x000fe40007ffe0ff */
[----:B------:R-:W-:Y:S01]  /*11e6d0*/  LOP3.LUT R36, R36, 0xdfffffff, RZ, 0xc0, !PT ;  /* 0xdfffffff24247812 */ /* 0x000fe200078ec0ff */
[----:B-1----:R-:W-:Y:S01]  /*11e6e0*/  UMOV UR5, UR22 ;  /* 0x0000001600057c82 */ /* 0x002fe20008000000 */
[----:B------:R-:W-:Y:S02]  /*11e6f0*/  LOP3.LUT R35, R35, 0xfffffffe, RZ, 0xc0, !PT ;  /* 0xfffffffe23237812 */ /* 0x000fe400078ec0ff */
[----:B------:R-:W-:Y:S02]  /*11e700*/  @P0 LOP3.LUT R36, R36, 0x20000000, RZ, 0xfc, !PT ;  /* 0x2000000024240812 */ /* 0x000fe400078efcff */
[----:B------:R-:W-:-:S02]  /*11e710*/  R2UR.FILL UR22, R48 ;  /* 0x00000000301672ca */ /* 0x000fc400004e0000 */
[----:B------:R-:W-:Y:S02]  /*11e720*/  ISETP.GE.AND P0, PT, R47, UR9, PT ;  /* 0x000000092f007c0c */ /* 0x000fe4000bf06270 */
[----:B------:R-:W-:Y:S02]  /*11e730*/  @P3 LOP3.LUT R35, R35, 0x1, RZ, 0xfc, !PT ;  /* 0x0000000123233812 */ /* 0x000fe400078efcff */
[----:B------:R-:W-:Y:S02]  /*11e740*/  ISETP.LT.AND P3, PT, R205, UR18, !P0 ;  /* 0x00000012cd007c0c */ /* 0x000fe4000c761270 */
[----:B------:R-:W-:-:S05]  /*11e750*/  LOP3.LUT R36, R36, 0xefffffff, RZ, 0xc0, !PT ;  /* 0xefffffff24247812 */ /* 0x000fca00078ec0ff */
[----:B------:R-:W-:Y:S02]  /*11e760*/  ISETP.LT.AND P2, PT, R204, UR22, !P0 ;  /* 0x00000016cc007c0c */ /* 0x000fe4000c741270 */
[----:B------:R-:W-:-:S04]  /*11e770*/  ISETP.LT.AND P1, PT, R203, UR14, !P0 ;  /* 0x0000000ecb007c0c */ /* 0x000fc8000c721270 */
        /* <DEDUP_REMOVED lines=8> */
[----:B------:R-:W-:Y:S01]  /*11e800*/  UMOV UR24, UR64 ;  /* 0x0000004000187c82 */ /* 0x000fe20008000000 */
[----:B------:R-:W1:Y:S01]  /*11e810*/  LDCU.64 UR64, c[0x0][0x398] ;  /* 0x00007300ff4077ac */ /* 0x000e620008000a00 */
[----:B------:R-:W-:-:S04]  /*11e820*/  LOP3.LUT R36, R36, 0xfbffffff, RZ, 0xc0, !PT ;  /* 0xfbffffff24247812 */ /* 0x000fc800078ec0ff */
[----:B------:R-:W-:Y:S01]  /*11e830*/  @P1 LOP3.LUT R36, R36, 0x4000000, RZ, 0xfc, !PT ;  /* 0x0400000024241812 */ /* 0x000fe200078efcff */
[----:B------:R-:W-:-:S03]  /*11e840*/  VIADD R47, R252, 0x32 ;  /* 0x00000032fc2f7836 */ /* 0x000fc60000000000 */
[----:B------:R-:W-:-:S04]  /*11e850*/  LOP3.LUT R36, R36, 0xfdffffff, RZ, 0xc0, !PT ;  /* 0xfdffffff24247812 */ /* 0x000fc800078ec0ff */
[----:B------:R-:W-:Y:S02]  /*11e860*/  @P0 LOP3.LUT R36, R36, 0x2000000, RZ, 0xfc, !PT ;  /* 0x0200000024240812 */ /* 0x000fe400078efcff */
[----:B------:R-:W-:Y:S01]  /*11e870*/  ISETP.GE.AND P0, PT, R47, UR13, PT ;  /* 0x0000000d2f007c0c */ /* 0x000fe2000bf06270 */
[----:B------:R-:W-:Y:S01]  /*11e880*/  UMOV UR74, UR27 ;  /* 0x0000001b004a7c82 */ /* 0x000fe20008000000 */
[----:B-1----:R-:W-:Y:S01]  /*11e890*/  UMOV UR14, UR64 ;  /* 0x00000040000e7c82 */ /* 0x002fe20008000000 */
[----:B------:R-:W-:Y:S01]  /*11e8a0*/  UMOV UR75, UR65 ;  /* 0x00000041004b7c82 */ /* 0x000fe20008000000 */
[----:B------:R-:W-:Y:S02]  /*11e8b0*/  ISETP.LT.AND P3, PT, R205, UR14, !P0 ;  /* 0x0000000ecd007c0c */ /* 0x000fe4000c761270 */
[----:B------:R-:W-:Y:S02]  /*11e8c0*/  R2UR.FILL UR27, R51 ;  /* 0x00000000331b72ca */ /* 0x000fe400004e0000 */
[----:B------:R-:W-:-:S02]  /*11e8d0*/  MOV.SPILL R51, UR75 ;  /* 0x0000004b00337c02 */ /* 0x000fc40009000f00 */
[----:B------:R-:W-:Y:S01]  /*11e8e0*/  MOV.SPILL R50, UR74 ;  /* 0x0000004a00327c02 */ /* 0x000fe20009000f00 */
[----:B------:R-:W1:Y:S01]  /*11e8f0*/  LDCU.64 UR74, c[0x0][0x398] ;  /* 0x00007300ff4a77ac */ /* 0x000e620008000a00 */
[----:B------:R-:W-:Y:S02]  /*11e900*/  ISETP.LT.AND P2, PT, R204, UR16, !P0 ;  /* 0x00000010cc007c0c */ /* 0x000fe4000c741270 */
[----:B------:R-:W-:-:S04]  /*11e910*/  LOP3.LUT R36, R36, 0xfeffffff, RZ, 0xc0, !PT ;  /* 0xfeffffff24247812 */ /* 0x000fc800078ec0ff */
[----:B------:R-:W-:Y:S02]  /*11e920*/  @P3 LOP3.LUT R36, R36, 0x1000000, RZ, 0xfc, !PT ;  /* 0x0100000024243812 */ /* 0x000fe400078efcff */
[----:B--2---:R-:W-:Y:S02]  /*11e930*/  ISETP.LT.AND P1, PT, R203, UR8, !P0 ;  /* 0x00000008cb007c0c */ /* 0x004fe4000c721270 */
[----:B------:R-:W-:-:S04]  /*11e940*/  LOP3.LUT R36, R36, 0xff7fffff, RZ, 0xc0, !PT ;  /* 0xff7fffff24247812 */ /* 0x000fc800078ec0ff */
[----:B------:R-:W-:Y:S01]  /*11e950*/  @P2 LOP3.LUT R36, R36, 0x800000, RZ, 0xfc, !PT ;  /* 0x0080000024242812 */ /* 0x000fe200078efcff */
[----:B-1----:R-:W-:Y:S01]  /*11e960*/  UMOV UR9, UR74 ;  /* 0x0000004a00097c82 */ /* 0x002fe20008000000 */
[----:B------:R-:W-:Y:S01]  /*11e970*/  UMOV UR64, UR75 ;  /* 0x0000004b00407c82 */ /* 0x000fe20008000000 */
[----:B------:R-:W1:Y:S01]  /*11e980*/  LDCU.64 UR74, c[0x0][0x398] ;  /* 0x00007300ff4a77ac */ /* 0x000e620008000a00 */
[----:B------:R-:W-:Y:S02]  /*11e990*/  ISETP.LT.AND P0, PT, R202, UR9, !P0 ;  /* 0x00000009ca007c0c */ /* 0x000fe4000c701270 */
[----:B------:R-:W-:-:S04]  /*11e9a0*/  LOP3.LUT R36, R36, 0xffbfffff, RZ, 0xc0, !PT ;  /* 0xffbfffff24247812 */ /* 0x000fc800078ec0ff */
[----:B------:R-:W-:Y:S01]  /*11e9b0*/  @P1 LOP3.LUT R36, R36, 0x400000, RZ, 0xfc, !PT ;  /* 0x0040000024241812 */ /* 0x000fe200078efcff */
[----:B------:R-:W-:-:S03]  /*11e9c0*/  VIADD R47, R252, 0x31 ;  /* 0x00000031fc2f7836 */ /* 0x000fc60000000000 */
[----:B------:R-:W-:-:S04]  /*11e9d0*/  LOP3.LUT R36, R36, 0xffdfffff, RZ, 0xc0, !PT ;  /* 0xffdfffff24247812 */ /* 0x000fc800078ec0ff */
[----:B------:R-:W-:Y:S02]  /*11e9e0*/  @P0 LOP3.LUT R36, R36, 0x200000, RZ, 0xfc, !PT ;  /* 0x0020000024240812 */ /* 0x000fe400078efcff */
[----:B------:R-:W-:Y:S01]  /*11e9f0*/  ISETP.GE.AND P0, PT, R47, UR11, PT ;  /* 0x0000000b2f007c0c */ /* 0x000fe2000bf06270 */
[----:B-1----:R-:W-:Y:S01]  /*11ea00*/  UMOV UR13, UR74 ;  /* 0x0000004a000d7c82 */ /* 0x002fe20008000000 */
[----:B------:R-:W-:Y:S01]  /*11ea10*/  UMOV UR9, UR20 ;  /* 0x0000001400097c82 */ /* 0x000fe20008000000 */
[----:B------:R-:W-:Y:S01]  /*11ea20*/  UMOV UR20, UR24 ;  /* 0x0000001800147c82 */ /* 0x000fe20008000000 */
[----:B------:R-:W-:Y:S01]  /*11ea30*/  ISETP.LT.AND P3, PT, R205, UR13, !P0 ;  /* 0x0000000dcd007c0c */ /* 0x000fe2000c761270 */
[----:B------:R-:W-:Y:S01]  /*11ea40*/  UMOV UR24, UR66 ;  /* 0x0000004200187c82 */ /* 0x000fe20008000000 */
[----:B------:R-:W-:Y:S01]  /*11ea50*/  UMOV UR66, UR75 ;  /* 0x0000004b00427c82 */ /* 0x000fe20008000000 */
[----:B------:R-:W1:Y:S01]  /*11ea60*/  LDCU.64 UR74, c[0x0][0x398] ;  /* 0x00007300ff4a77ac */ /* 0x000e620008000a00 */
[----:B------:R-:W-:-:S02]  /*11ea70*/  ISETP.LT.AND P2, PT, R204, UR12, !P0 ;  /* 0x0000000ccc007c0c */ /* 0x000fc4000c741270 */
[----:B------:R-:W-:Y:S01]  /*11ea80*/  LOP3.LUT R36, R36, 0xffefffff, RZ, 0xc0, !PT ;  /* 0xffefffff24247812 */ /* 0x000fe200078ec0ff */
[----:B------:R-:W2:Y:S01]  /*11ea90*/  LDCU.64 UR12, c[0x0][0x398] ;  /* 0x00007300ff0c77ac */ /* 0x000ea20008000a00 */
[----:B---3--:R-:W-:Y:S01]  /*11eaa0*/  ISETP.LT.AND P1, PT, R203, UR6, !P0 ;  /* 0x00000006cb007c0c */ /* 0x008fe2000c721270 */
[----:B------:R-:W-:Y:S01]  /*11eab0*/  UMOV UR32, UR10 ;  /* 0x0000000a00207c82 */ /* 0x000fe20008000000 */
[----:B------:R-:W3:Y:S03]  /*11eac0*/  LDCU UR10, c[0x0][0x398] ;  /* 0x00007300ff0a77ac */ /* 0x000ee60008000800 */
[----:B------:R-:W-:Y:S02]  /*11ead0*/  @P3 LOP3.LUT R36, R36, 0x100000, RZ, 0xfc, !PT ;  /* 0x0010000024243812 */ /* 0x000fe400078efcff */
[----:B------:R-:W-:Y:S01]  /*11eae0*/  IADD3 R47, PT, PT, R252, 0x30, RZ ;  /* 0x00000030fc2f7810 */ /* 0x000fe20007ffe0ff */
[----:B------:R-:W-:Y:S01]  /*11eaf0*/  UMOV UR30, UR7 ;  /* 0x00000007001e7c82 */ /* 0x000fe20008000000 */
[----:B------:R-:W-:Y:S01]  /*11eb00*/  LOP3.LUT R36, R36, 0xfff7ffff, RZ, 0xc0, !PT ;  /* 0xfff7ffff24247812 */ /* 0x000fe200078ec0ff */
[----:B------:R-:W-:Y:S01]  /*11eb10*/  UMOV UR28, UR4 ;  /* 0x00000004001c7c82 */ /* 0x000fe20008000000 */
[----:B-1----:R-:W-:-:S02]  /*11eb20*/  UMOV UR8, UR74 ;  /* 0x0000004a00087c82 */ /* 0x002fc40008000000 */
[----:B------:R-:W-:Y:S01]  /*11eb30*/  @P2 LOP3.LUT R36, R36, 0x80000, RZ, 0xfc, !PT ;  /* 0x0008000024242812 */ /* 0x000fe200078efcff */
[----:B------:R-:W-:Y:S01]  /*11eb40*/  UMOV UR18, UR30 ;  /* 0x0000001e00127c82 */ /* 0x000fe20008000000 */
[----:B------:R-:W-:Y:S01]  /*11eb50*/  ISETP.LT.AND P0, PT, R202, UR8, !P0 ;  /* 0x00000008ca007c0c */ /* 0x000fe2000c701270 */
[----:B------:R-:W1:Y:S01]  /*11eb60*/  LDCU UR4, c[0x0][0x398] ;  /* 0x00007300ff0477ac */ /* 0x000e620008000800 */
[----:B------:R-:W-:Y:S01]  /*11eb70*/  LOP3.LUT R36, R36, 0xfffbffff, RZ, 0xc0, !PT ;  /* 0xfffbffff24247812 */ /* 0x000fe200078ec0ff */
[----:B--2---:R-:W-:-:S03]  /*11eb80*/  UMOV UR11, UR12 ;  /* 0x0000000c000b7c82 */ /* 0x004fc60008000000 */
[----:B------:R-:W-:Y:S01]  /*11eb90*/  @P1 LOP3.LUT R36, R36, 0x40000, RZ, 0xfc, !PT ;  /* 0x0004000024241812 */ /* 0x000fe200078efcff */
[----:B------:R-:W-:Y:S01]  /*11eba0*/  UMOV UR26, UR5 ;  /* 0x00000005001a7c82 */ /* 0x000fe20008000000 */
[----:B------:R-:W-:Y:S01]  /*11ebb0*/  UMOV UR30, UR36 ;  /* 0x00000024001e7c82 */ /* 0x000fe20008000000 */
[----:B------:R-:W-:Y:S01]  /*11ebc0*/  UMOV UR22, UR9 ;  /* 0x0000000900167c82 */ /* 0x000fe20008000000 */
[----:B------:R-:W-:Y:S01]  /*11ebd0*/  LOP3.LUT R36, R36, 0xfffdffff, RZ, 0xc0, !PT ;  /* 0xfffdffff24247812 */ /* 0x000fe200078ec0ff */
[----:B------:R-:W-:Y:S01]  /*11ebe0*/  UMOV UR14, UR18 ;  /* 0x00000012000e7c82 */ /* 0x000fe20008000000 */
[----:B------:R-:W2:Y:S02]  /*11ebf0*/  LDCU UR7, c[0x0][0x398] ;  /* 0x00007300ff0777ac */ /* 0x000ea40008000800 */
[----:B------:R-:W-:Y:S02]  /*11ec00*/  @P0 LOP3.LUT R36, R36, 0x20000, RZ, 0xfc, !PT ;  /* 0x0002000024240812 */ /* 0x000fe400078efcff */
[----:B------:R-:W-:Y:S01]  /*11ec10*/  ISETP.GE.AND P0, PT, R47, UR17, PT ;  /* 0x000000112f007c0c */ /* 0x000fe2000bf06270 */
[----:B------:R-:W-:Y:S01]  /*11ec20*/  UMOV UR18, UR20 ;  /* 0x0000001400127c82 */ /* 0x000fe20008000000 */
[----:B------:R-:W-:Y:S01]  /*11ec30*/  UMOV UR20, UR30 ;  /* 0x0000001e00147c82 */ /* 0x000fe20008000000 */
[----:B------:R-:W-:Y:S01]  /*11ec40*/  UMOV UR30, UR24 ;  /* 0x00000018001e7c82 */ /* 0x000fe20008000000 */
[----:B------:R-:W-:Y:S01]  /*11ec50*/  ISETP.LT.AND P3, PT, R205, UR11, !P0 ;  /* 0x0000000bcd007c0c */ /* 0x000fe2000c761270 */
[----:B------:R-:W-:Y:S01]  /*11ec60*/  UMOV UR24, UR13 ;  /* 0x0000000d00187c82 */ /* 0x000fe20008000000 */
[----:B------:R-:W4:Y:S01]  /*11ec70*/  LDCU.64 UR12, c[0x0][0x398] ;  /* 0x00007300ff0c77ac */ /* 0x000f220008000a00 */
[----:B---3--:R-:W-:-:S02]  /*11ec80*/  ISETP.LT.AND P2, PT, R204, UR10, !P0 ;  /* 0x0000000acc007c0c */ /* 0x008fc4000c741270 */
[----:B------:R-:W-:Y:S01]  /*11ec90*/  LOP3.LUT R36, R36, 0xfffeffff, RZ, 0xc0, !PT ;  /* 0xfffeffff24247812 */ /* 0x000fe200078ec0ff */
[----:B------:R-:W-:Y:S01]  /*11eca0*/  UMOV UR9, UR26 ;  /* 0x0000001a00097c82 */ /* 0x000fe20008000000 */
[----:B-1----:R-:W-:Y:S01]  /*11ecb0*/  ISETP.LT.AND P1, PT, R203, UR4, !P0 ;  /* 0x00000004cb007c0c */ /* 0x002fe2000c721270 */
[----:B------:R-:W-:Y:S01]  /*11ecc0*/  VIADD R47, R252, 0x2f ;  /* 0x0000002ffc2f7836 */ /* 0x000fe20000000000 */
[----:B------:R-:W-:Y:S01]  /*11ecd0*/  UMOV UR36, UR68 ;  /* 0x0000004400247c82 */ /* 0x000fe20008000000 */
[----:B------:R-:W1:Y:S03]  /*11ece0*/  LDCU UR5, c[0x0][0x398] ;  /* 0x00007300ff0577ac */ /* 0x000e660008000800 */
[----:B------:R-:W-:Y:S01]  /*11ecf0*/  @P3 LOP3.LUT R36, R36, 0x10000, RZ, 0xfc, !PT ;  /* 0x0001000024243812 */ /* 0x000fe200078efcff */
[----:B------:R-:W-:Y:S01]  /*11ed00*/  UMOV UR46, UR23 ;  /* 0x00000017002e7c82 */ /* 0x000fe20008000000 */
[----:B------:R-:W3:Y:S02]  /*11ed10*/  LDCU UR6, c[0x0][0x398] ;  /* 0x00007300ff0677ac */ /* 0x000ee40008000800 */
[----:B------:R-:W-:Y:S01]  /*11ed20*/  LOP3.LUT R36, R36, 0xffff7fff, RZ, 0xc0, !PT ;  /* 0xffff7fff24247812 */ /* 0x000fe200078ec0ff */
[----:B------:R-:W1:Y:S03]  /*11ed30*/  LDCU UR4, c[0x0][0x398] ;  /* 0x00007300ff0477ac */ /* 0x000e660008000800 */
[----:B------:R-:W-:Y:S01]  /*11ed40*/  @P2 LOP3.LUT R36, R36, 0x8000, RZ, 0xfc, !PT ;  /* 0x0000800024242812 */ /* 0x000fe200078efcff */
[----:B----4-:R-:W-:Y:S01]  /*11ed50*/  UMOV UR8, UR12 ;  /* 0x0000000c00087c82 */ /* 0x010fe20008000000 */
[----:B------:R-:W-:Y:S01]  /*11ed60*/  UMOV UR26, UR13 ;  /* 0x0000000d001a7c82 */ /* 0x000fe20008000000 */
[----:B------:R-:W4:Y:S01]  /*11ed70*/  LDCU.64 UR12, c[0x0][0x398] ;  /* 0x00007300ff0c77ac */ /* 0x000f220008000a00 */
[----:B------:R-:W-:-:S02]  /*11ed80*/  ISETP.LT.AND P0, PT, R202, UR8, !P0 ;  /* 0x00000008ca007c0c */ /* 0x000fc4000c701270 */
[----:B------:R-:W-:Y:S01]  /*11ed90*/  LOP3.LUT R36, R36, 0xffffbfff, RZ, 0xc0, !PT ;  /* 0xffffbfff24247812 */ /* 0x000fe200078ec0ff */
[----:B------:R-:W1:Y:S03]  /*11eda0*/  LDCU.64 UR16, c[0x0][0x398] ;  /* 0x00007300ff1077ac */ /* 0x000e660008000a00 */
[----:B------:R-:W-:-:S04]  /*11edb0*/  @P1 LOP3.LUT R36, R36, 0x4000, RZ, 0xfc, !PT ;  /* 0x0000400024241812 */ /* 0x000fc800078efcff */
[----:B------:R-:W-:Y:S01]  /*11edc0*/  LOP3.LUT R36, R36, 0xffffdfff, RZ, 0xc0, !PT ;  /* 0xffffdfff24247812 */ /* 0x000fe200078ec0ff */
[----:B------:R-:W-:-:S03]  /*11edd0*/  UMOV UR68, UR75 ;  /* 0x0000004b00447c82 */ /* 0x000fc60008000000 */
[----:B------:R-:W-:Y:S02]  /*11ede0*/  @P0 LOP3.LUT R36, R36, 0x2000, RZ, 0xfc, !PT ;  /* 0x0000200024240812 */ /* 0x000fe400078efcff */
[----:B------:R-:W-:Y:S01]  /*11edf0*/  ISETP.GE.AND P0, PT, R47, UR15, PT ;  /* 0x0000000f2f007c0c */ /* 0x000fe2000bf06270 */
[----:B------:R-:W-:Y:S01]  /*11ee00*/  UMOV UR75, UR9 ;  /* 0x00000009004b7c82 */ /* 0x000fe20008000000 */
[----:B----4-:R-:W-:Y:S01]  /*11ee10*/  UMOV UR11, UR12 ;  /* 0x0000000c000b7c82 */ /* 0x010fe20008000000 */
[----:B------:R-:W-:Y:S01]  /*11ee20*/  UMOV UR9, UR18 ;  /* 0x0000001200097c82 */ /* 0x000fe20008000000 */
[----:B------:R-:W-:Y:S01]  /*11ee30*/  UMOV UR18, UR20 ;  /* 0x0000001400127c82 */ /* 0x000fe20008000000 */
[----:B------:R-:W-:Y:S01]  /*11ee40*/  ISETP.LT.AND P3, PT, R205, UR11, !P0 ;  /* 0x0000000bcd007c0c */ /* 0x000fe2000c761270 */
[----:B------:R-:W-:Y:S01]  /*11ee50*/  UMOV UR20, UR30 ;  /* 0x0000001e00147c82 */ /* 0x000fe20008000000 */
[----:B------:R-:W-:Y:S01]  /*11ee60*/  UMOV UR30, UR13 ;  /* 0x0000000d001e7c82 */ /* 0x000fe20008000000 */
[----:B------:R-:W4:Y:S01]  /*11ee70*/  LDCU.64 UR12, c[0x0][0x398] ;  /* 0x00007300ff0c77ac */ /* 0x000f220008000a00 */
[----:B--2---:R-:W-:-:S02]  /*11ee80*/  ISETP.LT.AND P2, PT, R204, UR7, !P0 ;  /* 0x00000007cc007c0c */ /* 0x004fc4000c741270 */
[----:B------:R-:W-:Y:S02]  /*11ee90*/  LOP3.LUT R36, R36, 0xffffefff, RZ, 0xc0, !PT ;  /* 0xffffefff24247812 */ /* 0x000fe400078ec0ff */
[----:B-1----:R-:W-:Y:S02]  /*11eea0*/  ISETP.LT.AND P1, PT, R203, UR5, !P0 ;  /* 0x00000005cb007c0c */ /* 0x002fe4000c721270 */
[----:B------:R-:W-:Y:S01]  /*11eeb0*/  R2UR.FILL UR23, R49 ;  /* 0x00000000311772ca */ /* 0x000fe200004e0000 */
[----:B------:R-:W-:Y:S01]  /*11eec0*/  VIADD R47, R252, 0x2e ;  /* 0x0000002efc2f7836 */ /* 0x000fe20000000000 */
[----:B------:R-:W1:Y:S01]  /*11eed0*/  LDCU UR5, c[0x0][0x398] ;  /* 0x00007300ff0577ac */ /* 0x000e620008000800 */
[----:B------:R-:W-:-:S04]  /*11eee0*/  @P3 LOP3.LUT R36, R36, 0x1000, RZ, 0xfc, !PT ;  /* 0x0000100024243812 */ /* 0x000fc800078efcff */
[----:B------:R-:W-:Y:S01]  /*11eef0*/  LOP3.LUT R36, R36, 0xfffff7ff, RZ, 0xc0, !PT ;  /* 0xfffff7ff24247812 */ /* 0x000fe200078ec0ff */
[----:B----4-:R-:W-:Y:S01]  /*11ef00*/  UMOV UR8, UR12 ;  /* 0x0000000c00087c82 */ /* 0x010fe20008000000 */
[----:B------:R-:W-:Y:S02]  /*11ef10*/  UMOV UR10, UR13 ;  /* 0x0000000d000a7c82 */ /* 0x000fe40008000000 */
[----:B------:R-:W-:Y:S01]  /*11ef20*/  @P2 LOP3.LUT R36, R36, 0x800, RZ, 0xfc, !PT ;  /* 0x0000080024242812 */ /* 0x000fe200078efcff */
[----:B------:R-:W2:Y:S01]  /*11ef30*/  LDCU.64 UR12, c[0x0][0x398] ;  /* 0x00007300ff0c77ac */ /* 0x000ea20008000a00 */
[----:B------:R-:W-:Y:S02]  /*11ef40*/  ISETP.LT.AND P0, PT, R202, UR8, !P0 ;  /* 0x00000008ca007c0c */ /* 0x000fe4000c701270 */
[----:B------:R-:W-:-:S04]  /*11ef50*/  LOP3.LUT R36, R36, 0xfffffbff, RZ, 0xc0, !PT ;  /* 0xfffffbff24247812 */ /* 0x000fc800078ec0ff */
[----:B------:R-:W-:-:S04]  /*11ef60*/  @P1 LOP3.LUT R36, R36, 0x400, RZ, 0xfc, !PT ;  /* 0x0000040024241812 */ /* 0x000fc800078efcff */
[----:B------:R-:W-:-:S04]  /*11ef70*/  LOP3.LUT R36, R36, 0xfffffdff, RZ, 0xc0, !PT ;  /* 0xfffffdff24247812 */ /* 0x000fc800078ec0ff */
[----:B------:R-:W-:Y:S02]  /*11ef80*/  @P0 LOP3.LUT R36, R36, 0x200, RZ, 0xfc, !PT ;  /* 0x0000020024240812 */ /* 0x000fe400078efcff */
[----:B------:R-:W-:Y:S01]  /*11ef90*/  ISETP.GE.AND P0, PT, R47, UR23, PT ;  /* 0x000000172f007c0c */ /* 0x000fe2000bf06270 */
[----:B--2---:R-:W-:-:S03]  /*11efa0*/  UMOV UR11, UR12 ;  /* 0x0000000c000b7c82 */ /* 0x004fc60008000000 */
[----:B------:R-:W-:Y:S01]  /*11efb0*/  ISETP.LT.AND P1, PT, R205, UR11, !P0 ;  /* 0x0000000bcd007c0c */ /* 0x000fe2000c721270 */
[----:B------:R-:W-:Y:S01]  /*11efc0*/  UMOV UR7, UR13 ;  /* 0x0000000d00077c82 */ /* 0x000fe20008000000 */
[----:B------:R-:W2:Y:S01]  /*11efd0*/  LDCU.64 UR12, c[0x0][0x398] ;  /* 0x00007300ff0c77ac */ /* 0x000ea20008000a00 */
[----:B---3--:R-:W-:Y:S02]  /*11efe0*/  ISETP.LT.AND P2, PT, R204, UR6, !P0 ;  /* 0x00000006cc007c0c */ /* 0x008fe4000c741270 */
[----:B------:R-:W-:-:S08]  /*11eff0*/  LOP3.LUT R36, R36, 0xfffffeff, RZ, 0xc0, !PT ;  /* 0xfffffeff24247812 */ /* 0x000fd000078ec0ff */
[----:B------:R-:W-:Y:S02]  /*11f000*/  @P1 LOP3.LUT R36, R36, 0x100, RZ, 0xfc, !PT ;  /* 0x0000010024241812 */ /* 0x000fe400078efcff */
[----:B------:R-:W-:Y:S01]  /*11f010*/  ISETP.LT.AND P1, PT, R203, UR4, !P0 ;  /* 0x00000004cb007c0c */ /* 0x000fe2000c721270 */
[----:B------:R-:W3:Y:S01]  /*11f020*/  LDCU UR4, c[0x0][0x398] ;  /* 0x00007300ff0477ac */ /* 0x000ee20008000800 */
[----:B------:R-:W-:Y:S01]  /*11f030*/  LOP3.LUT R36, R36, 0xffffff7f, RZ, 0xc0, !PT ;  /* 0xffffff7f24247812 */ /* 0x000fe200078ec0ff */
[----:B--2---:R-:W-:-:S03]  /*11f040*/  UMOV UR8, UR12 ;  /* 0x0000000c00087c82 */ /* 0x004fc60008000000 */
[----:B------:R-:W-:Y:S02]  /*11f050*/  @P2 LOP3.LUT R36, R36, 0x80, RZ, 0xfc, !PT ;  /* 0x0000008024242812 */ /* 0x000fe400078efcff */
[----:B------:R-:W-:Y:S02]  /*11f060*/  ISETP.LT.AND P0, PT, R202, UR8, !P0 ;  /* 0x00000008ca007c0c */ /* 0x000fe4000c701270 */
[----:B------:R-:W-:-:S04]  /*11f070*/  LOP3.LUT R36, R36, 0xffffffbf, RZ, 0xc0, !PT ;  /* 0xffffffbf24247812 */ /* 0x000fc800078ec0ff */
[----:B------:R-:W-:Y:S02]  /*11f080*/  @P1 LOP3.LUT R36, R36, 0x40, RZ, 0xfc, !PT ;  /* 0x0000004024241812 */ /* 0x000fe400078efcff */
[----:B------:R-:W-:Y:S02]  /*11f090*/  IADD3 R47, PT, PT, R252, 0x2d, RZ ;  /* 0x0000002dfc2f7810 */ /* 0x000fe40007ffe0ff */
[----:B------:R-:W-:Y:S02]  /*11f0a0*/  LOP3.LUT R36, R36, 0xffffffdf, RZ, 0xc0, !PT ;  /* 0xffffffdf24247812 */ /* 0x000fe400078ec0ff */
[----:B------:R-:W-:Y:S02]  /*11f0b0*/  MOV.SPILL R49, UR7 ;  /* 0x0000000700317c02 */ /* 0x000fe40009000f00 */
[----:B------:R-:W-:Y:S02]  /*11f0c0*/  @P0 LOP3.LUT R36, R36, 0x20, RZ, 0xfc, !PT ;  /* 0x0000002024240812 */ /* 0x000fe400078efcff */
[----:B------:R-:W-:Y:S01]  /*11f0d0*/  ISETP.GE.AND P0, PT, R47, UR19, PT ;  /* 0x000000132f007c0c */ /* 0x000fe2000bf06270 */
[----:B------:R-:W-:Y:S01]  /*11f0e0*/  UMOV UR7, UR16 ;  /* 0x0000001000077c82 */ /* 0x000fe20008000000 */
[----:B------:R-:W-:Y:S01]  /*11f0f0*/  UMOV UR74, UR9 ;  /* 0x00000009004a7c82 */ /* 0x000fe20008000000 */
[----:B------:R-:W-:Y:S01]  /*11f100*/  UMOV UR9, UR36 ;  /* 0x0000002400097c82 */ /* 0x000fe20008000000 */
[----:B------:R-:W-:Y:S01]  /*11f110*/  ISETP.LT.AND P3, PT, R205, UR7, !P0 ;  /* 0x00000007cd007c0c */ /* 0x000fe2000c761270 */
[----:B------:R-:W-:Y:S01]  /*11f120*/  UMOV UR36, UR53 ;  /* 0x0000003500247c82 */ /* 0x000fe20008000000 */
[----:B------:R-:W-:Y:S01]  /*11f130*/  UMOV UR53, UR58 ;  /* 0x0000003a00357c82 */ /* 0x000fe20008000000 */
[----:B------:R-:W-:Y:S01]  /*11f140*/  UMOV UR58, UR17 ;  /* 0x00000011003a7c82 */ /* 0x000fe20008000000 */
[----:B------:R-:W2:Y:S01]  /*11f150*/  LDCU.64 UR16, c[0x0][0x398] ;  /* 0x00007300ff1077ac */ /* 0x000ea20008000a00 */
[----:B-1----:R-:W-:-:S02]  /*11f160*/  ISETP.LT.AND P2, PT, R204, UR5, !P0 ;  /* 0x00000005cc007c0c */ /* 0x002fc4000c741270 */
[----:B------:R-:W-:Y:S01]  /*11f170*/  LOP3.LUT R36, R36, 0xffffffef, RZ, 0xc0, !PT ;  /* 0xffffffef24247812 */ /* 0x000fe200078ec0ff */
[----:B------:R-:W-:Y:S01]  /*11f180*/  UMOV UR15, UR13 ;  /* 0x0000000d000f7c82 */ /* 0x000fe20008000000 */
[----:B------:R-:W-:Y:S01]  /*11f190*/  UMOV UR13, UR75 ;  /* 0x0000004b000d7c82 */ /* 0x000fe20008000000 */
[----:B---3--:R-:W-:Y:S01]  /*11f1a0*/  ISETP.LT.AND P1, PT, R203, UR4, !P0 ;  /* 0x00000004cb007c0c */ /* 0x008fe2000c721270 */
[----:B------:R-:W-:Y:S01]  /*11f1b0*/  UMOV UR75, UR18 ;  /* 0x00000012004b7c82 */ /* 0x000fe20008000000 */
[----:B------:R-:W1:Y:S01]  /*11f1c0*/  LDCU UR4, c[0x0][0x3b8] ;  /* 0x00007700ff0477ac */ /* 0x000e620008000800 */
[----:B------:R-:W-:Y:S01]  /*11f1d0*/  @P3 LOP3.LUT R36, R36, 0x10, RZ, 0xfc, !PT ;  /* 0x0000001024243812 */ /* 0x000fe200078efcff */
[----:B------:R-:W-:Y:S01]  /*11f1e0*/  UMOV UR18, UR52 ;  /* 0x0000003400127c82 */ /* 0x000fe20008000000 */
[----:B------:R-:W-:Y:S01]  /*11f1f0*/  UMOV UR52, UR60 ;  /* 0x0000003c00347c82 */ /* 0x000fe20008000000 */
[----:B------:R-:W-:Y:S01]  /*11f200*/  UMOV UR12, UR13 ;  /* 0x0000000d000c7c82 */ /* 0x000fe20008000000 */
[----:B------:R-:W-:Y:S01]  /*11f210*/  LOP3.LUT R36, R36, 0xfffffff7, RZ, 0xc0, !PT ;  /* 0xfffffff724247812 */ /* 0x000fe200078ec0ff */
[----:B------:R-:W-:Y:S01]  /*11f220*/  UMOV UR11, UR74 ;  /* 0x0000004a000b7c82 */ /* 0x000fe20008000000 */
[----:B------:R-:W-:Y:S01]  /*11f230*/  UMOV UR13, UR18 ;  /* 0x00000012000d7c82 */ /* 0x000fe20008000000 */
[----:B------:R-:W-:Y:S01]  /*11f240*/  UMOV UR18, UR52 ;  /* 0x0000003400127c82 */ /* 0x000fe20008000000 */
[----:B------:R-:W-:Y:S01]  /*11f250*/  UMOV UR74, UR53 ;  /* 0x00000035004a7c82 */ /* 0x000fe20008000000 */
[----:B------:R-:W3:Y:S01]  /*11f260*/  LDCU.64 UR52, c[0x0][0x398] ;  /* 0x00007300ff3477ac */ /* 0x000ee20008000a00 */
[----:B------:R-:W-:Y:S01]  /*11f270*/  @P2 LOP3.LUT R36, R36, 0x8, RZ, 0xfc, !PT ;  /* 0x0000000824242812 */ /* 0x000fe200078efcff */
[----:B--2---:R-:W-:Y:S01]  /*11f280*/  UMOV UR6, UR16 ;  /* 0x0000001000067c82 */ /* 0x004fe20008000000 */
[----:B------:R-:W2:Y:S01]  /*11f290*/  LDCU UR5, c[0x0][0x398] ;  /* 0x00007300ff0577ac */ /* 0x000ea20008000800 */
[----:B------:R-:W-:-:S02]  /*11f2a0*/  ISETP.LT.AND P0, PT, R202, UR6, !P0 ;  /* 0x00000006ca007c0c */ /* 0x000fc4000c701270 */
[----:B------:R-:W-:Y:S01]  /*11f2b0*/  LOP3.LUT R36, R36, 0xfffffffb, RZ, 0xc0, !PT ;  /* 0xfffffffb24247812 */ /* 0x000fe200078ec0ff */
[----:B-1----:R-:W-:Y:S01]  /*11f2c0*/  IMAD R55, R252, UR4, RZ ;  /* 0x00000004fc377c24 */ /* 0x002fe2000f8e02ff */
[----:B------:R-:W1:Y:S02]  /*11f2d0*/  LDCU UR4, c[0x0][0x398] ;  /* 0x00007300ff0477ac */ /* 0x000e640008000800 */
[----:B------:R-:W-:Y:S01]  /*11f2e0*/  @P1 LOP3.LUT R36, R36, 0x4, RZ, 0xfc, !PT ;  /* 0x0000000424241812 */ /* 0x000fe200078efcff */
[----:B------:R-:W-:Y:S01]  /*11f2f0*/  VIADD R47, R252, 0x2c ;  /* 0x0000002cfc2f7836 */ /* 0x000fe20000000000 */
[----:B------:R-:W-:Y:S02]  /*11f300*/  UMOV UR8, UR75 ;  /* 0x0000004b00087c82 */ /* 0x000fe40008000000 */
[----:B------:R-:W-:Y:S01]  /*11f310*/  LOP3.LUT R36, R36, 0xfffffffd, RZ, 0xc0, !PT ;  /* 0xfffffffd24247812 */ /* 0x000fe200078ec0ff */
[----:B------:R-:W-:Y:S01]  /*11f320*/  UMOV UR75, UR42 ;  /* 0x0000002a004b7c82 */ /* 0x000fe20008000000 */
[----:B------:R-:W-:Y:S01]  /*11f330*/  UMOV UR42, UR62 ;  /* 0x0000003e002a7c82 */ /* 0x000fe20008000000 */
[----:B---3--:R-:W-:Y:S01]  /*11f340*/  UMOV UR7, UR52 ;  /* 0x0000003400077c82 */ /* 0x008fe20008000000 */
[----:B------:R-:W-:Y:S01]  /*11f350*/  @P0 LOP3.LUT R36, R36, 0x2, RZ, 0xfc, !PT ;  /* 0x0000000224240812 */ /* 0x000fe200078efcff */
[----:B------:R-:W-:Y:S01]  /*11f360*/  UMOV UR62, UR53 ;  /* 0x00000035003e7c82 */ /* 0x000fe20008000000 */
[----:B------:R-:W3:Y:S01]  /*11f370*/  LDCU.64 UR52, c[0x0][0x398] ;  /* 0x00007300ff3477ac */ /* 0x000ee20008000a00 */
[----:B------:R-:W-:-:S04]  /*11f380*/  ISETP.GE.AND P0, PT, R47, UR27, PT ;  /* 0x0000001b2f007c0c */ /* 0x000fc8000bf06270 */
[----:B--2---:R-:W-:Y:S02]  /*11f390*/  ISETP.LT.AND P2, PT, R204, UR5, !P0 ;  /* 0x00000005cc007c0c */ /* 0x004fe4000c741270 */
[----:B------:R-:W-:Y:S02]  /*11f3a0*/  LOP3.LUT R37, R37, 0x7fffffff, RZ, 0xc0, !PT ;  /* 0x7fffffff25257812 */ /* 0x000fe400078ec0ff */
[----:B------:R-:W-:Y:S01]  /*11f3b0*/  MOV.SPILL R48, UR26 ;  /* 0x0000001a00307c02 */ /* 0x000fe20009000f00 */
[----:B------:R-:W2:Y:S01]  /*11f3c0*/  LDCU.64 UR26, c[0x0][0x398] ;  /* 0x00007300ff1a77ac */ /* 0x000ea20008000a00 */
[----:B-1----:R-:W-:Y:S02]  /*11f3d0*/  ISETP.LT.AND P1, PT, R203, UR4, !P0 ;  /* 0x00000004cb007c0c */ /* 0x002fe4000c721270 */
[----:B------:R-:W-:Y:S01]  /*11f3e0*/  ISETP.LT.AND P3, PT, R205, UR7, !P0 ;  /* 0x00000007cd007c0c */ /* 0x000fe2000c761270 */
[----:B------:R-:W-:Y:S01]  /*11f3f0*/  UMOV UR60, UR17 ;  /* 0x00000011003c7c82 */ /* 0x000fe20008000000 */
[----:B------:R-:W-:Y:S01]  /*11f400*/  UMOV UR16, UR9 ;  /* 0x0000000900107c82 */ /* 0x000fe20008000000 */
[----:B------:R-:W1:Y:S02]  /*11f410*/  LDCU UR5, c[0x0][0x398] ;  /* 0x00007300ff0577ac */ /* 0x000e640008000800 */
[----:B------:R-:W-:Y:S01]  /*11f420*/  @P2 LOP3.LUT R37, R37, 0x80000000, RZ, 0xfc, !PT ;  /* 0x8000000025252812 */ /* 0x000fe200078efcff */
[----:B---3--:R-:W-:Y:S01]  /*11f430*/  UMOV UR6, UR52 ;  /* 0x0000003400067c82 */ /* 0x008fe20008000000 */
[----:B------:R-:W-:Y:S01]  /*11f440*/  VIADD R47, R252, 0x2b ;  /* 0x0000002bfc2f7836 */ /* 0x000fe20000000000 */
[----:B------:R-:W-:Y:S01]  /*11f450*/  ISETP.LT.AND P0, PT, R202, UR6, !P0 ;  /* 0x00000006ca007c0c */ /* 0x000fe2000c701270 */
[----:B------:R-:W3:Y:S01]  /*11f460*/  LDCU UR4, c[0x0][0x398] ;  /* 0x00007300ff0477ac */ /* 0x000ee20008000800 */
[----:B------:R-:W-:Y:S01]  /*11f470*/  LOP3.LUT R37, R37, 0xbfffffff, RZ, 0xc0, !PT ;  /* 0xbfffffff25257812 */ /* 0x000fe200078ec0ff */
[----:B------:R-:W-:-:S03]  /*11f480*/  UMOV UR17, UR12 ;  /* 0x0000000c00117c82 */ /* 0x000fc60008000000 */
        /* <DEDUP_REMOVED lines=8> */
[----:B------:R-:W-:Y:S01]  /*11f510*/  @P0 LOP3.LUT R37, R37, 0x20000000, RZ, 0xfc, !PT ;  /* 0x2000000025250812 */ /* 0x000fe200078efcff */
[----:B------:R-:W-:Y:S01]  /*11f520*/  UMOV UR75, UR14 ;  /* 0x0000000e004b7c82 */ /* 0x000fe20008000000 */
[----:B------:R-:W-:Y:S01]  /*11f530*/  UMOV UR14, UR22 ;  /* 0x00000016000e7c82 */ /* 0x000fe20008000000 */
[----:B------:R-:W-:Y:S01]  /*11f540*/  ISETP.GE.AND P0, PT, R47, UR35, PT ;  /* 0x000000232f007c0c */ /* 0x000fe2000bf06270 */
[----:B------:R-:W-:Y:S01]  /*11f550*/  UMOV UR22, UR32 ;  /* 0x0000002000167c82 */ /* 0x000fe20008000000 */
[----:B--2---:R-:W-:Y:S01]  /*11f560*/  UMOV UR7, UR26 ;  /* 0x0000001a00077c82 */ /* 0x004fe20008000000 */
[----:B------:R-:W-:Y:S01]  /*11f570*/  UMOV UR32, UR27 ;  /* 0x0000001b00207c82 */ /* 0x000fe20008000000 */
[----:B------:R-:W2:Y:S01]  /*11f580*/  LDCU.64 UR26, c[0x0][0x398] ;  /* 0x00007300ff1a77ac */ /* 0x000ea20008000a00 */
[----:B------:R-:W-:-:S02]  /*11f590*/  ISETP.LT.AND P1, PT, R205, UR7, !P0 ;  /* 0x00000007cd007c0c */ /* 0x000fc4000c721270 */
[----:B-1----:R-:W-:Y:S01]  /*11f5a0*/  ISETP.LT.AND P2, PT, R204, UR5, !P0 ;  /* 0x00000005cc007c0c */ /* 0x002fe2000c741270 */
[----:B------:R-:W1:Y:S01]  /*11f5b0*/  LDCU UR5, c[0x0][0x398] ;  /* 0x00007300ff0577ac */ /* 0x000e620008000800 */
[----:B------:R-:W-:-:S09]  /*11f5c0*/  LOP3.LUT R37, R37, 0xefffffff, RZ, 0xc0, !PT ;  /* 0xefffffff25257812 */ /* 0x000fd200078ec0ff */
[----:B------:R-:W-:Y:S02]  /*11f5d0*/  @P1 LOP3.LUT R37, R37, 0x10000000, RZ, 0xfc, !PT ;  /* 0x1000000025251812 */ /* 0x000fe400078efcff */
[----:B---3--:R-:W-:Y:S01]  /*11f5e0*/  ISETP.LT.AND P1, PT, R203, UR4, !P0 ;  /* 0x00000004cb007c0c */ /* 0x008fe2000c721270 */
[----:B------:R-:W-:Y:S01]  /*11f5f0*/  VIADD R47, R252, 0x2a ;  /* 0x0000002afc2f7836 */ /* 0x000fe20000000000 */
[----:B--2---:R-:W-:Y:S01]  /*11f600*/  UMOV UR6, UR26 ;  /* 0x0000001a00067c82 */ /* 0x004fe20008000000 */
[----:B------:R-:W-:Y:S01]  /*11f610*/  LOP3.LUT R37, R37, 0xf7ffffff, RZ, 0xc0, !PT ;  /* 0xf7ffffff25257812 */ /* 0x000fe200078ec0ff */
[----:B------:R-:W2:Y:S01]  /*11f620*/  LDCU UR4, c[0x0][0x398] ;  /* 0x00007300ff0477ac */ /* 0x000ea20008000800 */
[----:B------:R-:W-:Y:S02]  /*11f630*/  ISETP.LT.AND P0, PT, R202, UR6, !P0 ;  /* 0x00000006ca007c0c */ /* 0x000fe4000c701270 */
[----:B------:R-:W-:Y:S01]  /*11f640*/  @P2 LOP3.LUT R37, R37, 0x8000000, RZ, 0xfc, !PT ;  /* 0x0800000025252812 */ /* 0x000fe200078efcff */
[----:B------:R-:W3:Y:S03]  /*11f650*/  LDCU.64 UR6, c[0x0][0x398] ;  /* 0x00007300ff0677ac */ /* 0x000ee60008000a00 */
[----:B------:R-:W-:-:S04]  /*11f660*/  LOP3.LUT R37, R37, 0xfbffffff, RZ, 0xc0, !PT ;  /* 0xfbffffff25257812 */ /* 0x000fc800078ec0ff */
[----:B------:R-:W-:-:S04]  /*11f670*/  @P1 LOP3.LUT R37, R37, 0x4000000, RZ, 0xfc, !PT ;  /* 0x0400000025251812 */ /* 0x000fc800078efcff */
[----:B------:R-:W-:-:S04]  /*11f680*/  LOP3.LUT R37, R37, 0xfdffffff, RZ, 0xc0, !PT ;  /* 0xfdffffff25257812 */ /* 0x000fc800078ec0ff */
[----:B------:R-:W-:Y:S02]  /*11f690*/  @P0 LOP3.LUT R37, R37, 0x2000000, RZ, 0xfc, !PT ;  /* 0x0200000025250812 */ /* 0x000fe400078efcff */
[----:B------:R-:W-:Y:S01]  /*11f6a0*/  ISETP.GE.AND P0, PT, R47, UR43, PT ;  /* 0x0000002b2f007c0c */ /* 0x000fe2000bf06270 */
[----:B---3--:R-:W-:Y:S01]  /*11f6b0*/  IMAD.U32 R193, RZ, RZ, UR7 ;  /* 0x00000007ffc17e24 */ /* 0x008fe2000f8e00ff */
[----:B------:R-:W-:Y:S01]  /*11f6c0*/  MOV R194, UR27 ;  /* 0x0000001b00c27c02 */ /* 0x000fe20008000f00 */
[----:B------:R-:W-:Y:S01]  /*11f6d0*/  UMOV UR7, UR6 ;  /* 0x0000000600077c82 */ /* 0x000fe20008000000 */
[----:B------:R-:W3:Y:S01]  /*11f6e0*/  LDCU.64 UR26, c[0x0][0x398] ;  /* 0x00007300ff1a77ac */ /* 0x000ee20008000a00 */
[----:B------:R-:W-:Y:S02]  /*11f6f0*/  ISETP.LT.AND P1, PT, R205, UR7, !P0 ;  /* 0x00000007cd007c0c */ /* 0x000fe4000c721270 */
[----:B-1----:R-:W-:Y:S01]  /*11f700*/  ISETP.LT.AND P2, PT, R204, UR5, !P0 ;  /* 0x00000005cc007c0c */ /* 0x002fe2000c741270 */
[----:B------:R-:W1:Y:S01]  /*11f710*/  LDCU UR5, c[0x0][0x398] ;  /* 0x00007300ff0577ac */ /* 0x000e620008000800 */
[----:B------:R-:W-:-:S09]  /*11f720*/  LOP3.LUT R37, R37, 0xfeffffff, RZ, 0xc0, !PT ;  /* 0xfeffffff25257812 */ /* 0x000fd200078ec0ff */
[----:B------:R-:W-:Y:S02]  /*11f730*/  @P1 LOP3.LUT R37, R37, 0x1000000, RZ, 0xfc, !PT ;  /* 0x0100000025251812 */ /* 0x000fe400078efcff */
[----:B--2---:R-:W-:Y:S01]  /*11f740*/  ISETP.LT.AND P1, PT, R203, UR4, !P0 ;  /* 0x00000004cb007c0c */ /* 0x004fe2000c721270 */
[----:B------:R-:W-:Y:S01]  /*11f750*/  VIADD R47, R252, 0x29 ;  /* 0x00000029fc2f7836 */ /* 0x000fe20000000000 */
[----:B---3--:R-:W-:Y:S01]  /*11f760*/  UMOV UR6, UR26 ;  /* 0x0000001a00067c82 */ /* 0x008fe20008000000 */
        /* <DEDUP_REMOVED lines=117> */
[----:B------:R-:W-:Y:S02]  /*11fec0*/  LOP3.LUT R37, R37, 0xfffffffd, RZ, 0xc0, !PT ;  /* 0xfffffffd25257812 */ /* 0x000fe400078ec0ff */
[----:B------:R-:W-:Y:S01]  /*11fed0*/  MOV R182, UR27 ;  /* 0x0000001b00b67c02 */ /* 0x000fe20008000f00 */
[----:B------:R-:W4:Y:S01]  /*11fee0*/  LDCU.64 UR26, c[0x0][0x398] ;  /* 0x00007300ff1a77ac */ /* 0x000f220008000a00 */
[----:B------:R-:W-:Y:S02]  /*11fef0*/  @P0 LOP3.LUT R37, R37, 0x2, RZ, 0xfc, !PT ;  /* 0x0000000225250812 */ /* 0x000fe400078efcff */
[----:B------:R-:W-:Y:S01]  /*11ff00*/  ISETP.GE.AND P0, PT, R47, UR55, PT ;  /* 0x000000372f007c0c */ /* 0x000fe2000bf06270 */
[----:B---3--:R-:W-:Y:S01]  /*11ff10*/  IMAD.U32 R181, RZ, RZ, UR7 ;  /* 0x00000007ffb57e24 */ /* 0x008fe2000f8e00ff */
[----:B------:R-:W-:Y:S02]  /*11ff20*/  UMOV UR7, UR6 ;  /* 0x0000000600077c82 */ /* 0x000fe40008000000 */
[----:B------:R-:W-:-:S02]  /*11ff30*/  ISETP.LT.AND P1, PT, R205, UR7, !P0 ;  /* 0x00000007cd007c0c */ /* 0x000fc4000c721270 */
[----:B-1----:R-:W-:Y:S01]  /*11ff40*/  ISETP.LT.AND P2, PT, R204, UR5, !P0 ;  /* 0x00000005cc007c0c */ /* 0x002fe2000c741270 */
[----:B------:R-:W1:Y:S01]  /*11ff50*/  LDCU UR5, c[0x0][0x398] ;  /* 0x00007300ff0577ac */ /* 0x000e620008000800 */
[----:B------:R-:W-:Y:S02]  /*11ff60*/  LOP3.LUT R37, R37, 0xfffffffe, RZ, 0xc0, !PT ;  /* 0xfffffffe25257812 */ /* 0x000fe400078ec0ff */
[----:B------:R-:W-:Y:S01]  /*11ff70*/  LOP3.LUT R21, R21, 0x7fffffff, RZ, 0xc0, !PT ;  /* 0x7fffffff15157812 */ /* 0x000fe200078ec0ff */
[----:B----4-:R-:W-:-:S06]  /*11ff80*/  UMOV UR6, UR26 ;  /* 0x0000001a00067c82 */ /* 0x010fcc0008000000 */
[----:B------:R-:W-:Y:S02]  /*11ff90*/  @P1 LOP3.LUT R37, R37, 0x1, RZ, 0xfc, !PT ;  /* 0x0000000125251812 */ /* 0x000fe400078efcff */
[----:B--2---:R-:W-:Y:S01]  /*11ffa0*/  ISETP.LT.AND P1, PT, R203, UR4, !P0 ;  /* 0x00000004cb007c0c */ /* 0x004fe2000c721270 */
[----:B------:R-:W-:Y:S01]  /*11ffb0*/  VIADD R47, R252, 0x23 ;  /* 0x00000023fc2f7836 */ /* 0x000fe20000000000 */
[----:B------:R-:W-:Y:S01]  /*11ffc0*/  ISETP.LT.AND P0, PT, R202, UR6, !P0 ;  /* 0x00000006ca007c0c */ /* 0x000fe2000c701270 */
[----:B------:R-:W2:Y:S01]  /*11ffd0*/  LDCU.64 UR6, c[0x0][0x398] ;  /* 0x00007300ff0677ac */ /* 0x000ea20008000a00 */
[----:B------:R-:W-:Y:S02]  /*11ffe0*/  @P2 LOP3.LUT R21, R21, 0x80000000, RZ, 0xfc, !PT ;  /* 0x8000000015152812 */ /* 0x000fe400078efcff */
[----:B------:R-:W-:Y:S01]  /*11fff0*/  MOV R180, UR27 ;  /* 0x0000001b00b47c02 */ /* 0x000fe20008000f00 */
[----:B------:R-:W3:Y:S01]  /*120000*/  LDCU UR4, c[0x0][0x398] ;  /* 0x00007300ff0477ac */ /* 0x000ee20008000800 */
[----:B------:R-:W-:Y:S01]  /*120010*/  LOP3.LUT R21, R21, 0xbfffffff, RZ, 0xc0, !PT ;  /* 0xbfffffff15157812 */ /* 0x000fe200078ec0ff */
[----:B------:R-:W4:Y:S04]  /*120020*/  LDCU.64 UR26, c[0x0][0x398] ;  /* 0x00007300ff1a77ac */ /* 0x000f280008000a00 */
[----:B------:R-:W-:-:S04]  /*120030*/  @P1 LOP3.LUT R21, R21, 0x40000000, RZ, 0xfc, !PT ;  /* 0x4000000015151812 */ /* 0x000fc800078efcff */
[----:B------:R-:W-:-:S04]  /*120040*/  LOP3.LUT R21, R21, 0xdfffffff, RZ, 0xc0, !PT ;  /* 0xdfffffff15157812 */ /* 0x000fc800078ec0ff */
[----:B------:R-:W-:Y:S01]  /*120050*/  @P0 LOP3.LUT R21, R21, 0x20000000, RZ, 0xfc, !PT ;  /* 0x2000000015150812 */ /* 0x000fe200078efcff */
[----:B--2---:R-:W-:Y:S01]  /*120060*/  IMAD.U32 R179, RZ, RZ, UR7 ;  /* 0x00000007ffb37e24 */ /* 0x004fe2000f8e00ff */
[----:B------:R-:W-:Y:S01]  /*120070*/  ISETP.GE.AND P0, PT, R47, UR63, PT ;  /* 0x0000003f2f007c0c */ /* 0x000fe2000bf06270 */
[----:B------:R-:W-:-:S03]  /*120080*/  UMOV UR7, UR6 ;  /* 0x0000000600077c82 */ /* 0x000fc60008000000 */
[----:B------:R-:W-:Y:S02]  /*120090*/  ISETP.LT.AND P1, PT, R205, UR7, !P0 ;  /* 0x00000007cd007c0c */ /* 0x000fe4000c721270 */
[----:B-1----:R-:W-:Y:S02]  /*1200a0*/  ISETP.LT.AND P2, PT, R204, UR5, !P0 ;  /* 0x00000005cc007c0c */ /* 0x002fe4000c741270 */
[----:B------:R-:W-:Y:S01]  /*1200b0*/  LOP3.LUT R21, R21, 0xefffffff, RZ, 0xc0, !PT ;  /* 0xefffffff15157812 */ /* 0x000fe200078ec0ff */
[----:B----4-:R-:W-:Y:S01]  /*1200c0*/  UMOV UR6, UR26 ;  /* 0x0000001a00067c82 */ /* 0x010fe20008000000 */
[----:B------:R-:W1:Y:S07]  /*1200d0*/  LDCU UR5, c[0x0][0x398] ;  /* 0x00007300ff0577ac */ /* 0x000e6e0008000800 */
[----:B------:R-:W-:-:S02]  /*1200e0*/  @P1 LOP3.LUT R21, R21, 0x10000000, RZ, 0xfc, !PT ;  /* 0x1000000015151812 */ /* 0x000fc400078efcff */
[----:B---3--:R-:W-:Y:S01]  /*1200f0*/  ISETP.LT.AND P1, PT, R203, UR4, !P0 ;  /* 0x00000004cb007c0c */ /* 0x008fe2000c721270 */
[----:B------:R-:W-:Y:S01]  /*120100*/  VIADD R47, R252, 0x22 ;  /* 0x00000022fc2f7836 */ /* 0x000fe20000000000 */
        /* <DEDUP_REMOVED lines=63> */
[----:B--2---:R-:W-:Y:S02]  /*120500*/  ISETP.LT.AND P1, PT, R203, UR4, !P0 ;  /* 0x00000004cb007c0c */ /* 0x004fe4000c721270 */
[----:B------:R-:W-:Y:S01]  /*120510*/  R2UR.FILL UR65, R54 ;  /* 0x00000000364172ca */ /* 0x000fe200004e0000 */
[----:B---3--:R-:W-:Y:S01]  /*120520*/  UMOV UR6, UR26 ;  /* 0x0000001a00067c82 */ /* 0x008fe20008000000 */
[----:B------:R-:W-:Y:S01]  /*120530*/  LOP3.LUT R21, R21, 0xffff7fff, RZ, 0xc0, !PT ;  /* 0xffff7fff15157812 */ /* 0x000fe200078ec0ff */
[----:B------:R-:W-:Y:S01]  /*120540*/  VIADD R47, R252, 0x1f ;  /* 0x0000001ffc2f7836 */ /* 0x000fe20000000000 */
[----:B------:R-:W-:Y:S01]  /*120550*/  ISETP.LT.AND P0, PT, R202, UR6, !P0 ;  /* 0x00000006ca007c0c */ /* 0x000fe2000c701270 */
[----:B------:R-:W2:Y:S01]  /*120560*/  LDCU.64 UR6, c[0x0][0x398] ;  /* 0x00007300ff0677ac */ /* 0x000ea20008000a00 */
[----:B------:R-:W-:-:S02]  /*120570*/  @P2 LOP3.LUT R21, R21, 0x8000, RZ, 0xfc, !PT ;  /* 0x0000800015152812 */ /* 0x000fc400078efcff */
[----:B------:R-:W-:Y:S01]  /*120580*/  MOV R172, UR27 ;  /* 0x0000001b00ac7c02 */ /* 0x000fe20008000f00 */
[----:B------:R-:W3:Y:S01]  /*120590*/  LDCU UR4, c[0x0][0x398] ;  /* 0x00007300ff0477ac */ /* 0x000ee20008000800 */
[----:B------:R-:W-:Y:S01]  /*1205a0*/  LOP3.LUT R21, R21, 0xffffbfff, RZ, 0xc0, !PT ;  /* 0xffffbfff15157812 */ /* 0x000fe200078ec0ff */
[----:B------:R-:W4:Y:S03]  /*1205b0*/  LDCU.64 UR26, c[0x0][0x398] ;  /* 0x00007300ff1a77ac */ /* 0x000f260008000a00 */
        /* <DEDUP_REMOVED lines=29> */
[----:B-1----:R-:W-:Y:S02]  /*120790*/  ISETP.LT.AND P2, PT, R204, UR5, !P0 ;  /* 0x00000005cc007c0c */ /* 0x002fe4000c741270 */
[----:B------:R-:W-:Y:S01]  /*1207a0*/  LOP3.LUT R21, R21, 0xfffffeff, RZ, 0xc0, !PT ;  /* 0xfffffeff15157812 */ /* 0x000fe200078ec0ff */
[----:B------:R-:W-:Y:S01]  /*1207b0*/  VIADD R47, R252, 0x1d ;  /* 0x0000001dfc2f7836 */ /* 0x000fe20000000000 */
[----:B------:R-:W1:Y:S07]  /*1207c0*/  LDCU UR5, c[0x0][0x398] ;  /* 0x00007300ff0577ac */ /* 0x000e6e0008000800 */
[----:B------:R-:W-:-:S02]  /*1207d0*/  @P1 LOP3.LUT R21, R21, 0x100, RZ, 0xfc, !PT ;  /* 0x0000010015151812 */ /* 0x000fc400078efcff */
[----:B--2---:R-:W-:Y:S01]  /*1207e0*/  ISETP.LT.AND P1, PT, R203, UR4, !P0 ;  /* 0x00000004cb007c0c */ /* 0x004fe2000c721270 */
[----:B------:R-:W2:Y:S01]  /*1207f0*/  LDCU UR4, c[0x0][0x398] ;  /* 0x00007300ff0477ac */ /* 0x000ea20008000800 */
[----:B------:R-:W-:Y:S01]  /*120800*/  LOP3.LUT R21, R21, 0xffffff7f, RZ, 0xc0, !PT ;  /* 0xffffff7f15157812 */ /* 0x000fe200078ec0ff */
[----:B---3--:R-:W-:-:S03]  /*120810*/  UMOV UR6, UR26 ;  /* 0x0000001a00067c82 */ /* 0x008fc60008000000 */
[----:B------:R-:W-:Y:S02]  /*120820*/  @P2 LOP3.LUT R21, R21, 0x80, RZ, 0xfc, !PT ;  /* 0x0000008015152812 */ /* 0x000fe400078efcff */
[----:B------:R-:W-:Y:S01]  /*120830*/  ISETP.LT.AND P0, PT, R202, UR6, !P0 ;  /* 0x00000006ca007c0c */ /* 0x000fe2000c701270 */
[----:B------:R-:W3:Y:S01]  /*120840*/  LDCU.64 UR6, c[0x0][0x398] ;  /* 0x00007300ff0677ac */ /* 0x000ee20008000a00 */
[----:B------:R-:W-:-:S04]  /*120850*/  LOP3.LUT R21, R21, 0xffffffbf, RZ, 0xc0, !PT ;  /* 0xffffffbf15157812 */ /* 0x000fc800078ec0ff */
[----:B------:R-:W-:Y:S02]  /*120860*/  @P1 LOP3.LUT R21, R21, 0x40, RZ, 0xfc, !PT ;  /* 0x0000004015151812 */ /* 0x000fe400078efcff */
[----:B------:R-:W-:Y:S01]  /*120870*/  MOV R168, UR27 ;  /* 0x0000001b00a87c02 */ /* 0x000fe20008000f00 */
[----:B------:R-:W4:Y:S01]  /*120880*/  LDCU.64 UR26, c[0x0][0x398] ;  /* 0x00007300ff1a77ac */ /* 0x000f220008000a00 */
[----:B------:R-:W-:-:S04]  /*120890*/  LOP3.LUT R21, R21, 0xffffffdf, RZ, 0xc0, !PT ;  /* 0xffffffdf15157812 */ /* 0x000fc800078ec0ff */
[----:B------:R-:W-:Y:S02]  /*1208a0*/  @P0 LOP3.LUT R21, R21, 0x20, RZ, 0xfc, !PT ;  /* 0x0000002015150812 */ /* 0x000fe400078efcff */
[----:B------:R-:W-:Y:S01]  /*1208b0*/  ISETP.GE.AND P0, PT, R47, UR57, PT ;  /* 0x000000392f007c0c */ /* 0x000fe2000bf06270 */
[----:B---3--:R-:W-:Y:S01]  /*1208c0*/  IMAD.U32 R167, RZ, RZ, UR7 ;  /* 0x00000007ffa77e24 */ /* 0x008fe2000f8e00ff */
[----:B------:R-:W-:Y:S02]  /*1208d0*/  UMOV UR7, UR6 ;  /* 0x0000000600077c82 */ /* 0x000fe40008000000 */
[----:B------:R-:W-:Y:S02]  /*1208e0*/  ISETP.LT.AND P1, PT, R205, UR7, !P0 ;  /* 0x00000007cd007c0c */ /* 0x000fe4000c721270 */
[----:B------:R-:W-:Y:S01]  /*1208f0*/  LOP3.LUT R21, R21, 0xffffffef, RZ, 0xc0, !PT ;  /* 0xffffffef15157812 */ /* 0x000fe200078ec0ff */
[----:B----4-:R-:W-:Y:S01]  /*120900*/  UMOV UR6, UR26 ;  /* 0x0000001a00067c82 */ /* 0x010fe20008000000 */
[----:B-1----:R-:W-:Y:S01]  /*120910*/  ISETP.LT.AND P2, PT, R204, UR5, !P0 ;  /* 0x00000005cc007c0c */ /* 0x002fe2000c741270 */
[----:B------:R-:W-:-:S08]  /*120920*/  UMOV UR9, UR36 ;  /* 0x0000002400097c82 */ /* 0x000fd00008000000 */
[----:B------:R-:W-:Y:S01]  /*120930*/  @P1 LOP3.LUT R21, R21, 0x10, RZ, 0xfc, !PT ;  /* 0x0000001015151812 */ /* 0x000fe200078efcff */
[----:B------:R-:W1:Y:S01]  /*120940*/  LDCU UR5, c[0x0][0x398] ;  /* 0x00007300ff0577ac */ /* 0x000e620008000800 */
[----:B--2---:R-:W-:Y:S02]  /*120950*/  ISETP.LT.AND P1, PT, R203, UR4, !P0 ;  /* 0x00000004cb007c0c */ /* 0x004fe4000c721270 */
[----:B------:R-:W-:Y:S01]  /*120960*/  ISETP.LT.AND P0, PT, R202, UR6, !P0 ;  /* 0x00000006ca007c0c */ /* 0x000fe2000c701270 */
[----:B------:R-:W2:Y:S01]  /*120970*/  LDCU.64 UR6, c[0x0][0x398] ;  /* 0x00007300ff0677ac */ /* 0x000ea20008000a00 */
[----:B------:R-:W-:Y:S01]  /*120980*/  UMOV UR36, UR53 ;  /* 0x0000003500247c82 */ /* 0x000fe20008000000 */
[----:B------:R-:W-:Y:S01]  /*120990*/  R2UR.FILL UR53, R53 ;  /* 0x00000000353572ca */ /* 0x000fe200004e0000 */
[----:B------:R-:W-:Y:S01]  /*1209a0*/  VIADD R47, R252, 0x1c ;  /* 0x0000001cfc2f7836 */ /* 0x000fe20000000000 */
[----:B------:R-:W-:Y:S01]  /*1209b0*/  LOP3.LUT R21, R21, 0xfffffff7, RZ, 0xc0, !PT ;  /* 0xfffffff715157812 */ /* 0x000fe200078ec0ff */
[----:B------:R-:W3:Y:S01]  /*1209c0*/  LDCU UR4, c[0x0][0x398] ;  /* 0x00007300ff0477ac */ /* 0x000ee20008000800 */
[----:B------:R-:W-:-:S02]  /*1209d0*/  LOP3.LUT R22, R22, 0x7fffffff, RZ, 0xc0, !PT ;  /* 0x7fffffff16167812 */ /* 0x000fc400078ec0ff */
[----:B------:R-:W-:-:S04]  /*1209e0*/  @P2 LOP3.LUT R21, R21, 0x8, RZ, 0xfc, !PT ;  /* 0x0000000815152812 */ /* 0x000fc800078efcff */
[----:B------:R-:W-:Y:S02]  /*1209f0*/  @P0 LOP3.LUT R22, R22, 0x80000000, RZ, 0xfc, !PT ;  /* 0x8000000016160812 */ /* 0x000fe400078efcff */
[----:B------:R-:W-:Y:S02]  /*120a00*/  LOP3.LUT R21, R21, 0xfffffffd, RZ, 0xc0, !PT ;  /* 0xfffffffd15157812 */ /* 0x000fe400078ec0ff */
[----:B------:R-:W-:Y:S01]  /*120a10*/  ISETP.GE.AND P0, PT, R47, UR53, PT ;  /* 0x000000352f007c0c */ /* 0x000fe2000bf06270 */
[----:B--2---:R-:W-:Y:S01]  /*120a20*/  IMAD.U32 R165, RZ, RZ, UR7 ;  /* 0x00000007ffa57e24 */ /* 0x004fe2000f8e00ff */
[----:B------:R-:W-:Y:S01]  /*120a30*/  MOV R166, UR27 ;  /* 0x0000001b00a67c02 */ /* 0x000fe20008000f00 */
[----:B------:R-:W-:Y:S01]  /*120a40*/  UMOV UR7, UR6 ;  /* 0x0000000600077c82 */ /* 0x000fe20008000000 */
[----:B------:R-:W-:Y:S01]  /*120a50*/  @P1 LOP3.LUT R21, R21, 0x2, RZ, 0xfc, !PT ;  /* 0x0000000215151812 */ /* 0x000fe200078efcff */
        /* <DEDUP_REMOVED lines=178> */
[----:B------:R-:W-:Y:S02]  /*121580*/  LOP3.LUT R23, R23, 0xfffffffb, RZ, 0xc0, !PT ;  /* 0xfffffffb17177812 */ /* 0x000fe400078ec0ff */
[----:B-1----:R-:W-:Y:S01]  /*121590*/  ISETP.LT.AND P2, PT, R204, UR5, !P0 ;  /* 0x00000005cc007c0c */ /* 0x002fe2000c741270 */
[----:B------:R-:W1:Y:S01]  /*1215a0*/  LDCU UR5, c[0x0][0x398] ;  /* 0x00007300ff0577ac */ /* 0x000e620008000800 */
[----:B----4-:R-:W-:-:S07]  /*1215b0*/  UMOV UR6, UR26 ;  /* 0x0000001a00067c82 */ /* 0x010fce0008000000 */
[----:B------:R-:W-:Y:S02]  /*1215c0*/  @P1 LOP3.LUT R23, R23, 0x4, RZ, 0xfc, !PT ;  /* 0x0000000417171812 */ /* 0x000fe400078efcff */
[----:B--2---:R-:W-:Y:S02]  /*1215d0*/  ISETP.LT.AND P1, PT, R203, UR4, !P0 ;  /* 0x00000004cb007c0c */ /* 0x004fe4000c721270 */
[----:B------:R-:W-:Y:S01]  /*1215e0*/  LOP3.LUT R20, R20, 0x7fffffff, RZ, 0xc0, !PT ;  /* 0x7fffffff14147812 */ /* 0x000fe200078ec0ff */
[----:B------:R-:W-:Y:S01]  /*1215f0*/  VIADD R47, R252, 0x13 ;  /* 0x00000013fc2f7836 */ /* 0x000fe20000000000 */
[----:B------:R-:W-:Y:S01]  /*121600*/  ISETP.LT.AND P0, PT, R202, UR6, !P0 ;  /* 0x00000006ca007c0c */ /* 0x000fe2000c701270 */
[----:B------:R-:W2:Y:S01]  /*121610*/  LDCU.64 UR6, c[0x0][0x398] ;  /* 0x00007300ff0677ac */ /* 0x000ea20008000a00 */
[----:B------:R-:W-:Y:S01]  /*121620*/  LOP3.LUT R36, R36, 0xfffffffe, RZ, 0xc0, !PT ;  /* 0xfffffffe24247812 */ /* 0x000fe200078ec0ff */
[----:B------:R-:W-:Y:S01]  /*121630*/  UMOV UR23, UR17 ;  /* 0x0000001100177c82 */ /* 0x000fe20008000000 */
[----:B------:R-:W3:Y:S05]  /*121640*/  LDCU UR4, c[0x0][0x398] ;  /* 0x00007300ff0477ac */ /* 0x000eea0008000800 */
[----:B------:R-:W-:-:S04]  /*121650*/  @P1 LOP3.LUT R20, R20, 0x80000000, RZ, 0xfc, !PT ;  /* 0x8000000014141812 */ /* 0x000fc800078efcff */
[----:B------:R-:W-:-:S04]  /*121660*/  LOP3.LUT R20, R20, 0xefffffff, RZ, 0xc0, !PT ;  /* 0xefffffff14147812 */ /* 0x000fc800078ec0ff */
[----:B------:R-:W-:Y:S02]  /*121670*/  @P0 LOP3.LUT R20, R20, 0x10000000, RZ, 0xfc, !PT ;  /* 0x1000000014140812 */ /* 0x000fe400078efcff */
[----:B------:R-:W-:Y:S01]  /*121680*/  ISETP.GE.AND P0, PT, R47, UR23, PT ;  /* 0x000000172f007c0c */ /* 0x000fe2000bf06270 */
[----:B--2---:R-:W-:Y:S01]  /*121690*/  UMOV UR17, UR6 ;  /* 0x0000000600117c82 */ /* 0x004fe20008000000 */
[----:B------:R-:W-:Y:S02]  /*1216a0*/  @P3 LOP3.LUT R36, R36, 0x1, RZ, 0xfc, !PT ;  /* 0x0000000124243812 */ /* 0x000fe400078efcff */
[----:B------:R-:W-:Y:S02]  /*1216b0*/  ISETP.LT.AND P3, PT, R205, UR17, !P0 ;  /* 0x00000011cd007c0c */ /* 0x000fe4000c761270 */
[----:B------:R-:W-:Y:S01]  /*1216c0*/  LOP3.LUT R23, R23, 0xfffffffe, RZ, 0xc0, !PT ;  /* 0xfffffffe17177812 */ /* 0x000fe200078ec0ff */
[----:B------:R-:W-:Y:S01]  /*1216d0*/  IMAD.U32 R147, RZ, RZ, UR7 ;  /* 0x00000007ff937e24 */ /* 0x000fe2000f8e00ff */
[----:B------:R-:W2:Y:S02]  /*1216e0*/  LDCU.64 UR6, c[0x0][0x398] ;  /* 0x00007300ff0677ac */ /* 0x000ea40008000a00 */
[----:B------:R-:W-:-:S02]  /*1216f0*/  @P2 LOP3.LUT R23, R23, 0x1, RZ, 0xfc, !PT ;  /* 0x0000000117172812 */ /* 0x000fc400078efcff */
[----:B-1----:R-:W-:Y:S02]  /*121700*/  ISETP.LT.AND P2, PT, R204, UR5, !P0 ;  /* 0x00000005cc007c0c */ /* 0x002fe4000c741270 */
[----:B------:R-:W-:Y:S01]  /*121710*/  LOP3.LUT R20, R20, 0xf7ffffff, RZ, 0xc0, !PT ;  /* 0xf7ffffff14147812 */ /* 0x000fe200078ec0ff */
[----:B------:R-:W-:Y:S01]  /*121720*/  UMOV UR19, UR11 ;  /* 0x0000000b00137c82 */ /* 0x000fe20008000000 */
[----:B---3--:R-:W-:Y:S01]  /*121730*/  ISETP.LT.AND P1, PT, R203, UR4, !P0 ;  /* 0x00000004cb007c0c */ /* 0x008fe2000c721270 */
[----:B------:R-:W-:Y:S01]  /*121740*/  UMOV UR23, UR8 ;  /* 0x0000000800177c82 */ /* 0x000fe20008000000 */
[----:B------:R-:W-:Y:S01]  /*121750*/  @P3 LOP3.LUT R20, R20, 0x8000000, RZ, 0xfc, !PT ;  /* 0x0800000014143812 */ /* 0x000fe200078efcff */
[----:B------:R-:W-:Y:S01]  /*121760*/  UMOV UR11, UR74 ;  /* 0x0000004a000b7c82 */ /* 0x000fe20008000000 */
[----:B------:R-:W1:Y:S02]  /*121770*/  LDCU UR5, c[0x0][0x398] ;  /* 0x00007300ff0577ac */ /* 0x000e640008000800 */
[----:B------:R-:W-:Y:S01]  /*121780*/  LOP3.LUT R20, R20, 0xfdffffff, RZ, 0xc0, !PT ;  /* 0xfdffffff14147812 */ /* 0x000fe200078ec0ff */
[----:B------:R-:W-:Y:S01]  /*121790*/  UMOV UR8, UR75 ;  /* 0x0000004b00087c82 */ /* 0x000fe20008000000 */
[----:B------:R-:W3:Y:S02]  /*1217a0*/  LDCU.64 UR74, c[0x0][0x398] ;  /* 0x00007300ff4a77ac */ /* 0x000ee40008000a00 */
[----:B------:R-:W-:-:S02]  /*1217b0*/  @P2 LOP3.LUT R20, R20, 0x2000000, RZ, 0xfc, !PT ;  /* 0x0200000014142812 */ /* 0x000fc400078efcff */
[----:B--2---:R-:W-:Y:S01]  /*1217c0*/  ISETP.LT.AND P0, PT, R202, UR6, !P0 ;  /* 0x00000006ca007c0c */ /* 0x004fe2000c701270 */
[----:B------:R-:W-:Y:S01]  /*1217d0*/  VIADD R47, R252, 0x12 ;  /* 0x00000012fc2f7836 */ /* 0x000fe20000000000 */
[----:B------:R-:W-:Y:S01]  /*1217e0*/  LOP3.LUT R20, R20, 0xff7fffff, RZ, 0xc0, !PT ;  /* 0xff7fffff14147812 */ /* 0x000fe200078ec0ff */
[----:B------:R-:W2:Y:S03]  /*1217f0*/  LDCU UR4, c[0x0][0x398] ;  /* 0x00007300ff0477ac */ /* 0x000ea60008000800 */
[----:B------:R-:W-:Y:S02]  /*121800*/  @P1 LOP3.LUT R20, R20, 0x800000, RZ, 0xfc, !PT ;  /* 0x0080000014141812 */ /* 0x000fe400078efcff */
[----:B------:R-:W-:Y:S02]  /*121810*/  MOV R148, UR27 ;  /* 0x0000001b00947c02 */ /* 0x000fe40008000f00 */
[----:B------:R-:W-:Y:S01]  /*121820*/  LOP3.LUT R20, R20, 0xffdfffff, RZ, 0xc0, !PT ;  /* 0xffdfffff14147812 */ /* 0x000fe200078ec0ff */
[----:B------:R-:W-:-:S03]  /*121830*/  UMOV UR27, UR12 ;  /* 0x0000000c001b7c82 */ /* 0x000fc60008000000 */
[----:B------:R-:W-:Y:S02]  /*121840*/  @P0 LOP3.LUT R20, R20, 0x200000, RZ, 0xfc, !PT ;  /* 0x0020000014140812 */ /* 0x000fe400078efcff */
[----:B------:R-:W-:Y:S01]  /*121850*/  ISETP.GE.AND P0, PT, R47, UR27, PT ;  /* 0x0000001b2f007c0c */ /* 0x000fe2000bf06270 */
[----:B---3--:R-:W-:Y:S01]  /*121860*/  UMOV UR21, UR74 ;  /* 0x0000004a00157c82 */ /* 0x008fe20008000000 */
[----:B------:R-:W-:Y:S01]  /*121870*/  UMOV UR12, UR13 ;  /* 0x0000000d000c7c82 */ /* 0x000fe20008000000 */
[----:B------:R-:W-:Y:S01]  /*121880*/  UMOV UR13, UR22 ;  /* 0x00000016000d7c82 */ /* 0x000fe20008000000 */
[----:B------:R-:W-:Y:S01]  /*121890*/  ISETP.LT.AND P1, PT, R205, UR21, !P0 ;  /* 0x00000015cd007c0c */ /* 0x000fe2000c721270 */
[----:B------:R-:W-:Y:S01]  /*1218a0*/  UMOV UR22, UR76 ;  /* 0x0000004c00167c82 */ /* 0x000fe20008000000 */
[----:B------:R-:W-:Y:S01]  /*1218b0*/  UMOV UR76, UR75 ;  /* 0x0000004b004c7c82 */ /* 0x000fe20008000000 */
[----:B------:R-:W3:Y:S01]  /*1218c0*/  LDCU.64 UR74, c[0x0][0x398] ;  /* 0x00007300ff4a77ac */ /* 0x000ee20008000a00 */
[----:B-1----:R-:W-:-:S02]  /*1218d0*/  ISETP.LT.AND P2, PT, R204, UR5, !P0 ;  /* 0x00000005cc007c0c */ /* 0x002fc4000c741270 */
[----:B------:R-:W-:-:S07]  /*1218e0*/  LOP3.LUT R20, R20, 0xfff7ffff, RZ, 0xc0, !PT ;  /* 0xfff7ffff14147812 */ /* 0x000fce00078ec0ff */
[----:B------:R-:W-:Y:S02]  /*1218f0*/  @P1 LOP3.LUT R20, R20, 0x80000, RZ, 0xfc, !PT ;  /* 0x0008000014141812 */ /* 0x000fe400078efcff */
[----:B--2---:R-:W-:Y:S01]  /*121900*/  ISETP.LT.AND P1, PT, R203, UR4, !P0 ;  /* 0x00000004cb007c0c */ /* 0x004fe2000c721270 */
[----:B------:R-:W-:Y:S01]  /*121910*/  UMOV UR17, UR16 ;  /* 0x0000001000117c82 */ /* 0x000fe20008000000 */
[----:B------:R-:W-:Y:S01]  /*121920*/  LOP3.LUT R20, R20, 0xfffbffff, RZ, 0xc0, !PT ;  /* 0xfffbffff14147812 */ /* 0x000fe200078ec0ff */
[----:B------:R-:W1:Y:S03]  /*121930*/  LDCU.64 UR4, c[0x0][0x398] ;  /* 0x00007300ff0477ac */ /* 0x000e660008000a00 */
[----:B------:R-:W-:Y:S01]  /*121940*/  @P2 LOP3.LUT R20, R20, 0x40000, RZ, 0xfc, !PT ;  /* 0x0004000014142812 */ /* 0x000fe200078efcff */
[----:B---3--:R-:W-:Y:S01]  /*121950*/  UMOV UR6, UR74 ;  /* 0x0000004a00067c82 */ /* 0x008fe20008000000 */
[----:B------:R-:W-:Y:S01]  /*121960*/  UMOV UR16, UR14 ;  /* 0x0000000e00107c82 */ /* 0x000fe20008000000 */
[----:B------:R-:W-:Y:S01]  /*121970*/  ISETP.LT.AND P0, PT, R202, UR6, !P0 ;  /* 0x00000006ca007c0c */ /* 0x000fe2000c701270 */
[----:B------:R-:W-:Y:S01]  /*121980*/  UMOV UR27, UR17 ;  /* 0x00000011001b7c82 */ /* 0x000fe20008000000 */
[----:B------:R-:W-:Y:S01]  /*121990*/  LOP3.LUT R20, R20, 0xfffeffff, RZ, 0xc0, !PT ;  /* 0xfffeffff14147812 */ /* 0x000fe200078ec0ff */
[----:B------:R-:W-:Y:S01]  /*1219a0*/  UMOV UR17, UR11 ;  /* 0x0000000b00117c82 */ /* 0x000fe20008000000 */
[----:B------:R-:W-:Y:S01]  /*1219b0*/  UMOV UR14, UR73 ;  /* 0x00000049000e7c82 */ /* 0x000fe20008000000 */
[----:B------:R-:W-:Y:S01]  /*1219c0*/  UMOV UR11, UR16 ;  /* 0x00000010000b7c82 */ /* 0x000fe20008000000 */
[----:B------:R-:W-:Y:S01]  /*1219d0*/  UMOV UR16, UR13 ;  /* 0x0000000d00107c82 */ /* 0x000fe20008000000 */
[----:B------:R-:W-:Y:S01]  /*1219e0*/  UMOV UR13, UR14 ;  /* 0x0000000e000d7c82 */ /* 0x000fe20008000000 */
[----:B------:R-:W-:Y:S01]  /*1219f0*/  @P1 LOP3.LUT R20, R20, 0x10000, RZ, 0xfc, !PT ;  /* 0x0001000014141812 */ /* 0x000fe200078efcff */
[----:B------:R-:W-:Y:S01]  /*121a00*/  UMOV UR14, UR22 ;  /* 0x00000016000e7c82 */ /* 0x000fe20008000000 */
[----:B------:R-:W-:Y:S01]  /*121a10*/  UMOV UR22, UR9 ;  /* 0x0000000900167c82 */ /* 0x000fe20008000000 */
[----:B------:R-:W-:Y:S01]  /*121a20*/  MOV R146, UR7 ;  /* 0x0000000700927c02 */ /* 0x000fe20008000f00 */
[----:B------:R-:W2:Y:S01]  /*121a30*/  LDCU UR9, c[0x0][0x398] ;  /* 0x00007300ff0977ac */ /* 0x000ea20008000800 */
[----:B------:R-:W-:Y:S01]  /*121a40*/  R2UR.FILL UR7, R49 ;  /* 0x00000000310772ca */ /* 0x000fe200004e0000 */
[----:B------:R-:W-:Y:S01]  /*121a50*/  VIADD R47, R252, 0x11 ;  /* 0x00000011fc2f7836 */ /* 0x000fe20000000000 */
[----:B------:R-:W-:Y:S01]  /*121a60*/  LOP3.LUT R20, R20, 0xffffdfff, RZ, 0xc0, !PT ;  /* 0xffffdfff14147812 */ /* 0x000fe200078ec0ff */
[----:B------:R-:W-:Y:S01]  /*121a70*/  UMOV UR43, UR19 ;  /* 0x00000013002b7c82 */ /* 0x000fe20008000000 */
[----:B------:R-:W-:Y:S01]  /*121a80*/  UMOV UR19, UR10 ;  /* 0x0000000a00137c82 */ /* 0x000fe20008000000 */
[----:B------:R-:W-:Y:S01]  /*121a90*/  UMOV UR10, UR12 ;  /* 0x0000000c000a7c82 */ /* 0x000fe20008000000 */
[----:B------:R-:W-:Y:S01]  /*121aa0*/  @P0 LOP3.LUT R20, R20, 0x2000, RZ, 0xfc, !PT ;  /* 0x0000200014140812 */ /* 0x000fe200078efcff */
[----:B------:R-:W-:Y:S01]  /*121ab0*/  UMOV UR12, UR8 ;  /* 0x00000008000c7c82 */ /* 0x000fe20008000000 */
[----:B------:R-:W-:Y:S01]  /*121ac0*/  ISETP.GE.AND P0, PT, R47, UR43, PT ;  /* 0x0000002b2f007c0c */ /* 0x000fe2000bf06270 */
[----:B------:R-:W3:Y:S03]  /*121ad0*/  LDCU UR8, c[0x0][0x398] ;  /* 0x00007300ff0877ac */ /* 0x000ee60008000800 */
[----:B-1----:R-:W-:Y:S01]  /*121ae0*/  ISETP.LT.AND P3, PT, R205, UR4, !P0 ;  /* 0x00000004cd007c0c */ /* 0x002fe2000c761270 */
[----:B------:R-:W-:Y:S01]  /*121af0*/  UMOV UR35, UR23 ;  /* 0x0000001700237c82 */ /* 0x000fe20008000000 */
[----:B------:R-:W-:Y:S01]  /*121b00*/  UMOV UR23, UR7 ;  /* 0x0000000700177c82 */ /* 0x000fe20008000000 */
[----:B------:R-:W1:Y:S01]  /*121b10*/  LDCU.64 UR6, c[0x0][0x398] ;  /* 0x00007300ff0677ac */ /* 0x000e620008000a00 */
[----:B------:R-:W-:-:S02]  /*121b20*/  LOP3.LUT R20, R20, 0xfffff7ff, RZ, 0xc0, !PT ;  /* 0xfffff7ff14147812 */ /* 0x000fc400078ec0ff */
[----:B--2---:R-:W-:Y:S01]  /*121b30*/  ISETP.LT.AND P2, PT, R204, UR9, !P0 ;  /* 0x00000009cc007c0c */ /* 0x004fe2000c741270 */
[----:B------:R-:W-:Y:S01]  /*121b40*/  UMOV UR43, UR27 ;  /* 0x0000001b002b7c82 */ /* 0x000fe20008000000 */
[----:B------:R-:W2:Y:S05]  /*121b50*/  LDCU UR4, c[0x0][0x398] ;  /* 0x00007300ff0477ac */ /* 0x000eaa0008000800 */
[----:B------:R-:W-:Y:S02]  /*121b60*/  @P3 LOP3.LUT R20, R20, 0x800, RZ, 0xfc, !PT ;  /* 0x0000080014143812 */ /* 0x000fe400078efcff */
[----:B---3--:R-:W-:Y:S01]  /*121b70*/  ISETP.LT.AND P1, PT, R203, UR8, !P0 ;  /* 0x00000008cb007c0c */ /* 0x008fe2000c721270 */
        /* <DEDUP_REMOVED lines=8> */
[----:B-1----:R-:W-:Y:S01]  /*121c00*/  ISETP.LT.AND P0, PT, R202, UR6, !P0 ;  /* 0x00000006ca007c0c */ /* 0x002fe2000c701270 */
[----:B------:R-:W-:Y:S01]  /*121c10*/  UMOV UR23, UR10 ;  /* 0x0000000a00177c82 */ /* 0x000fe20008000000 */
[----:B------:R-:W-:Y:S01]  /*121c20*/  UMOV UR12, UR11 ;  /* 0x0000000b000c7c82 */ /* 0x000fe20008000000 */
[----:B------:R-:W1:Y:S01]  /*121c30*/  LDCU UR6, c[0x0][0x398] ;  /* 0x00007300ff0677ac */ /* 0x000e620008000800 */
[----:B------:R-:W-:Y:S01]  /*121c40*/  LOP3.LUT R20, R20, 0xfffffdff, RZ, 0xc0, !PT ;  /* 0xfffffdff14147812 */ /* 0x000fe200078ec0ff */
[----:B------:R-:W3:Y:S01]  /*121c50*/  LDCU.64 UR8, c[0x0][0x398] ;  /* 0x00007300ff0877ac */ /* 0x000ee20008000a00 */
[----:B------:R-:W4:Y:S02]  /*121c60*/  LDCU.64 UR10, c[0x0][0x398] ;  /* 0x00007300ff0a77ac */ /* 0x000f240008000a00 */
[----:B------:R-:W-:-:S02]  /*121c70*/  @P1 LOP3.LUT R20, R20, 0x200, RZ, 0xfc, !PT ;  /* 0x0000020014141812 */ /* 0x000fc400078efcff */
[----:B------:R-:W-:Y:S02]  /*121c80*/  IADD3 R47, PT, PT, R252, 0x10, RZ ;  /* 0x00000010fc2f7810 */ /* 0x000fe40007ffe0ff */
[----:B------:R-:W-:Y:S01]  /*121c90*/  LOP3.LUT R20, R20, 0xffffffbf, RZ, 0xc0, !PT ;  /* 0xffffffbf14147812 */ /* 0x000fe200078ec0ff */
[----:B------:R-:W-:-:S03]  /*121ca0*/  UMOV UR67, UR35 ;  /* 0x0000002300437c82 */ /* 0x000fc60008000000 */
[----:B------:R-:W-:Y:S02]  /*121cb0*/  @P0 LOP3.LUT R20, R20, 0x40, RZ, 0xfc, !PT ;  /* 0x0000004014140812 */ /* 0x000fe400078efcff */
[----:B------:R-:W-:Y:S01]  /*121cc0*/  ISETP.GE.AND P0, PT, R47, UR51, PT ;  /* 0x000000332f007c0c */ /* 0x000fe2000bf06270 */
[----:B------:R-:W-:Y:S01]  /*121cd0*/  UMOV UR59, UR19 ;  /* 0x00000013003b7c82 */ /* 0x000fe20008000000 */
[----:B------:R-:W-:Y:S01]  /*121ce0*/  UMOV UR35, UR17 ;  /* 0x0000001100237c82 */ /* 0x000fe20008000000 */
[----:B------:R-:W-:Y:S01]  /*121cf0*/  UMOV UR19, UR12 ;  /* 0x0000000c00137c82 */ /* 0x000fe20008000000 */
[----:B------:R-:W-:Y:S01]  /*121d00*/  UMOV UR17, UR13 ;  /* 0x0000000d00117c82 */ /* 0x000fe20008000000 */
[----:B---3--:R-:W-:Y:S01]  /*121d10*/  ISETP.LT.AND P3, PT, R205, UR8, !P0 ;  /* 0x00000008cd007c0c */ /* 0x008fe2000c761270 */
[----:B------:R-:W3:Y:S01]  /*121d20*/  LDCU.64 UR12, c[0x0][0x398] ;  /* 0x00007300ff0c77ac */ /* 0x000ee20008000a00 */
[----:B-1----:R-:W-:Y:S02]  /*121d30*/  ISETP.LT.AND P2, PT, R204, UR6, !P0 ;  /* 0x00000006cc007c0c */ /* 0x002fe4000c741270 */
[----:B--2---:R-:W-:Y:S01]  /*121d40*/  ISETP.LT.AND P1, PT, R203, UR4, !P0 ;  /* 0x00000004cb007c0c */ /* 0x004fe2000c721270 */
[----:B------:R-:W1:Y:S01]  /*121d50*/  LDCU UR6, c[0x0][0x398] ;  /* 0x00007300ff0677ac */ /* 0x000e620008000800 */
[----:B----4-:R-:W-:Y:S01]  /*121d60*/  ISETP.LT.AND P0, PT, R202, UR10, !P0 ;  /* 0x0000000aca007c0c */ /* 0x010fe2000c701270 */
[----:B------:R-:W-:Y:S01]  /*121d70*/  VIADD R47, R252, 0xf ;  /* 0x0000000ffc2f7836 */ /* 0x000fe20000000000 */
[----:B------:R-:W-:Y:S01]  /*121d80*/  LOP3.LUT R24, R24, 0x7fffffff, RZ, 0xc0, !PT ;  /* 0x7fffffff18187812 */ /* 0x000fe200078ec0ff */
[----:B------:R-:W-:Y:S01]  /*121d90*/  UMOV UR39, UR43 ;  /* 0x0000002b00277c82 */ /* 0x000fe20008000000 */
[----:B------:R-:W-:Y:S01]  /*121da0*/  LOP3.LUT R20, R20, 0xffffffef, RZ, 0xc0, !PT ;  /* 0xffffffef14147812 */ /* 0x000fe200078ec0ff */
[----:B------:R-:W2:Y:S03]  /*121db0*/  LDCU UR4, c[0x0][0x398] ;  /* 0x00007300ff0477ac */ /* 0x000ea60008000800 */
[----:B------:R-:W-:-:S05]  /*121dc0*/  @P3 LOP3.LUT R20, R20, 0x10, RZ, 0xfc, !PT ;  /* 0x0000001014143812 */ /* 0x000fca00078efcff */
[----:B------:R-:W-:Y:S02]  /*121dd0*/  @P0 LOP3.LUT R24, R24, 0x80000000, RZ, 0xfc, !PT ;  /* 0x8000000018180812 */ /* 0x000fe400078efcff */
[----:B------:R-:W-:Y:S01]  /*121de0*/  ISETP.GE.AND P0, PT, R47, UR39, PT ;  /* 0x000000272f007c0c */ /* 0x000fe2000bf06270 */
[----:B------:R-:W-:-:S03]  /*121df0*/  UMOV UR51, UR23 ;  /* 0x0000001700337c82 */ /* 0x000fc60008000000 */
[----:B---3--:R-:W-:Y:S01]  /*121e00*/  ISETP.LT.AND P3, PT, R205, UR12, !P0 ;  /* 0x0000000ccd007c0c */ /* 0x008fe2000c761270 */
[----:B------:R-:W-:Y:S01]  /*121e10*/  UMOV UR23, UR16 ;  /* 0x0000001000177c82 */ /* 0x000fe20008000000 */
[----:B------:R-:W-:Y:S01]  /*121e20*/  LOP3.LUT R20, R20, 0xfffffffb, RZ, 0xc0, !PT ;  /* 0xfffffffb14147812 */ /* 0x000fe200078ec0ff */
[----:B------:R-:W-:Y:S01]  /*121e30*/  UMOV UR43, UR15 ;  /* 0x0000000f002b7c82 */ /* 0x000fe20008000000 */
[----:B------:R-:W-:Y:S01]  /*121e40*/  UMOV UR16, UR14 ;  /* 0x0000000e00107c82 */ /* 0x000fe20008000000 */
[----:B------:R-:W3:Y:S01]  /*121e50*/  LDCU.64 UR14, c[0x0][0x398] ;  /* 0x00007300ff0e77ac */ /* 0x000ee20008000a00 */
[----:B------:R-:W-:Y:S02]  /*121e60*/  @P2 LOP3.LUT R20, R20, 0x4, RZ, 0xfc, !PT ;  /* 0x0000000414142812 */ /* 0x000fe400078efcff */
[----:B-1----:R-:W-:Y:S02]  /*121e70*/  ISETP.LT.AND P2, PT, R204, UR6, !P0 ;  /* 0x00000006cc007c0c */ /* 0x002fe4000c741270 */
[----:B------:R-:W-:Y:S01]  /*121e80*/  LOP3.LUT R24, R24, 0xdfffffff, RZ, 0xc0, !PT ;  /* 0xdfffffff18187812 */ /* 0x000fe200078ec0ff */
[----:B------:R-:W-:Y:S01]  /*121e90*/  UMOV UR71, UR59 ;  /* 0x0000003b00477c82 */ /* 0x000fe20008000000 */
[----:B------:R-:W-:Y:S01]  /*121ea0*/  LOP3.LUT R20, R20, 0xfffffffd, RZ, 0xc0, !PT ;  /* 0xfffffffd14147812 */ /* 0x000fe200078ec0ff */
[----:B------:R-:W-:Y:S01]  /*121eb0*/  UMOV UR39, UR16 ;  /* 0x0000001000277c82 */ /* 0x000fe20008000000 */
[----:B------:R-:W-:Y:S01]  /*121ec0*/  @P3 LOP3.LUT R24, R24, 0x20000000, RZ, 0xfc, !PT ;  /* 0x2000000018183812 */ /* 0x000fe200078efcff */
[----:B------:R-:W1:Y:S01]  /*121ed0*/  LDCU UR6, c[0x0][0x398] ;  /* 0x00007300ff0677ac */ /* 0x000e620008000800 */
[----:B------:R-:W-:-:S02]  /*121ee0*/  @P1 LOP3.LUT R20, R20, 0x2, RZ, 0xfc, !PT ;  /* 0x0000000214141812 */ /* 0x000fc400078efcff */
[----:B--2---:R-:W-:Y:S01]  /*121ef0*/  ISETP.LT.AND P1, PT, R203, UR4, !P0 ;  /* 0x00000004cb007c0c */ /* 0x004fe2000c721270 */
[----:B------:R-:W-:Y:S01]  /*121f00*/  UMOV UR59, UR17 ;  /* 0x00000011003b7c82 */ /* 0x000fe20008000000 */
[----:B------:R-:W-:Y:S01]  /*121f10*/  LOP3.LUT R24, R24, 0xf7ffffff, RZ, 0xc0, !PT ;  /* 0xf7ffffff18187812 */ /* 0x000fe200078ec0ff */
[----:B------:R-:W2:Y:S03]  /*121f20*/  LDCU.64 UR16, c[0x0][0x398] ;  /* 0x00007300ff1077ac */ /* 0x000ea60008000a00 */
[----:B------:R-:W-:Y:S01]  /*121f30*/  @P2 LOP3.LUT R24, R24, 0x8000000, RZ, 0xfc, !PT ;  /* 0x0800000018182812 */ /* 0x000fe200078efcff */
[----:B------:R-:W-:Y:S01]  /*121f40*/  VIADD R47, R252, 0xe ;  /* 0x0000000efc2f7836 */ /* 0x000fe20000000000 */
[----:B---3--:R-:W-:Y:S01]  /*121f50*/  ISETP.LT.AND P0, PT, R202, UR14, !P0 ;  /* 0x0000000eca007c0c */ /* 0x008fe2000c701270 */
[----:B------:R-:W3:Y:S01]  /*121f60*/  LDCU UR4, c[0x0][0x398] ;  /* 0x00007300ff0477ac */ /* 0x000ee20008000800 */
[----:B------:R-:W-:-:S04]  /*121f70*/  LOP3.LUT R24, R24, 0xfdffffff, RZ, 0xc0, !PT ;  /* 0xfdffffff18187812 */ /* 0x000fc800078ec0ff */
[----:B------:R-:W-:-:S04]  /*121f80*/  @P1 LOP3.LUT R24, R24, 0x2000000, RZ, 0xfc, !PT ;  /* 0x0200000018181812 */ /* 0x000fc800078efcff */
[----:B------:R-:W-:-:S04]  /*121f90*/  LOP3.LUT R24, R24, 0xff7fffff, RZ, 0xc0, !PT ;  /* 0xff7fffff18187812 */ /* 0x000fc800078ec0ff */
[----:B------:R-:W-:Y:S02]  /*121fa0*/  @P0 LOP3.LUT R24, R24, 0x800000, RZ, 0xfc, !PT ;  /* 0x0080000018180812 */ /* 0x000fe400078efcff */
[----:B------:R-:W-:Y:S01]  /*121fb0*/  ISETP.GE.AND P0, PT, R47, UR20, PT ;  /* 0x000000142f007c0c */ /* 0x000fe2000bf06270 */
[----:B------:R-:W-:Y:S01]  /*121fc0*/  UMOV UR31, UR19 ;  /* 0x00000013001f7c82 */ /* 0x000fe20008000000 */
[----:B------:R-:W-:Y:S01]  /*121fd0*/  UMOV UR47, UR18 ;  /* 0x00000012002f7c82 */ /* 0x000fe20008000000 */
[----:B------:R-:W4:Y:S01]  /*121fe0*/  LDCU.64 UR18, c[0x0][0x398] ;  /* 0x00007300ff1277ac */ /* 0x000f220008000a00 */
[----:B--2---:R-:W-:Y:S02]  /*121ff0*/  ISETP.LT.AND P3, PT, R205, UR16, !P0 ;  /* 0x00000010cd007c0c */ /* 0x004fe4000c761270 */
[----:B-1----:R-:W-:Y:S01]  /*122000*/  ISETP.LT.AND P2, PT, R204, UR6, !P0 ;  /* 0x00000006cc007c0c */ /* 0x002fe2000c741270 */
[----:B------:R-:W1:Y:S01]  /*122010*/  LDCU.64 UR20, c[0x0][0x398] ;  /* 0x00007300ff1477ac */ /* 0x000e620008000a00 */
[----:B------:R-:W-:-:S02]  /*122020*/  LOP3.LUT R24, R24, 0xffdfffff, RZ, 0xc0, !PT ;  /* 0xffdfffff18187812 */ /* 0x000fc400078ec0ff */
[----:B---3--:R-:W-:Y:S01]  /*122030*/  ISETP.LT.AND P1, PT, R203, UR4, !P0 ;  /* 0x00000004cb007c0c */ /* 0x008fe2000c721270 */
[----:B------:R-:W2:Y:S01]  /*122040*/  LDCU UR6, c[0x0][0x398] ;  /* 0x00007300ff0677ac */ /* 0x000ea20008000800 */
[----:B------:R-:W-:Y:S01]  /*122050*/  IADD3 R47, PT, PT, R252, 0xd, RZ ;  /* 0x0000000dfc2f7810 */ /* 0x000fe20007ffe0ff */
[----:B------:R-:W3:Y:S04]  /*122060*/  LDCU UR4, c[0x0][0x398] ;  /* 0x00007300ff0477ac */ /* 0x000ee80008000800 */
[----:B------:R-:W-:-:S04]  /*122070*/  @P3 LOP3.LUT R24, R24, 0x200000, RZ, 0xfc, !PT ;  /* 0x0020000018183812 */ /* 0x000fc800078efcff */
[----:B------:R-:W-:-:S04]  /*122080*/  LOP3.LUT R24, R24, 0xffefffff, RZ, 0xc0, !PT ;  /* 0xffefffff18187812 */ /* 0x000fc800078ec0ff */
[----:B------:R-:W-:Y:S02]  /*122090*/  @P2 LOP3.LUT R24, R24, 0x100000, RZ, 0xfc, !PT ;  /* 0x0010000018182812 */ /* 0x000fe400078efcff */
[----:B----4-:R-:W-:Y:S02]  /*1220a0*/  ISETP.LT.AND P0, PT, R202, UR18, !P0 ;  /* 0x00000012ca007c0c */ /* 0x010fe4000c701270 */
[----:B------:R-:W-:-:S04]  /*1220b0*/  LOP3.LUT R24, R24, 0xfffbffff, RZ, 0xc0, !PT ;  /* 0xfffbffff18187812 */ /* 0x000fc800078ec0ff */
[----:B------:R-:W-:-:S04]  /*1220c0*/  @P1 LOP3.LUT R24, R24, 0x40000, RZ, 0xfc, !PT ;  /* 0x0004000018181812 */ /* 0x000fc800078efcff */
[----:B------:R-:W-:-:S04]  /*1220d0*/  LOP3.LUT R24, R24, 0xffff7fff, RZ, 0xc0, !PT ;  /* 0xffff7fff18187812 */ /* 0x000fc800078ec0ff */
[----:B------:R-:W-:Y:S02]  /*1220e0*/  @P0 LOP3.LUT R24, R24, 0x8000, RZ, 0xfc, !PT ;  /* 0x0000800018180812 */ /* 0x000fe400078efcff */
[----:B------:R-:W-:-:S04]  /*1220f0*/  ISETP.GE.AND P0, PT, R47, UR31, PT ;  /* 0x0000001f2f007c0c */ /* 0x000fc8000bf06270 */
[----:B-1----:R-:W-:Y:S01]  /*122100*/  ISETP.LT.AND P3, PT, R205, UR20, !P0 ;  /* 0x00000014cd007c0c */ /* 0x002fe2000c761270 */
[----:B------:R-:W-:Y:S01]  /*122110*/  UMOV UR55, UR35 ;  /* 0x0000002300377c82 */ /* 0x000fe20008000000 */
[----:B------:R-:W-:Y:S01]  /*122120*/  UMOV UR35, UR23 ;  /* 0x0000001700237c82 */ /* 0x000fe20008000000 */
[----:B------:R-:W-:Y:S01]  /*122130*/  UMOV UR63, UR22 ;  /* 0x00000016003f7c82 */ /* 0x000fe20008000000 */
[----:B------:R-:W1:Y:S01]  /*122140*/  LDCU.64 UR22, c[0x0][0x398] ;  /* 0x00007300ff1677ac */ /* 0x000e620008000a00 */
[----:B--2---:R-:W-:Y:S02]  /*122150*/  ISETP.LT.AND P2, PT, R204, UR6, !P0 ;  /* 0x00000006cc007c0c */ /* 0x004fe4000c741270 */
[----:B------:R-:W-:Y:S02]  /*122160*/  LOP3.LUT R24, R24, 0xffffbfff, RZ, 0xc0, !PT ;  /* 0xffffbfff18187812 */ /* 0x000fe400078ec0ff */
[----:B---3--:R-:W-:Y:S01]  /*122170*/  ISETP.LT.AND P1, PT, R203, UR4, !P0 ;  /* 0x00000004cb007c0c */ /* 0x008fe2000c721270 */
[----:B------:R-:W-:Y:S01]  /*122180*/  UMOV UR57, UR55 ;  /* 0x0000003700397c82 */ /* 0x000fe20008000000 */
[----:B------:R-:W2:Y:S02]  /*122190*/  LDCU UR6, c[0x0][0x398] ;  /* 0x00007300ff0677ac */ /* 0x000ea40008000800 */
[----:B------:R-:W-:Y:S01]  /*1221a0*/  @P3 LOP3.LUT R24, R24, 0x4000, RZ, 0xfc, !PT ;  /* 0x0000400018183812 */ /* 0x000fe200078efcff */
[----:B------:R-:W-:Y:S01]  /*1221b0*/  VIADD R47, R252, 0xc ;  /* 0x0000000cfc2f7836 */ /* 0x000fe20000000000 */
[----:B------:R-:W-:Y:S01]  /*1221c0*/  R2UR.FILL UR26, R48 ;  /* 0x00000000301a72ca */ /* 0x000fe200004e0000 */
[----:B------:R-:W3:Y:S01]  /*1221d0*/  LDCU UR4, c[0x0][0x398] ;  /* 0x00007300ff0477ac */ /* 0x000ee20008000800 */
[----:B------:R-:W-:Y:S01]  /*1221e0*/  LOP3.LUT R24, R24, 0xffffdfff, RZ, 0xc0, !PT ;  /* 0xffffdfff18187812 */ /* 0x000fe200078ec0ff */
[----:B------:R-:W-:-:S03]  /*1221f0*/  UMOV UR55, UR67 ;  /* 0x0000004300377c82 */ /* 0x000fc60008000000 */
[----:B------:R-:W-:Y:S01]  /*122200*/  @P2 LOP3.LUT R24, R24, 0x2000, RZ, 0xfc, !PT ;  /* 0x0000200018182812 */ /* 0x000fe200078efcff */
[----:B------:R-:W-:Y:S01]  /*122210*/  UMOV UR67, UR24 ;  /* 0x0000001800437c82 */ /* 0x000fe20008000000 */
[----:B-1----:R-:W-:Y:S01]  /*122220*/  ISETP.LT.AND P0, PT, R202, UR22, !P0 ;  /* 0x00000016ca007c0c */ /* 0x002fe2000c701270 */
[----:B------:R-:W1:Y:S01]  /*122230*/  LDCU.64 UR24, c[0x0][0x398] ;  /* 0x00007300ff1877ac */ /* 0x000e620008000a00 */
[----:B------:R-:W-:-:S04]  /*122240*/  LOP3.LUT R24, R24, 0xfffff7ff, RZ, 0xc0, !PT ;  /* 0xfffff7ff18187812 */ /* 0x000fc800078ec0ff */
[----:B------:R-:W-:-:S04]  /*122250*/  @P1 LOP3.LUT R24, R24, 0x800, RZ, 0xfc, !PT ;  /* 0x0000080018181812 */ /* 0x000fc800078efcff */
[----:B------:R-:W-:-:S04]  /*122260*/  LOP3.LUT R24, R24, 0xfffffeff, RZ, 0xc0, !PT ;  /* 0xfffffeff18187812 */ /* 0x000fc800078ec0ff */
[----:B------:R-:W-:Y:S02]  /*122270*/  @P0 LOP3.LUT R24, R24, 0x100, RZ, 0xfc, !PT ;  /* 0x0000010018180812 */ /* 0x000fe400078efcff */
[----:B------:R-:W-:Y:S01]  /*122280*/  ISETP.GE.AND P0, PT, R47, UR28, PT ;  /* 0x0000001c2f007c0c */ /* 0x000fe2000bf06270 */
[----:B------:R-:W-:Y:S01]  /*122290*/  UMOV UR61, UR47 ;  /* 0x0000002f003d7c82 */ /* 0x000fe20008000000 */
[----:B------:R-:W-:Y:S01]  /*1222a0*/  UMOV UR69, UR26 ;  /* 0x0000001a00457c82 */ /* 0x000fe20008000000 */
[----:B------:R-:W-:Y:S01]  /*1222b0*/  LOP3.LUT R24, R24, 0xffffffbf, RZ, 0xc0, !PT ;  /* 0xffffffbf18187812 */ /* 0x000fe200078ec0ff */
[----:B------:R-:W4:Y:S01]  /*1222c0*/  LDCU.64 UR28, c[0x0][0x398] ;  /* 0x00007300ff1c77ac */ /* 0x000f220008000a00 */
[----:B-1----:R-:W-:Y:S01]  /*1222d0*/  ISETP.LT.AND P3, PT, R205, UR24, !P0 ;  /* 0x00000018cd007c0c */ /* 0x002fe2000c761270 */
[----:B------:R-:W-:Y:S01]  /*1222e0*/  UMOV UR47, UR27 ;  /* 0x0000001b002f7c82 */ /* 0x000fe20008000000 */
[----:B------:R-:W1:Y:S01]  /*1222f0*/  LDCU.64 UR26, c[0x0][0x398] ;  /* 0x00007300ff1a77ac */ /* 0x000e620008000a00 */
[----:B--2---:R-:W-:-:S02]  /*122300*/  ISETP.LT.AND P2, PT, R204, UR6, !P0 ;  /* 0x00000006cc007c0c */ /* 0x004fc4000c741270 */
[----:B---3--:R-:W-:Y:S01]  /*122310*/  ISETP.LT.AND P1, PT, R203, UR4, !P0 ;  /* 0x00000004cb007c0c */ /* 0x008fe2000c721270 */
[----:B------:R-:W2:Y:S01]  /*122320*/  LDCU UR6, c[0x0][0x398] ;  /* 0x00007300ff0677ac */ /* 0x000ea20008000800 */
[----:B------:R-:W-:Y:S01]  /*122330*/  VIADD R47, R252, 0xb ;  /* 0x0000000bfc2f7836 */ /* 0x000fe20000000000 */
[----:B------:R-:W3:Y:S05]  /*122340*/  LDCU UR4, c[0x0][0x398] ;  /* 0x00007300ff0477ac */ /* 0x000eea0008000800 */
        /* <DEDUP_REMOVED lines=8> */
[----:B------:R-:W-:-:S04]  /*1223d0*/  ISETP.GE.AND P0, PT, R47, UR57, PT ;  /* 0x000000392f007c0c */ /* 0x000fc8000bf06270 */
[----:B----4-:R-:W-:Y:S01]  /*1223e0*/  ISETP.LT.AND P3, PT, R205, UR28, !P0 ;  /* 0x0000001ccd007c0c */ /* 0x010fe2000c761270 */
[----:B------:R-:W-:Y:S01]  /*1223f0*/  UMOV UR65, UR30 ;  /* 0x0000001e00417c82 */ /* 0x000fe20008000000 */
[----:B------:R-:W1:Y:S01]  /*122400*/  LDCU.64 UR30, c[0x0][0x398] ;  /* 0x00007300ff1e77ac */ /* 0x000e620008000a00 */
[----:B--2---:R-:W-:Y:S02]  /*122410*/  ISETP.LT.AND P2, PT, R204, UR6, !P0 ;  /* 0x00000006cc007c0c */ /* 0x004fe4000c741270 */
[----:B------:R-:W-:Y:S01]  /*122420*/  LOP3.LUT R3, R3, 0x7fffffff, RZ, 0xc0, !PT ;  /* 0x7fffffff03037812 */ /* 0x000fe200078ec0ff */
[----:B------:R-:W-:Y:S01]  /*122430*/  UMOV UR57, UR61 ;  /* 0x0000003d00397c82 */ /* 0x000fe20008000000 */
[----:B---3--:R-:W-:Y:S01]  /*122440*/  ISETP.LT.AND P1, PT, R203, UR4, !P0 ;  /* 0x00000004cb007c0c */ /* 0x008fe2000c721270 */
[----:B------:R-:W2:Y:S05]  /*122450*/  LDCU UR6, c[0x0][0x398] ;  /* 0x00007300ff0677ac */ /* 0x000eaa0008000800 */
[----:B------:R-:W-:Y:S01]  /*122460*/  @P3 LOP3.LUT R3, R3, 0x80000000, RZ, 0xfc, !PT ;  /* 0x8000000003033812 */ /* 0x000fe200078efcff */
[----:B------:R-:W-:Y:S01]  /*122470*/  UMOV UR61, UR32 ;  /* 0x00000020003d7c82 */ /* 0x000fe20008000000 */
[----:B------:R-:W3:Y:S02]  /*122480*/  LDCU.64 UR32, c[0x0][0x398] ;  /* 0x00007300ff2077ac */ /* 0x000ee40008000a00 */
[----:B------:R-:W-:-:S02]  /*122490*/  LOP3.LUT R3, R3, 0xdfffffff, RZ, 0xc0, !PT ;  /* 0xdfffffff03037812 */ /* 0x000fc400078ec0ff */
[----:B------:R-:W-:Y:S01]  /*1224a0*/  IADD3 R47, PT, PT, R252, 0xa, RZ ;  /* 0x0000000afc2f7810 */ /* 0x000fe20007ffe0ff */
[----:B------:R-:W4:Y:S01]  /*1224b0*/  LDCU UR4, c[0x0][0x398] ;  /* 0x00007300ff0477ac */ /* 0x000f220008000800 */
[----:B------:R-:W-:Y:S02]  /*1224c0*/  @P2 LOP3.LUT R3, R3, 0x20000000, RZ, 0xfc, !PT ;  /* 0x2000000003032812 */ /* 0x000fe400078efcff */
[----:B-1----:R-:W-:Y:S02]  /*1224d0*/  ISETP.LT.AND P0, PT, R202, UR30, !P0 ;  /* 0x0000001eca007c0c */ /* 0x002fe4000c701270 */
[----:B------:R-:W-:-:S04]  /*1224e0*/  LOP3.LUT R3, R3, 0xefffffff, RZ, 0xc0, !PT ;  /* 0xefffffff03037812 */ /* 0x000fc800078ec0ff */
[----:B------:R-:W-:-:S04]  /*1224f0*/  @P1 LOP3.LUT R3, R3, 0x10000000, RZ, 0xfc, !PT ;  /* 0x1000000003031812 */ /* 0x000fc800078efcff */
[----:B------:R-:W-:-:S04]  /*122500*/  LOP3.LUT R3, R3, 0xfdffffff, RZ, 0xc0, !PT ;  /* 0xfdffffff03037812 */ /* 0x000fc800078ec0ff */
[----:B------:R-:W-:Y:S02]  /*122510*/  @P0 LOP3.LUT R3, R3, 0x2000000, RZ, 0xfc, !PT ;  /* 0x0200000003030812 */ /* 0x000fe400078efcff */
[----:B------:R-:W-:-:S04]  /*122520*/  ISETP.GE.AND P0, PT, R47, UR38, PT ;  /* 0x000000262f007c0c */ /* 0x000fc8000bf06270 */
[----:B---3--:R-:W-:Y:S01]  /*122530*/  ISETP.LT.AND P3, PT, R205, UR32, !P0 ;  /* 0x00000020cd007c0c */ /* 0x008fe2000c761270 */
[----:B------:R-:W-:Y:S01]  /*122540*/  UMOV UR49, UR59 ;  /* 0x0000003b00317c82 */ /* 0x000fe20008000000 */
[----:B------:R-:W-:Y:S01]  /*122550*/  UMOV UR59, UR35 ;  /* 0x00000023003b7c82 */ /* 0x000fe20008000000 */
[----:B------:R-:W-:Y:S01]  /*122560*/  UMOV UR53, UR34 ;  /* 0x0000002200357c82 */ /* 0x000fe20008000000 */
[----:B------:R-:W1:Y:S01]  /*122570*/  LDCU.64 UR34, c[0x0][0x398] ;  /* 0x00007300ff2277ac */ /* 0x000e620008000a00 */
[----:B--2---:R-:W-:Y:S02]  /*122580*/  ISETP.LT.AND P2, PT, R204, UR6, !P0 ;  /* 0x00000006cc007c0c */ /* 0x004fe4000c741270 */
[----:B------:R-:W-:Y:S01]  /*122590*/  LOP3.LUT R3, R3, 0xfeffffff, RZ, 0xc0, !PT ;  /* 0xfeffffff03037812 */ /* 0x000fe200078ec0ff */
[----:B------:R-:W-:Y:S01]  /*1225a0*/  UMOV UR41, UR63 ;  /* 0x0000003f00297c82 */ /* 0x000fe20008000000 */
[----:B----4-:R-:W-:Y:S01]  /*1225b0*/  ISETP.LT.AND P1, PT, R203, UR4, !P0 ;  /* 0x00000004cb007c0c */ /* 0x010fe2000c721270 */
[----:B------:R-:W2:Y:S03]  /*1225c0*/  LDCU UR6, c[0x0][0x398] ;  /* 0x00007300ff0677ac */ /* 0x000ea60008000800 */
[----:B------:R-:W-:Y:S01]  /*1225d0*/  @P3 LOP3.LUT R3, R3, 0x1000000, RZ, 0xfc, !PT ;  /* 0x0100000003033812 */ /* 0x000fe200078efcff */
[----:B------:R-:W-:Y:S01]  /*1225e0*/  UMOV UR63, UR36 ;  /* 0x00000024003f7c82 */ /* 0x000fe20008000000 */
[----:B------:R-:W3:Y:S02]  /*1225f0*/  LDCU.64 UR36, c[0x0][0x398] ;  /* 0x00007300ff2477ac */ /* 0x000ee40008000a00 */
[----:B------:R-:W-:Y:S01]  /*122600*/  LOP3.LUT R3, R3, 0xffbfffff, RZ, 0xc0, !PT ;  /* 0xffbfffff03037812 */ /* 0x000fe200078ec0ff */
[----:B------:R-:W-:Y:S01]  /*122610*/  VIADD R47, R252, 0x9 ;  /* 0x00000009fc2f7836 */ /* 0x000fe20000000000 */
[----:B------:R-:W4:Y:S02]  /*122620*/  LDCU UR4, c[0x0][0x398] ;  /* 0x00007300ff0477ac */ /* 0x000f240008000800 */
[----:B------:R-:W-:-:S02]  /*122630*/  @P2 LOP3.LUT R3, R3, 0x400000, RZ, 0xfc, !PT ;  /* 0x0040000003032812 */ /* 0x000fc400078efcff */
        /* <DEDUP_REMOVED lines=8> */
[----:B------:R-:W1:Y:S01]  /*1226c0*/  LDCU.64 UR38, c[0x0][0x398] ;  /* 0x00007300ff2677ac */ /* 0x000e620008000a00 */
[----:B--2---:R-:W-:Y:S02]  /*1226d0*/  ISETP.LT.AND P2, PT, R204, UR6, !P0 ;  /* 0x00000006cc007c0c */ /* 0x004fe4000c741270 */
[----:B------:R-:W-:Y:S02]  /*1226e0*/  LOP3.LUT R3, R3, 0xfffdffff, RZ, 0xc0, !PT ;  /* 0xfffdffff03037812 */ /* 0x000fe400078ec0ff */
[----:B----4-:R-:W-:Y:S01]  /*1226f0*/  ISETP.LT.AND P1, PT, R203, UR4, !P0 ;  /* 0x00000004cb007c0c */ /* 0x010fe2000c721270 */
[----:B------:R-:W-:-:S05]  /*122700*/  UMOV UR12, UR57 ;  /* 0x00000039000c7c82 */ /* 0x000fca0008000000 */
[----:B------:R-:W-:Y:S01]  /*122710*/  @P3 LOP3.LUT R3, R3, 0x20000, RZ, 0xfc, !PT ;  /* 0x0002000003033812 */ /* 0x000fe200078efcff */
[----:B------:R-:W-:Y:S01]  /*122720*/  UMOV UR8, UR53 ;  /* 0x0000003500087c82 */ /* 0x000fe20008000000 */
[----:B------:R-:W-:Y:S01]  /*122730*/  UMOV UR10, UR47 ;  /* 0x0000002f000a7c82 */ /* 0x000fe20008000000 */
[----:B------:R-:W-:Y:S01]  /*122740*/  VIADD R47, R252, 0x8 ;  /* 0x00000008fc2f7836 */ /* 0x000fe20000000000 */
[----:B------:R-:W-:Y:S01]  /*122750*/  LOP3.LUT R3, R3, 0xfffeffff, RZ, 0xc0, !PT ;  /* 0xfffeffff03037812 */ /* 0x000fe200078ec0ff */
[----:B------:R-:W-:Y:S01]  /*122760*/  UMOV UR57, UR51 ;  /* 0x0000003300397c82 */ /* 0x000fe20008000000 */
[----:B------:R-:W-:Y:S01]  /*122770*/  UMOV UR51, UR40 ;  /* 0x0000002800337c82 */ /* 0x000fe20008000000 */
[----:B-1----:R-:W-:Y:S01]  /*122780*/  ISETP.LT.AND P0, PT, R202, UR38, !P0 ;  /* 0x00000026ca007c0c */ /* 0x002fe2000c701270 */
[----:B------:R-:W1:Y:S01]  /*122790*/  LDCU.64 UR40, c[0x0][0x398] ;  /* 0x00007300ff2877ac */ /* 0x000e620008000a00 */
[----:B------:R-:W-:Y:S01]  /*1227a0*/  @P2 LOP3.LUT R3, R3, 0x10000, RZ, 0xfc, !PT ;  /* 0x0001000003032812 */ /* 0x000fe200078efcff */
[----:B------:R-:W-:-:S03]  /*1227b0*/  UMOV UR16, UR45 ;  /* 0x0000002d00107c82 */ /* 0x000fc60008000000 */
[----:B------:R-:W-:Y:S01]  /*1227c0*/  LOP3.LUT R3, R3, 0xffff7fff, RZ, 0xc0, !PT ;  /* 0xffff7fff03037812 */ /* 0x000fe200078ec0ff */
[----:B------:R-:W-:Y:S01]  /*1227d0*/  UMOV UR53, UR71 ;  /* 0x0000004700357c82 */ /* 0x000fe20008000000 */
[----:B------:R-:W-:Y:S01]  /*1227e0*/  UMOV UR47, UR48 ;  /* 0x00000030002f7c82 */ /* 0x000fe20008000000 */
[----:B------:R-:W2:Y:S01]  /*1227f0*/  LDCU UR4, c[0x0][0x398] ;  /* 0x00007300ff0477ac */ /* 0x000ea20008000800 */
[----:B------:R-:W-:Y:S01]  /*122800*/  @P1 LOP3.LUT R3, R3, 0x8000, RZ, 0xfc, !PT ;  /* 0x0000800003031812 */ /* 0x000fe200078efcff */
[----:B------:R-:W-:Y:S01]  /*122810*/  UMOV UR71, UR43 ;  /* 0x0000002b00477c82 */ /* 0x000fe20008000000 */
[----:B------:R-:W-:Y:S01]  /*122820*/  UMOV UR48, UR42 ;  /* 0x0000002a00307c82 */ /* 0x000fe20008000000 */
[----:B------:R-:W3:Y:S01]  /*122830*/  LDCU.64 UR42, c[0x0][0x398] ;  /* 0x00007300ff2a77ac */ /* 0x000ee20008000a00 */
[----:B------:R-:W-:-:S04]  /*122840*/  LOP3.LUT R3, R3, 0xffffbfff, RZ, 0xc0, !PT ;  /* 0xffffbfff03037812 */ /* 0x000fc800078ec0ff */
[----:B------:R-:W-:Y:S02]  /*122850*/  @P0 LOP3.LUT R3, R3, 0x4000, RZ, 0xfc, !PT ;  /* 0x0000400003030812 */ /* 0x000fe400078efcff */
[----:B------:R-:W-:Y:S01]  /*122860*/  ISETP.GE.AND P0, PT, R47, UR16, PT ;  /* 0x000000102f007c0c */ /* 0x000fe2000bf06270 */
[----:B------:R-:W-:-:S03]  /*122870*/  UMOV UR14, UR49 ;  /* 0x00000031000e7c82 */ /* 0x000fc60008000000 */
[----:B-1----:R-:W-:Y:S01]  /*122880*/  ISETP.LT.AND P3, PT, R205, UR40, !P0 ;  /* 0x00000028cd007c0c */ /* 0x002fe2000c761270 */
[----:B------:R-:W-:Y:S01]  /*122890*/  UMOV UR49, UR55 ;  /* 0x0000003700317c82 */ /* 0x000fe20008000000 */
[----:B------:R-:W-:Y:S01]  /*1228a0*/  UMOV UR55, UR44 ;  /* 0x0000002c00377c82 */ /* 0x000fe20008000000 */
[----:B------:R-:W1:Y:S01]  /*1228b0*/  LDCU.64 UR44, c[0x0][0x398] ;  /* 0x00007300ff2c77ac */ /* 0x000e620008000a00 */
[----:B------:R-:W-:Y:S02]  /*1228c0*/  LOP3.LUT R3, R3, 0xffffdfff, RZ, 0xc0, !PT ;  /* 0xffffdfff03037812 */ /* 0x000fe400078ec0ff */
[----:B---3--:R-:W-:Y:S02]  /*1228d0*/  ISETP.LT.AND P2, PT, R204, UR42, !P0 ;  /* 0x0000002acc007c0c */ /* 0x008fe4000c741270 */
[----:B--2---:R-:W-:Y:S01]  /*1228e0*/  ISETP.LT.AND P1, PT, R203, UR4, !P0 ;  /* 0x00000004cb007c0c */ /* 0x004fe2000c721270 */
[----:B------:R-:W-:-:S04]  /*1228f0*/  UMOV UR24, UR12 ;  /* 0x0000000c00187c82 */ /* 0x000fc80008000000 */
[----:B------:R-:W-:Y:S01]  /*122900*/  @P3 LOP3.LUT R3, R3, 0x2000, RZ, 0xfc, !PT ;  /* 0x0000200003033812 */ /* 0x000fe200078efcff */
[----:B------:R-:W-:Y:S01]  /*122910*/  UMOV UR26, UR14 ;  /* 0x0000000e001a7c82 */ /* 0x000fe20008000000 */
[----:B------:R-:W-:Y:S01]  /*122920*/  UMOV UR16, UR57 ;  /* 0x0000003900107c82 */ /* 0x000fe20008000000 */
[----:B------:R-:W-:Y:S01]  /*122930*/  UMOV UR20, UR49 ;  /* 0x0000003100147c82 */ /* 0x000fe20008000000 */
[----:B------:R-:W-:Y:S01]  /*122940*/  LOP3.LUT R3, R3, 0xffffefff, RZ, 0xc0, !PT ;  /* 0xffffefff03037812 */ /* 0x000fe200078ec0ff */
[----:B------:R-:W-:Y:S01]  /*122950*/  UMOV UR12, UR55 ;  /* 0x00000037000c7c82 */ /* 0x000fe20008000000 */
[----:B------:R-:W-:Y:S01]  /*122960*/  UMOV UR14, UR47 ;  /* 0x0000002f000e7c82 */ /* 0x000fe20008000000 */
[----:B------:R-:W-:Y:S01]  /*122970*/  R2UR.FILL UR74, R50 ;  /* 0x00000000324a72ca */ /* 0x000fe200004e0000 */
[----:B------:R-:W2:Y:S01]  /*122980*/  LDCU UR4, c[0x0][0x398] ;  /* 0x00007300ff0477ac */ /* 0x000ea20008000800 */
[----:B------:R-:W-:Y:S02]  /*122990*/  @P2 LOP3.LUT R3, R3, 0x1000, RZ, 0xfc, !PT ;  /* 0x0000100003032812 */ /* 0x000fe400078efcff */
[----:B-1----:R-:W-:Y:S01]  /*1229a0*/  ISETP.LT.AND P0, PT, R202, UR44, !P0 ;  /* 0x0000002cca007c0c */ /* 0x002fe2000c701270 */
[----:B------:R-:W-:Y:S01]  /*1229b0*/  UMOV UR55, UR46 ;  /* 0x0000002e00377c82 */ /* 0x000fe20008000000 */
[----:B------:R-:W1:Y:S01]  /*1229c0*/  LDCU.64 UR46, c[0x0][0x398] ;  /* 0x00007300ff2e77ac */ /* 0x000e620008000a00 */
[----:B------:R-:W-:Y:S01]  /*1229d0*/  LOP3.LUT R3, R3, 0xfffff7ff, RZ, 0xc0, !PT ;  /* 0xfffff7ff03037812 */ /* 0x000fe200078ec0ff */
[----:B------:R-:W-:-:S03]  /*1229e0*/  UMOV UR57, UR72 ;  /* 0x0000004800397c82 */ /* 0x000fc60008000000 */
[----:B------:R-:W-:Y:S01]  /*1229f0*/  @P1 LOP3.LUT R3, R3, 0x800, RZ, 0xfc, !PT ;  /* 0x0000080003031812 */ /* 0x000fe200078efcff */
[----:B------:R-:W-:Y:S01]  /*122a00*/  UMOV UR72, UR48 ;  /* 0x0000003000487c82 */ /* 0x000fe20008000000 */
[----:B------:R-:W3:Y:S01]  /*122a10*/  LDCU.64 UR48, c[0x0][0x398] ;  /* 0x00007300ff3077ac */ /* 0x000ee20008000a00 */
[----:B------:R-:W-:Y:S02]  /*122a20*/  IADD3 R47, PT, PT, R252, 0x7, RZ ;  /* 0x00000007fc2f7810 */ /* 0x000fe40007ffe0ff */
[----:B------:R-:W-:-:S04]  /*122a30*/  LOP3.LUT R3, R3, 0xfffffbff, RZ, 0xc0, !PT ;  /* 0xfffffbff03037812 */ /* 0x000fc800078ec0ff */
[----:B------:R-:W-:Y:S02]  /*122a40*/  @P0 LOP3.LUT R3, R3, 0x400, RZ, 0xfc, !PT ;  /* 0x0000040003030812 */ /* 0x000fe400078efcff */
[----:B------:R-:W-:Y:S01]  /*122a50*/  ISETP.GE.AND P0, PT, R47, UR26, PT ;  /* 0x0000001a2f007c0c */ /* 0x000fe2000bf06270 */
[----:B------:R-:W-:-:S03]  /*122a60*/  UMOV UR18, UR53 ;  /* 0x0000003500127c82 */ /* 0x000fc60008000000 */
[----:B-1----:R-:W-:Y:S01]  /*122a70*/  ISETP.LT.AND P3, PT, R205, UR46, !P0 ;  /* 0x0000002ecd007c0c */ /* 0x002fe2000c761270 */
[----:B------:R-:W-:Y:S01]  /*122a80*/  UMOV UR22, UR10 ;  /* 0x0000000a00167c82 */ /* 0x000fe20008000000 */
[----:B------:R-:W-:Y:S01]  /*122a90*/  UMOV UR53, UR74 ;  /* 0x0000004a00357c82 */ /* 0x000fe20008000000 */
[----:B------:R-:W-:Y:S01]  /*122aa0*/  UMOV UR73, UR56 ;  /* 0x0000003800497c82 */ /* 0x000fe20008000000 */
[----:B------:R-:W-:Y:S01]  /*122ab0*/  UMOV UR10, UR51 ;  /* 0x00000033000a7c82 */ /* 0x000fe20008000000 */
[----:B------:R-:W-:Y:S01]  /*122ac0*/  UMOV UR74, UR50 ;  /* 0x00000032004a7c82 */ /* 0x000fe20008000000 */
[----:B------:R-:W-:Y:S01]  /*122ad0*/  UMOV UR56, UR54 ;  /* 0x0000003600387c82 */ /* 0x000fe20008000000 */
[----:B------:R-:W1:Y:S01]  /*122ae0*/  LDCU.64 UR50, c[0x0][0x398] ;  /* 0x00007300ff3277ac */ /* 0x000e620008000a00 */
[----:B---3--:R-:W-:Y:S01]  /*122af0*/  ISETP.LT.AND P2, PT, R204, UR48, !P0 ;  /* 0x00000030cc007c0c */ /* 0x008fe2000c741270 */
[----:B------:R-:W-:Y:S01]  /*122b00*/  UMOV UR54, UR77 ;  /* 0x0000004d00367c82 */ /* 0x000fe20008000000 */
[----:B------:R-:W-:Y:S01]  /*122b10*/  UMOV UR77, UR75 ;  /* 0x0000004b004d7c82 */ /* 0x000fe20008000000 */
[----:B------:R-:W-:-:S02]  /*122b20*/  R2UR.FILL UR75, R51 ;  /* 0x00000000334b72ca */ /* 0x000fc400004e0000 */
[----:B------:R-:W-:Y:S02]  /*122b30*/  LOP3.LUT R3, R3, 0xfffffdff, RZ, 0xc0, !PT ;  /* 0xfffffdff03037812 */ /* 0x000fe400078ec0ff */
[----:B------:R-:W-:Y:S02]  /*122b40*/  R2UR.FILL UR52, R52 ;  /* 0x00000000343472ca */ /* 0x000fe400004e0000 */
[----:B------:R-:W-:Y:S02]  /*122b50*/  @P3 LOP3.LUT R3, R3, 0x200, RZ, 0xfc, !PT ;  /* 0x0000020003033812 */ /* 0x000fe400078efcff */
[----:B--2---:R-:W-:Y:S01]  /*122b60*/  ISETP.LT.AND P1, PT, R203, UR4, !P0 ;  /* 0x00000004cb007c0c */ /* 0x004fe2000c721270 */
[----:B------:R-:W-:Y:S01]  /*122b70*/  UMOV UR34, UR16 ;  /* 0x0000001000227c82 */ /* 0x000fe20008000000 */
[----:B------:R-:W-:Y:S01]  /*122b80*/  LOP3.LUT R3, R3, 0xfffffeff, RZ, 0xc0, !PT ;  /* 0xfffffeff03037812 */ /* 0x000fe200078ec0ff */
[----:B------:R-:W-:Y:S01]  /*122b90*/  UMOV UR28, UR53 ;  /* 0x00000035001c7c82 */ /* 0x000fe20008000000 */
[----:B------:R-:W-:Y:S01]  /*122ba0*/  UMOV UR26, UR22 ;  /* 0x00000016001a7c82 */ /* 0x000fe20008000000 */
[----:B------:R-:W-:Y:S01]  /*122bb0*/  UMOV UR16, UR75 ;  /* 0x0000004b00107c82 */ /* 0x000fe20008000000 */
[----:B------:R-:W-:Y:S01]  /*122bc0*/  @P2 LOP3.LUT R3, R3, 0x100, RZ, 0xfc, !PT ;  /* 0x0000010003032812 */ /* 0x000fe200078efcff */
[----:B------:R-:W-:Y:S01]  /*122bd0*/  UMOV UR30, UR10 ;  /* 0x0000000a001e7c82 */ /* 0x000fe20008000000 */
[----:B-1----:R-:W-:Y:S01]  /*122be0*/  ISETP.LT.AND P0, PT, R202, UR50, !P0 ;  /* 0x00000032ca007c0c */ /* 0x002fe2000c701270 */
[----:B------:R-:W-:Y:S01]  /*122bf0*/  UMOV UR75, UR52 ;  /* 0x00000034004b7c82 */ /* 0x000fe20008000000 */
[----:B------:R-:W1:Y:S01]  /*122c00*/  LDCU.64 UR52, c[0x0][0x398] ;  /* 0x00007300ff3477ac */ /* 0x000e620008000a00 */
[----:B------:R-:W-:Y:S01]  /*122c10*/  LOP3.LUT R3, R3, 0xffffff7f, RZ, 0xc0, !PT ;  /* 0xffffff7f03037812 */ /* 0x000fe200078ec0ff */
[----:B------:R-:W-:-:S03]  /*122c20*/  UMOV UR22, UR18 ;  /* 0x0000001200167c82 */ /* 0x000fc60008000000 */
[----:B------:R-:W-:Y:S01]  /*122c30*/  @P1 LOP3.LUT R3, R3, 0x80, RZ, 0xfc, !PT ;  /* 0x0000008003031812 */ /* 0x000fe200078efcff */
[----:B------:R-:W-:Y:S01]  /*122c40*/  UMOV UR18, UR55 ;  /* 0x0000003700127c82 */ /* 0x000fe20008000000 */
[----:B------:R-:W-:Y:S01]  /*122c50*/  UMOV UR10, UR54 ;  /* 0x00000036000a7c82 */ /* 0x000fe20008000000 */
[----:B------:R-:W2:Y:S01]  /*122c60*/  LDCU.64 UR54, c[0x0][0x398] ;  /* 0x00007300ff3677ac */ /* 0x000ea20008000a00 */
[----:B------:R-:W-:Y:S01]  /*122c70*/  VIADD R47, R252, 0x6 ;  /* 0x00000006fc2f7836 */ /* 0x000fe20000000000 */
[----:B------:R-:W-:Y:S01]  /*122c80*/  LOP3.LUT R3, R3, 0xffffffbf, RZ, 0xc0, !PT ;  /* 0xffffffbf03037812 */ /* 0x000fe200078ec0ff */
[----:B------:R-:W-:Y:S01]  /*122c90*/  UMOV UR36, UR24 ;  /* 0x0000001800247c82 */ /* 0x000fe20008000000 */
[----:B------:R-:W3:Y:S02]  /*122ca0*/  LDCU UR4, c[0x0][0x398] ;  /* 0x00007300ff0477ac */ /* 0x000ee40008000800 */
        /* <DEDUP_REMOVED lines=8> */
[----:B------:R-:W1:Y:S01]  /*122d30*/  LDCU.64 UR56, c[0x0][0x398] ;  /* 0x00007300ff3877ac */ /* 0x000e620008000a00 */
[----:B--2---:R-:W-:Y:S02]  /*122d40*/  ISETP.LT.AND P2, PT, R204, UR54, !P0 ;  /* 0x00000036cc007c0c */ /* 0x004fe4000c741270 */
[----:B------:R-:W-:-:S05]  /*122d50*/  LOP3.LUT R3, R3, 0xffffffdf, RZ, 0xc0, !PT ;  /* 0xffffffdf03037812 */ /* 0x000fca00078ec0ff */
[----:B------:R-:W-:Y:S02]  /*122d60*/  @P3 LOP3.LUT R3, R3, 0x20, RZ, 0xfc, !PT ;  /* 0x0000002003033812 */ /* 0x000fe400078efcff */
[----:B---3--:R-:W-:Y:S01]  /*122d70*/  ISETP.LT.AND P1, PT, R203, UR4, !P0 ;  /* 0x00000004cb007c0c */ /* 0x008fe2000c721270 */
[----:B------:R-:W2:Y:S01]  /*122d80*/  LDCU UR4, c[0x0][0x398] ;  /* 0x00007300ff0477ac */ /* 0x000ea20008000800 */
[----:B------:R-:W-:-:S04]  /*122d90*/  LOP3.LUT R3, R3, 0xffffffef, RZ, 0xc0, !PT ;  /* 0xffffffef03037812 */ /* 0x000fc800078ec0ff */
[----:B------:R-:W-:Y:S02]  /*122da0*/  @P2 LOP3.LUT R3, R3, 0x10, RZ, 0xfc, !PT ;  /* 0x0000001003032812 */ /* 0x000fe400078efcff */
[----:B-1----:R-:W-:Y:S02]  /*122db0*/  ISETP.LT.AND P0, PT, R202, UR56, !P0 ;  /* 0x00000038ca007c0c */ /* 0x002fe4000c701270 */
[----:B------:R-:W-:Y:S01]  /*122dc0*/  LOP3.LUT R3, R3, 0xfffffff7, RZ, 0xc0, !PT ;  /* 0xfffffff703037812 */ /* 0x000fe200078ec0ff */
[----:B------:R-:W-:Y:S01]  /*122dd0*/  UMOV UR42, UR30 ;  /* 0x0000001e002a7c82 */ /* 0x000fe20008000000 */
[----:B------:R-:W-:Y:S01]  /*122de0*/  UMOV UR44, UR34 ;  /* 0x00000022002c7c82 */ /* 0x000fe20008000000 */
        /* <DEDUP_REMOVED lines=8> */
[----:B------:R-:W-:Y:S01]  /*122e70*/  UMOV UR10, UR61 ;  /* 0x0000003d000a7c82 */ /* 0x000fe20008000000 */
[----:B------:R-:W-:Y:S01]  /*122e80*/  UMOV UR28, UR59 ;  /* 0x0000003b001c7c82 */ /* 0x000fe20008000000 */
[----:B------:R-:W-:Y:S01]  /*122e90*/  UMOV UR18, UR60 ;  /* 0x0000003c00127c82 */ /* 0x000fe20008000000 */
[----:B------:R-:W-:Y:S01]  /*122ea0*/  UMOV UR20, UR58 ;  /* 0x0000003a00147c82 */ /* 0x000fe20008000000 */
[----:B------:R-:W-:Y:S01]  /*122eb0*/  UMOV UR12, UR63 ;  /* 0x0000003f000c7c82 */ /* 0x000fe20008000000 */
[----:B------:R-:W-:Y:S01]  /*122ec0*/  UMOV UR16, UR62 ;  /* 0x0000003e00107c82 */ /* 0x000fe20008000000 */
[----:B------:R-:W1:Y:S01]  /*122ed0*/  LDCU.64 UR58, c[0x0][0x398] ;  /* 0x00007300ff3a77ac */ /* 0x000e620008000a00 */
[----:B------:R-:W-:Y:S01]  /*122ee0*/  VIADD R47, R252, 0x5 ;  /* 0x00000005fc2f7836 */ /* 0x000fe20000000000 */
[----:B------:R-:W-:Y:S01]  /*122ef0*/  LOP3.LUT R3, R3, 0xfffffffb, RZ, 0xc0, !PT ;  /* 0xfffffffb03037812 */ /* 0x000fe200078ec0ff */
[----:B------:R-:W3:Y:S01]  /*122f00*/  LDCU.64 UR60, c[0x0][0x398] ;  /* 0x00007300ff3c77ac */ /* 0x000ee20008000a00 */
[----:B------:R-:W4:Y:S02]  /*122f10*/  LDCU.64 UR62, c[0x0][0x398] ;  /* 0x00007300ff3e77ac */ /* 0x000f240008000a00 */
[----:B------:R-:W-:-:S02]  /*122f20*/  @P0 LOP3.LUT R3, R3, 0x4, RZ, 0xfc, !PT ;  /* 0x0000000403030812 */ /* 0x000fc400078efcff */
[----:B------:R-:W-:-:S04]  /*122f30*/  ISETP.GE.AND P0, PT, R47, UR44, PT ;  /* 0x0000002c2f007c0c */ /* 0x000fc8000bf06270 */
[----:B--2---:R-:W-:Y:S01]  /*122f40*/  ISETP.LT.AND P1, PT, R203, UR4, !P0 ;  /* 0x00000004cb007c0c */ /* 0x004fe2000c721270 */
[----:B------:R-:W-:Y:S01]  /*122f50*/  UMOV UR44, UR38 ;  /* 0x00000026002c7c82 */ /* 0x000fe20008000000 */
[----:B------:R-:W-:Y:S01]  /*122f60*/  UMOV UR50, UR28 ;  /* 0x0000001c00327c82 */ /* 0x000fe20008000000 */
[----:B------:R-:W-:Y:S01]  /*122f70*/  UMOV UR28, UR65 ;  /* 0x00000041001c7c82 */ /* 0x000fe20008000000 */
[----:B------:R-:W-:Y:S01]  /*122f80*/  UMOV UR38, UR64 ;  /* 0x0000004000267c82 */ /* 0x000fe20008000000 */
[----:B-1----:R-:W-:Y:S01]  /*122f90*/  ISETP.LT.AND P3, PT, R205, UR58, !P0 ;  /* 0x0000003acd007c0c */ /* 0x002fe2000c761270 */
[----:B------:R-:W1:Y:S01]  /*122fa0*/  LDCU.64 UR64, c[0x0][0x398] ;  /* 0x00007300ff4077ac */ /* 0x000e620008000a00 */
[----:B---3--:R-:W-:Y:S02]  /*122fb0*/  ISETP.LT.AND P2, PT, R204, UR60, !P0 ;  /* 0x0000003ccc007c0c */ /* 0x008fe4000c741270 */
[----:B------:R-:W-:Y:S01]  /*122fc0*/  LOP3.LUT R25, R25, 0x7fffffff, RZ, 0xc0, !PT ;  /* 0x7fffffff19197812 */ /* 0x000fe200078ec0ff */
[----:B------:R-:W-:Y:S01]  /*122fd0*/  UMOV UR48, UR42 ;  /* 0x0000002a00307c82 */ /* 0x000fe20008000000 */
[----:B----4-:R-:W-:Y:S01]  /*122fe0*/  ISETP.LT.AND P0, PT, R202, UR62, !P0 ;  /* 0x0000003eca007c0c */ /* 0x010fe2000c701270 */
[----:B------:R-:W-:Y:S01]  /*122ff0*/  UMOV UR42, UR36 ;  /* 0x00000024002a7c82 */ /* 0x000fe20008000000 */
[----:B------:R-:W-:Y:S01]  /*123000*/  @P1 LOP3.LUT R25, R25, 0x80000000, RZ, 0xfc, !PT ;  /* 0x8000000019191812 */ /* 0x000fe200078efcff */
[----:B------:R-:W-:Y:S01]  /*123010*/  UMOV UR54, UR32 ;  /* 0x0000002000367c82 */ /* 0x000fe20008000000 */
[----:B------:R-:W-:Y:S01]  /*123020*/  UMOV UR32, UR67 ;  /* 0x0000004300207c82 */ /* 0x000fe20008000000 */
[----:B------:R-:W-:Y:S01]  /*123030*/  UMOV UR36, UR66 ;  /* 0x0000004200247c82 */ /* 0x000fe20008000000 */
[----:B------:R-:W2:Y:S01]  /*123040*/  LDCU.64 UR66, c[0x0][0x398] ;  /* 0x00007300ff4277ac */ /* 0x000ea20008000a00 */
[----:B------:R-:W-:-:S02]  /*123050*/  LOP3.LUT R25, R25, 0xf7ffffff, RZ, 0xc0, !PT ;  /* 0xf7ffffff19197812 */ /* 0x000fc400078ec0ff */
[----:B------:R-:W-:Y:S01]  /*123060*/  IADD3 R47, PT, PT, R252, 0x4, RZ ;  /* 0x00000004fc2f7810 */ /* 0x000fe20007ffe0ff */
[----:B------:R-:W-:Y:S01]  /*123070*/  UMOV UR46, UR40 ;  /* 0x00000028002e7c82 */ /* 0x000fe20008000000 */
[----:B------:R-:W-:Y:S01]  /*123080*/  UMOV UR40, UR34 ;  /* 0x0000002200287c82 */ /* 0x000fe20008000000 */
[----:B------:R-:W-:Y:S01]  /*123090*/  UMOV UR52, UR30 ;  /* 0x0000001e00347c82 */ /* 0x000fe20008000000 */
[----:B------:R-:W-:Y:S01]  /*1230a0*/  @P0 LOP3.LUT R25, R25, 0x8000000, RZ, 0xfc, !PT ;  /* 0x0800000019190812 */ /* 0x000fe200078efcff */
[----:B------:R-:W-:Y:S01]  /*1230b0*/  UMOV UR30, UR69 ;  /* 0x00000045001e7c82 */ /* 0x000fe20008000000 */
[----:B------:R-:W-:Y:S01]  /*1230c0*/  UMOV UR34, UR68 ;  /* 0x0000004400227c82 */ /* 0x000fe20008000000 */
[----:B------:R-:W-:Y:S01]  /*1230d0*/  ISETP.GE.AND P0, PT, R47, UR54, PT ;  /* 0x000000362f007c0c */ /* 0x000fe2000bf06270 */
[----:B------:R-:W3:Y:S01]  /*1230e0*/  LDCU UR4, c[0x0][0x398] ;  /* 0x00007300ff0477ac */ /* 0x000ee20008000800 */
[----:B------:R-:W4:Y:S02]  /*1230f0*/  LDCU.64 UR68, c[0x0][0x398] ;  /* 0x00007300ff4477ac */ /* 0x000f240008000a00 */
[----:B-1----:R-:W-:Y:S01]  /*123100*/  ISETP.LT.AND P1, PT, R205, UR64, !P0 ;  /* 0x00000040cd007c0c */ /* 0x002fe2000c721270 */
[----:B------:R-:W-:Y:S01]  /*123110*/  UMOV UR56, UR52 ;  /* 0x0000003400387c82 */ /* 0x000fe20008000000 */
[----:B------:R-:W-:Y:S01]  /*123120*/  UMOV UR54, UR50 ;  /* 0x0000003200367c82 */ /* 0x000fe20008000000 */
[----:B------:R-:W-:Y:S01]  /*123130*/  UMOV UR50, UR6 ;  /* 0x0000000600327c82 */ /* 0x000fe20008000000 */
[----:B------:R-:W-:Y:S01]  /*123140*/  UMOV UR52, UR14 ;  /* 0x0000000e00347c82 */ /* 0x000fe20008000000 */
[----:B------:R-:W-:Y:S01]  /*123150*/  UMOV UR6, UR71 ;  /* 0x0000004700067c82 */ /* 0x000fe20008000000 */
[----:B------:R-:W-:Y:S01]  /*123160*/  UMOV UR14, UR70 ;  /* 0x00000046000e7c82 */ /* 0x000fe20008000000 */
[----:B------:R-:W-:Y:S01]  /*123170*/  LOP3.LUT R3, R3, 0xfffffffd, RZ, 0xc0, !PT ;  /* 0xfffffffd03037812 */ /* 0x000fe200078ec0ff */
[----:B------:R-:W1:Y:S03]  /*123180*/  LDCU.64 UR70, c[0x0][0x398] ;  /* 0x00007300ff4677ac */ /* 0x000e660008000a00 */
[----:B------:R-:W-:-:S02]  /*123190*/  @P3 LOP3.LUT R3, R3, 0x2, RZ, 0xfc, !PT ;  /* 0x0000000203033812 */ /* 0x000fc400078efcff */
[----:B--2---:R-:W-:Y:S02]  /*1231a0*/  ISETP.LT.AND P3, PT, R204, UR66, !P0 ;  /* 0x00000042cc007c0c */ /* 0x004fe4000c761270 */
[----:B------:R-:W-:Y:S02]  /*1231b0*/  LOP3.LUT R25, R25, 0xfdffffff, RZ, 0xc0, !PT ;  /* 0xfdffffff19197812 */ /* 0x000fe400078ec0ff */
[----:B------:R-:W-:Y:S02]  /*1231c0*/  LOP3.LUT R3, R3, 0xfffffffe, RZ, 0xc0, !PT ;  /* 0xfffffffe03037812 */ /* 0x000fe400078ec0ff */
[----:B------:R-:W-:Y:S02]  /*1231d0*/  @P1 LOP3.LUT R25, R25, 0x2000000, RZ, 0xfc, !PT ;  /* 0x0200000019191812 */ /* 0x000fe400078efcff */
[----:B------:R-:W-:Y:S02]  /*1231e0*/  @P2 LOP3.LUT R3, R3, 0x1, RZ, 0xfc, !PT ;  /* 0x0000000103032812 */ /* 0x000fe400078efcff */
[C---:B---3--:R-:W-:Y:S01]  /*1231f0*/  ISETP.LT.AND P2, PT, R203.reuse, UR4, !P0 ;  /* 0x00000004cb007c0c */ /* 0x048fe2000c741270 */
[----:B------:R-:W-:Y:S01]  /*123200*/  UMOV UR62, UR54 ;  /* 0x00000036003e7c82 */ /* 0x000fe20008000000 */
[----:B----4-:R-:W-:Y:S01]  /*123210*/  ISETP.LT.AND P1, PT, R202, UR68, !P0 ;  /* 0x00000044ca007c0c */ /* 0x010fe2000c721270 */
[----:B------:R-:W-:Y:S01]  /*123220*/  UMOV UR58, UR75 ;  /* 0x0000004b003a7c82 */ /* 0x000fe20008000000 */
[----:B------:R-:W-:Y:S01]  /*123230*/  ISETP.GE.AND P0, PT, R203, UR56, PT ;  /* 0x00000038cb007c0c */ /* 0x000fe2000bf06270 */
[----:B------:R-:W-:Y:S01]  /*123240*/  UMOV UR54, UR6 ;  /* 0x0000000600367c82 */ /* 0x000fe20008000000 */
[----:B------:R-:W-:Y:S01]  /*123250*/  LOP3.LUT R25, R25, 0xff7fffff, RZ, 0xc0, !PT ;  /* 0xff7fffff19197812 */ /* 0x000fe200078ec0ff */
[----:B------:R-:W-:Y:S01]  /*123260*/  UMOV UR56, UR14 ;  /* 0x0000000e00387c82 */ /* 0x000fe20008000000 */
[----:B------:R-:W-:Y:S01]  /*123270*/  UMOV UR60, UR74 ;  /* 0x0000004a003c7c82 */ /* 0x000fe20008000000 */
[----:B------:R-:W-:Y:S01]  /*123280*/  UMOV UR6, UR73 ;  /* 0x0000004900067c82 */ /* 0x000fe20008000000 */
[----:B------:R-:W-:Y:S01]  /*123290*/  UMOV UR14, UR72 ;  /* 0x00000048000e7c82 */ /* 0x000fe20008000000 */
[C---:B-1----:R-:W-:Y:S01]  /*1232a0*/  ISETP.LT.AND P0, PT, R252.reuse, UR71, !P0 ;  /* 0x00000047fc007c0c */ /* 0x042fe2000c701270 */
[----:B------:R-:W1:Y:S01]  /*1232b0*/  LDCU.64 UR72, c[0x0][0x398] ;  /* 0x00007300ff4877ac */ /* 0x000e620008000a00 */
[----:B------:R-:W-:Y:S01]  /*1232c0*/  @P3 LOP3.LUT R25, R25, 0x800000, RZ, 0xfc, !PT ;  /* 0x0080000019193812 */ /* 0x000fe200078efcff */
[----:B------:R-:W2:Y:S01]  /*1232d0*/  LDCU.64 UR74, c[0x0][0x398] ;  /* 0x00007300ff4a77ac */ /* 0x000ea20008000a00 */
[----:B------:R-:W3:Y:S02]  /*1232e0*/  LDCU UR4, c[0x0][0x398] ;  /* 0x00007300ff0477ac */ /* 0x000ee40008000800 */
[----:B------:R-:W-:Y:S01]  /*1232f0*/  LOP3.LUT R25, R25, 0xffdfffff, RZ, 0xc0, !PT ;  /* 0xffdfffff19197812 */ /* 0x000fe200078ec0ff */
[----:B------:R-:W-:Y:S01]  /*123300*/  VIADD R47, R252, 0x2 ;  /* 0x00000002fc2f7836 */ /* 0x000fe20000000000 */
[----:B------:R-:W-:-:S02]  /*123310*/  LOP3.LUT R26, R26, 0xfffffdff, RZ, 0xc0, !PT ;  /* 0xfffffdff1a1a7812 */ /* 0x000fc400078ec0ff */
[----:B------:R-:W-:-:S03]  /*123320*/  @P2 LOP3.LUT R25, R25, 0x200000, RZ, 0xfc, !PT ;  /* 0x0020000019192812 */ /* 0x000fc600078efcff */
[----:B------:R-:W-:Y:S02]  /*123330*/  @P0 LOP3.LUT R26, R26, 0x200, RZ, 0xfc, !PT ;  /* 0x000002001a1a0812 */ /* 0x000fe400078efcff */
[----:B------:R-:W-:Y:S02]  /*123340*/  LOP3.LUT R25, R25, 0xfffdffff, RZ, 0xc0, !PT ;  /* 0xfffdffff19197812 */ /* 0x000fe400078ec0ff */
[----:B------:R-:W-:Y:S02]  /*123350*/  ISETP.GE.AND P0, PT, R47, UR62, PT ;  /* 0x0000003e2f007c0c */ /* 0x000fe4000bf06270 */
[----:B------:R-:W-:Y:S02]  /*123360*/  @P1 LOP3.LUT R25, R25, 0x20000, RZ, 0xfc, !PT ;  /* 0x0002000019191812 */ /* 0x000fe400078efcff */
[----:B------:R-:W-:Y:S02]  /*123370*/  ISETP.LT.AND P3, PT, R205, UR70, !P0 ;  /* 0x00000046cd007c0c */ /* 0x000fe4000c761270 */
[----:B-1----:R-:W-:-:S02]  /*123380*/  ISETP.LT.AND P2, PT, R204, UR72, !P0 ;  /* 0x00000048cc007c0c */ /* 0x002fc4000c741270 */
[----:B--2---:R-:W-:Y:S02]  /*123390*/  ISETP.LT.AND P1, PT, R203, UR74, !P0 ;  /* 0x0000004acb007c0c */ /* 0x004fe4000c721270 */
[----:B---3--:R-:W-:Y:S01]  /*1233a0*/  ISETP.LT.AND P0, PT, R202, UR4, !P0 ;  /* 0x00000004ca007c0c */ /* 0x008fe2000c701270 */
[----:B------:R-:W1:Y:S02]  /*1233b0*/  LDCU UR4, c[0x0][0x3b8] ;  /* 0x00007700ff0477ac */ /* 0x000e640008000800 */
[----:B-1----:R-:W-:Y:S01]  /*1233c0*/  VIADD R54, R55, UR4 ;  /* 0x0000000437367c36 */ /* 0x002fe20008000000 */
[----:B------:R-:W1:Y:S01]  /*1233d0*/  LDCU UR4, c[0x0][0x3b8] ;  /* 0x00007700ff0477ac */ /* 0x000e620008000800 */
[----:B------:R-:W-:Y:S03]  /*1233e0*/  STL [R1+0x18f0], R55 ;  /* 0x0018f03701007387 */ /* 0x000fe60000100800 */
[----:B-1----:R-:W-:Y:S01]  /*1233f0*/  IADD3 R47, PT, PT, R54, UR4, RZ ;  /* 0x00000004362f7c10 */ /* 0x002fe2000fffe0ff */
[----:B------:R-:W1:Y:S01]  /*123400*/  LDCU UR4, c[0x0][0x3b8] ;  /* 0x00007700ff0477ac */ /* 0x000e620008000800 */
[----:B------:R-:W-:Y:S04]  /*123410*/  STL [R1+0x18e8], R54 ;  /* 0x0018e83601007387 */ /* 0x000fe80000100800 */
[----:B------:R1:W-:Y:S02]  /*123420*/  STL [R1+0x18e4], R47 ;  /* 0x0018e42f01007387 */ /* 0x0003e40000100800 */
[----:B-1----:R-:W-:Y:S01]  /*123430*/  VIADD R47, R47, UR4 ;  /* 0x000000042f2f7c36 */ /* 0x002fe20008000000 */
[----:B------:R-:W1:Y:S04]  /*123440*/  LDCU UR4, c[0x0][0x3b8] ;  /* 0x00007700ff0477ac */ /* 0x000e680008000800 */
[----:B------:R1:W-:Y:S02]  /*123450*/  STL [R1+0x16d0], R47 ;  /* 0x0016d02f01007387 */ /* 0x0003e40000100800 */
[----:B-1----:R-:W-:Y:S01]  /*123460*/  VIADD R47, R47, UR4 ;  /* 0x000000042f2f7c36 */ /* 0x002fe20008000000 */
[----:B------:R-:W1:Y:S04]  /*123470*/  LDCU UR4, c[0x0][0x3b8] ;  /* 0x00007700ff0477ac */ /* 0x000e680008000800 */
[----:B------:R1:W-:Y:S02]  /*123480*/  STL [R1+0x15c0], R47 ;  /* 0x0015c02f01007387 */ /* 0x0003e40000100800 */
[----:B-1----:R-:W-:Y:S01]  /*123490*/  IADD3 R47, PT, PT, R47, UR4, RZ ;  /* 0x000000042f2f7c10 */ /* 0x002fe2000fffe0ff */
[----:B------:R-:W1:Y:S04]  /*1234a0*/  LDCU UR4, c[0x0][0x3b8] ;  /* 0x00007700ff0477ac */ /* 0x000e680008000800 */
[----:B-1----:R-:W-:Y:S01]  /*1234b0*/  VIADD R200, R47, UR4 ;  /* 0x000000042fc87c36 */ /* 0x002fe20008000000 */
[----:B------:R-:W1:Y:S03]  /*1234c0*/  LDCU UR4, c[0x0][0x3b8] ;  /* 0x00007700ff0477ac */ /* 0x000e660008000800 */
[----:B-1----:R-:W-:Y:S01]  /*1234d0*/  VIADD R201, R200, UR4 ;  /* 0x00000004c8c97c36 */ /* 0x002fe20008000000 */
[----:B------:R-:W1:Y:S04]  /*1234e0*/  LDCU UR4, c[0x0][0x3b8] ;  /* 0x00007700ff0477ac */ /* 0x000e680008000800 */
[----:B-1----:R-:W-:Y:S01]  /*1234f0*/  IADD3 R48, PT, PT, R201, UR4, RZ ;  /* 0x00000004c9307c10 */ /* 0x002fe2000fffe0ff */
[----:B------:R-:W1:Y:S04]  /*123500*/  LDCU UR4, c[0x0][0x3b8] ;  /* 0x00007700ff0477ac */ /* 0x000e680008000800 */
        /* <DEDUP_REMOVED lines=740> */
[----:B------:R-:W-:Y:S01]  /*126350*/  MOV R53, R6 ;  /* 0x0000000600357202 */ /* 0x000fe20000000f00 */
[----:B------:R-:W-:Y:S01]  /*126360*/  IMAD.MOV.U32 R52, RZ, RZ, R4 ;  /* 0x000000ffff347224 */ /* 0x000fe200078e0004 */
[----:B------:R-:W-:Y:S01]  /*126370*/  UMOV UR64, UR14 ;  /* 0x0000000e00407c82 */ /* 0x000fe20008000000 */
[----:B------:R-:W-:Y:S01]  /*126380*/  UMOV UR66, UR8 ;  /* 0x0000000800427c82 */ /* 0x000fe20008000000 */
[----:B------:R1:W-:Y:S01]  /*126390*/  STL [R1+0x18ec], R48 ;  /* 0x0018ec3001007387 */ /* 0x0003e20000100800 */
[----:B------:R-:W-:Y:S01]  /*1263a0*/  UMOV UR14, UR12 ;  /* 0x0000000c000e7c82 */ /* 0x000fe20008000000 */
[----:B------:R-:W2:Y:S02]  /*1263b0*/  LDCU UR8, c[0x0][0x398] ;  /* 0x00007300ff0877ac */ /* 0x000ea40008000800 */
[----:B------:R-:W3:Y:S01]  /*1263c0*/  LDL.LU R54, [R1+0xcb0] ;  /* 0x000cb00001367983 */ /* 0x000ee20000300800 */
[----:B------:R-:W-:Y:S01]  /*1263d0*/  LOP3.LUT R26, R26, 0x7fffffff, RZ, 0xc0, !PT ;  /* 0x7fffffff1a1a7812 */ /* 0x000fe200078ec0ff */
[----:B------:R-:W-:Y:S01]  /*1263e0*/  UMOV UR62, UR6 ;  /* 0x00000006003e7c82 */ /* 0x000fe20008000000 */
[----:B------:R-:W-:Y:S01]  /*1263f0*/  UMOV UR12, UR10 ;  /* 0x0000000a000c7c82 */ /* 0x000fe20008000000 */
[----:B------:R-:W3:Y:S01]  /*126400*/  LDL.LU R55, [R1+0xcb8] ;  /* 0x000cb80001377983 */ /* 0x000ee20000300800 */
[----:B------:R-:W4:Y:S03]  /*126410*/  LDCU UR10, c[0x0][0x398] ;  /* 0x00007300ff0a77ac */ /* 0x000f260008000800 */
[----:B-1----:R-:W2:Y:S01]  /*126420*/  LDL.LU R48, [R1+0x630] ;  /* 0x0006300001307983 */ /* 0x002ea20000300800 */
[----:B------:R-:W-:Y:S01]  /*126430*/  LOP3.LUT R25, R25, 0xffffffdf, RZ, 0xc0, !PT ;  /* 0xffffffdf19197812 */ /* 0x000fe200078ec0ff */
[----:B------:R-:W1:Y:S02]  /*126440*/  LDCU UR6, c[0x0][0x398] ;  /* 0x00007300ff0677ac */ /* 0x000e640008000800 */
[----:B------:R-:W2:Y:S01]  /*126450*/  LDL.LU R49, [R1+0x638] ;  /* 0x0006380001317983 */ /* 0x000ea20000300800 */
[----:B------:R-:W1:Y:S03]  /*126460*/  LDCU UR4, c[0x0][0x398] ;  /* 0x00007300ff0477ac */ /* 0x000e660008000800 */
[----:B------:R-:W2:Y:S04]  /*126470*/  LDL.LU R50, [R1+0xd60] ;  /* 0x000d600001327983 */ /* 0x000ea80000300800 */
[----:B------:R-:W2:Y:S04]  /*126480*/  LDL.LU R51, [R1+0xd68] ;  /* 0x000d680001337983 */ /* 0x000ea80000300800 */
[----:B---3--:R-:W-:Y:S01]  /*126490*/  STSM.16.M88.4 [R2], R52 ;  /* 0x0000003402007844 */ /* 0x008fe20000000200 */
[----:B------:R-:W-:-:S03]  /*1264a0*/  NOP ;  /* 0x0000000000007918 */ /* 0x000fc60000000000 */
[----:B------:R-:W3:Y:S01]  /*1264b0*/  LDS.128 R52, [R2] ;  /* 0x0000000002347984 */ /* 0x000ee20000000c00 */
[----:B------:R-:W-:-:S03]  /*1264c0*/  NOP ;  /* 0x0000000000007918 */ /* 0x000fc60000000000 */
[----:B--2---:R2:W-:Y:S04]  /*1264d0*/  STSM.16.M88.4 [R2], R48 ;  /* 0x0000003002007844 */ /* 0x0045e80000000200 */
[----:B---3--:R-:W-:Y:S04]  /*1264e0*/  STL.64 [R1+0x50], R52 ;  /* 0x0000503401007387 */ /* 0x008fe80000100a00 */
[----:B------:R-:W-:Y:S01]  /*1264f0*/  STL.64 [R1+0x58], R54 ;  /* 0x0000583601007387 */ /* 0x000fe20000100a00 */
[----:B------:R-:W-:-:S03]  /*126500*/  NOP ;  /* 0x0000000000007918 */ /* 0x000fc60000000000 */
[----:B--2---:R-:W2:Y:S04]  /*126510*/  LDL.LU R48, [R1+0x8d0] ;  /* 0x0008d00001307983 */ /* 0x004ea80000300800 */
[----:B------:R-:W2:Y:S04]  /*126520*/  LDL.LU R49, [R1+0x8d8] ;  /* 0x0008d80001317983 */ /* 0x000ea80000300800 */
[----:B------:R-:W2:Y:S04]  /*126530*/  LDL.LU R50, [R1+0xfa0] ;  /* 0x000fa00001327983 */ /* 0x000ea80000300800 */
[----:B------:R-:W2:Y:S04]  /*126540*/  LDL.LU R51, [R1+0xfa8] ;  /* 0x000fa80001337983 */ /* 0x000ea80000300800 */
[----:B------:R-:W3:Y:S01]  /*126550*/  LDS.128 R52, [R2] ;  /* 0x0000000002347984 */ /* 0x000ee20000000c00 */
[----:B------:R-:W-:-:S03]  /*126560*/  NOP ;  /* 0x0000000000007918 */ /* 0x000fc60000000000 */
[----:B---3--:R-:W-:Y:S04]  /*126570*/  STL.64 [R1+0x40], R52 ;  /* 0x0000403401007387 */ /* 0x008fe80000100a00 */
[----:B------:R-:W-:Y:S04]  /*126580*/  STL.64 [R1+0x48], R54 ;  /* 0x0000483601007387 */ /* 0x000fe80000100a00 */
[----:B--2---:R2:W-:Y:S01]  /*126590*/  STSM.16.M88.4 [R2], R48 ;  /* 0x0000003002007844 */ /* 0x0045e20000000200 */
[----:B------:R-:W-:-:S03]  /*1265a0*/  NOP ;  /* 0x0000000000007918 */ /* 0x000fc60000000000 */
[----:B------:R-:W3:Y:S04]  /*1265b0*/  LDS.128 R52, [R2] ;  /* 0x0000000002347984 */ /* 0x000ee80000000c00 */
[----:B--2---:R-:W2:Y:S04]  /*1265c0*/  LDL.LU R48, [R1+0xa40] ;  /* 0x000a400001307983 */ /* 0x004ea80000300800 */
[----:B------:R-:W2:Y:S04]  /*1265d0*/  LDL.LU R49, [R1+0xa48] ;  /* 0x000a480001317983 */ /* 0x000ea80000300800 */
[----:B------:R-:W2:Y:S04]  /*1265e0*/  LDL.LU R50, [R1+0x11a0] ;  /* 0x0011a00001327983 */ /* 0x000ea80000300800 */
[----:B------:R-:W2:Y:S01]  /*1265f0*/  LDL.LU R51, [R1+0x11a8] ;  /* 0x0011a80001337983 */ /* 0x000ea20000300800 */
[----:B------:R-:W-:-:S03]  /*126600*/  NOP ;  /* 0x0000000000007918 */ /* 0x000fc60000000000 */
[----:B---3--:R-:W-:Y:S04]  /*126610*/  STL.64 [R1+0x30], R52 ;  /* 0x0000303401007387 */ /* 0x008fe80000100a00 */
[----:B------:R-:W-:Y:S04]  /*126620*/  STL.64 [R1+0x38], R54 ;  /* 0x0000383601007387 */ /* 0x000fe80000100a00 */
[----:B--2---:R2:W-:Y:S02]  /*126630*/  STSM.16.M88.4 [R2], R48 ;  /* 0x0000003002007844 */ /* 0x0045e40000000200 */
[----:B--2---:R-:W-:-:S02]  /*126640*/  IMAD.MOV.U32 R48, RZ, RZ, R5 ;  /* 0x000000ffff307224 */ /* 0x004fc400078e0005 */
[----:B------:R-:W2:Y:S01]  /*126650*/  LDL.LU R50, [R1+0xcb4] ;  /* 0x000cb40001327983 */ /* 0x000ea20000300800 */
[----:B------:R-:W-:Y:S01]  /*126660*/  IMAD.MOV.U32 R49, RZ, RZ, R7 ;  /* 0x000000ffff317224 */ /* 0x000fe200078e0007 */
[----:B------:R-:W-:Y:S02]  /*126670*/  NOP ;  /* 0x0000000000007918 */ /* 0x000fe40000000000 */
[----:B------:R-:W3:Y:S04]  /*126680*/  LDS.128 R4, [R2] ;  /* 0x0000000002047984 */ /* 0x000ee80000000c00 */
[----:B------:R-:W2:Y:S01]  /*126690*/  LDL.LU R51, [R1+0xcbc] ;  /* 0x000cbc0001337983 */ /* 0x000ea20000300800 */
[----:B------:R-:W-:-:S03]  /*1266a0*/  NOP ;  /* 0x0000000000007918 */ /* 0x000fc60000000000 */
[----:B---3--:R3:W-:Y:S04]  /*1266b0*/  STL.64 [R1+0x10], R4 ;  /* 0x0000100401007387 */ /* 0x0087e80000100a00 */
[----:B------:R1:W-:Y:S04]  /*1266c0*/  STL.64 [R1+0x18], R6 ;  /* 0x0000180601007387 */ /* 0x0003e80000100a00 */
[----:B---3--:R-:W3:Y:S04]  /*1266d0*/  LDL.LU R4, [R1+0x634] ;  /* 0x0006340001047983 */ /* 0x008ee80000300800 */
[----:B------:R-:W3:Y:S04]  /*1266e0*/  LDL.LU R5, [R1+0x63c] ;  /* 0x00063c0001057983 */ /* 0x000ee80000300800 */
[----:B-1----:R-:W3:Y:S04]  /*1266f0*/  LDL.LU R6, [R1+0xd64] ;  /* 0x000d640001067983 */ /* 0x002ee80000300800 */
[----:B------:R-:W3:Y:S04]  /*126700*/  LDL.LU R7, [R1+0xd6c] ;  /* 0x000d6c0001077983 */ /* 0x000ee80000300800 */
[----:B--2---:R-:W-:Y:S01]  /*126710*/  STSM.16.M88.4 [R2], R48 ;  /* 0x0000003002007844 */ /* 0x004fe20000000200 */
[----:B------:R-:W-:-:S03]  /*126720*/  NOP ;  /* 0x0000000000007918 */ /* 0x000fc60000000000 */
[----:B------:R-:W1:Y:S01]  /*126730*/  LDS.128 R48, [R2] ;  /* 0x0000000002307984 */ /* 0x000e620000000c00 */
[----:B------:R-:W-:-:S03]  /*126740*/  NOP ;  /* 0x0000000000007918 */ /* 0x000fc60000000000 */
[----:B-1----:R-:W-:Y:S04]  /*126750*/  STL.64 [R1], R48 ;  /* 0x0000003001007387 */ /* 0x002fe80000100a00 */
[----:B------:R-:W-:Y:S04]  /*126760*/  STL.64 [R1+0x8], R50 ;  /* 0x0000083201007387 */ /* 0x000fe80000100a00 */
[----:B---3--:R1:W-:Y:S01]  /*126770*/  STSM.16.M88.4 [R2], R4 ;  /* 0x0000000402007844 */ /* 0x0083e20000000200 */
[----:B------:R-:W-:-:S03]  /*126780*/  NOP ;  /* 0x0000000000007918 */ /* 0x000fc60000000000 */
[----:B------:R-:W-:Y:S04]  /*126790*/  LDS.128 R248, [R2] ;  /* 0x0000000002f87984 */ /* 0x000fe80000000c00 */
[----:B-1----:R-:W2:Y:S04]  /*1267a0*/  LDL.LU R4, [R1+0x8d4] ;  /* 0x0008d40001047983 */ /* 0x002ea80000300800 */
[----:B------:R-:W2:Y:S04]  /*1267b0*/  LDL.LU R5, [R1+0x8dc] ;  /* 0x0008dc0001057983 */ /* 0x000ea80000300800 */
[----:B------:R-:W2:Y:S04]  /*1267c0*/  LDL.LU R6, [R1+0xfa4] ;  /* 0x000fa40001067983 */ /* 0x000ea80000300800 */
[----:B------:R-:W2:Y:S01]  /*1267d0*/  LDL.LU R7, [R1+0xfac] ;  /* 0x000fac0001077983 */ /* 0x000ea20000300800 */
[----:B------:R-:W-:-:S03]  /*1267e0*/  NOP ;  /* 0x0000000000007918 */ /* 0x000fc60000000000 */
[----:B--2---:R1:W-:Y:S01]  /*1267f0*/  STSM.16.M88.4 [R2], R4 ;  /* 0x0000000402007844 */ /* 0x0043e20000000200 */
[----:B------:R-:W-:-:S03]  /*126800*/  NOP ;  /* 0x0000000000007918 */ /* 0x000fc60000000000 */
[----:B------:R-:W-:Y:S04]  /*126810*/  LDS.128 R244, [R2] ;  /* 0x0000000002f47984 */ /* 0x000fe80000000c00 */
[----:B-1----:R-:W2:Y:S04]  /*126820*/  LDL.LU R4, [R1+0xa44] ;  /* 0x000a440001047983 */ /* 0x002ea80000300800 */
[----:B------:R-:W2:Y:S04]  /*126830*/  LDL.LU R5, [R1+0xa4c] ;  /* 0x000a4c0001057983 */ /* 0x000ea80000300800 */
[----:B------:R-:W2:Y:S04]  /*126840*/  LDL.LU R6, [R1+0x11a4] ;  /* 0x0011a40001067983 */ /* 0x000ea80000300800 */
[----:B------:R-:W2:Y:S01]  /*126850*/  LDL.LU R7, [R1+0x11ac] ;  /* 0x0011ac0001077983 */ /* 0x000ea20000300800 */
[----:B------:R-:W-:-:S03]  /*126860*/  NOP ;  /* 0x0000000000007918 */ /* 0x000fc60000000000 */
[----:B------:R-:W3:Y:S04]  /*126870*/  LDL.LU R50, [R1+0xf70] ;  /* 0x000f700001327983 */ /* 0x000ee80000300800 */
[----:B------:R-:W3:Y:S01]  /*126880*/  LDL.LU R51, [R1+0xf78] ;  /* 0x000f780001337983 */ /* 0x000ee20000300800 */
[----:B------:R-:W-:Y:S01]  /*126890*/  MOV R48, R8 ;  /* 0x0000000800307202 */ /* 0x000fe20000000f00 */
[----:B------:R-:W-:Y:S02]  /*1268a0*/  IMAD.MOV.U32 R49, RZ, RZ, R10 ;  /* 0x000000ffff317224 */ /* 0x000fe400078e000a */
[----:B--2---:R1:W-:Y:S01]  /*1268b0*/  STSM.16.M88.4 [R2], R4 ;  /* 0x0000000402007844 */ /* 0x0043e20000000200 */
[----:B------:R-:W-:-:S03]  /*1268c0*/  NOP ;  /* 0x0000000000007918 */ /* 0x000fc60000000000 */
[----:B------:R-:W-:Y:S01]  /*1268d0*/  LDS.128 R240, [R2] ;  /* 0x0000000002f07984 */ /* 0x000fe20000000c00 */
[----:B------:R-:W-:-:S03]  /*1268e0*/  NOP ;  /* 0x0000000000007918 */ /* 0x000fc60000000000 */
[----:B-1----:R-:W2:Y:S04]  /*1268f0*/  LDL.LU R4, [R1+0x7e0] ;  /* 0x0007e00001047983 */ /* 0x002ea80000300800 */
[----:B------:R-:W2:Y:S04]  /*126900*/  LDL.LU R5, [R1+0x7e8] ;  /* 0x0007e80001057983 */ /* 0x000ea80000300800 */
[----:B------:R-:W2:Y:S04]  /*126910*/  LDL.LU R6, [R1+0xe30] ;  /* 0x000e300001067983 */ /* 0x000ea80000300800 */
[----:B------:R-:W2:Y:S04]  /*126920*/  LDL.LU R7, [R1+0xe38] ;  /* 0x000e380001077983 */ /* 0x000ea80000300800 */
[----:B---3--:R-:W-:Y:S01]  /*126930*/  STSM.16.M88.4 [R2], R48 ;  /* 0x0000003002007844 */ /* 0x008fe20000000200 */
[----:B------:R-:W-:-:S03]  /*126940*/  NOP ;  /* 0x0000000000007918 */ /* 0x000fc60000000000 */
[----:B------:R-:W1:Y:S01]  /*126950*/  LDS.128 R48, [R2] ;  /* 0x0000000002307984 */ /* 0x000e620000000c00 */
[----:B------:R-:W-:-:S03]  /*126960*/  NOP ;  /* 0x0000000000007918 */ /* 0x000fc60000000000 */
[----:B-1----:R-:W-:Y:S04]  /*126970*/  STL.64 [R1+0xd0], R48 ;  /* 0x0000d03001007387 */ /* 0x002fe80000100a00 */
[----:B------:R-:W-:Y:S04]  /*126980*/  STL.64 [R1+0xd8], R50 ;  /* 0x0000d83201007387 */ /* 0x000fe80000100a00 */
[----:B--2---:R1:W-:Y:S01]  /*126990*/  STSM.16.M88.4 [R2], R4 ;  /* 0x0000000402007844 */ /* 0x0043e20000000200 */
[----:B------:R-:W-:-:S03]  /*1269a0*/  NOP ;  /* 0x0000000000007918 */ /* 0x000fc60000000000 */
[----:B------:R-:W2:Y:S04]  /*1269b0*/  LDS.128 R48, [R2] ;  /* 0x0000000002307984 */ /* 0x000ea80000000c00 */
[----:B-1----:R-:W3:Y:S04]  /*1269c0*/  LDL.LU R4, [R1+0x9c0] ;  /* 0x0009c00001047983 */ /* 0x002ee80000300800 */
[----:B------:R-:W3:Y:S04]  /*1269d0*/  LDL.LU R5, [R1+0x9c8] ;  /* 0x0009c80001057983 */ /* 0x000ee80000300800 */
[----:B------:R-:W3:Y:S04]  /*1269e0*/  LDL.LU R6, [R1+0x1080] ;  /* 0x0010800001067983 */ /* 0x000ee80000300800 */
[----:B------:R-:W3:Y:S01]  /*1269f0*/  LDL.LU R7, [R1+0x1088] ;  /* 0x0010880001077983 */ /* 0x000ee20000300800 */
[----:B------:R-:W-:-:S03]  /*126a00*/  NOP ;  /* 0x0000000000007918 */ /* 0x000fc60000000000 */
[----:B--2---:R-:W-:Y:S04]  /*126a10*/  STL.64 [R1+0xc0], R48 ;  /* 0x0000c03001007387 */ /* 0x004fe80000100a00 */
[----:B------:R-:W-:Y:S04]  /*126a20*/  STL.64 [R1+0xc8], R50 ;  /* 0x0000c83201007387 */ /* 0x000fe80000100a00 */
[----:B---3--:R1:W-:Y:S01]  /*126a30*/  STSM.16.M88.4 [R2], R4 ;  /* 0x0000000402007844 */ /* 0x0083e20000000200 */
[----:B------:R-:W-:-:S03]  /*126a40*/  NOP ;  /* 0x0000000000007918 */ /* 0x000fc60000000000 */
[----:B------:R-:W2:Y:S04]  /*126a50*/  LDS.128 R48, [R2] ;  /* 0x0000000002307984 */ /* 0x000ea80000000c00 */
[----:B-1----:R-:W3:Y:S04]  /*126a60*/  LDL.LU R4, [R1+0xa50] ;  /* 0x000a500001047983 */ /* 0x002ee80000300800 */
[----:B------:R-:W3:Y:S04]  /*126a70*/  LDL.LU R5, [R1+0xa58] ;  /* 0x000a580001057983 */ /* 0x000ee80000300800 */
[----:B------:R-:W3:Y:S04]  /*126a80*/  LDL.LU R6, [R1+0x1190] ;  /* 0x0011900001067983 */ /* 0x000ee80000300800 */
[----:B------:R-:W3:Y:S01]  /*126a90*/  LDL.LU R7, [R1+0x1198] ;  /* 0x0011980001077983 */ /* 0x000ee20000300800 */
[----:B------:R-:W-:Y:S01]  /*126aa0*/  NOP ;  /* 0x0000000000007918 */ /* 0x000fe20000000000 */
[----:B------:R-:W-:Y:S01]  /*126ab0*/  IMAD.MOV.U32 R8, RZ, RZ, R9 ;  /* 0x000000ffff087224 */ /* 0x000fe200078e0009 */
[----:B------:R-:W-:Y:S01]  /*126ac0*/  MOV R9, R11 ;  /* 0x0000000b00097202 */ /* 0x000fe20000000f00 */
[----:B--2---:R-:W-:Y:S04]  /*126ad0*/  STL.64 [R1+0xb0], R48 ;  /* 0x0000b03001007387 */ /* 0x004fe80000100a00 */
[----:B------:R-:W-:Y:S04]  /*126ae0*/  STL.64 [R1+0xb8], R50 ;  /* 0x0000b83201007387 */ /* 0x000fe80000100a00 */
[----:B------:R-:W2:Y:S04]  /*126af0*/  LDL.LU R10, [R1+0xf74] ;  /* 0x000f7400010a7983 */ /* 0x000ea80000300800 */
[----:B------:R-:W2:Y:S04]  /*126b00*/  LDL.LU R11, [R1+0xf7c] ;  /* 0x000f7c00010b7983 */ /* 0x000ea80000300800 */
[----:B---3--:R-:W-:Y:S01]  /*126b10*/  STSM.16.M88.4 [R2], R4 ;  /* 0x0000000402007844 */ /* 0x008fe20000000200 */
[----:B------:R-:W-:-:S03]  /*126b20*/  NOP ;  /* 0x0000000000007918 */ /* 0x000fc60000000000 */
[----:B------:R-:W1:Y:S01]  /*126b30*/  LDS.128 R4, [R2] ;  /* 0x0000000002047984 */ /* 0x000e620000000c00 */
[----:B------:R-:W-:-:S03]  /*126b40*/  NOP ;  /* 0x0000000000007918 */ /* 0x000fc60000000000 */
[----:B-1----:R1:W-:Y:S04]  /*126b50*/  STL.64 [R1+0xa0], R4 ;  /* 0x0000a00401007387 */ /* 0x0023e80000100a00 */
[----:B------:R3:W-:Y:S04]  /*126b60*/  STL.64 [R1+0xa8], R6 ;  /* 0x0000a80601007387 */ /* 0x0007e80000100a00 */
[----:B-1----:R-:W4:Y:S04]  /*126b70*/  LDL.LU R4, [R1+0x7e4] ;  /* 0x0007e40001047983 */ /* 0x002f280000300800 */
[----:B------:R-:W4:Y:S04]  /*126b80*/  LDL.LU R5, [R1+0x7ec] ;  /* 0x0007ec0001057983 */ /* 0x000f280000300800 */
[----:B---3--:R-:W4:Y:S04]  /*126b90*/  LDL.LU R6, [R1+0xe34] ;  /* 0x000e340001067983 */ /* 0x008f280000300800 */
[----:B------:R-:W4:Y:S04]  /*126ba0*/  LDL.LU R7, [R1+0xe3c] ;  /* 0x000e3c0001077983 */ /* 0x000f280000300800 */
[----:B--2---:R-:W-:Y:S01]  /*126bb0*/  STSM.16.M88.4 [R2], R8 ;  /* 0x0000000802007844 */ /* 0x004fe20000000200 */
[----:B------:R-:W-:-:S03]  /*126bc0*/  NOP ;  /* 0x0000000000007918 */ /* 0x000fc60000000000 */
[----:B------:R-:W1:Y:S01]  /*126bd0*/  LDS.128 R8, [R2] ;  /* 0x0000000002087984 */ /* 0x000e620000000c00 */
[----:B------:R-:W-:-:S03]  /*126be0*/  NOP ;  /* 0x0000000000007918 */ /* 0x000fc60000000000 */
[----:B-1----:R-:W-:Y:S04]  /*126bf0*/  STL.64 [R1+0x90], R8 ;  /* 0x0000900801007387 */ /* 0x002fe80000100a00 */
[----:B------:R-:W-:Y:S04]  /*126c00*/  STL.64 [R1+0x98], R10 ;  /* 0x0000980a01007387 */ /* 0x000fe80000100a00 */
[----:B----4-:R1:W-:Y:S01]  /*126c10*/  STSM.16.M88.4 [R2], R4 ;  /* 0x0000000402007844 */ /* 0x0103e20000000200 */
        /* <DEDUP_REMOVED lines=18> */
[----:B------:R1:W-:Y:S04]  /*126d40*/  STL.64 [R1+0x78], R10 ;  /* 0x0000780a01007387 */ /* 0x0003e80000100a00 */
[----:B-1----:R-:W2:Y:S04]  /*126d50*/  LDL.LU R10, [R1+0xf60] ;  /* 0x000f6000010a7983 */ /* 0x002ea80000300800 */
[----:B------:R-:W2:Y:S04]  /*126d60*/  LDL.LU R11, [R1+0xf68] ;  /* 0x000f6800010b7983 */ /* 0x000ea80000300800 */
[----:B---3--:R-:W-:Y:S01]  /*126d70*/  STSM.16.M88.4 [R2], R4 ;  /* 0x0000000402007844 */ /* 0x008fe20000000200 */
[----:B------:R-:W-:-:S03]  /*126d80*/  NOP ;  /* 0x0000000000007918 */ /* 0x000fc60000000000 */
[----:B------:R-:W1:Y:S04]  /*126d90*/  LDS.128 R4, [R2] ;  /* 0x0000000002047984 */ /* 0x000e680000000c00 */
[----:B-1----:R1:W-:Y:S04]  /*126da0*/  STL.64 [R1+0x60], R4 ;  /* 0x0000600401007387 */ /* 0x0023e80000100a00 */
[----:B------:R3:W-:Y:S04]  /*126db0*/  STL.64 [R1+0x68], R6 ;  /* 0x0000680601007387 */ /* 0x0007e80000100a00 */
[----:B-1----:R-:W4:Y:S04]  /*126dc0*/  LDL.LU R4, [R1+0x7b0] ;  /* 0x0007b00001047983 */ /* 0x002f280000300800 */
[----:B------:R-:W4:Y:S04]  /*126dd0*/  LDL.LU R5, [R1+0x7b8] ;  /* 0x0007b80001057983 */ /* 0x000f280000300800 */
[----:B---3--:R-:W4:Y:S04]  /*126de0*/  LDL.LU R6, [R1+0xe20] ;  /* 0x000e200001067983 */ /* 0x008f280000300800 */
[----:B------:R-:W4:Y:S01]  /*126df0*/  LDL.LU R7, [R1+0xe28] ;  /* 0x000e280001077983 */ /* 0x000f220000300800 */
[----:B------:R-:W-:Y:S01]  /*126e00*/  IMAD.MOV.U32 R8, RZ, RZ, R12 ;  /* 0x000000ffff087224 */ /* 0x000fe200078e000c */
[----:B------:R-:W-:Y:S01]  /*126e10*/  NOP ;  /* 0x0000000000007918 */ /* 0x000fe20000000000 */
[----:B------:R-:W-:-:S05]  /*126e20*/  IMAD.MOV.U32 R9, RZ, RZ, R14 ;  /* 0x000000ffff097224 */ /* 0x000fca00078e000e */
        /* <DEDUP_REMOVED lines=37> */
[----:B------:R-:W-:Y:S01]  /*127080*/  MOV R8, R13 ;  /* 0x0000000d00087202 */ /* 0x000fe20000000f00 */
[----:B------:R-:W-:Y:S01]  /*127090*/  IMAD.MOV.U32 R9, RZ, RZ, R15 ;  /* 0x000000ffff097224 */ /* 0x000fe200078e000f */
[----:B------:R-:W-:-:S04]  /*1270a0*/  NOP ;  /* 0x0000000000007918 */ /* 0x000fc80000000000 */
        /* <DEDUP_REMOVED lines=38> */
[----:B------:R-:W-:Y:S01]  /*127310*/  MOV R9, R18 ;  /* 0x0000001200097202 */ /* 0x000fe20000000f00 */
        /* <DEDUP_REMOVED lines=995> */
[----:B------:R-:W-:-:S02]  /*12b150*/  @P0 LOP3.LUT R26, R26, 0x80000000, RZ, 0xfc, !PT ;  /* 0x800000001a1a0812 */ /* 0x000fc400078efcff */
[----:B------:R-:W-:-:S04]  /*12b160*/  @P3 LOP3.LUT R25, R25, 0x20, RZ, 0xfc, !PT ;  /* 0x0000002019193812 */ /* 0x000fc800078efcff */
[----:B------:R-:W-:Y:S02]  /*12b170*/  LOP3.LUT R25, R25, 0xfffffff7, RZ, 0xc0, !PT ;  /* 0xfffffff719197812 */ /* 0x000fe400078ec0ff */
[----:B------:R-:W-:Y:S02]  /*12b180*/  LOP3.LUT R26, R26, 0xffdfffff, RZ, 0xc0, !PT ;  /* 0xffdfffff1a1a7812 */ /* 0x000fe400078ec0ff */
[----:B------:R-:W-:-:S04]  /*12b190*/  @P2 LOP3.LUT R25, R25, 0x8, RZ, 0xfc, !PT ;  /* 0x0000000819192812 */ /* 0x000fc800078efcff */
[----:B------:R-:W-:-:S04]  /*12b1a0*/  LOP3.LUT R25, R25, 0xfffffffd, RZ, 0xc0, !PT ;  /* 0xfffffffd19197812 */ /* 0x000fc800078ec0ff */
[----:B------:R-:W-:Y:S02]  /*12b1b0*/  @P1 LOP3.LUT R25, R25, 0x2, RZ, 0xfc, !PT ;  /* 0x0000000219191812 */ /* 0x000fe400078efcff */
[C---:B------:R-:W-:Y:S01]  /*12b1c0*/  IADD3 R145, PT, PT, R252.reuse, 0x82, RZ ;  /* 0x00000082fc917810 */ /* 0x040fe20007ffe0ff */
[----:B--2---:R1:W-:Y:S01]  /*12b1d0*/  STL.64 [R1+0x9a0], R8 ;  /* 0x0009a00801007387 */ /* 0x0043e20000100a00 */
[C---:B------:R-:W-:Y:S02]  /*12b1e0*/  VIADD R144, R252.reuse, 0x83 ;  /* 0x00000083fc907836 */ /* 0x040fe40000000000 */
[----:B-1----:R-:W-:Y:S01]  /*12b1f0*/  VIADD R8, R252, 0xef ;  /* 0x000000effc087836 */ /* 0x002fe20000000000 */
[----:B------:R-:W-:Y:S01]  /*12b200*/  LOP3.LUT R20, R20, 0xfbffffff, RZ, 0xc0, !PT ;  /* 0xfbffffff14147812 */ /* 0x000fe200078ec0ff */
[C---:B------:R-:W-:Y:S01]  /*12b210*/  VIADD R143, R252.reuse, 0x84 ;  /* 0x00000084fc8f7836 */ /* 0x040fe20000000000 */
[----:B------:R-:W-:Y:S02]  /*12b220*/  LOP3.LUT R3, R3, 0xff7fffff, RZ, 0xc0, !PT ;  /* 0xff7fffff03037812 */ /* 0x000fe400078ec0ff */
[C---:B------:R-:W-:Y:S01]  /*12b230*/  IADD3 R142, PT, PT, R252.reuse, 0x85, RZ ;  /* 0x00000085fc8e7810 */ /* 0x040fe20007ffe0ff */
[C---:B------:R-:W-:Y:S01]  /*12b240*/  VIADD R141, R252.reuse, 0x86 ;  /* 0x00000086fc8d7836 */ /* 0x040fe20000000000 */
[C---:B------:R-:W-:Y:S01]  /*12b250*/  IADD3 R139, PT, PT, R252.reuse, 0x88, RZ ;  /* 0x00000088fc8b7810 */ /* 0x040fe20007ffe0ff */
[----:B------:R-:W-:-:S02]  /*12b260*/  VIADD R140, R252, 0x87 ;  /* 0x00000087fc8c7836 */ /* 0x000fc40000000000 */
[----:B------:R-:W-:Y:S01]  /*12b270*/  VIADD R138, R252, 0x89 ;  /* 0x00000089fc8a7836 */ /* 0x000fe20000000000 */
[----:B------:R-:W-:Y:S01]  /*12b280*/  LOP3.LUT R46, R46, 0xffdfffff, RZ, 0xc0, !PT ;  /* 0xffdfffff2e2e7812 */ /* 0x000fe200078ec0ff */
[C---:B------:R-:W-:Y:S01]  /*12b290*/  VIADD R137, R252.reuse, 0x8a ;  /* 0x0000008afc897836 */ /* 0x040fe20000000000 */
[C---:B------:R-:W-:Y:S01]  /*12b2a0*/  IADD3 R136, PT, PT, R252.reuse, 0x8b, RZ ;  /* 0x0000008bfc887810 */ /* 0x040fe20007ffe0ff */
[C---:B------:R-:W-:Y:S02]  /*12b2b0*/  VIADD R135, R252.reuse, 0x8c ;  /* 0x0000008cfc877836 */ /* 0x040fe40000000000 */
[C---:B------:R-:W-:Y:S01]  /*12b2c0*/  VIADD R134, R252.reuse, 0x8d ;  /* 0x0000008dfc867836 */ /* 0x040fe20000000000 */
[C---:B------:R-:W-:Y:S01]  /*12b2d0*/  IADD3 R133, PT, PT, R252.reuse, 0x8e, RZ ;  /* 0x0000008efc857810 */ /* 0x040fe20007ffe0ff */
[----:B------:R-:W-:Y:S01]  /*12b2e0*/  UMOV UR70, UR36 ;  /* 0x0000002400467c82 */ /* 0x000fe20008000000 */
[C---:B------:R-:W-:Y:S01]  /*12b2f0*/  VIADD R132, R252.reuse, 0x8f ;  /* 0x0000008ffc847836 */ /* 0x040fe20000000000 */
[----:B------:R-:W-:Y:S01]  /*12b300*/  UMOV UR71, UR34 ;  /* 0x0000002200477c82 */ /* 0x000fe20008000000 */
[C---:B------:R-:W-:Y:S01]  /*12b310*/  VIADD R131, R252.reuse, 0x90 ;  /* 0x00000090fc837836 */ /* 0x040fe20000000000 */
[----:B------:R-:W-:Y:S01]  /*12b320*/  UMOV UR68, UR32 ;  /* 0x0000002000447c82 */ /* 0x000fe20008000000 */
[C---:B------:R-:W-:Y:S01]  /*12b330*/  IADD3 R130, PT, PT, R252.reuse, 0x91, RZ ;  /* 0x00000091fc827810 */ /* 0x040fe20007ffe0ff */
[----:B------:R-:W-:-:S02]  /*12b340*/  VIADD R129, R252, 0x92 ;  /* 0x00000092fc817836 */ /* 0x000fc40000000000 */
[C---:B------:R-:W-:Y:S01]  /*12b350*/  VIADD R128, R252.reuse, 0x93 ;  /* 0x00000093fc807836 */ /* 0x040fe20000000000 */
[C---:B------:R-:W-:Y:S01]  /*12b360*/  IADD3 R127, PT, PT, R252.reuse, 0x94, RZ ;  /* 0x00000094fc7f7810 */ /* 0x040fe20007ffe0ff */
[C---:B------:R-:W-:Y:S01]  /*12b370*/  VIADD R126, R252.reuse, 0x95 ;  /* 0x00000095fc7e7836 */ /* 0x040fe20000000000 */
[C---:B------:R-:W-:Y:S01]  /*12b380*/  IADD3 R124, PT, PT, R252.reuse, 0x97, RZ ;  /* 0x00000097fc7c7810 */ /* 0x040fe20007ffe0ff */
[C---:B------:R-:W-:Y:S02]  /*12b390*/  VIADD R125, R252.reuse, 0x96 ;  /* 0x00000096fc7d7836 */ /* 0x040fe40000000000 */
[C---:B------:R-:W-:Y:S01]  /*12b3a0*/  VIADD R123, R252.reuse, 0x98 ;  /* 0x00000098fc7b7836 */ /* 0x040fe20000000000 */
[----:B------:R-:W-:Y:S01]  /*12b3b0*/  LOP3.LUT R25, R25, 0xfffffffe, RZ, 0xc0, !PT ;  /* 0xfffffffe19197812 */ /* 0x000fe200078ec0ff */
[C---:B------:R-:W-:Y:S01]  /*12b3c0*/  VIADD R122, R252.reuse, 0x99 ;  /* 0x00000099fc7a7836 */ /* 0x040fe20000000000 */
[C---:B------:R-:W-:Y:S01]  /*12b3d0*/  IADD3 R121, PT, PT, R252.reuse, 0x9a, RZ ;  /* 0x0000009afc797810 */ /* 0x040fe20007ffe0ff */
[----:B---3--:R1:W-:Y:S02]  /*12b3e0*/  STSM.16.M88.4 [R2], R4 ;  /* 0x0000000402007844 */ /* 0x0083e40000000200 */
[----:B-1----:R-:W-:-:S04]  /*12b3f0*/  IADD3 R4, PT, PT, R252, 0x1, RZ ;  /* 0x00000001fc047810 */ /* 0x002fc80007ffe0ff */
[----:B------:R-:W-:-:S04]  /*12b400*/  ISETP.GE.AND P0, PT, R4, UR66, PT ;  /* 0x0000004204007c0c */ /* 0x000fc8000bf06270 */
[----:B------:R-:W-:Y:S02]  /*12b410*/  ISETP.LT.AND P3, PT, R205, UR10, !P0 ;  /* 0x0000000acd007c0c */ /* 0x000fe4000c761270 */
[----:B------:R-:W-:Y:S02]  /*12b420*/  ISETP.LT.AND P2, PT, R204, UR8, !P0 ;  /* 0x00000008cc007c0c */ /* 0x000fe4000c741270 */
[----:B------:R-:W-:Y:S01]  /*12b430*/  ISETP.LT.AND P1, PT, R203, UR6, !P0 ;  /* 0x00000006cb007c0c */ /* 0x000fe2000c721270 */
[----:B------:R-:W-:-:S08]  /*12b440*/  VIADD R7, R252, 0xf0 ;  /* 0x000000f0fc077836 */ /* 0x000fd00000000000 */
[----:B------:R-:W-:Y:S01]  /*12b450*/  @P3 LOP3.LUT R26, R26, 0x200000, RZ, 0xfc, !PT ;  /* 0x002000001a1a3812 */ /* 0x000fe200078efcff */
[----:B------:R-:W-:Y:S01]  /*12b460*/  UMOV UR66, UR30 ;  /* 0x0000001e00427c82 */ /* 0x000fe20008000000 */
[C---:B------:R-:W-:Y:S02]  /*12b470*/  VIADD R120, R252.reuse, 0x9b ;  /* 0x0000009bfc787836 */ /* 0x040fe40000000000 */
[----:B------:R-:W-:Y:S01]  /*12b480*/  VIADD R119, R252, 0x9c ;  /* 0x0000009cfc777836 */ /* 0x000fe20000000000 */
[----:B------:R-:W-:Y:S02]  /*12b490*/  LOP3.LUT R26, R26, 0xfff7ffff, RZ, 0xc0, !PT ;  /* 0xfff7ffff1a1a7812 */ /* 0x000fe400078ec0ff */
[C---:B------:R-:W-:Y:S01]  /*12b4a0*/  IADD3 R118, PT, PT, R252.reuse, 0x9d, RZ ;  /* 0x0000009dfc767810 */ /* 0x040fe20007ffe0ff */
[----:B------:R-:W-:Y:S01]  /*12b4b0*/  VIADD R117, R252, 0x9e ;  /* 0x0000009efc757836 */ /* 0x000fe20000000000 */
[----:B------:R-:W-:Y:S01]  /*12b4c0*/  @P2 LOP3.LUT R26, R26, 0x80000, RZ, 0xfc, !PT ;  /* 0x000800001a1a2812 */ /* 0x000fe200078efcff */
[----:B------:R-:W-:Y:S01]  /*12b4d0*/  VIADD R116, R252, 0x9f ;  /* 0x0000009ffc747836 */ /* 0x000fe20000000000 */
[----:B------:R-:W-:-:S02]  /*12b4e0*/  ISETP.LT.AND P0, PT, R202, UR4, !P0 ;  /* 0x00000004ca007c0c */ /* 0x000fc4000c701270 */
[----:B------:R-:W-:Y:S02]  /*12b4f0*/  R2UR UR36, R189 ;  /* 0x00000000bd2472ca */ /* 0x000fe400000e0000 */
[----:B------:R-:W-:Y:S02]  /*12b500*/  R2UR UR34, R188 ;  /* 0x00000000bc2272ca */ /* 0x000fe400000e0000 */
[C---:B------:R-:W-:Y:S01]  /*12b510*/  IADD3 R115, PT, PT, R252.reuse, 0xa0, RZ ;  /* 0x000000a0fc737810 */ /* 0x040fe20007ffe0ff */
[----:B------:R-:W-:Y:S01]  /*12b520*/  VIADD R114, R252, 0xa1 ;  /* 0x000000a1fc727836 */ /* 0x000fe20000000000 */
[----:B------:R-:W-:Y:S02]  /*12b530*/  LOP3.LUT R26, R26, 0xfffdffff, RZ, 0xc0, !PT ;  /* 0xfffdffff1a1a7812 */ /* 0x000fe400078ec0ff */
[----:B------:R-:W-:Y:S01]  /*12b540*/  R2UR UR32, R187 ;  /* 0x00000000bb2072ca */ /* 0x000fe200000e0000 */
[----:B------:R-:W-:Y:S01]  /*12b550*/  VIADD R113, R252, 0xa2 ;  /* 0x000000a2fc717836 */ /* 0x000fe20000000000 */
[----:B------:R-:W-:-:S02]  /*12b560*/  @P1 LOP3.LUT R26, R26, 0x20000, RZ, 0xfc, !PT ;  /* 0x000200001a1a1812 */ /* 0x000fc400078efcff */
[C---:B------:R-:W-:Y:S01]  /*12b570*/  IADD3 R112, PT, PT, R252.reuse, 0xa3, RZ ;  /* 0x000000a3fc707810 */ /* 0x040fe20007ffe0ff */
[C---:B------:R-:W-:Y:S01]  /*12b580*/  VIADD R111, R252.reuse, 0xa4 ;  /* 0x000000a4fc6f7836 */ /* 0x040fe20000000000 */
[----:B------:R-:W-:Y:S01]  /*12b590*/  ISETP.GE.AND P1, PT, R145, UR64, PT ;  /* 0x0000004091007c0c */ /* 0x000fe2000bf26270 */
[----:B------:R-:W-:Y:S01]  /*12b5a0*/  VIADD R110, R252, 0xa5 ;  /* 0x000000a5fc6e7836 */ /* 0x000fe20000000000 */
[----:B------:R-:W-:Y:S02]  /*12b5b0*/  LOP3.LUT R26, R26, 0xffff7fff, RZ, 0xc0, !PT ;  /* 0xffff7fff1a1a7812 */ /* 0x000fe400078ec0ff */
[C---:B------:R-:W-:Y:S01]  /*12b5c0*/  IADD3 R109, PT, PT, R252.reuse, 0xa6, RZ ;  /* 0x000000a6fc6d7810 */ /* 0x040fe20007ffe0ff */
[----:B------:R-:W-:Y:S01]  /*12b5d0*/  VIADD R108, R252, 0xa7 ;  /* 0x000000a7fc6c7836 */ /* 0x000fe20000000000 */
[----:B------:R-:W-:Y:S01]  /*12b5e0*/  @P0 LOP3.LUT R26, R26, 0x8000, RZ, 0xfc, !PT ;  /* 0x000080001a1a0812 */ /* 0x000fe200078efcff */
[----:B------:R-:W-:Y:S01]  /*12b5f0*/  VIADD R107, R252, 0xa8 ;  /* 0x000000a8fc6b7836 */ /* 0x000fe20000000000 */
[----:B------:R-:W-:Y:S01]  /*12b600*/  ISETP.GE.AND P0, PT, R8, UR62, PT ;  /* 0x0000003e08007c0c */ /* 0x000fe2000bf06270 */
[----:B------:R-:W-:Y:S01]  /*12b610*/  VIADD R105, R252, 0xaa ;  /* 0x000000aafc697836 */ /* 0x000fe20000000000 */
[----:B------:R-:W-:Y:S01]  /*12b620*/  LOP3.LUT R26, R26, 0xffffffef, RZ, 0xc0, !PT ;  /* 0xffffffef1a1a7812 */ /* 0x000fe200078ec0ff */
[C---:B------:R-:W-:Y:S01]  /*12b630*/  VIADD R102, R252.reuse, 0xad ;  /* 0x000000adfc667836 */ /* 0x040fe20000000000 */
[C---:B------:R-:W-:Y:S01]  /*12b640*/  IADD3 R106, PT, PT, R252.reuse, 0xa9, RZ ;  /* 0x000000a9fc6a7810 */ /* 0x040fe20007ffe0ff */
[----:B------:R-:W-:Y:S01]  /*12b650*/  VIADD R101, R252, 0xae ;  /* 0x000000aefc657836 */ /* 0x000fe20000000000 */
[----:B------:R-:W-:Y:S01]  /*12b660*/  @P1 LOP3.LUT R26, R26, 0x10, RZ, 0xfc, !PT ;  /* 0x000000101a1a1812 */ /* 0x000fe200078efcff */
[----:B------:R-:W-:Y:S01]  /*12b670*/  VIADD R99, R252, 0xb0 ;  /* 0x000000b0fc637836 */ /* 0x000fe20000000000 */
[----:B------:R-:W-:-:S02]  /*12b680*/  ISETP.GE.AND P1, PT, R144, UR58, PT ;  /* 0x0000003a90007c0c */ /* 0x000fc4000bf26270 */
[C---:B------:R-:W-:Y:S01]  /*12b690*/  IADD3 R100, PT, PT, R252.reuse, 0xaf, RZ ;  /* 0x000000affc647810 */ /* 0x040fe20007ffe0ff */
[----:B------:R-:W-:Y:S01]  /*12b6a0*/  VIADD R98, R252, 0xb1 ;  /* 0x000000b1fc627836 */ /* 0x000fe20000000000 */
[----:B------:R-:W-:Y:S02]  /*12b6b0*/  ISETP.GE.AND P2, PT, R7, UR60, PT ;  /* 0x0000003c07007c0c */ /* 0x000fe4000bf46270 */
[----:B------:R-:W-:Y:S02]  /*12b6c0*/  LOP3.LUT R24, R24, 0xfffffffe, RZ, 0xc0, !PT ;  /* 0xfffffffe18187812 */ /* 0x000fe400078ec0ff */
[C---:B------:R-:W-:Y:S01]  /*12b6d0*/  IADD3 R97, PT, PT, R252.reuse, 0xb2, RZ ;  /* 0x000000b2fc617810 */ /* 0x040fe20007ffe0ff */
[----:B------:R-:W-:Y:S01]  /*12b6e0*/  VIADD R96, R252, 0xb3 ;  /* 0x000000b3fc607836 */ /* 0x000fe20000000000 */
[----:B------:R-:W-:Y:S01]  /*12b6f0*/  @P0 LOP3.LUT R20, R20, 0x4000000, RZ, 0xfc, !PT ;  /* 0x0400000014140812 */ /* 0x000fe200078efcff */
[----:B------:R-:W-:Y:S01]  /*12b700*/  VIADD R95, R252, 0xb4 ;  /* 0x000000b4fc5f7836 */ /* 0x000fe20000000000 */
[----:B------:R-:W-:-:S02]  /*12b710*/  ISETP.GE.AND P0, PT, R143, UR56, PT ;  /* 0x000000388f007c0c */ /* 0x000fc4000bf06270 */
[C---:B------:R-:W-:Y:S01]  /*12b720*/  IADD3 R94, PT, PT, R252.reuse, 0xb5, RZ ;  /* 0x000000b5fc5e7810 */ /* 0x040fe20007ffe0ff */
[----:B------:R-:W-:Y:S01]  /*12b730*/  VIADD R93, R252, 0xb6 ;  /* 0x000000b6fc5d7836 */ /* 0x000fe20000000000 */
[----:B------:R-:W-:Y:S01]  /*12b740*/  LOP3.LUT R26, R26, 0xfffffff7, RZ, 0xc0, !PT ;  /* 0xfffffff71a1a7812 */ /* 0x000fe200078ec0ff */
[C---:B------:R-:W-:Y:S01]  /*12b750*/  VIADD R92, R252.reuse, 0xb7 ;  /* 0x000000b7fc5c7836 */ /* 0x040fe20000000000 */
[----:B------:R-:W-:Y:S02]  /*12b760*/  @P2 LOP3.LUT R3, R3, 0x800000, RZ, 0xfc, !PT ;  /* 0x0080000003032812 */ /* 0x000fe400078efcff */
        /* <DEDUP_REMOVED lines=8> */
[C---:B------:R-:W-:Y:S02]  /*12b7f0*/  VIADD R86, R252.reuse, 0xbd ;  /* 0x000000bdfc567836 */ /* 0x040fe40000000000 */
[----:B------:R-:W-:Y:S01]  /*12b800*/  VIADD R84, R252, 0xbf ;  /* 0x000000bffc547836 */ /* 0x000fe20000000000 */
[----:B------:R-:W-:Y:S02]  /*12b810*/  @P0 LOP3.LUT R26, R26, 0x4, RZ, 0xfc, !PT ;  /* 0x000000041a1a0812 */ /* 0x000fe400078efcff */
[C---:B------:R-:W-:Y:S01]  /*12b820*/  IADD3 R85, PT, PT, R252.reuse, 0xbe, RZ ;  /* 0x000000befc557810 */ /* 0x040fe20007ffe0ff */
[----:B------:R-:W-:Y:S01]  /*12b830*/  VIADD R83, R252, 0xc0 ;  /* 0x000000c0fc537836 */ /* 0x000fe20000000000 */
[----:B------:R-:W-:-:S02]  /*12b840*/  ISETP.GE.AND P1, PT, R141, UR52, PT ;  /* 0x000000348d007c0c */ /* 0x000fc4000bf26270 */
[C---:B------:R-:W-:Y:S01]  /*12b850*/  IADD3 R82, PT, PT, R252.reuse, 0xc1, RZ ;  /* 0x000000c1fc527810 */ /* 0x040fe20007ffe0ff */
[----:B------:R-:W-:Y:S01]  /*12b860*/  VIADD R81, R252, 0xc2 ;  /* 0x000000c2fc517836 */ /* 0x000fe20000000000 */
[----:B------:R-:W-:Y:S01]  /*12b870*/  LOP3.LUT R26, R26, 0xfffffffd, RZ, 0xc0, !PT ;  /* 0xfffffffd1a1a7812 */ /* 0x000fe200078ec0ff */
[C---:B------:R-:W-:Y:S01]  /*12b880*/  VIADD R80, R252.reuse, 0xc3 ;  /* 0x000000c3fc507836 */ /* 0x040fe20000000000 */
[C---:B------:R-:W-:Y:S01]  /*12b890*/  IADD3 R79, PT, PT, R252.reuse, 0xc4, RZ ;  /* 0x000000c4fc4f7810 */ /* 0x040fe20007ffe0ff */
[----:B------:R-:W-:Y:S01]  /*12b8a0*/  VIADD R78, R252, 0xc5 ;  /* 0x000000c5fc4e7836 */ /* 0x000fe20000000000 */
[----:B------:R-:W-:Y:S01]  /*12b8b0*/  @P2 LOP3.LUT R26, R26, 0x2, RZ, 0xfc, !PT ;  /* 0x000000021a1a2812 */ /* 0x000fe200078efcff */
[C---:B------:R-:W-:Y:S01]  /*12b8c0*/  VIADD R77, R252.reuse, 0xc6 ;  /* 0x000000c6fc4d7836 */ /* 0x040fe20000000000 */
[----:B------:R-:W-:Y:S02]  /*12b8d0*/  ISETP.GE.AND P2, PT, R139, UR48, PT ;  /* 0x000000308b007c0c */ /* 0x000fe4000bf46270 */
[C---:B------:R-:W-:Y:S01]  /*12b8e0*/  IADD3 R76, PT, PT, R252.reuse, 0xc7, RZ ;  /* 0x000000c7fc4c7810 */ /* 0x040fe20007ffe0ff */
[----:B------:R-:W-:Y:S01]  /*12b8f0*/  VIADD R75, R252, 0xc8 ;  /* 0x000000c8fc4b7836 */ /* 0x000fe20000000000 */
[----:B------:R-:W-:Y:S01]  /*12b900*/  LOP3.LUT R26, R26, 0xfffffffe, RZ, 0xc0, !PT ;  /* 0xfffffffe1a1a7812 */ /* 0x000fe200078ec0ff */
[----:B------:R-:W-:Y:S01]  /*12b910*/  VIADD R104, R252, 0xab ;  /* 0x000000abfc687836 */ /* 0x000fe20000000000 */
[----:B------:R-:W-:Y:S01]  /*12b920*/  ISETP.GE.AND P0, PT, R140, UR50, PT ;  /* 0x000000328c007c0c */ /* 0x000fe2000bf06270 */
[----:B------:R-:W-:Y:S01]  /*12b930*/  VIADD R74, R252, 0xc9 ;  /* 0x000000c9fc4a7836 */ /* 0x000fe20000000000 */
[----:B------:R-:W-:-:S02]  /*12b940*/  @P1 LOP3.LUT R26, R26, 0x1, RZ, 0xfc, !PT ;  /* 0x000000011a1a1812 */ /* 0x000fc400078efcff */
[C---:B------:R-:W-:Y:S01]  /*12b950*/  IADD3 R73, PT, PT, R252.reuse, 0xca, RZ ;  /* 0x000000cafc497810 */ /* 0x040fe20007ffe0ff */
[----:B------:R-:W-:Y:S01]  /*12b960*/  VIADD R69, R252, 0xce ;  /* 0x000000cefc457836 */ /* 0x000fe20000000000 */
[----:B------:R-:W-:Y:S01]  /*12b970*/  ISETP.GE.AND P1, PT, R138, UR46, PT ;  /* 0x0000002e8a007c0c */ /* 0x000fe2000bf26270 */
[----:B------:R-:W-:Y:S01]  /*12b980*/  VIADD R68, R252, 0xcf ;  /* 0x000000cffc447836 */ /* 0x000fe20000000000 */
[----:B------:R-:W-:Y:S02]  /*12b990*/  LOP3.LUT R26, R26, 0xffffffdf, RZ, 0xc0, !PT ;  /* 0xffffffdf1a1a7812 */ /* 0x000fe400078ec0ff */
[----:B------:R-:W-:Y:S02]  /*12b9a0*/  LOP3.LUT R23, R23, 0xfffffffd, RZ, 0xc0, !PT ;  /* 0xfffffffd17177812 */ /* 0x000fe400078ec0ff */
[C---:B------:R-:W-:Y:S01]  /*12b9b0*/  IADD3 R67, PT, PT, R252.reuse, 0xd0, RZ ;  /* 0x000000d0fc437810 */ /* 0x040fe20007ffe0ff */
[----:B------:R-:W-:Y:S01]  /*12b9c0*/  VIADD R66, R252, 0xd1 ;  /* 0x000000d1fc427836 */ /* 0x000fe20000000000 */
[----:B------:R-:W-:Y:S01]  /*12b9d0*/  @P2 LOP3.LUT R26, R26, 0x20, RZ, 0xfc, !PT ;  /* 0x000000201a1a2812 */ /* 0x000fe200078efcff */
        /* <DEDUP_REMOVED lines=19> */
[----:B------:R-:W-:Y:S01]  /*12bb10*/  VIADD R53, R252, 0xde ;  /* 0x000000defc357836 */ /* 0x000fe20000000000 */
[----:B------:R-:W-:Y:S02]  /*12bb20*/  ISETP.GE.AND P1, PT, R135, UR40, PT ;  /* 0x0000002887007c0c */ /* 0x000fe4000bf26270 */
[----:B------:R-:W-:-:S02]  /*12bb30*/  LOP3.LUT R22, R22, 0xfffffffb, RZ, 0xc0, !PT ;  /* 0xfffffffb16167812 */ /* 0x000fc400078ec0ff */
        /* <DEDUP_REMOVED lines=17> */
[----:B------:R-:W-:Y:S01]  /*12bc50*/  IADD3 R12, PT, PT, R252, 0xeb, RZ ;  /* 0x000000ebfc0c7810 */ /* 0x000fe20007ffe0ff */
[----:B------:R1:W-:Y:S01]  /*12bc60*/  STL.64 [R1+0x9a8], R10 ;  /* 0x0009a80a01007387 */ /* 0x0003e20000100a00 */
[----:B------:R-:W-:-:S02]  /*12bc70*/  LOP3.LUT R26, R26, 0xffffbfff, RZ, 0xc0, !PT ;  /* 0xffffbfff1a1a7812 */ /* 0x000fc400078ec0ff */
[----:B------:R-:W-:Y:S02]  /*12bc80*/  LOP3.LUT R21, R21, 0xfffffffe, RZ, 0xc0, !PT ;  /* 0xfffffffe15157812 */ /* 0x000fe400078ec0ff */
[C---:B------:R-:W-:Y:S01]  /*12bc90*/  IADD3 R9, PT, PT, R252.reuse, 0xee, RZ ;  /* 0x000000eefc097810 */ /* 0x040fe20007ffe0ff */
[----:B------:R-:W-:Y:S01]  /*12bca0*/  VIADD R6, R252, 0xf1 ;  /* 0x000000f1fc067836 */ /* 0x000fe20000000000 */
[----:B------:R-:W-:Y:S02]  /*12bcb0*/  @P0 LOP3.LUT R26, R26, 0x4000, RZ, 0xfc, !PT ;  /* 0x000040001a1a0812 */ /* 0x000fe400078efcff */
[C---:B------:R-:W-:Y:S01]  /*12bcc0*/  IADD3 R103, PT, PT, R252.reuse, 0xac, RZ ;  /* 0x000000acfc677810 */ /* 0x040fe20007ffe0ff */
[C---:B------:R-:W-:Y:S01]  /*12bcd0*/  VIADD R72, R252.reuse, 0xcb ;  /* 0x000000cbfc487836 */ /* 0x040fe20000000000 */
[----:B------:R-:W-:Y:S01]  /*12bce0*/  ISETP.GE.AND P0, PT, R133, UR70, PT ;  /* 0x0000004685007c0c */ /* 0x000fe2000bf06270 */
[----:B------:R-:W-:Y:S01]  /*12bcf0*/  VIADD R5, R252, 0xf2 ;  /* 0x000000f2fc057836 */ /* 0x000fe20000000000 */
[----:B------:R-:W-:Y:S01]  /*12bd00*/  ISETP.GE.AND P1, PT, R132, UR71, PT ;  /* 0x0000004784007c0c */ /* 0x000fe2000bf26270 */
[----:B------:R-:W-:Y:S01]  /*12bd10*/  VIADD R71, R252, 0xcc ;  /* 0x000000ccfc477836 */ /* 0x000fe20000000000 */
[----:B------:R-:W-:Y:S01]  /*12bd20*/  LOP3.LUT R26, R26, 0xfffeffff, RZ, 0xc0, !PT ;  /* 0xfffeffff1a1a7812 */ /* 0x000fe200078ec0ff */
[----:B------:R-:W2:Y:S01]  /*12bd30*/  LDCU UR6, c[0x0][0x398] ;  /* 0x00007300ff0677ac */ /* 0x000ea20008000800 */
[----:B------:R-:W-:-:S07]  /*12bd40*/  ISETP.GE.AND P2, PT, R131, UR68, PT ;  /* 0x0000004483007c0c */ /* 0x000fce000bf46270 */
[----:B------:R-:W-:-:S04]  /*12bd50*/  @P0 LOP3.LUT R26, R26, 0x10000, RZ, 0xfc, !PT ;  /* 0x000100001a1a0812 */ /* 0x000fc800078efcff */
[----:B------:R-:W-:-:S04]  /*12bd60*/  LOP3.LUT R26, R26, 0xfffbffff, RZ, 0xc0, !PT ;  /* 0xfffbffff1a1a7812 */ /* 0x000fc800078ec0ff */
[----:B------:R-:W-:Y:S02]  /*12bd70*/  @P1 LOP3.LUT R26, R26, 0x40000, RZ, 0xfc, !PT ;  /* 0x000400001a1a1812 */ /* 0x000fe400078efcff */
[----:B------:R-:W-:Y:S02]  /*12bd80*/  ISETP.GE.AND P0, PT, R130, UR66, PT ;  /* 0x0000004282007c0c */ /* 0x000fe4000bf06270 */
[----:B------:R-:W-:Y:S01]  /*12bd90*/  LOP3.LUT R26, R26, 0xffefffff, RZ, 0xc0, !PT ;  /* 0xffefffff1a1a7812 */ /* 0x000fe200078ec0ff */
[----:B------:R-:W-:-:S03]  /*12bda0*/  UMOV UR64, UR28 ;  /* 0x0000001c00407c82 */ /* 0x000fc60008000000 */
        /* <DEDUP_REMOVED lines=15> */
[----:B------:R-:W-:Y:S01]  /*12bea0*/  UMOV UR54, UR18 ;  /* 0x0000001200367c82 */ /* 0x000fe20008000000 */
[----:B------:R-:W-:Y:S02]  /*12beb0*/  UMOV UR56, UR20 ;  /* 0x0000001400387c82 */ /* 0x000fe40008000000 */
[----:B------:R-:W-:Y:S02]  /*12bec0*/  @P0 LOP3.LUT R26, R26, 0x8000000, RZ, 0xfc, !PT ;  /* 0x080000001a1a0812 */ /* 0x000fe400078efcff */
[----:B------:R-:W-:-:S02]  /*12bed0*/  ISETP.GE.AND P0, PT, R124, UR54, PT ;  /* 0x000000367c007c0c */ /* 0x000fc4000bf06270 */
[----:B------:R-:W-:Y:S02]  /*12bee0*/  ISETP.GE.AND P2, PT, R125, UR56, PT ;  /* 0x000000387d007c0c */ /* 0x000fe4000bf46270 */
[----:B------:R-:W-:Y:S01]  /*12bef0*/  LOP3.LUT R26, R26, 0xdfffffff, RZ, 0xc0, !PT ;  /* 0xdfffffff1a1a7812 */ /* 0x000fe200078ec0ff */
[----:B------:R-:W-:-:S03]  /*12bf00*/  UMOV UR52, UR16 ;  /* 0x0000001000347c82 */ /* 0x000fc60008000000 */
[----:B------:R-:W-:Y:S02]  /*12bf10*/  @P1 LOP3.LUT R26, R26, 0x20000000, RZ, 0xfc, !PT ;  /* 0x200000001a1a1812 */ /* 0x000fe400078efcff */
[----:B------:R-:W-:Y:S02]  /*12bf20*/  ISETP.GE.AND P1, PT, R123, UR52, PT ;  /* 0x000000347b007c0c */ /* 0x000fe4000bf26270 */
[----:B------:R-:W-:Y:S01]  /*12bf30*/  LOP3.LUT R26, R26, 0xbfffffff, RZ, 0xc0, !PT ;  /* 0xbfffffff1a1a7812 */ /* 0x000fe200078ec0ff */
[----:B------:R-:W-:Y:S01]  /*12bf40*/  UMOV UR50, UR14 ;  /* 0x0000000e00327c82 */ /* 0x000fe20008000000 */
[----:B------:R-:W-:Y:S02]  /*12bf50*/  @P0 LOP3.LUT R25, R25, 0x1, RZ, 0xfc, !PT ;  /* 0x0000000119190812 */ /* 0x000fe400078efcff */
[----:B------:R-:W-:Y:S02]  /*12bf60*/  @P2 LOP3.LUT R26, R26, 0x40000000, RZ, 0xfc, !PT ;  /* 0x400000001a1a2812 */ /* 0x000fe400078efcff */
[----:B------:R-:W-:-:S02]  /*12bf70*/  ISETP.GE.AND P2, PT, R122, UR50, PT ;  /* 0x000000327a007c0c */ /* 0x000fc4000bf46270 */
[----:B------:R-:W-:Y:S02]  /*12bf80*/  LOP3.LUT R25, R25, 0xfffffffb, RZ, 0xc0, !PT ;  /* 0xfffffffb19197812 */ /* 0x000fe400078ec0ff */
[----:B------:R-:W-:Y:S01]  /*12bf90*/  R2UR UR46, R194 ;  /* 0x00000000c22e72ca */ /* 0x000fe200000e0000 */
[----:B------:R-:W-:Y:S01]  /*12bfa0*/  UMOV UR48, UR12 ;  /* 0x0000000c00307c82 */ /* 0x000fe20008000000 */
[----:B------:R-:W-:Y:S02]  /*12bfb0*/  @P1 LOP3.LUT R25, R25, 0x4, RZ, 0xfc, !PT ;  /* 0x0000000419191812 */ /* 0x000fe400078efcff */
[----:B------:R-:W-:Y:S02]  /*12bfc0*/  ISETP.GE.AND P0, PT, R121, UR48, PT ;  /* 0x0000003079007c0c */ /* 0x000fe4000bf06270 */
[----:B------:R-:W-:Y:S02]  /*12bfd0*/  LOP3.LUT R25, R25, 0xffffffef, RZ, 0xc0, !PT ;  /* 0xffffffef19197812 */ /* 0x000fe400078ec0ff */
[----:B------:R-:W-:-:S02]  /*12bfe0*/  R2UR UR44, R193 ;  /* 0x00000000c12c72ca */ /* 0x000fc400000e0000 */
[----:B------:R-:W-:-:S03]  /*12bff0*/  @P2 LOP3.LUT R25, R25, 0x10, RZ, 0xfc, !PT ;  /* 0x0000001019192812 */ /* 0x000fc600078efcff */
[----:B------:R-:W-:Y:S02]  /*12c000*/  ISETP.GE.AND P1, PT, R120, UR46, PT ;  /* 0x0000002e78007c0c */ /* 0x000fe4000bf26270 */
[----:B------:R-:W-:Y:S02]  /*12c010*/  LOP3.LUT R25, R25, 0xffffffbf, RZ, 0xc0, !PT ;  /* 0xffffffbf19197812 */ /* 0x000fe400078ec0ff */
[----:B------:R-:W-:Y:S02]  /*12c020*/  R2UR UR42, R192 ;  /* 0x00000000c02a72ca */ /* 0x000fe400000e0000 */
[----:B------:R-:W-:Y:S02]  /*12c030*/  @P0 LOP3.LUT R25, R25, 0x40, RZ, 0xfc, !PT ;  /* 0x0000004019190812 */ /* 0x000fe400078efcff */
[----:B------:R-:W-:Y:S02]  /*12c040*/  ISETP.GE.AND P2, PT, R119, UR44, PT ;  /* 0x0000002c77007c0c */ /* 0x000fe4000bf46270 */
[----:B------:R-:W-:-:S02]  /*12c050*/  LOP3.LUT R25, R25, 0xffffff7f, RZ, 0xc0, !PT ;  /* 0xffffff7f19197812 */ /* 0x000fc400078ec0ff */
[----:B------:R-:W-:Y:S02]  /*12c060*/  R2UR UR40, R191 ;  /* 0x00000000bf2872ca */ /* 0x000fe400000e0000 */
[----:B------:R-:W-:-:S03]  /*12c070*/  @P1 LOP3.LUT R25, R25, 0x80, RZ, 0xfc, !PT ;  /* 0x0000008019191812 */ /* 0x000fc600078efcff */
[----:B------:R-:W-:Y:S02]  /*12c080*/  ISETP.GE.AND P0, PT, R118, UR42, PT ;  /* 0x0000002a76007c0c */ /* 0x000fe4000bf06270 */
[----:B------:R-:W-:Y:S02]  /*12c090*/  LOP3.LUT R25, R25, 0xfffffdff, RZ, 0xc0, !PT ;  /* 0xfffffdff19197812 */ /* 0x000fe400078ec0ff */
[----:B------:R-:W-:Y:S02]  /*12c0a0*/  R2UR UR38, R190 ;  /* 0x00000000be2672ca */ /* 0x000fe400000e0000 */
[----:B------:R-:W-:Y:S02]  /*12c0b0*/  @P2 LOP3.LUT R25, R25, 0x200, RZ, 0xfc, !PT ;  /* 0x0000020019192812 */ /* 0x000fe400078efcff */
[----:B------:R-:W-:Y:S02]  /*12c0c0*/  ISETP.GE.AND P1, PT, R117, UR40, PT ;  /* 0x0000002875007c0c */ /* 0x000fe4000bf26270 */
[----:B------:R-:W-:-:S04]  /*12c0d0*/  LOP3.LUT R25, R25, 0xfffff7ff, RZ, 0xc0, !PT ;  /* 0xfffff7ff19197812 */ /* 0x000fc800078ec0ff */
[----:B------:R-:W-:-:S03]  /*12c0e0*/  @P0 LOP3.LUT R25, R25, 0x800, RZ, 0xfc, !PT ;  /* 0x0000080019190812 */ /* 0x000fc600078efcff */
[----:B------:R-:W-:Y:S02]  /*12c0f0*/  ISETP.GE.AND P2, PT, R116, UR38, PT ;  /* 0x0000002674007c0c */ /* 0x000fe4000bf46270 */
[----:B------:R-:W-:-:S04]  /*12c100*/  LOP3.LUT R25, R25, 0xffffdfff, RZ, 0xc0, !PT ;  /* 0xffffdfff19197812 */ /* 0x000fc800078ec0ff */
[----:B------:R-:W-:Y:S02]  /*12c110*/  @P1 LOP3.LUT R25, R25, 0x2000, RZ, 0xfc, !PT ;  /* 0x0000200019191812 */ /* 0x000fe400078efcff */
[----:B------:R-:W-:Y:S02]  /*12c120*/  ISETP.GE.AND P0, PT, R115, UR36, PT ;  /* 0x0000002473007c0c */ /* 0x000fe4000bf06270 */
[----:B------:R-:W-:-:S04]  /*12c130*/  LOP3.LUT R25, R25, 0xffff7fff, RZ, 0xc0, !PT ;  /* 0xffff7fff19197812 */ /* 0x000fc800078ec0ff */
[----:B------:R-:W-:Y:S02]  /*12c140*/  @P2 LOP3.LUT R25, R25, 0x8000, RZ, 0xfc, !PT ;  /* 0x0000800019192812 */ /* 0x000fe400078efcff */
[----:B------:R-:W-:Y:S02]  /*12c150*/  ISETP.GE.AND P1, PT, R114, UR34, PT ;  /* 0x0000002272007c0c */ /* 0x000fe4000bf26270 */
[----:B------:R-:W-:Y:S02]  /*12c160*/  LOP3.LUT R25, R25, 0xfffeffff, RZ, 0xc0, !PT ;  /* 0xfffeffff19197812 */ /* 0x000fe400078ec0ff */
[----:B------:R-:W-:Y:S02]  /*12c170*/  R2UR UR30, R186 ;  /* 0x00000000ba1e72ca */ /* 0x000fe400000e0000 */
[----:B------:R-:W-:Y:S02]  /*12c180*/  @P0 LOP3.LUT R25, R25, 0x10000, RZ, 0xfc, !PT ;  /* 0x0001000019190812 */ /* 0x000fe400078efcff */
[----:B------:R-:W-:-:S02]  /*12c190*/  ISETP.GE.AND P2, PT, R113, UR32, PT ;  /* 0x0000002071007c0c */ /* 0x000fc4000bf46270 */
[----:B------:R-:W-:Y:S02]  /*12c1a0*/  LOP3.LUT R25, R25, 0xfffbffff, RZ, 0xc0, !PT ;  /* 0xfffbffff19197812 */ /* 0x000fe400078ec0ff */
[----:B------:R-:W-:Y:S02]  /*12c1b0*/  R2UR UR28, R185 ;  /* 0x00000000b91c72ca */ /* 0x000fe400000e0000 */
        /* <DEDUP_REMOVED lines=15> */
[----:B------:R-:W-:Y:S02]  /*12c2b0*/  @P2 LOP3.LUT R25, R25, 0x1000000, RZ, 0xfc, !PT ;  /* 0x0100000019192812 */ /* 0x000fe400078efcff */
[----:B------:R-:W-:Y:S02]  /*12c2c0*/  R2UR UR20, R181 ;  /* 0x00000000b51472ca */ /* 0x000fe400000e0000 */
[----:B------:R-:W-:Y:S02]  /*12c2d0*/  ISETP.GE.AND P1, PT, R108, UR22, PT ;  /* 0x000000166c007c0c */ /* 0x000fe4000bf26270 */
[----:B------:R-:W-:Y:S02]  /*12c2e0*/  R2UR UR16, R179 ;  /* 0x00000000b31072ca */ /* 0x000fe400000e0000 */
[----:B------:R-:W-:Y:S02]  /*12c2f0*/  LOP3.LUT R25, R25, 0xfbffffff, RZ, 0xc0, !PT ;  /* 0xfbffffff19197812 */ /* 0x000fe400078ec0ff */
[----:B------:R-:W-:-:S02]  /*12c300*/  R2UR UR70, R176 ;  /* 0x00000000b04672ca */ /* 0x000fc400000e0000 */
[----:B------:R-:W-:Y:S02]  /*12c310*/  @P0 LOP3.LUT R25, R25, 0x4000000, RZ, 0xfc, !PT ;  /* 0x0400000019190812 */ /* 0x000fe400078efcff */
[----:B------:R-:W-:Y:S02]  /*12c320*/  R2UR UR18, R180 ;  /* 0x00000000b41272ca */ /* 0x000fe400000e0000 */
[----:B------:R-:W-:Y:S02]  /*12c330*/  LOP3.LUT R25, R25, 0xefffffff, RZ, 0xc0, !PT ;  /* 0xefffffff19197812 */ /* 0x000fe400078ec0ff */
[----:B------:R-:W-:Y:S02]  /*12c340*/  ISETP.GE.AND P2, PT, R107, UR20, PT ;  /* 0x000000146b007c0c */ /* 0x000fe4000bf46270 */
[----:B------:R-:W-:Y:S02]  /*12c350*/  @P1 LOP3.LUT R25, R25, 0x10000000, RZ, 0xfc, !PT ;  /* 0x1000000019191812 */ /* 0x000fe400078efcff */
[----:B------:R-:W-:-:S02]  /*12c360*/  ISETP.GE.AND P1, PT, R105, UR16, PT ;  /* 0x0000001069007c0c */ /* 0x000fc4000bf26270 */
[----:B------:R-:W-:Y:S02]  /*12c370*/  R2UR UR71, R175 ;  /* 0x00000000af4772ca */ /* 0x000fe400000e0000 */
[----:B------:R-:W-:Y:S02]  /*12c380*/  ISETP.GE.AND P4, PT, R102, UR70, PT ;  /* 0x0000004666007c0c */ /* 0x000fe4000bf86270 */
[----:B------:R-:W-:Y:S02]  /*12c390*/  R2UR UR66, R173 ;  /* 0x00000000ad4272ca */ /* 0x000fe400000e0000 */
[----:B------:R-:W-:Y:S02]  /*12c3a0*/  ISETP.GE.AND P0, PT, R106, UR18, PT ;  /* 0x000000126a007c0c */ /* 0x000fe4000bf06270 */
[----:B------:R-:W-:Y:S02]  /*12c3b0*/  LOP3.LUT R25, R25, 0xdfffffff, RZ, 0xc0, !PT ;  /* 0xdfffffff19197812 */ /* 0x000fe400078ec0ff */
[----:B------:R-:W-:-:S02]  /*12c3c0*/  LOP3.LUT R46, R46, 0xffbfffff, RZ, 0xc0, !PT ;  /* 0xffbfffff2e2e7812 */ /* 0x000fc400078ec0ff */
[----:B------:R-:W-:Y:S02]  /*12c3d0*/  R2UR UR68, R174 ;  /* 0x00000000ae4472ca */ /* 0x000fe400000e0000 */
[----:B------:R-:W-:Y:S02]  /*12c3e0*/  @P2 LOP3.LUT R25, R25, 0x20000000, RZ, 0xfc, !PT ;  /* 0x2000000019192812 */ /* 0x000fe400078efcff */
[----:B------:R-:W-:Y:S02]  /*12c3f0*/  @P1 LOP3.LUT R46, R46, 0x400000, RZ, 0xfc, !PT ;  /* 0x004000002e2e1812 */ /* 0x000fe400078efcff */
[----:B------:R-:W-:Y:S02]  /*12c400*/  ISETP.GE.AND P1, PT, R101, UR71, PT ;  /* 0x0000004765007c0c */ /* 0x000fe4000bf26270 */
[----:B------:R-:W-:Y:S02]  /*12c410*/  R2UR UR64, R172 ;  /* 0x00000000ac4072ca */ /* 0x000fe400000e0000 */
[----:B------:R-:W-:-:S02]  /*12c420*/  LOP3.LUT R3, R3, 0xfbffffff, RZ, 0xc0, !PT ;  /* 0xfbffffff03037812 */ /* 0x000fc400078ec0ff */
[----:B------:R-:W-:Y:S02]  /*12c430*/  LOP3.LUT R25, R25, 0xbfffffff, RZ, 0xc0, !PT ;  /* 0xbfffffff19197812 */ /* 0x000fe400078ec0ff */
[----:B------:R-:W-:Y:S02]  /*12c440*/  @P4 LOP3.LUT R3, R3, 0x4000000, RZ, 0xfc, !PT ;  /* 0x0400000003034812 */ /* 0x000fe400078efcff */
[----:B------:R-:W-:Y:S02]  /*12c450*/  ISETP.GE.AND P4, PT, R99, UR66, PT ;  /* 0x0000004263007c0c */ /* 0x000fe4000bf86270 */
[----:B------:R-:W-:Y:S02]  /*12c460*/  @P0 LOP3.LUT R25, R25, 0x40000000, RZ, 0xfc, !PT ;  /* 0x4000000019190812 */ /* 0x000fe400078efcff */
[----:B------:R-:W-:Y:S02]  /*12c470*/  ISETP.GE.AND P0, PT, R100, UR68, PT ;  /* 0x0000004464007c0c */ /* 0x000fe4000bf06270 */
[----:B------:R-:W-:-:S02]  /*12c480*/  R2UR UR62, R171 ;  /* 0x00000000ab3e72ca */ /* 0x000fc400000e0000 */
[----:B------:R-:W-:-:S04]  /*12c490*/  LOP3.LUT R3, R3, 0xf7ffffff, RZ, 0xc0, !PT ;  /* 0xf7ffffff03037812 */ /* 0x000fc800078ec0ff */
[----:B------:R-:W-:Y:S02]  /*12c4a0*/  @P1 LOP3.LUT R3, R3, 0x8000000, RZ, 0xfc, !PT ;  /* 0x0800000003031812 */ /* 0x000fe400078efcff */
[----:B------:R-:W-:Y:S02]  /*12c4b0*/  ISETP.GE.AND P1, PT, R98, UR64, PT ;  /* 0x0000004062007c0c */ /* 0x000fe4000bf26270 */
[----:B------:R-:W-:Y:S02]  /*12c4c0*/  R2UR UR60, R170 ;  /* 0x00000000aa3c72ca */ /* 0x000fe400000e0000 */
[----:B------:R-:W-:Y:S02]  /*12c4d0*/  LOP3.LUT R3, R3, 0xbfffffff, RZ, 0xc0, !PT ;  /* 0xbfffffff03037812 */ /* 0x000fe400078ec0ff */
[----:B------:R-:W-:Y:S02]  /*12c4e0*/  @P4 LOP3.LUT R24, R24, 0x1, RZ, 0xfc, !PT ;  /* 0x0000000118184812 */ /* 0x000fe400078efcff */
[----:B------:R-:W-:-:S02]  /*12c4f0*/  @P0 LOP3.LUT R3, R3, 0x40000000, RZ, 0xfc, !PT ;  /* 0x4000000003030812 */ /* 0x000fc400078efcff */
        /* <DEDUP_REMOVED lines=39> */
[----:B------:R-:W-:Y:S02]  /*12c770*/  @P1 LOP3.LUT R24, R24, 0x400000, RZ, 0xfc, !PT ;  /* 0x0040000018181812 */ /* 0x000fe400078efcff */
[----:B------:R-:W-:Y:S02]  /*12c780*/  R2UR UR36, R158 ;  /* 0x000000009e2472ca */ /* 0x000fe400000e0000 */
[----:B------:R-:W-:Y:S02]  /*12c790*/  ISETP.GE.AND P4, PT, R87, UR42, PT ;  /* 0x0000002a57007c0c */ /* 0x000fe4000bf86270 */
[----:B------:R-:W-:Y:S02]  /*12c7a0*/  LOP3.LUT R24, R24, 0xfeffffff, RZ, 0xc0, !PT ;  /* 0xfeffffff18187812 */ /* 0x000fe400078ec0ff */
[----:B------:R-:W-:-:S02]  /*12c7b0*/  R2UR UR38, R159 ;  /* 0x000000009f2672ca */ /* 0x000fc400000e0000 */
[----:B------:R-:W-:Y:S02]  /*12c7c0*/  @P0 LOP3.LUT R24, R24, 0x1000000, RZ, 0xfc, !PT ;  /* 0x0100000018180812 */ /* 0x000fe400078efcff */
[----:B------:R-:W-:Y:S02]  /*12c7d0*/  ISETP.GE.AND P1, PT, R86, UR40, PT ;  /* 0x0000002856007c0c */ /* 0x000fe4000bf26270 */
[----:B------:R-:W-:Y:S02]  /*12c7e0*/  R2UR UR34, R157 ;  /* 0x000000009d2272ca */ /* 0x000fe400000e0000 */
[----:B------:R-:W-:-:S04]  /*12c7f0*/  LOP3.LUT R24, R24, 0xfbffffff, RZ, 0xc0, !PT ;  /* 0xfbffffff18187812 */ /* 0x000fc800078ec0ff */
[----:B------:R-:W-:Y:S02]  /*12c800*/  @P4 LOP3.LUT R24, R24, 0x4000000, RZ, 0xfc, !PT ;  /* 0x0400000018184812 */ /* 0x000fe400078efcff */
[----:B------:R-:W-:Y:S02]  /*12c810*/  ISETP.GE.AND P4, PT, R84, UR36, PT ;  /* 0x0000002454007c0c */ /* 0x000fe4000bf86270 */
[----:B------:R-:W-:Y:S02]  /*12c820*/  ISETP.GE.AND P0, PT, R85, UR38, PT ;  /* 0x0000002655007c0c */ /* 0x000fe4000bf06270 */
[----:B------:R-:W-:Y:S02]  /*12c830*/  R2UR UR32, R156 ;  /* 0x000000009c2072ca */ /* 0x000fe400000e0000 */
[----:B------:R-:W-:Y:S02]  /*12c840*/  LOP3.LUT R24, R24, 0xefffffff, RZ, 0xc0, !PT ;  /* 0xefffffff18187812 */ /* 0x000fe400078ec0ff */
[----:B------:R-:W-:-:S02]  /*12c850*/  LOP3.LUT R20, R20, 0xfffffffe, RZ, 0xc0, !PT ;  /* 0xfffffffe14147812 */ /* 0x000fc400078ec0ff */
        /* <DEDUP_REMOVED lines=29> */
[----:B------:R-:W-:Y:S02]  /*12ca30*/  R2UR UR14, R178 ;  /* 0x00000000b20e72ca */ /* 0x000fe400000e0000 */
[----:B------:R-:W-:Y:S02]  /*12ca40*/  @P4 LOP3.LUT R20, R20, 0x4000, RZ, 0xfc, !PT ;  /* 0x0000400014144812 */ /* 0x000fe400078efcff */
[----:B------:R-:W-:Y:S02]  /*12ca50*/  ISETP.GE.AND P0, PT, R76, UR20, PT ;  /* 0x000000144c007c0c */ /* 0x000fe4000bf06270 */
[----:B------:R-:W-:Y:S02]  /*12ca60*/  LOP3.LUT R20, R20, 0xffff7fff, RZ, 0xc0, !PT ;  /* 0xffff7fff14147812 */ /* 0x000fe400078ec0ff */
[----:B------:R-:W-:-:S02]  /*12ca70*/  R2UR UR16, R148 ;  /* 0x00000000941072ca */ /* 0x000fc400000e0000 */
[----:B------:R-:W-:Y:S02]  /*12ca80*/  @P1 LOP3.LUT R20, R20, 0x8000, RZ, 0xfc, !PT ;  /* 0x0000800014141812 */ /* 0x000fe400078efcff */
[----:B------:R-:W-:Y:S02]  /*12ca90*/  ISETP.GE.AND P4, PT, R75, UR18, PT ;  /* 0x000000124b007c0c */ /* 0x000fe4000bf86270 */
[----:B------:R-:W-:Y:S02]  /*12caa0*/  LOP3.LUT R20, R20, 0xfffdffff, RZ, 0xc0, !PT ;  /* 0xfffdffff14147812 */ /* 0x000fe400078ec0ff */
[----:B------:R-:W-:Y:S02]  /*12cab0*/  ISETP.GE.AND P2, PT, R104, UR14, PT ;  /* 0x0000000e68007c0c */ /* 0x000fe4000bf46270 */
[----:B------:R-:W-:Y:S02]  /*12cac0*/  R2UR UR14, R147 ;  /* 0x00000000930e72ca */ /* 0x000fe400000e0000 */
[----:B------:R-:W-:-:S02]  /*12cad0*/  @P0 LOP3.LUT R20, R20, 0x20000, RZ, 0xfc, !PT ;  /* 0x0002000014140812 */ /* 0x000fc400078efcff */
        /* <DEDUP_REMOVED lines=9> */
[----:B------:R-:W-:-:S05]  /*12cb70*/  ISETP.GE.AND P0, PT, R68, UR7, PT ;  /* 0x0000000744007c0c */ /* 0x000fca000bf06270 */
[----:B------:R-:W-:Y:S02]  /*12cb80*/  @P1 LOP3.LUT R23, R23, 0x2, RZ, 0xfc, !PT ;  /* 0x0000000217171812 */ /* 0x000fe400078efcff */
[----:B------:R-:W-:Y:S02]  /*12cb90*/  ISETP.GE.AND P1, PT, R67, UR9, PT ;  /* 0x0000000943007c0c */ /* 0x000fe4000bf26270 */
[----:B------:R-:W-:-:S04]  /*12cba0*/  LOP3.LUT R23, R23, 0xfffffff7, RZ, 0xc0, !PT ;  /* 0xfffffff717177812 */ /* 0x000fc800078ec0ff */
[----:B------:R-:W-:Y:S02]  /*12cbb0*/  @P0 LOP3.LUT R23, R23, 0x8, RZ, 0xfc, !PT ;  /* 0x0000000817170812 */ /* 0x000fe400078efcff */
[----:B------:R-:W-:Y:S02]  /*12cbc0*/  ISETP.GE.AND P0, PT, R66, UR11, PT ;  /* 0x0000000b42007c0c */ /* 0x000fe4000bf06270 */
[----:B------:R-:W-:-:S04]  /*12cbd0*/  LOP3.LUT R23, R23, 0xffffffdf, RZ, 0xc0, !PT ;  /* 0xffffffdf17177812 */ /* 0x000fc800078ec0ff */
[----:B------:R-:W-:Y:S02]  /*12cbe0*/  @P1 LOP3.LUT R23, R23, 0x20, RZ, 0xfc, !PT ;  /* 0x0000002017171812 */ /* 0x000fe400078efcff */
[----:B------:R-:W-:Y:S02]  /*12cbf0*/  ISETP.GE.AND P1, PT, R65, UR13, PT ;  /* 0x0000000d41007c0c */ /* 0x000fe4000bf26270 */
[----:B------:R-:W-:-:S04]  /*12cc00*/  LOP3.LUT R23, R23, 0xfffffeff, RZ, 0xc0, !PT ;  /* 0xfffffeff17177812 */ /* 0x000fc800078ec0ff */
[----:B------:R-:W-:-:S04]  /*12cc10*/  @P0 LOP3.LUT R23, R23, 0x100, RZ, 0xfc, !PT ;  /* 0x0000010017170812 */ /* 0x000fc800078efcff */
[----:B------:R-:W-:-:S04]  /*12cc20*/  LOP3.LUT R23, R23, 0xfffffbff, RZ, 0xc0, !PT ;  /* 0xfffffbff17177812 */ /* 0x000fc800078ec0ff */
[----:B------:R-:W-:Y:S02]  /*12cc30*/  @P1 LOP3.LUT R23, R23, 0x400, RZ, 0xfc, !PT ;  /* 0x0000040017171812 */ /* 0x000fe400078efcff */
[----:B------:R-:W-:Y:S02]  /*12cc40*/  ISETP.GE.AND P1, PT, R64, UR15, PT ;  /* 0x0000000f40007c0c */ /* 0x000fe4000bf26270 */
[----:B------:R-:W-:-:S11]  /*12cc50*/  LOP3.LUT R23, R23, 0xffffefff, RZ, 0xc0, !PT ;  /* 0xffffefff17177812 */ /* 0x000fd600078ec0ff */
        /* <DEDUP_REMOVED lines=28> */
[----:B------:R-:W-:-:S13]  /*12ce20*/  ISETP.GE.AND P1, PT, R54, UR35, PT ;  /* 0x0000002336007c0c */ /* 0x000fda000bf26270 */
        /* <DEDUP_REMOVED lines=38> */
[----:B------:R-:W-:Y:S01]  /*12d090*/  LOP3.LUT R22, R22, 0xbfffffff, RZ, 0xc0, !PT ;  /* 0xbfffffff16167812 */ /* 0x000fe200078ec0ff */
[----:B-1----:R-:W-:-:S10]  /*12d0a0*/  VIADD R11, R252, 0xec ;  /* 0x000000ecfc0b7836 */ /* 0x002fd40000000000 */
[----:B------:R-:W-:Y:S02]  /*12d0b0*/  @P1 LOP3.LUT R22, R22, 0x40000000, RZ, 0xfc, !PT ;  /* 0x4000000016161812 */ /* 0x000fe400078efcff */
[----:B------:R-:W-:Y:S01]  /*12d0c0*/  ISETP.GE.AND P1, PT, R12, UR63, PT ;  /* 0x0000003f0c007c0c */ /* 0x000fe2000bf26270 */
[----:B------:R-:W-:-:S12]  /*12d0d0*/  VIADD R10, R252, 0xed ;  /* 0x000000edfc0a7836 */ /* 0x000fd80000000000 */
[----:B------:R-:W-:Y:S02]  /*12d0e0*/  @P1 LOP3.LUT R21, R21, 0x1, RZ, 0xfc, !PT ;  /* 0x0000000115151812 */ /* 0x000fe400078efcff */
[----:B------:R-:W-:Y:S02]  /*12d0f0*/  ISETP.GE.AND P1, PT, R11, UR65, PT ;  /* 0x000000410b007c0c */ /* 0x000fe4000bf26270 */
[----:B------:R-:W-:-:S11]  /*12d100*/  LOP3.LUT R21, R21, 0xfffffffb, RZ, 0xc0, !PT ;  /* 0xfffffffb15157812 */ /* 0x000fd600078ec0ff */
[----:B------:R-:W-:Y:S02]  /*12d110*/  @P1 LOP3.LUT R21, R21, 0x4, RZ, 0xfc, !PT ;  /* 0x0000000415151812 */ /* 0x000fe400078efcff */
[----:B------:R-:W-:Y:S02]  /*12d120*/  ISETP.GE.AND P1, PT, R10, UR67, PT ;  /* 0x000000430a007c0c */ /* 0x000fe4000bf26270 */
[----:B------:R-:W-:Y:S02]  /*12d130*/  LOP3.LUT R20, R20, 0xbfffffff, RZ, 0xc0, !PT ;  /* 0xbfffffff14147812 */ /* 0x000fe400078ec0ff */
[----:B------:R-:W-:-:S09]  /*12d140*/  R2UR UR12, R177 ;  /* 0x00000000b10c72ca */ /* 0x000fd200000e0000 */
[----:B------:R-:W-:Y:S02]  /*12d150*/  @P1 LOP3.LUT R20, R20, 0x40000000, RZ, 0xfc, !PT ;  /* 0x4000000014141812 */ /* 0x000fe400078efcff */
[----:B------:R-:W-:Y:S02]  /*12d160*/  ISETP.GE.AND P1, PT, R9, UR69, PT ;  /* 0x0000004509007c0c */ /* 0x000fe4000bf26270 */
[----:B------:R-:W-:Y:S02]  /*12d170*/  LOP3.LUT R20, R20, 0xdfffffff, RZ, 0xc0, !PT ;  /* 0xdfffffff14147812 */ /* 0x000fe400078ec0ff */
[----:B------:R-:W-:Y:S02]  /*12d180*/  ISETP.GE.AND P3, PT, R103, UR12, PT ;  /* 0x0000000c67007c0c */ /* 0x000fe4000bf66270 */
[----:B------:R-:W-:-:S07]  /*12d190*/  R2UR UR12, R146 ;  /* 0x00000000920c72ca */ /* 0x000fce00000e0000 */
        /* <DEDUP_REMOVED lines=8> */
[----:B------:R-:W-:Y:S02]  /*12d220*/  IADD3 R70, PT, PT, R252, 0xcd, RZ ;  /* 0x000000cdfc467810 */ /* 0x000fe40007ffe0ff */
[----:B------:R-:W-:Y:S02]  /*12d230*/  LOP3.LUT P0, RZ, R26, 0x10, RZ, 0xc0, !PT ;  /* 0x000000101aff7812 */ /* 0x000fe4000780c0ff */
[----:B------:R-:W-:-:S02]  /*12d240*/  ISETP.GE.AND P6, PT, R70, UR77, PT ;  /* 0x0000004d46007c0c */ /* 0x000fc4000bfc6270 */
[----:B------:R-:W-:-:S03]  /*12d250*/  R2UR.FILL UR77, R196 ;  /* 0x00000000c44d72ca */ /* 0x000fc600004e0000 */
[----:B------:R-:W-:Y:S02]  /*12d260*/  @P1 LOP3.LUT R3, R3, 0x80000, RZ, 0xfc, !PT ;  /* 0x0008000003031812 */ /* 0x000fe400078efcff */
[----:B------:R-:W-:Y:S02]  /*12d270*/  ISETP.LT.AND P1, PT, R204, UR12, !P0 ;  /* 0x0000000ccc007c0c */ /* 0x000fe4000c721270 */
[----:B------:R-:W-:Y:S02]  /*12d280*/  ISETP.GE.AND P5, PT, R71, UR76, PT ;  /* 0x0000004c47007c0c */ /* 0x000fe4000bfa6270 */
[----:B------:R-:W-:Y:S02]  /*12d290*/  R2UR.FILL UR76, R195 ;  /* 0x00000000c34c72ca */ /* 0x000fe400004e0000 */
[----:B------:R-:W-:-:S07]  /*12d2a0*/  LOP3.LUT R26, R26, 0xefffffff, RZ, 0xc0, !PT ;  /* 0xefffffff1a1a7812 */ /* 0x000fce00078ec0ff */
[----:B------:R-:W-:Y:S02]  /*12d2b0*/  @P1 LOP3.LUT R26, R26, 0x10000000, RZ, 0xfc, !PT ;  /* 0x100000001a1a1812 */ /* 0x000fe400078efcff */
[----:B------:R-:W-:Y:S02]  /*12d2c0*/  ISETP.LT.AND P1, PT, R203, UR77, !P0 ;  /* 0x0000004dcb007c0c */ /* 0x000fe4000c721270 */
[----:B------:R-:W-:Y:S02]  /*12d2d0*/  ISETP.LT.AND P0, PT, R202, UR76, !P0 ;  /* 0x0000004cca007c0c */ /* 0x000fe4000c701270 */
[----:B------:R-:W-:-:S09]  /*12d2e0*/  LOP3.LUT R26, R26, 0xfbffffff, RZ, 0xc0, !PT ;  /* 0xfbffffff1a1a7812 */ /* 0x000fd200078ec0ff */
[----:B------:R-:W-:-:S04]  /*12d2f0*/  @P1 LOP3.LUT R26, R26, 0x4000000, RZ, 0xfc, !PT ;  /* 0x040000001a1a1812 */ /* 0x000fc800078efcff */
[----:B------:R-:W-:-:S04]  /*12d300*/  LOP3.LUT R26, R26, 0xfeffffff, RZ, 0xc0, !PT ;  /* 0xfeffffff1a1a7812 */ /* 0x000fc800078ec0ff */
[----:B------:R-:W-:Y:S02]  /*12d310*/  @P0 LOP3.LUT R26, R26, 0x1000000, RZ, 0xfc, !PT ;  /* 0x010000001a1a0812 */ /* 0x000fe400078efcff */
[----:B--2---:R-:W-:Y:S02]  /*12d320*/  ISETP.GE.AND P0, PT, R202, UR6, PT ;  /* 0x00000006ca007c0c */ /* 0x004fe4000bf06270 */
[----:B------:R-:W-:Y:S02]  /*12d330*/  R2UR.FILL UR77, R199 ;  /* 0x00000000c74d72ca */ /* 0x000fe400004e0000 */
[----:B------:R-:W-:Y:S02]  /*12d340*/  R2UR.FILL UR76, R198 ;  /* 0x00000000c64c72ca */ /* 0x000fe400004e0000 */
[----:B------:R-:W-:Y:S02]  /*12d350*/  LOP3.LUT R26, R26, 0xffffffbf, RZ, 0xc0, !PT ;  /* 0xffffffbf1a1a7812 */ /* 0x000fe400078ec0ff */
[----:B------:R-:W-:-:S05]  /*12d360*/  LOP3.LUT P1, RZ, R46, 0x400000, RZ, 0xc0, !PT ;  /* 0x004000002eff7812 */ /* 0x000fca000782c0ff */
[----:B------:R-:W-:Y:S02]  /*12d370*/  @P0 LOP3.LUT R26, R26, 0x40, RZ, 0xfc, !PT ;  /* 0x000000401a1a0812 */ /* 0x000fe400078efcff */
[----:B------:R-:W-:Y:S01]  /*12d380*/  LOP3.LUT P0, RZ, R46, 0x200000, RZ, 0xc0, !PT ;  /* 0x002000002eff7812 */ /* 0x000fe2000780c0ff */
[----:B------:R-:W-:Y:S01]  /*12d390*/  NOP ;  /* 0x0000000000007918 */ /* 0x000fe20000000000 */
[----:B------:R-:W-:Y:S01]  /*12d3a0*/  LOP3.LUT R0, R0, 0xf7ffffff, RZ, 0xc0, !PT ;  /* 0xf7ffffff00007812 */ /* 0x000fe200078ec0ff */
[----:B------:R-:W1:Y:S01]  /*12d3b0*/  LDCU UR5, c[0x0][0x39c] ;  /* 0x00007380ff0577ac */ /* 0x000e620008000800 */
[----:B------:R-:W-:Y:S09]  /*12d3c0*/  STL [R1+0x58a4], R35 ;  /* 0x0058a42301007387 */ /* 0x000ff20000100800 */
[----:B------:R-:W-:-:S02]  /*12d3d0*/  @P0 LOP3.LUT R0, R0, 0x8000000, RZ, 0xfc, !PT ;  /* 0x0800000000000812 */ /* 0x000fc400078efcff */
[----:B------:R-:W-:Y:S01]  /*12d3e0*/  LOP3.LUT P0, RZ, R26, 0x40, RZ, 0xc0, !PT ;  /* 0x000000401aff7812 */ /* 0x000fe2000780c0ff */
[----:B------:R-:W-:Y:S01]  /*12d3f0*/  STL [R1+0x58a0], R34 ;  /* 0x0058a02201007387 */ /* 0x000fe20000100800 */
[----:B------:R-:W-:-:S03]  /*12d400*/  LOP3.LUT R0, R0, 0xfbffffff, RZ, 0xc0, !PT ;  /* 0xfbffffff00007812 */ /* 0x000fc600078ec0ff */
[----:B------:R-:W-:Y:S01]  /*12d410*/  STL [R1+0x589c], R33 ;  /* 0x00589c2101007387 */ /* 0x000fe20000100800 */
[----:B------:R-:W-:-:S03]  /*12d420*/  @P1 LOP3.LUT R0, R0, 0x4000000, RZ, 0xfc, !PT ;  /* 0x0400000000001812 */ /* 0x000fc600078efcff */
[----:B------:R-:W-:Y:S01]  /*12d430*/  STL [R1+0x5898], R32 ;  /* 0x0058982001007387 */ /* 0x000fe20000100800 */
[----:B------:R-:W-:Y:S02]  /*12d440*/  LOP3.LUT R0, R0, 0xfdffffff, RZ, 0xc0, !PT ;  /* 0xfdffffff00007812 */ /* 0x000fe400078ec0ff */
[----:B-1----:R-:W-:Y:S01]  /*12d450*/  ISETP.LT.AND P0, PT, R252, UR5, !P0 ;  /* 0x00000005fc007c0c */ /* 0x002fe2000c701270 */
[----:B------:R-:W-:Y:S01]  /*12d460*/  STL [R1+0x5894], R31 ;  /* 0x0058941f01007387 */ /* 0x000fe20000100800 */
[----:B------:R-:W-:Y:S01]  /*12d470*/  @P2 LOP3.LUT R0, R0, 0x2000000, RZ, 0xfc, !PT ;  /* 0x0200000000002812 */ /* 0x000fe200078efcff */
[----:B------:R-:W1:Y:S02]  /*12d480*/  LDCU UR5, c[0x0][0x39c] ;  /* 0x00007380ff0577ac */ /* 0x000e640008000800 */
[----:B------:R-:W-:Y:S01]  /*12d490*/  STL [R1+0x5890], R30 ;  /* 0x0058901e01007387 */ /* 0x000fe20000100800 */
[----:B------:R-:W-:-:S03]  /*12d4a0*/  LOP3.LUT R0, R0, 0xfeffffff, RZ, 0xc0, !PT ;  /* 0xfeffffff00007812 */ /* 0x000fc600078ec0ff */
[----:B------:R-:W-:Y:S01]  /*12d4b0*/  STL [R1+0x588c], R29 ;  /* 0x00588c1d01007387 */ /* 0x000fe20000100800 */
[----:B------:R-:W-:-:S03]  /*12d4c0*/  @P3 LOP3.LUT R0, R0, 0x1000000, RZ, 0xfc, !PT ;  /* 0x0100000000003812 */ /* 0x000fc600078efcff */
[----:B------:R-:W-:Y:S01]  /*12d4d0*/  STL [R1+0x5888], R28 ;  /* 0x0058881c01007387 */ /* 0x000fe20000100800 */
[----:B------:R-:W-:-:S03]  /*12d4e0*/  LOP3.LUT R0, R0, 0xff7fffff, RZ, 0xc0, !PT ;  /* 0xff7fffff00007812 */ /* 0x000fc600078ec0ff */
[----:B------:R-:W-:Y:S01]  /*12d4f0*/  STL [R1+0x5884], R27 ;  /* 0x0058841b01007387 */ /* 0x000fe20000100800 */
[----:B------:R-:W-:-:S03]  /*12d500*/  @P4 LOP3.LUT R0, R0, 0x800000, RZ, 0xfc, !PT ;  /* 0x0080000000004812 */ /* 0x000fc600078efcff */
[----:B------:R-:W2:Y:S01]  /*12d510*/  LDS.128 R12, [R2] ;  /* 0x00000000020c7984 */ /* 0x000ea20000000c00 */
[----:B------:R-:W-:-:S04]  /*12d520*/  LOP3.LUT R0, R0, 0xffbfffff, RZ, 0xc0, !PT ;  /* 0xffbfffff00007812 */ /* 0x000fc800078ec0ff */
[----:B------:R-:W-:-:S04]  /*12d530*/  @P5 LOP3.LUT R0, R0, 0x400000, RZ, 0xfc, !PT ;  /* 0x0040000000005812 */ /* 0x000fc800078efcff */
[----:B------:R-:W-:-:S04]  /*12d540*/  LOP3.LUT R0, R0, 0xffdfffff, RZ, 0xc0, !PT ;  /* 0xffdfffff00007812 */ /* 0x000fc800078ec0ff */
[----:B------:R-:W-:Y:S02]  /*12d550*/  @P6 LOP3.LUT R0, R0, 0x200000, RZ, 0xfc, !PT ;  /* 0x0020000000006812 */ /* 0x000fe400078efcff */
[C---:B------:R-:W-:Y:S02]  /*12d560*/  LOP3.LUT P6, RZ, R26.reuse, 0x80000, RZ, 0xc0, !PT ;  /* 0x000800001aff7812 */ /* 0x040fe400078cc0ff */
[----:B------:R-:W-:Y:S01]  /*12d570*/  LOP3.LUT R26, R26, 0xffffffbf, RZ, 0xc0, !PT ;  /* 0xffffffbf1a1a7812 */ /* 0x000fe200078ec0ff */
[----:B------:R-:W-:Y:S03]  /*12d580*/  STL [R1+0x5880], R0 ;  /* 0x0058800001007387 */ /* 0x000fe60000100800 */
[----:B------:R-:W-:Y:S01]  /*12d590*/  @P0 LOP3.LUT R26, R26, 0x40, RZ, 0xfc, !PT ;  /* 0x000000401a1a0812 */ /* 0x000fe200078efcff */
[----:B------:R-:W3:Y:S04]  /*12d5a0*/  LDL.LU R8, [R1+0x8a4] ;  /* 0x0008a40001087983 */ /* 0x000ee80000300800 */
[----:B------:R-:W3:Y:S01]  /*12d5b0*/  LDL.LU R9, [R1+0x8ac] ;  /* 0x0008ac0001097983 */ /* 0x000ee20000300800 */
[----:B------:R-:W-:-:S02]  /*12d5c0*/  LOP3.LUT R46, R46, 0xffefffff, RZ, 0xc0, !PT ;  /* 0xffefffff2e2e7812 */ /* 0x000fc400078ec0ff */
[----:B------:R-:W-:Y:S01]  /*12d5d0*/  LOP3.LUT P5, RZ, R26, 0x200000, RZ, 0xc0, !PT ;  /* 0x002000001aff7812 */ /* 0x000fe200078ac0ff */
[----:B------:R-:W-:Y:S01]  /*12d5e0*/  STL [R1+0x587c], R26 ;  /* 0x00587c1a01007387 */ /* 0x000fe20000100800 */
[----:B------:R-:W-:Y:S02]  /*12d5f0*/  @P6 LOP3.LUT R46, R46, 0x100000, RZ, 0xfc, !PT ;  /* 0x001000002e2e6812 */ /* 0x000fe400078efcff */
[----:B------:R-:W-:Y:S01]  /*12d600*/  LOP3.LUT P6, RZ, R26, 0x20000, RZ, 0xc0, !PT ;  /* 0x000200001aff7812 */ /* 0x000fe200078cc0ff */
[----:B------:R-:W3:Y:S01]  /*12d610*/  LDL.LU R10, [R1+0xea4] ;  /* 0x000ea400010a7983 */ /* 0x000ee20000300800 */
[----:B------:R-:W-:Y:S02]  /*12d620*/  LOP3.LUT R46, R46, 0xffdfffff, RZ, 0xc0, !PT ;  /* 0xffdfffff2e2e7812 */ /* 0x000fe400078ec0ff */
[----:B------:R-:W-:Y:S01]  /*12d630*/  LOP3.LUT P4, RZ, R26, 0x80000000, RZ, 0xc0, !PT ;  /* 0x800000001aff7812 */ /* 0x000fe2000788c0ff */
[----:B------:R-:W3:Y:S01]  /*12d640*/  LDL.LU R11, [R1+0xeac] ;  /* 0x000eac00010b7983 */ /* 0x000ee20000300800 */
[----:B------:R-:W-:-:S03]  /*12d650*/  NOP ;  /* 0x0000000000007918 */ /* 0x000fc60000000000 */
[----:B------:R-:W4:Y:S04]  /*12d660*/  LDL.LU R4, [R1+0x9d4] ;  /* 0x0009d40001047983 */ /* 0x000f280000300800 */
[----:B------:R-:W-:Y:S02]  /*12d670*/  @P6 LOP3.LUT R46, R46, 0x200000, RZ, 0xfc, !PT ;  /* 0x002000002e2e6812 */ /* 0x000fe400078efcff */
[----:B------:R-:W-:Y:S01]  /*12d680*/  LOP3.LUT P6, RZ, R26, 0x8000, RZ, 0xc0, !PT ;  /* 0x000080001aff7812 */ /* 0x000fe200078cc0ff */
[----:B--2---:R-:W-:Y:S01]  /*12d690*/  STL.64 [R1+0x990], R12 ;  /* 0x0009900c01007387 */ /* 0x004fe20000100a00 */
[----:B------:R-:W-:Y:S02]  /*12d6a0*/  LOP3.LUT R46, R46, 0xffbfffff, RZ, 0xc0, !PT ;  /* 0xffbfffff2e2e7812 */ /* 0x000fe400078ec0ff */
[C---:B------:R-:W-:Y:S01]  /*12d6b0*/  LOP3.LUT P3, RZ, R25.reuse, 0x2, RZ, 0xc0, !PT ;  /* 0x0000000219ff7812 */ /* 0x040fe2000786c0ff */
[----:B------:R-:W-:Y:S01]  /*12d6c0*/  STL.64 [R1+0x998], R14 ;  /* 0x0009980e01007387 */ /* 0x000fe20000100a00 */
[----:B------:R-:W-:-:S02]  /*12d6d0*/  LOP3.LUT P2, RZ, R25, 0x8, RZ, 0xc0, !PT ;  /* 0x0000000819ff7812 */ /* 0x000fc4000784c0ff */
[C---:B------:R-:W-:Y:S01]  /*12d6e0*/  LOP3.LUT P1, RZ, R25.reuse, 0x20, RZ, 0xc0, !PT ;  /* 0x0000002019ff7812 */ /* 0x040fe2000782c0ff */
[----:B------:R-:W4:Y:S01]  /*12d6f0*/  LDL.LU R5, [R1+0x9dc] ;  /* 0x0009dc0001057983 */ /* 0x000f220000300800 */
[----:B------:R-:W-:-:S03]  /*12d700*/  LOP3.LUT P0, RZ, R25, 0x100, RZ, 0xc0, !PT ;  /* 0x0000010019ff7812 */ /* 0x000fc6000780c0ff */
[----:B------:R-:W4:Y:S01]  /*12d710*/  LDL.LU R6, [R1+0x10b4] ;  /* 0x0010b40001067983 */ /* 0x000f220000300800 */
[----:B------:R-:W-:Y:S02]  /*12d720*/  @P6 LOP3.LUT R46, R46, 0x400000, RZ, 0xfc, !PT ;  /* 0x004000002e2e6812 */ /* 0x000fe400078efcff */
[----:B------:R-:W-:Y:S01]  /*12d730*/  LOP3.LUT P6, RZ, R26, 0x2000, RZ, 0xc0, !PT ;  /* 0x000020001aff7812 */ /* 0x000fe200078cc0ff */
[----:B------:R-:W4:Y:S01]  /*12d740*/  LDL.LU R7, [R1+0x10bc] ;  /* 0x0010bc0001077983 */ /* 0x000f220000300800 */
[----:B------:R-:W-:-:S11]  /*12d750*/  LOP3.LUT R46, R46, 0xff7fffff, RZ, 0xc0, !PT ;  /* 0xff7fffff2e2e7812 */ /* 0x000fd600078ec0ff */
[----:B------:R-:W-:Y:S02]  /*12d760*/  @P6 LOP3.LUT R46, R46, 0x800000, RZ, 0xfc, !PT ;  /* 0x008000002e2e6812 */ /* 0x000fe400078efcff */
[----:B------:R-:W-:Y:S02]  /*12d770*/  LOP3.LUT P6, RZ, R26, 0x800, RZ, 0xc0, !PT ;  /* 0x000008001aff7812 */ /* 0x000fe400078cc0ff */
[----:B------:R-:W-:-:S11]  /*12d780*/  LOP3.LUT R46, R46, 0xfeffffff, RZ, 0xc0, !PT ;  /* 0xfeffffff2e2e7812 */ /* 0x000fd600078ec0ff */
[----:B------:R-:W-:Y:S02]  /*12d790*/  @P6 LOP3.LUT R46, R46, 0x1000000, RZ, 0xfc, !PT ;  /* 0x010000002e2e6812 */ /* 0x000fe400078efcff */
[----:B------:R-:W-:Y:S02]  /*12d7a0*/  LOP3.LUT P6, RZ, R26, 0x200, RZ, 0xc0, !PT ;  /* 0x000002001aff7812 */ /* 0x000fe400078cc0ff */
[----:B------:R-:W-:-:S11]  /*12d7b0*/  LOP3.LUT R46, R46, 0xfdffffff, RZ, 0xc0, !PT ;  /* 0xfdffffff2e2e7812 */ /* 0x000fd600078ec0ff */
[----:B------:R-:W-:Y:S02]  /*12d7c0*/  @P6 LOP3.LUT R46, R46, 0x2000000, RZ, 0xfc, !PT ;  /* 0x020000002e2e6812 */ /* 0x000fe400078efcff */
[----:B------:R-:W-:Y:S01]  /*12d7d0*/  LOP3.LUT P6, RZ, R26, 0x40, RZ, 0xc0, !PT ;  /* 0x000000401aff7812 */ /* 0x000fe200078cc0ff */
[----:B---3--:R2:W-:Y:S01]  /*12d7e0*/  STSM.16.M88.4 [R2], R8 ;  /* 0x0000000802007844 */ /* 0x0085e20000000200 */
[----:B------:R-:W-:-:S03]  /*12d7f0*/  NOP ;  /* 0x0000000000007918 */ /* 0x000fc60000000000 */
[----:B------:R-:W3:Y:S01]  /*12d800*/  LDS.128 R12, [R2] ;  /* 0x00000000020c7984 */ /* 0x000ee20000000c00 */
[----:B------:R-:W-:-:S03]  /*12d810*/  NOP ;  /* 0x0000000000007918 */ /* 0x000fc60000000000 */
[----:B--2---:R-:W2:Y:S04]  /*12d820*/  LDL.LU R8, [R1+0xb34] ;  /* 0x000b340001087983 */ /* 0x004ea80000300800 */
[----:B----4-:R4:W-:Y:S04]  /*12d830*/  STSM.16.M88.4 [R2], R4 ;  /* 0x0000000402007844 */ /* 0x0109e80000000200 */
[----:B---3--:R-:W-:Y:S04]  /*12d840*/  STL.64 [R1+0x980], R12 ;  /* 0x0009800c01007387 */ /* 0x008fe80000100a00 */
[----:B------:R-:W-:Y:S01]  /*12d850*/  STL.64 [R1+0x988], R14 ;  /* 0x0009880e01007387 */ /* 0x000fe20000100a00 */
[----:B------:R-:W-:-:S03]  /*12d860*/  NOP ;  /* 0x0000000000007918 */ /* 0x000fc60000000000 */
[----:B------:R-:W2:Y:S04]  /*12d870*/  LDL.LU R9, [R1+0xb3c] ;  /* 0x000b3c0001097983 */ /* 0x000ea80000300800 */
[----:B------:R-:W3:Y:S04]  /*12d880*/  LDS.128 R12, [R2] ;  /* 0x00000000020c7984 */ /* 0x000ee80000000c00 */
[----:B------:R-:W2:Y:S04]  /*12d890*/  LDL.LU R10, [R1+0x1274] ;  /* 0x00127400010a7983 */ /* 0x000ea80000300800 */
[----:B------:R-:W2:Y:S01]  /*12d8a0*/  LDL.LU R11, [R1+0x127c] ;  /* 0x00127c00010b7983 */ /* 0x000ea20000300800 */
[----:B------:R-:W-:-:S03]  /*12d8b0*/  NOP ;  /* 0x0000000000007918 */ /* 0x000fc60000000000 */
[----:B----4-:R-:W4:Y:S04]  /*12d8c0*/  LDL.LU R4, [R1+0x540] ;  /* 0x0005400001047983 */ /* 0x010f280000300800 */
[----:B---3--:R-:W-:Y:S04]  /*12d8d0*/  STL.64 [R1+0x8a0], R12 ;  /* 0x0008a00c01007387 */ /* 0x008fe80000100a00 */
[----:B------:R-:W-:Y:S04]  /*12d8e0*/  STL.64 [R1+0x8a8], R14 ;  /* 0x0008a80e01007387 */ /* 0x000fe80000100a00 */
[----:B------:R-:W4:Y:S04]  /*12d8f0*/  LDL.LU R5, [R1+0x548] ;  /* 0x0005480001057983 */ /* 0x000f280000300800 */
[----:B------:R-:W4:Y:S04]  /*12d900*/  LDL.LU R6, [R1+0xe80] ;  /* 0x000e800001067983 */ /* 0x000f280000300800 */
[----:B------:R-:W4:Y:S04]  /*12d910*/  LDL.LU R7, [R1+0xe88] ;  /* 0x000e880001077983 */ /* 0x000f280000300800 */
[----:B--2---:R2:W-:Y:S01]  /*12d920*/  STSM.16.M88.4 [R2], R8 ;  /* 0x0000000802007844 */ /* 0x0045e20000000200 */
[----:B------:R-:W-:-:S03]  /*12d930*/  NOP ;  /* 0x0000000000007918 */ /* 0x000fc60000000000 */
[----:B------:R-:W3:Y:S01]  /*12d940*/  LDS.128 R12, [R2] ;  /* 0x00000000020c7984 */ /* 0x000ee20000000c00 */
[----:B------:R-:W-:-:S03]  /*12d950*/  NOP ;  /* 0x0000000000007918 */ /* 0x000fc60000000000 */
[----:B--2---:R-:W2:Y:S04]  /*12d960*/  LDL.LU R8, [R1+0x890] ;  /* 0x0008900001087983 */ /* 0x004ea80000300800 */
[----:B---3--:R-:W-:Y:S01]  /*12d970*/  STL [R1+0x524], R13 ;  /* 0x0005240d01007387 */ /* 0x008fe20000100800 */
[----:B------:R-:W-:Y:S01]  /*12d980*/  MOV R0, R12 ;  /* 0x0000000c00007202 */ /* 0x000fe20000000f00 */
[----:B------:R-:W-:Y:S02]  /*12d990*/  IMAD.MOV.U32 R26, RZ, RZ, R14 ;  /* 0x000000ffff1a7224 */ /* 0x000fe400078e000e */
[----:B----4-:R3:W-:Y:S04]  /*12d9a0*/  STSM.16.M88.4 [R2], R4 ;  /* 0x0000000402007844 */ /* 0x0107e80000000200 */
[----:B------:R-:W-:Y:S01]  /*12d9b0*/  STL [R1+0x52c], R15 ;  /* 0x00052c0f01007387 */ /* 0x000fe20000100800 */
[----:B------:R-:W-:-:S03]  /*12d9c0*/  NOP ;  /* 0x0000000000007918 */ /* 0x000fc60000000000 */
[----:B------:R-:W2:Y:S04]  /*12d9d0*/  LDL.LU R9, [R1+0x898] ;  /* 0x0008980001097983 */ /* 0x000ea80000300800 */
[----:B------:R-:W4:Y:S04]  /*12d9e0*/  LDS.128 R12, [R2] ;  /* 0x00000000020c7984 */ /* 0x000f280000000c00 */
[----:B------:R-:W2:Y:S04]  /*12d9f0*/  LDL.LU R10, [R1+0xed0] ;  /* 0x000ed000010a7983 */ /* 0x000ea80000300800 */
[----:B------:R-:W2:Y:S01]  /*12da00*/  LDL.LU R11, [R1+0xed8] ;  /* 0x000ed800010b7983 */ /* 0x000ea20000300800 */
[----:B------:R-:W-:-:S03]  /*12da10*/  NOP ;  /* 0x0000000000007918 */ /* 0x000fc60000000000 */
[----:B---3--:R-:W3:Y:S04]  /*12da20*/  LDL.LU R4, [R1+0x9e0] ;  /* 0x0009e00001047983 */ /* 0x008ee80000300800 */
[----:B----4-:R-:W-:Y:S04]  /*12da30*/  STL.64 [R1+0xa90], R12 ;  /* 0x000a900c01007387 */ /* 0x010fe80000100a00 */
[----:B------:R-:W-:Y:S04]  /*12da40*/  STL.64 [R1+0xa98], R14 ;  /* 0x000a980e01007387 */ /* 0x000fe80000100a00 */
[----:B------:R-:W3:Y:S04]  /*12da50*/  LDL.LU R5, [R1+0x9e8] ;  /* 0x0009e80001057983 */ /* 0x000ee80000300800 */
[----:B------:R-:W3:Y:S04]  /*12da60*/  LDL.LU R6, [R1+0x10e0] ;  /* 0x0010e00001067983 */ /* 0x000ee80000300800 */
[----:B------:R-:W3:Y:S04]  /*12da70*/  LDL.LU R7, [R1+0x10e8] ;  /* 0x0010e80001077983 */ /* 0x000ee80000300800 */
[----:B--2---:R2:W-:Y:S01]  /*12da80*/  STSM.16.M88.4 [R2], R8 ;  /* 0x0000000802007844 */ /* 0x0045e20000000200 */
[----:B------:R-:W-:-:S03]  /*12da90*/  NOP ;  /* 0x0000000000007918 */ /* 0x000fc60000000000 */
[----:B------:R-:W4:Y:S01]  /*12daa0*/  LDS.128 R12, [R2] ;  /* 0x00000000020c7984 */ /* 0x000f220000000c00 */
[----:B------:R-:W-:-:S03]  /*12dab0*/  NOP ;  /* 0x0000000000007918 */ /* 0x000fc60000000000 */
[----:B--2---:R-:W2:Y:S04]  /*12dac0*/  LDL.LU R8, [R1+0xb50] ;  /* 0x000b500001087983 */ /* 0x004ea80000300800 */
[----:B----4-:R-:W-:Y:S04]  /*12dad0*/  STL.64 [R1+0xa80], R12 ;  /* 0x000a800c01007387 */ /* 0x010fe80000100a00 */
[----:B---3--:R3:W-:Y:S04]  /*12dae0*/  STSM.16.M88.4 [R2], R4 ;  /* 0x0000000402007844 */ /* 0x0087e80000000200 */
[----:B------:R-:W-:Y:S01]  /*12daf0*/  STL.64 [R1+0xa88], R14 ;  /* 0x000a880e01007387 */ /* 0x000fe20000100a00 */
        /* <DEDUP_REMOVED lines=626> */
[----:B---3--:R-:W3:Y:S01]  /*130220*/  LDL.LU R4, [R1+0xa00] ;  /* 0x000a000001047983 */ /* 0x008ee20000300800 */
[----:B----4-:R-:W-:-:S03]  /*130230*/  IMAD.MOV.U32 R252, RZ, RZ, R15 ;  /* 0x000000fffffc7224 */ /* 0x010fc600078e000f */
[----:B------:R-:W-:Y:S04]  /*130240*/  STL.64 [R1+0xe30], R12 ;  /* 0x000e300c01007387 */ /* 0x000fe80000100a00 */
[----:B------:R-:W-:Y:S04]  /*130250*/  STL [R1+0xe38], R14 ;  /* 0x000e380e01007387 */ /* 0x000fe80000100800 */
[----:B------:R-:W-:Y:S04]  /*130260*/  STL [R1+0x5874], R252 ;  /* 0x005874fc01007387 */ /* 0x000fe80000100800 */
        /* <DEDUP_REMOVED lines=9> */
[----:B------:R-:W-:Y:S04]  /*130300*/  STL.64 [R1+0xe28], R14 ;  /* 0x000e280e01007387 */ /* 0x000fe80000100a00 */
[----:B------:R-:W2:Y:S04]  /*130310*/  LDL.LU R9, [R1+0xc18] ;  /* 0x000c180001097983 */ /* 0x000ea80000300800 */
[----:B------:R-:W2:Y:S04]  /*130320*/  LDL.LU R10, [R1+0x1420] ;  /* 0x00142000010a7983 */ /* 0x000ea80000300800 */
[----:B---3--:R3:W-:Y:S01]  /*130330*/  STSM.16.M88.4 [R2], R4 ;  /* 0x0000000402007844 */ /* 0x0087e20000000200 */
[----:B------:R-:W-:-:S03]  /*130340*/  NOP ;  /* 0x0000000000007918 */ /* 0x000fc60000000000 */
[----:B------:R-:W2:Y:S04]  /*130350*/  LDL.LU R11, [R1+0x1428] ;  /* 0x00142800010b7983 */ /* 0x000ea80000300800 */
[----:B------:R-:W4:Y:S01]  /*130360*/  LDS.128 R12, [R2] ;  /* 0x00000000020c7984 */ /* 0x000f220000000c00 */
        /* <DEDUP_REMOVED lines=31> */
[----:B--2---:R-:W2:Y:S01]  /*130560*/  LDL.LU R8, [R1+0xc14] ;  /* 0x000c140001087983 */ /* 0x004ea20000300800 */
[----:B----4-:R-:W-:-:S03]  /*130570*/  MOV R252, R14 ;  /* 0x0000000e00fc7202 */ /* 0x010fc60000000f00 */
[----:B------:R-:W-:Y:S04]  /*130580*/  STL.64 [R1+0xc20], R12 ;  /* 0x000c200c01007387 */ /* 0x000fe80000100a00 */
[----:B------:R-:W-:Y:S04]  /*130590*/  STL [R1+0xc2c], R15 ;  /* 0x000c2c0f01007387 */ /* 0x000fe80000100800 */
[----:B------:R-:W-:Y:S04]  /*1305a0*/  STL [R1+0x5878], R252 ;  /* 0x005878fc01007387 */ /* 0x000fe80000100800 */
[----:B---3--:R3:W-:Y:S01]  /*1305b0*/  STSM.16.M88.4 [R2], R4 ;  /* 0x0000000402007844 */ /* 0x0087e20000000200 */
        /* <DEDUP_REMOVED lines=17> */
[----:B----4-:R-:W-:Y:S01]  /*1306d0*/  STL [R1+0x810], R12 ;  /* 0x0008100c01007387 */ /* 0x010fe20000100800 */
[----:B------:R-:W-:-:S03]  /*1306e0*/  IMAD.MOV.U32 R252, RZ, RZ, R13 ;  /* 0x000000fffffc7224 */ /* 0x000fc600078e000d */
        /* <DEDUP_REMOVED lines=43> */
[----:B------:R-:W4:Y:S04]  /*1309a0*/  LDS.128 R12, [R2] ;  /* 0x00000000020c7984 */ /* 0x000f280000000c00 */
[----:B------:R-:W2:Y:S04]  /*1309b0*/  LDL.LU R9, [R1+0x80c] ;  /* 0x00080c0001097983 */ /* 0x000ea80000300800 */
        /* <DEDUP_REMOVED lines=14> */
[----:B------:R-:W2:Y:S04]  /*130aa0*/  LDL.LU R9, [R1+0xbec] ;  /* 0x000bec0001097983 */ /* 0x000ea80000300800 */
[----:B------:R-:W2:Y:S04]  /*130ab0*/  LDL.LU R10, [R1+0x1434] ;  /* 0x00143400010a7983 */ /* 0x000ea80000300800 */
[----:B------:R-:W2:Y:S04]  /*130ac0*/  LDL.LU R11, [R1+0x143c] ;  /* 0x00143c00010b7983 */ /* 0x000ea80000300800 */
[----:B---3--:R3:W-:Y:S01]  /*130ad0*/  STSM.16.M88.4 [R2], R4 ;  /* 0x0000000402007844 */ /* 0x0087e20000000200 */
[----:B------:R-:W-:-:S03]  /*130ae0*/  NOP ;  /* 0x0000000000007918 */ /* 0x000fc60000000000 */
[----:B------:R-:W1:Y:S01]  /*130af0*/  LDS.128 R232, [R2] ;  /* 0x0000000002e87984 */ /* 0x000e620000000c00 */
[----:B------:R-:W-:-:S03]  /*130b00*/  NOP ;  /* 0x0000000000007918 */ /* 0x000fc60000000000 */
[----:B---3--:R-:W3:Y:S04]  /*130b10*/  LDL.LU R4, [R1+0x5a0] ;  /* 0x0005a00001047983 */ /* 0x008ee80000300800 */
[----:B------:R-:W3:Y:S04]  /*130b20*/  LDL.LU R5, [R1+0x5a8] ;  /* 0x0005a80001057983 */ /* 0x000ee80000300800 */
[----:B------:R-:W3:Y:S04]  /*130b30*/  LDL.LU R6, [R1+0x10f0] ;  /* 0x0010f00001067983 */ /* 0x000ee80000300800 */
[----:B------:R-:W3:Y:S04]  /*130b40*/  LDL.LU R7, [R1+0x10f8] ;  /* 0x0010f80001077983 */ /* 0x000ee80000300800 */
[----:B--2---:R2:W-:Y:S01]  /*130b50*/  STSM.16.M88.4 [R2], R8 ;  /* 0x0000000802007844 */ /* 0x0045e20000000200 */
[----:B------:R-:W-:-:S03]  /*130b60*/  NOP ;  /* 0x0000000000007918 */ /* 0x000fc60000000000 */
[----:B------:R-:W1:Y:S01]  /*130b70*/  LDS.128 R228, [R2] ;  /* 0x0000000002e47984 */ /* 0x000e620000000c00 */
        /* <DEDUP_REMOVED lines=149> */
[----:B--2---:R-:W-:Y:S01]  /*1314d0*/  STSM.16.M88.4 [R2], R8 ;  /* 0x0000000802007844 */ /* 0x004fe20000000200 */
[----:B------:R-:W-:-:S03]  /*1314e0*/  NOP ;  /* 0x0000000000007918 */ /* 0x000fc60000000000 */
[----:B------:R-:W2:Y:S01]  /*1314f0*/  LDS.128 R8, [R2] ;  /* 0x0000000002087984 */ /* 0x000ea20000000c00 */
[----:B------:R-:W-:-:S03]  /*131500*/  NOP ;  /* 0x0000000000007918 */ /* 0x000fc60000000000 */
[----:B---3--:R-:W-:Y:S01]  /*131510*/  STSM.16.M88.4 [R2], R4 ;  /* 0x0000000402007844 */ /* 0x008fe20000000200 */
[----:B------:R-:W-:-:S03]  /*131520*/  NOP ;  /* 0x0000000000007918 */ /* 0x000fc60000000000 */
[----:B------:R-:W3:Y:S01]  /*131530*/  LDS.128 R4, [R2] ;  /* 0x0000000002047984 */ /* 0x000ee20000000c00 */
[----:B------:R-:W-:-:S03]  /*131540*/  NOP ;  /* 0x0000000000007918 */ /* 0x000fc60000000000 */
[----:B----4-:R4:W-:Y:S01]  /*131550*/  STSM.16.M88.4 [R2], R68 ;  /* 0x0000004402007844 */ /* 0x0109e20000000200 */
[----:B------:R-:W-:-:S03]  /*131560*/  NOP ;  /* 0x0000000000007918 */ /* 0x000fc60000000000 */
[----:B------:R-:W1:Y:S01]  /*131570*/  LDS.128 R92, [R2] ;  /* 0x00000000025c7984 */ /* 0x000e620000000c00 */
[----:B------:R-:W-:-:S03]  /*131580*/  NOP ;  /* 0x0000000000007918 */ /* 0x000fc60000000000 */
[----:B----4-:R-:W4:Y:S04]  /*131590*/  LDL.LU R68, [R1+0x8c4] ;  /* 0x0008c40001447983 */ /* 0x010f280000300800 */
[----:B------:R-:W4:Y:S04]  /*1315a0*/  LDL.LU R69, [R1+0x8cc] ;  /* 0x0008cc0001457983 */ /* 0x000f280000300800 */
[----:B------:R-:W4:Y:S04]  /*1315b0*/  LDL.LU R70, [R1+0x13b4] ;  /* 0x0013b40001467983 */ /* 0x000f280000300800 */
[----:B------:R1:W-:Y:S01]  /*1315c0*/  STSM.16.M88.4 [R2], R64 ;  /* 0x0000004002007844 */ /* 0x0003e20000000200 */
[----:B------:R-:W-:-:S03]  /*1315d0*/  NOP ;  /* 0x0000000000007918 */ /* 0x000fc60000000000 */
[----:B------:R-:W4:Y:S04]  /*1315e0*/  LDL.LU R71, [R1+0x13bc] ;  /* 0x0013bc0001477983 */ /* 0x000f280000300800 */
[----:B------:R-:W2:Y:S01]  /*1315f0*/  LDS.128 R88, [R2] ;  /* 0x0000000002587984 */ /* 0x000ea20000000c00 */
[----:B------:R-:W-:-:S03]  /*131600*/  NOP ;  /* 0x0000000000007918 */ /* 0x000fc60000000000 */
[----:B-1----:R-:W2:Y:S04]  /*131610*/  LDL.LU R64, [R1+0xc74] ;  /* 0x000c740001407983 */ /* 0x002ea80000300800 */
[----:B------:R-:W2:Y:S04]  /*131620*/  LDL.LU R65, [R1+0xc7c] ;  /* 0x000c7c0001417983 */ /* 0x000ea80000300800 */
[----:B------:R-:W2:Y:S04]  /*131630*/  LDL.LU R66, [R1+0x1454] ;  /* 0x0014540001427983 */ /* 0x000ea80000300800 */
[----:B------:R-:W2:Y:S04]  /*131640*/  LDL.LU R67, [R1+0x145c] ;  /* 0x00145c0001437983 */ /* 0x000ea80000300800 */
[----:B----4-:R1:W-:Y:S01]  /*131650*/  STSM.16.M88.4 [R2], R68 ;  /* 0x0000004402007844 */ /* 0x0103e20000000200 */
[----:B------:R-:W-:-:S03]  /*131660*/  NOP ;  /* 0x0000000000007918 */ /* 0x000fc60000000000 */
[----:B------:R-:W4:Y:S01]  /*131670*/  LDS.128 R84, [R2] ;  /* 0x0000000002547984 */ /* 0x000f220000000c00 */
[----:B------:R-:W-:-:S03]  /*131680*/  NOP ;  /* 0x0000000000007918 */ /* 0x000fc60000000000 */
[----:B-1----:R-:W3:Y:S04]  /*131690*/  LDL.LU R68, [R1+0xc84] ;  /* 0x000c840001447983 */ /* 0x002ee80000300800 */
[----:B------:R-:W3:Y:S04]  /*1316a0*/  LDL.LU R69, [R1+0xc8c] ;  /* 0x000c8c0001457983 */ /* 0x000ee80000300800 */
[----:B------:R-:W3:Y:S04]  /*1316b0*/  LDL.LU R70, [R1+0x14b4] ;  /* 0x0014b40001467983 */ /* 0x000ee80000300800 */
[----:B--2---:R1:W-:Y:S01]  /*1316c0*/  STSM.16.M88.4 [R2], R64 ;  /* 0x0000004002007844 */ /* 0x0043e20000000200 */
[----:B------:R-:W-:-:S03]  /*1316d0*/  NOP ;  /* 0x0000000000007918 */ /* 0x000fc60000000000 */
[----:B------:R-:W3:Y:S04]  /*1316e0*/  LDL.LU R71, [R1+0x14bc] ;  /* 0x0014bc0001477983 */ /* 0x000ee80000300800 */
[----:B------:R-:W2:Y:S01]  /*1316f0*/  LDS.128 R80, [R2] ;  /* 0x0000000002507984 */ /* 0x000ea20000000c00 */
[----:B------:R-:W-:-:S03]  /*131700*/  NOP ;  /* 0x0000000000007918 */ /* 0x000fc60000000000 */
[----:B-1----:R-:W2:Y:S04]  /*131710*/  LDL.LU R64, [R1+0x560] ;  /* 0x0005600001407983 */ /* 0x002ea80000300800 */
[----:B------:R-:W2:Y:S04]  /*131720*/  LDL.LU R65, [R1+0x568] ;  /* 0x0005680001417983 */ /* 0x000ea80000300800 */
[----:B------:R-:W2:Y:S04]  /*131730*/  LDL.LU R66, [R1+0x1320] ;  /* 0x0013200001427983 */ /* 0x000ea80000300800 */
[----:B------:R-:W2:Y:S04]  /*131740*/  LDL.LU R67, [R1+0x1328] ;  /* 0x0013280001437983 */ /* 0x000ea80000300800 */
[----:B---3--:R1:W-:Y:S01]  /*131750*/  STSM.16.M88.4 [R2], R68 ;  /* 0x0000004402007844 */ /* 0x0083e20000000200 */
[----:B------:R-:W-:-:S03]  /*131760*/  NOP ;  /* 0x0000000000007918 */ /* 0x000fc60000000000 */
[----:B------:R-:W3:Y:S01]  /*131770*/  LDS.128 R76, [R2] ;  /* 0x00000000024c7984 */ /* 0x000ee20000000c00 */
        /* <DEDUP_REMOVED lines=21> */
[----:B---3--:R-:W-:Y:S01]  /*1318d0*/  STSM.16.M88.4 [R2], R68 ;  /* 0x0000004402007844 */ /* 0x008fe20000000200 */
[----:B------:R-:W-:-:S03]  /*1318e0*/  NOP ;  /* 0x0000000000007918 */ /* 0x000fc60000000000 */
[----:B------:R-:W1:Y:S01]  /*1318f0*/  LDS.128 R68, [R2] ;  /* 0x0000000002447984 */ /* 0x000e620000000c00 */
[----:B------:R-:W-:-:S03]  /*131900*/  NOP ;  /* 0x0000000000007918 */ /* 0x000fc60000000000 */
[----:B--2---:R-:W-:Y:S01]  /*131910*/  STSM.16.M88.4 [R2], R64 ;  /* 0x0000004002007844 */ /* 0x004fe20000000200 */
[----:B------:R-:W-:-:S03]  /*131920*/  NOP ;  /* 0x0000000000007918 */ /* 0x000fc60000000000 */
[----:B------:R-:W2:Y:S01]  /*131930*/  LDS.128 R64, [R2] ;  /* 0x0000000002407984 */ /* 0x000ea20000000c00 */
[----:B------:R-:W-:-:S03]  /*131940*/  NOP ;  /* 0x0000000000007918 */ /* 0x000fc60000000000 */
[----:B----4-:R3:W-:Y:S01]  /*131950*/  STSM.16.M88.4 [R2], R96 ;  /* 0x0000006002007844 */ /* 0x0107e20000000200 */
[----:B------:R-:W-:-:S03]  /*131960*/  NOP ;  /* 0x0000000000007918 */ /* 0x000fc60000000000 */
[----:B------:R-:W4:Y:S01]  /*131970*/  LDS.128 R168, [R2] ;  /* 0x0000000002a87984 */ /* 0x000f220000000c00 */
[----:B------:R-:W-:-:S03]  /*131980*/  NOP ;  /* 0x0000000000007918 */ /* 0x000fc60000000000 */
[----:B---3--:R-:W3:Y:S04]  /*131990*/  LDL.LU R96, [R1+0x8e4] ;  /* 0x0008e40001607983 */ /* 0x008ee80000300800 */
[----:B------:R-:W3:Y:S04]  /*1319a0*/  LDL.LU R97, [R1+0x8ec] ;  /* 0x0008ec0001617983 */ /* 0x000ee80000300800 */
[----:B------:R-:W3:Y:S04]  /*1319b0*/  LDL.LU R98, [R1+0x1404] ;  /* 0x0014040001627983 */ /* 0x000ee80000300800 */
[----:B------:R-:W3:Y:S04]  /*1319c0*/  LDL.LU R99, [R1+0x140c] ;  /* 0x00140c0001637983 */ /* 0x000ee80000300800 */
[----:B------:R1:W-:Y:S01]  /*1319d0*/  STSM.16.M88.4 [R2], R100 ;  /* 0x0000006402007844 */ /* 0x0003e20000000200 */
[----:B------:R-:W-:-:S03]  /*1319e0*/  NOP ;  /* 0x0000000000007918 */ /* 0x000fc60000000000 */
        /* <DEDUP_REMOVED lines=13> */
[----:B------:R-:W3:Y:S04]  /*131ac0*/  LDL.LU R99, [R1+0x14dc] ;  /* 0x0014dc0001637983 */ /* 0x000ee80000300800 */
[----:B--2---:R1:W-:Y:S01]  /*131ad0*/  STSM.16.M88.4 [R2], R100 ;  /* 0x0000006402007844 */ /* 0x0043e20000000200 */
        /* <DEDUP_REMOVED lines=122> */
[----:B------:R-:W4:Y:S04]  /*132280*/  LDL.LU R173, [R1+0xeec] ;  /* 0x000eec0001ad7983 */ /* 0x000f280000300800 */
[----:B------:R-:W4:Y:S04]  /*132290*/  LDL.LU R174, [R1+0x14f4] ;  /* 0x0014f40001ae7983 */ /* 0x000f280000300800 */
[----:B------:R-:W4:Y:S04]  /*1322a0*/  LDL.LU R175, [R1+0x14fc] ;  /* 0x0014fc0001af7983 */ /* 0x000f280000300800 */
[----:B--2---:R-:W-:Y:S01]  /*1322b0*/  STSM.16.M88.4 [R2], R100 ;  /* 0x0000006402007844 */ /* 0x004fe20000000200 */
[----:B------:R-:W-:-:S03]  /*1322c0*/  NOP ;  /* 0x0000000000007918 */ /* 0x000fc60000000000 */
[----:B------:R-:W1:Y:S01]  /*1322d0*/  LDS.128 R100, [R2] ;  /* 0x0000000002647984 */ /* 0x000e620000000c00 */
[----:B------:R-:W-:-:S03]  /*1322e0*/  NOP ;  /* 0x0000000000007918 */ /* 0x000fc60000000000 */
[----:B------:R-:W2:Y:S04]  /*1322f0*/  LDL.LU R27, [R1+0x14] ;  /* 0x00001400011b7983 */ /* 0x000ea80000300800 */
[----:B------:R-:W2:Y:S04]  /*132300*/  LDL.LU R28, [R1+0x4] ;  /* 0x00000400011c7983 */ /* 0x000ea80000300800 */
[----:B------:R-:W2:Y:S04]  /*132310*/  LDL.LU R29, [R1+0x16d0] ;  /* 0x0016d000011d7983 */ /* 0x000ea80000300800 */
[----:B---3--:R-:W-:Y:S01]  /*132320*/  STSM.16.M88.4 [R2], R96 ;  /* 0x0000006002007844 */ /* 0x008fe20000000200 */
[----:B------:R-:W-:-:S03]  /*132330*/  NOP ;  /* 0x0000000000007918 */ /* 0x000fc60000000000 */
[----:B------:R-:W3:Y:S01]  /*132340*/  LDS.128 R96, [R2] ;  /* 0x0000000002607984 */ /* 0x000ee20000000c00 */
[----:B------:R-:W-:-:S03]  /*132350*/  NOP ;  /* 0x0000000000007918 */ /* 0x000fc60000000000 */
[----:B----4-:R-:W-:Y:S01]  /*132360*/  STSM.16.M88.4 [R2], R176 ;  /* 0x000000b002007844 */ /* 0x010fe20000000200 */
[----:B------:R-:W-:-:S03]  /*132370*/  NOP ;  /* 0x0000000000007918 */ /* 0x000fc60000000000 */
[----:B------:R-:W4:Y:S01]  /*132380*/  LDS.128 R176, [R2] ;  /* 0x0000000002b07984 */ /* 0x000f220000000c00 */
[----:B------:R-:W-:-:S03]  /*132390*/  NOP ;  /* 0x0000000000007918 */ /* 0x000fc60000000000 */
[----:B------:R1:W-:Y:S04]  /*1323a0*/  STSM.16.M88.4 [R2], R172 ;  /* 0x000000ac02007844 */ /* 0x0003e80000000200 */
[----:B-1----:R-:W2:Y:S01]  /*1323b0*/  LDL.LU R173, [R1+0x50] ;  /* 0x0000500001ad7983 */ /* 0x002ea20000300800 */
[C---:B------:R-:W-:Y:S01]  /*1323c0*/  IMAD.WIDE R202, R33.reuse, 0x4, R44 ;  /* 0x0000000421ca7825 */ /* 0x040fe200078e022c */
[----:B------:R-:W-:Y:S02]  /*1323d0*/  NOP ;  /* 0x0000000000007918 */ /* 0x000fe40000000000 */
[----:B------:R-:W3:Y:S04]  /*1323e0*/  LDL.LU R174, [R1+0x34] ;  /* 0x0000340001ae7983 */ /* 0x000ee80000300800 */
[----:B------:R-:W3:Y:S04]  /*1323f0*/  LDL.LU R175, [R1+0x18e4] ;  /* 0x0018e40001af7983 */ /* 0x000ee80000300800 */
[----:B--2---:R1:W-:Y:S04]  /*132400*/  @P6 STG.E desc[UR76][R202.64], R173 ;  /* 0x000000adca006986 */ /* 0x0043e8000c10194c */
[----:B-1----:R-:W2:Y:S04]  /*132410*/  LDL.LU R202, [R1+0x54] ;  /* 0x0000540001ca7983 */ /* 0x002ea80000300800 */
[----:B------:R-:W4:Y:S01]  /*132420*/  LDL.LU R203, [R1+0x44] ;  /* 0x0000440001cb7983 */ /* 0x000f220000300800 */
[----:B------:R-:W-:Y:S01]  /*132430*/  LOP3.LUT P6, RZ, R46, 0x2000000, RZ, 0xc0, !PT ;  /* 0x020000002eff7812 */ /* 0x000fe200078cc0ff */
[----:B------:R-:W-:-:S12]  /*132440*/  IMAD.WIDE R172, R33, 0x4, R42 ;  /* 0x0000000421ac7825 */ /* 0x000fd800078e022a */
[----:B------:R1:W-:Y:S01]  /*132450*/  @P6 STG.E desc[UR76][R172.64], R35 ;  /* 0x00000023ac006986 */ /* 0x0003e2000c10194c */
[C---:B------:R-:W-:Y:S01]  /*132460*/  LOP3.LUT P6, RZ, R46.reuse, 0x1000000, RZ, 0xc0, !PT ;  /* 0x010000002eff7812 */ /* 0x040fe200078cc0ff */
[C---:B-1----:R-:W-:Y:S02]  /*132470*/  IMAD.WIDE R172, R33.reuse, 0x4, R40 ;  /* 0x0000000421ac7825 */ /* 0x042fe400078e0228 */
[----:B------:R-:W4:Y:S10]  /*132480*/  LDL.LU R35, [R1+0x58a4] ;  /* 0x0058a40001237983 */ /* 0x000f340000300800 */
[----:B------:R1:W-:Y:S01]  /*132490*/  @P6 STG.E desc[UR76][R172.64], R34 ;  /* 0x00000022ac006986 */ /* 0x0003e2000c10194c */
[----:B------:R-:W-:Y:S01]  /*1324a0*/  LOP3.LUT P6, RZ, R46, 0x800000, RZ, 0xc0, !PT ;  /* 0x008000002eff7812 */ /* 0x000fe200078cc0ff */
[----:B-1----:R-:W-:-:S02]  /*1324b0*/  IMAD.WIDE R172, R33, 0x4, R38 ;  /* 0x0000000421ac7825 */ /* 0x002fc400078e0226 */
[----:B------:R-:W4:Y:S10]  /*1324c0*/  LDL.LU R34, [R1+0x58a0] ;  /* 0x0058a00001227983 */ /* 0x000f340000300800 */
[----:B------:R1:W-:Y:S01]  /*1324d0*/  @P6 STG.E desc[UR76][R172.64], R32 ;  /* 0x00000020ac006986 */ /* 0x0003e2000c10194c */
[----:B------:R-:W-:-:S03]  /*1324e0*/  LOP3.LUT P6, RZ, R46, 0x400000, RZ, 0xc0, !PT ;  /* 0x004000002eff7812 */ /* 0x000fc600078cc0ff */
[----:B------:R-:W4:Y:S01]  /*1324f0*/  LDL.LU R33, [R1+0x589c] ;  /* 0x00589c0001217983 */ /* 0x000f220000300800 */
[----:B-1----:R-:W-:-:S03]  /*132500*/  IMAD.WIDE R172, R30, 0x4, R44 ;  /* 0x000000041eac7825 */ /* 0x002fc600078e022c */
[----:B------:R-:W4:Y:S06]  /*132510*/  LDL.LU R32, [R1+0x5898] ;  /* 0x0058980001207983 */ /* 0x000f2c0000300800 */
[----:B------:R1:W-:Y:S01]  /*132520*/  @P6 STG.E desc[UR76][R172.64], R31 ;  /* 0x0000001fac006986 */ /* 0x0003e2000c10194c */
[----:B------:R-:W-:Y:S01]  /*132530*/  LOP3.LUT P6, RZ, R46, 0x200000, RZ, 0xc0, !PT ;  /* 0x002000002eff7812 */ /* 0x000fe200078cc0ff */
[----:B-1----:R-:W-:Y:S02]  /*132540*/  IMAD.WIDE R172, R30, 0x4, R42 ;  /* 0x000000041eac7825 */ /* 0x002fe400078e022a */
[----:B------:R-:W4:Y:S10]  /*132550*/  LDL.LU R31, [R1+0x5894] ;  /* 0x00589400011f7983 */ /* 0x000f340000300800 */
[----:B------:R1:W-:Y:S01]  /*132560*/  @P6 STG.E desc[UR76][R172.64], R248 ;  /* 0x000000f8ac006986 */ /* 0x0003e2000c10194c */
[----:B------:R-:W-:Y:S01]  /*132570*/  LOP3.LUT P6, RZ, R46, 0x100000, RZ, 0xc0, !PT ;  /* 0x001000002eff7812 */ /* 0x000fe200078cc0ff */
[----:B-1----:R-:W-:-:S12]  /*132580*/  IMAD.WIDE R172, R30, 0x4, R40 ;  /* 0x000000041eac7825 */ /* 0x002fd800078e0228 */
[----:B------:R1:W-:Y:S02]  /*132590*/  @P6 STG.E desc[UR76][R172.64], R244 ;  /* 0x000000f4ac006986 */ /* 0x0003e4000c10194c */
[----:B-1----:R-:W-:Y:S02]  /*1325a0*/  IMAD.WIDE R172, R30, 0x4, R38 ;  /* 0x000000041eac7825 */ /* 0x002fe400078e0226 */
[----:B------:R-:W4:Y:S04]  /*1325b0*/  LDL.LU R30, [R1+0x5890] ;  /* 0x00589000011e7983 */ /* 0x000f280000300800 */
[----:B------:R3:W-:Y:S02]  /*1325c0*/  @P5 STG.E desc[UR76][R172.64], R240 ;  /* 0x000000f0ac005986 */ /* 0x0007e4000c10194c */
[----:B---3--:R-:W-:-:S02]  /*1325d0*/  IMAD.WIDE R172, R175, 0x4, R44 ;  /* 0x00000004afac7825 */ /* 0x008fc400078e022c */
[----:B------:R-:W3:Y:S04]  /*1325e0*/  LDL.LU R240, [R1+0x48] ;  /* 0x0000480001f07983 */ /* 0x000ee80000300800 */
[----:B------:R-:W3:Y:S04]  /*1325f0*/  LDL.LU R244, [R1+0x38] ;  /* 0x0000380001f47983 */ /* 0x000ee80000300800 */
[----:B------:R-:W3:Y:S04]  /*132600*/  LDL.LU R248, [R1+0x15c0] ;  /* 0x0015c00001f87983 */ /* 0x000ee80000300800 */
[----:B--2---:R1:W-:Y:S02]  /*132610*/  @P4 STG.E desc[UR76][R172.64], R202 ;  /* 0x000000caac004986 */ /* 0x0043e4000c10194c */
[----:B-1----:R-:W-:-:S02]  /*132620*/  IMAD.WIDE R172, R175, 0x4, R42 ;  /* 0x00000004afac7825 */ /* 0x002fc400078e022a */
[----:B------:R-:W2:Y:S04]  /*132630*/  LDL.LU R202, [R1+0x18] ;  /* 0x0000180001ca7983 */ /* 0x000ea80000300800 */
[----:B----4-:R1:W-:Y:S01]  /*132640*/  @P3 STG.E desc[UR76][R172.64], R203 ;  /* 0x000000cbac003986 */ /* 0x0103e2000c10194c */
[----:B------:R-:W-:Y:S01]  /*132650*/  LOP3.LUT P3, RZ, R25, 0x400, RZ, 0xc0, !PT ;  /* 0x0000040019ff7812 */ /* 0x000fe2000786c0ff */
[C---:B-1----:R-:W-:Y:S02]  /*132660*/  IMAD.WIDE R172, R175.reuse, 0x4, R40 ;  /* 0x00000004afac7825 */ /* 0x042fe400078e0228 */
[----:B------:R-:W4:Y:S04]  /*132670*/  LDL.LU R203, [R1+0x8] ;  /* 0x0000080001cb7983 */ /* 0x000f280000300800 */
[----:B------:R1:W-:Y:S02]  /*132680*/  @P2 STG.E desc[UR76][R172.64], R174 ;  /* 0x000000aeac002986 */ /* 0x0003e4000c10194c */
[----:B-1----:R-:W-:-:S05]  /*132690*/  IMAD.WIDE R172, R175, 0x4, R38 ;  /* 0x00000004afac7825 */ /* 0x002fca00078e0226 */
[----:B------:R1:W-:Y:S02]  /*1326a0*/  @P1 STG.E desc[UR76][R172.64], R27 ;  /* 0x0000001bac001986 */ /* 0x0003e4000c10194c */
[----:B-1----:R-:W-:-:S05]  /*1326b0*/  IMAD.WIDE R172, R29, 0x4, R44 ;  /* 0x000000041dac7825 */ /* 0x002fca00078e022c */
[----:B------:R1:W-:Y:S02]  /*1326c0*/  @P0 STG.E desc[UR76][R172.64], R28 ;  /* 0x0000001cac000986 */ /* 0x0003e4000c10194c */
[----:B-1----:R-:W-:-:S05]  /*1326d0*/  IMAD.WIDE R172, R29, 0x4, R42 ;  /* 0x000000041dac7825 */ /* 0x002fca00078e022a */
[----:B------:R1:W-:Y:S04]  /*1326e0*/  @P3 STG.E desc[UR76][R172.64], R249 ;  /* 0x000000f9ac003986 */ /* 0x0003e8000c10194c */
[----:B-1----:R-:W2:Y:S04]  /*1326f0*/  LDL.LU R249, [R1+0x58] ;  /* 0x0000580001f97983 */ /* 0x002ea80000300800 */
[----:B------:R-:W4:Y:S04]  /*132700*/  LDL.LU R174, [R1+0x5c] ;  /* 0x00005c0001ae7983 */ /* 0x000f280000300800 */
[----:B------:R-:W4:Y:S04]  /*132710*/  LDL.LU R175, [R1+0x4c] ;  /* 0x00004c0001af7983 */ /* 0x000f280000300800 */
[----:B------:R-:W4:Y:S04]  /*132720*/  LDL.LU R27, [R1+0x3c] ;  /* 0x00003c00011b7983 */ /* 0x000f280000300800 */
[----:B------:R-:W4:Y:S01]  /*132730*/  LDL.LU R28, [R1+0x1c] ;  /* 0x00001c00011c7983 */ /* 0x000f220000300800 */
[----:B------:R-:W-:-:S02]  /*132740*/  LOP3.LUT P6, RZ, R3, 0x8, RZ, 0xc0, !PT ;  /* 0x0000000803ff7812 */ /* 0x000fc400078cc0ff */
        /* <DEDUP_REMOVED lines=17> */
[C---:B------:R-:W-:Y:S02]  /*132860*/  LOP3.LUT P6, RZ, R25.reuse, 0x2000000, RZ, 0xc0, !PT ;  /* 0x0200000019ff7812 */ /* 0x040fe400078cc0ff */
[----:B------:R-:W-:Y:S02]  /*132870*/  LOP3.LUT R46, R46, 0xfffbffff, RZ, 0xc0, !PT ;  /* 0xfffbffff2e2e7812 */ /* 0x000fe400078ec0ff */
[C---:B------:R-:W-:Y:S02]  /*132880*/  LOP3.LUT P2, RZ, R25.reuse, 0x1000, RZ, 0xc0, !PT ;  /* 0x0000100019ff7812 */ /* 0x040fe4000784c0ff */
[----:B------:R-:W-:Y:S01]  /*132890*/  LOP3.LUT P1, RZ, R25, 0x4000, RZ, 0xc0, !PT ;  /* 0x0000400019ff7812 */ /* 0x000fe2000782c0ff */
[----:B------:R-:W-:-:S06]  /*1328a0*/  IMAD.WIDE R172, R29, 0x4, R40 ;  /* 0x000000041dac7825 */ /* 0x000fcc00078e0228 */
[----:B------:R-:W-:Y:S02]  /*1328b0*/  @P6 LOP3.LUT R46, R46, 0x40000, RZ, 0xfc, !PT ;  /* 0x000400002e2e6812 */ /* 0x000fe400078efcff */
[C---:B------:R-:W-:Y:S02]  /*1328c0*/  LOP3.LUT P6, RZ, R25.reuse, 0x800000, RZ, 0xc0, !PT ;  /* 0x0080000019ff7812 */ /* 0x040fe400078cc0ff */
[----:B------:R-:W-:Y:S01]  /*1328d0*/  LOP3.LUT P0, RZ, R25, 0x20000, RZ, 0xc0, !PT ;  /* 0x0002000019ff7812 */ /* 0x000fe2000780c0ff */
[----:B------:R1:W-:Y:S01]  /*1328e0*/  @P2 STG.E desc[UR76][R172.64], R245 ;  /* 0x000000f5ac002986 */ /* 0x0003e2000c10194c */
[----:B------:R-:W-:Y:S01]  /*1328f0*/  LOP3.LUT R46, R46, 0xfff7ffff, RZ, 0xc0, !PT ;  /* 0xfff7ffff2e2e7812 */ /* 0x000fe200078ec0ff */
[----:B-1----:R-:W-:-:S08]  /*132900*/  IMAD.WIDE R172, R29, 0x4, R38 ;  /* 0x000000041dac7825 */ /* 0x002fd000078e0226 */
[----:B------:R-:W-:Y:S01]  /*132910*/  @P6 LOP3.LUT R46, R46, 0x80000, RZ, 0xfc, !PT ;  /* 0x000800002e2e6812 */ /* 0x000fe200078efcff */
[----:B------:R-:W4:Y:S01]  /*132920*/  LDL.LU R29, [R1+0xc] ;  /* 0x00000c00011d7983 */ /* 0x000f220000300800 */
[----:B------:R-:W-:-:S03]  /*132930*/  LOP3.LUT P6, RZ, R25, 0x200000, RZ, 0xc0, !PT ;  /* 0x0020000019ff7812 */ /* 0x000fc600078cc0ff */
[----:B------:R3:W-:Y:S02]  /*132940*/  @P1 STG.E desc[UR76][R172.64], R241 ;  /* 0x000000f1ac001986 */ /* 0x0007e4000c10194c */
[C---:B---3--:R-:W-:Y:S01]  /*132950*/  IMAD.WIDE R172, R248.reuse, 0x4, R44 ;  /* 0x00000004f8ac7825 */ /* 0x048fe200078e022c */
[C---:B------:R-:W-:Y:S02]  /*132960*/  LOP3.LUT P5, RZ, R3.reuse, 0x10, RZ, 0xc0, !PT ;  /* 0x0000001003ff7812 */ /* 0x040fe400078ac0ff */
[----:B------:R-:W-:Y:S02]  /*132970*/  LOP3.LUT P4, RZ, R3, 0x20, RZ, 0xc0, !PT ;  /* 0x0000002003ff7812 */ /* 0x000fe4000788c0ff */
[----:B--2---:R1:W-:Y:S02]  /*132980*/  @P0 STG.E desc[UR76][R172.64], R249 ;  /* 0x000000f9ac000986 */ /* 0x0043e4000c10194c */
[----:B-1----:R-:W-:-:S05]  /*132990*/  IMAD.WIDE R172, R248, 0x4, R42 ;  /* 0x00000004f8ac7825 */ /* 0x002fca00078e022a */
[----:B------:R1:W-:Y:S01]  /*1329a0*/  @P6 STG.E desc[UR76][R172.64], R240 ;  /* 0x000000f0ac006986 */ /* 0x0003e2000c10194c */
[----:B------:R-:W-:Y:S01]  /*1329b0*/  LOP3.LUT P6, RZ, R46, 0x80000, RZ, 0xc0, !PT ;  /* 0x000800002eff7812 */ /* 0x000fe200078cc0ff */
[----:B-1----:R-:W-:-:S12]  /*1329c0*/  IMAD.WIDE R172, R248, 0x4, R40 ;  /* 0x00000004f8ac7825 */ /* 0x002fd800078e0228 */
[----:B------:R1:W-:Y:S01]  /*1329d0*/  @P6 STG.E desc[UR76][R172.64], R244 ;  /* 0x000000f4ac006986 */ /* 0x0003e2000c10194c */
[----:B------:R-:W-:Y:S01]  /*1329e0*/  LOP3.LUT P6, RZ, R46, 0x40000, RZ, 0xc0, !PT ;  /* 0x000400002eff7812 */ /* 0x000fe200078cc0ff */
[----:B-1----:R-:W-:-:S12]  /*1329f0*/  IMAD.WIDE R172, R248, 0x4, R38 ;  /* 0x00000004f8ac7825 */ /* 0x002fd800078e0226 */
[----:B------:R1:W-:Y:S01]  /*132a00*/  @P6 STG.E desc[UR76][R172.64], R202 ;  /* 0x000000caac006986 */ /* 0x0003e2000c10194c */
[----:B------:R-:W-:Y:S01]  /*132a10*/  LOP3.LUT P6, RZ, R46, 0x20000, RZ, 0xc0, !PT ;  /* 0x000200002eff7812 */ /* 0x000fe200078cc0ff */
[----:B-1----:R-:W-:-:S12]  /*132a20*/  IMAD.WIDE R172, R47, 0x4, R44 ;  /* 0x000000042fac7825 */ /* 0x002fd800078e022c */
[----:B----4-:R1:W-:Y:S01]  /*132a30*/  @P6 STG.E desc[UR76][R172.64], R203 ;  /* 0x000000cbac006986 */ /* 0x0103e2000c10194c */
        /* <DEDUP_REMOVED lines=13> */
[C---:B-1----:R-:W-:Y:S02]  /*132b10*/  IMAD.WIDE R172, R200.reuse, 0x4, R42 ;  /* 0x00000004c8ac7825 */ /* 0x042fe400078e022a */
[----:B------:R-:W2:Y:S10]  /*132b20*/  LDL.LU R174, [R1+0xd0] ;  /* 0x0000d00001ae7983 */ /* 0x000eb40000300800 */
[----:B------:R1:W-:Y:S02]  /*132b30*/  @P6 STG.E desc[UR76][R172.64], R175 ;  /* 0x000000afac006986 */ /* 0x0003e4000c10194c */
[----:B-1----:R-:W-:-:S02]  /*132b40*/  IMAD.WIDE R172, R200, 0x4, R40 ;  /* 0x00000004c8ac7825 */ /* 0x002fc400078e0228 */
[----:B------:R-:W3:Y:S04]  /*132b50*/  LDL.LU R175, [R1+0xc0] ;  /* 0x0000c00001af7983 */ /* 0x000ee80000300800 */
[----:B------:R1:W-:Y:S02]  /*132b60*/  @P5 STG.E desc[UR76][R172.64], R27 ;  /* 0x0000001bac005986 */ /* 0x0003e4000c10194c */
[----:B-1----:R-:W-:Y:S02]  /*132b70*/  IMAD.WIDE R172, R200, 0x4, R38 ;  /* 0x00000004c8ac7825 */ /* 0x002fe400078e0226 */
[----:B------:R-:W4:Y:S04]  /*132b80*/  LDL.LU R27, [R1+0xb0] ;  /* 0x0000b000011b7983 */ /* 0x000f280000300800 */
[----:B------:R1:W-:Y:S04]  /*132b90*/  @P4 STG.E desc[UR76][R172.64], R28 ;  /* 0x0000001cac004986 */ /* 0x0003e8000c10194c */
[----:B-1----:R-:W2:Y:S01]  /*132ba0*/  LDL.LU R28, [R1+0x1500] ;  /* 0x00150000011c7983 */ /* 0x002ea20000300800 */
[----:B------:R-:W-:-:S02]  /*132bb0*/  LOP3.LUT P3, RZ, R3, 0x40, RZ, 0xc0, !PT ;  /* 0x0000004003ff7812 */ /* 0x000fc4000786c0ff */
[----:B------:R-:W-:Y:S01]  /*132bc0*/  LOP3.LUT P2, RZ, R3, 0x80, RZ, 0xc0, !PT ;  /* 0x0000008003ff7812 */ /* 0x000fe2000784c0ff */
[----:B------:R-:W-:Y:S01]  /*132bd0*/  IMAD.WIDE R172, R201, 0x4, R44 ;  /* 0x00000004c9ac7825 */ /* 0x000fe200078e022c */
[C---:B------:R-:W-:Y:S02]  /*132be0*/  LOP3.LUT P1, RZ, R3.reuse, 0x100, RZ, 0xc0, !PT ;  /* 0x0000010003ff7812 */ /* 0x040fe4000782c0ff */
[----:B------:R-:W-:-:S07]  /*132bf0*/  LOP3.LUT P0, RZ, R3, 0x200, RZ, 0xc0, !PT ;  /* 0x0000020003ff7812 */ /* 0x000fce000780c0ff */
[----:B------:R1:W-:Y:S02]  /*132c00*/  @P3 STG.E desc[UR76][R172.64], R29 ;  /* 0x0000001dac003986 */ /* 0x0003e4000c10194c */
[C---:B-1----:R-:W-:Y:S02]  /*132c10*/  IMAD.WIDE R172, R201.reuse, 0x4, R42 ;  /* 0x00000004c9ac7825 */ /* 0x042fe400078e022a */
[----:B------:R-:W4:Y:S04]  /*132c20*/  LDL.LU R29, [R1+0xa0] ;  /* 0x0000a000011d7983 */ /* 0x000f280000300800 */
[----:B------:R1:W-:Y:S04]  /*132c30*/  @P2 STG.E desc[UR76][R172.64], R251 ;  /* 0x000000fbac002986 */ /* 0x0003e8000c10194c */
[----:B------:R-:W4:Y:S01]  /*132c40*/  LDL.LU R245, [R1+0x1508] ;  /* 0x0015080001f57983 */ /* 0x000f220000300800 */
[----:B-1----:R-:W-:-:S03]  /*132c50*/  IMAD.WIDE R172, R201, 0x4, R40 ;  /* 0x00000004c9ac7825 */ /* 0x002fc600078e0228 */
[----:B------:R-:W4:Y:S04]  /*132c60*/  LDL.LU R251, [R1+0x1504] ;  /* 0x0015040001fb7983 */ /* 0x000f280000300800 */
[----:B------:R1:W-:Y:S02]  /*132c70*/  @P1 STG.E desc[UR76][R172.64], R247 ;  /* 0x000000f7ac001986 */ /* 0x0003e4000c10194c */
[----:B-1----:R-:W-:-:S05]  /*132c80*/  IMAD.WIDE R172, R201, 0x4, R38 ;  /* 0x00000004c9ac7825 */ /* 0x002fca00078e0226 */
[----:B------:R1:W-:Y:S04]  /*132c90*/  @P0 STG.E desc[UR76][R172.64], R243 ;  /* 0x000000f3ac000986 */ /* 0x0003e8000c10194c */
        /* <DEDUP_REMOVED lines=8> */
[----:B------:R-:W-:-:S03]  /*132d20*/  LOP3.LUT P3, RZ, R3, 0x400, RZ, 0xc0, !PT ;  /* 0x0000040003ff7812 */ /* 0x000fc6000786c0ff */
[----:B------:R-:W4:Y:S04]  /*132d30*/  LDL.LU R240, [R1+0x94] ;  /* 0x0000940001f07983 */ /* 0x000f280000300800 */
[----:B------:R-:W4:Y:S01]  /*132d40*/  LDL.LU R244, [R1+0x84] ;  /* 0x0000840001f47983 */ /* 0x000f220000300800 */
[----:B------:R-:W-:-:S03]  /*132d50*/  LOP3.LUT P2, RZ, R3, 0x800, RZ, 0xc0, !PT ;  /* 0x0000080003ff7812 */ /* 0x000fc6000784c0ff */
[----:B------:R-:W4:Y:S04]  /*132d60*/  LDL.LU R248, [R1+0x74] ;  /* 0x0000740001f87983 */ /* 0x000f280000300800 */
[----:B------:R-:W4:Y:S01]  /*132d70*/  LDL.LU R202, [R1+0x150c] ;  /* 0x00150c0001ca7983 */ /* 0x000f220000300800 */
[C---:B------:R-:W-:Y:S02]  /*132d80*/  LOP3.LUT P1, RZ, R3.reuse, 0x1000, RZ, 0xc0, !PT ;  /* 0x0000100003ff7812 */ /* 0x040fe4000782c0ff */
        /* <DEDUP_REMOVED lines=10> */
[----:B------:R-:W-:Y:S01]  /*132e30*/  LOP3.LUT R46, R46, 0xffffff7f, RZ, 0xc0, !PT ;  /* 0xffffff7f2e2e7812 */ /* 0x000fe200078ec0ff */
[----:B--2---:R-:W-:-:S05]  /*132e40*/  IMAD.WIDE R172, R28, 0x4, R44 ;  /* 0x000000041cac7825 */ /* 0x004fca00078e022c */
[----:B------:R1:W-:Y:S02]  /*132e50*/  @P3 STG.E desc[UR76][R172.64], R174 ;  /* 0x000000aeac003986 */ /* 0x0003e4000c10194c */
[C---:B-1----:R-:W-:Y:S02]  /*132e60*/  IMAD.WIDE R172, R28.reuse, 0x4, R42 ;  /* 0x000000041cac7825 */ /* 0x042fe400078e022a */
[----:B------:R-:W2:Y:S04]  /*132e70*/  LDL.LU R174, [R1+0x64] ;  /* 0x0000640001ae7983 */ /* 0x000ea80000300800 */
[----:B---3--:R1:W-:Y:S02]  /*132e80*/  @P2 STG.E desc[UR76][R172.64], R175 ;  /* 0x000000afac002986 */ /* 0x0083e4000c10194c */
[----:B-1----:R-:W-:-:S02]  /*132e90*/  IMAD.WIDE R172, R28, 0x4, R40 ;  /* 0x000000041cac7825 */ /* 0x002fc400078e0228 */
[----:B------:R-:W3:Y:S04]  /*132ea0*/  LDL.LU R175, [R1+0xd8] ;  /* 0x0000d80001af7983 */ /* 0x000ee80000300800 */
[----:B----4-:R1:W-:Y:S02]  /*132eb0*/  @P1 STG.E desc[UR76][R172.64], R27 ;  /* 0x0000001bac001986 */ /* 0x0103e4000c10194c */
[----:B-1----:R-:W-:Y:S02]  /*132ec0*/  IMAD.WIDE R172, R28, 0x4, R38 ;  /* 0x000000041cac7825 */ /* 0x002fe400078e0226 */
[----:B------:R-:W4:Y:S04]  /*132ed0*/  LDL.LU R27, [R1+0xc8] ;  /* 0x0000c800011b7983 */ /* 0x000f280000300800 */
[----:B------:R-:W3:Y:S04]  /*132ee0*/  LDL.LU R28, [R1+0xb8] ;  /* 0x0000b800011c7983 */ /* 0x000ee80000300800 */
[----:B------:R-:W3:Y:S01]  /*132ef0*/  LDL.LU R203, [R1+0x1510] ;  /* 0x0015100001cb7983 */ /* 0x000ee20000300800 */
[----:B------:R-:W-:-:S02]  /*132f00*/  @P6 LOP3.LUT R46, R46, 0x80, RZ, 0xfc, !PT ;  /* 0x000000802e2e6812 */ /* 0x000fc400078efcff */
        /* <DEDUP_REMOVED lines=8> */
[----:B------:R-:W-:-:S09]  /*132f90*/  LOP3.LUT P0, RZ, R3, 0x2000, RZ, 0xc0, !PT ;  /* 0x0000200003ff7812 */ /* 0x000fd2000780c0ff */
[----:B------:R-:W-:Y:S02]  /*132fa0*/  @P6 LOP3.LUT R46, R46, 0x400, RZ, 0xfc, !PT ;  /* 0x000004002e2e6812 */ /* 0x000fe400078efcff */
[----:B------:R-:W-:Y:S02]  /*132fb0*/  LOP3.LUT P6, RZ, R3, 0x8000, RZ, 0xc0, !PT ;  /* 0x0000800003ff7812 */ /* 0x000fe400078cc0ff */
[----:B------:R-:W-:Y:S01]  /*132fc0*/  LOP3.LUT R46, R46, 0xfffff7ff, RZ, 0xc0, !PT ;  /* 0xfffff7ff2e2e7812 */ /* 0x000fe200078ec0ff */
[----:B------:R1:W-:Y:S10]  /*132fd0*/  @P0 STG.E desc[UR76][R172.64], R29 ;  /* 0x0000001dac000986 */ /* 0x0003f4000c10194c */
[----:B------:R-:W-:-:S02]  /*132fe0*/  @P6 LOP3.LUT R46, R46, 0x800, RZ, 0xfc, !PT ;  /* 0x000008002e2e6812 */ /* 0x000fc400078efcff */
[----:B------:R-:W-:Y:S01]  /*132ff0*/  LOP3.LUT P6, RZ, R3, 0x4000, RZ, 0xc0, !PT ;  /* 0x0000400003ff7812 */ /* 0x000fe200078cc0ff */
[----:B-1----:R-:W-:Y:S01]  /*133000*/  IMAD.WIDE R172, R251, 0x4, R44 ;  /* 0x00000004fbac7825 */ /* 0x002fe200078e022c */
[----:B------:R-:W-:Y:S01]  /*133010*/  LOP3.LUT P5, RZ, R3, 0x10000000, RZ, 0xc0, !PT ;  /* 0x1000000003ff7812 */ /* 0x000fe200078ac0ff */
[----:B------:R-:W4:Y:S10]  /*133020*/  LDL.LU R29, [R1+0x588c] ;  /* 0x00588c00011d7983 */ /* 0x000f340000300800 */
        /* <DEDUP_REMOVED lines=10> */
[C---:B------:R-:W-:Y:S01]  /*1330d0*/  LOP3.LUT P6, RZ, R46.reuse, 0x100, RZ, 0xc0, !PT ;  /* 0x000001002eff7812 */ /* 0x040fe200078cc0ff */
        /* <DEDUP_REMOVED lines=17> */
[----:B-1----:R-:W-:-:S05]  /*1331f0*/  IMAD.WIDE R172, R202, 0x4, R42 ;  /* 0x00000004caac7825 */ /* 0x002fca00078e022a */
[----:B------:R1:W-:Y:S01]  /*133200*/  @P5 STG.E desc[UR76][R172.64], R244 ;  /* 0x000000f4ac005986 */ /* 0x0003e2000c10194c */
[----:B------:R-:W-:Y:S01]  /*133210*/  LOP3.LUT P2, RZ, R24, 0x2, RZ, 0xc0, !PT ;  /* 0x0000000218ff7812 */ /* 0x000fe2000784c0ff */
[----:B-1----:R-:W-:-:S05]  /*133220*/  IMAD.WIDE R172, R202, 0x4, R40 ;  /* 0x00000004caac7825 */ /* 0x002fca00078e0228 */
[----:B------:R1:W-:Y:S01]  /*133230*/  @P4 STG.E desc[UR76][R172.64], R248 ;  /* 0x000000f8ac004986 */ /* 0x0003e2000c10194c */
[----:B------:R-:W-:Y:S01]  /*133240*/  LOP3.LUT P1, RZ, R24, 0x8, RZ, 0xc0, !PT ;  /* 0x0000000818ff7812 */ /* 0x000fe2000782c0ff */
[----:B-1----:R-:W-:-:S05]  /*133250*/  IMAD.WIDE R172, R202, 0x4, R38 ;  /* 0x00000004caac7825 */ /* 0x002fca00078e0226 */
[----:B--2---:R3:W-:Y:S01]  /*133260*/  @P3 STG.E desc[UR76][R172.64], R174 ;  /* 0x000000aeac003986 */ /* 0x0047e2000c10194c */
[----:B------:R-:W-:Y:S01]  /*133270*/  LOP3.LUT P0, RZ, R24, 0x20, RZ, 0xc0, !PT ;  /* 0x0000002018ff7812 */ /* 0x000fe2000780c0ff */
[----:B---3--:R-:W-:-:S05]  /*133280*/  IMAD.WIDE R172, R203, 0x4, R44 ;  /* 0x00000004cbac7825 */ /* 0x008fca00078e022c */
[----:B------:R1:W-:Y:S02]  /*133290*/  @P2 STG.E desc[UR76][R172.64], R175 ;  /* 0x000000afac002986 */ /* 0x0003e4000c10194c */
[----:B-1----:R-:W-:-:S05]  /*1332a0*/  IMAD.WIDE R172, R203, 0x4, R42 ;  /* 0x00000004cbac7825 */ /* 0x002fca00078e022a */
[----:B----4-:R1:W-:Y:S02]  /*1332b0*/  @P1 STG.E desc[UR76][R172.64], R27 ;  /* 0x0000001bac001986 */ /* 0x0103e4000c10194c */
[----:B-1----:R-:W-:-:S05]  /*1332c0*/  IMAD.WIDE R172, R203, 0x4, R40 ;  /* 0x00000004cbac7825 */ /* 0x002fca00078e0228 */
[----:B------:R1:W-:Y:S04]  /*1332d0*/  @P0 STG.E desc[UR76][R172.64], R28 ;  /* 0x0000001cac000986 */ /* 0x0003e8000c10194c */
[----:B-1----:R-:W2:Y:S04]  /*1332e0*/  LDL.LU R28, [R1+0xa8] ;  /* 0x0000a800011c7983 */ /* 0x002ea80000300800 */
[----:B------:R-:W3:Y:S04]  /*1332f0*/  LDL.LU R244, [R1+0x98] ;  /* 0x0000980001f47983 */ /* 0x000ee80000300800 */
[----:B------:R-:W4:Y:S04]  /*133300*/  LDL.LU R248, [R1+0x88] ;  /* 0x0000880001f87983 */ /* 0x000f280000300800 */
[----:B------:R-:W3:Y:S04]  /*133310*/  LDL.LU R202, [R1+0x78] ;  /* 0x0000780001ca7983 */ /* 0x000ee80000300800 */
[----:B------:R-:W3:Y:S04]  /*133320*/  LDL.LU R174, [R1+0x1514] ;  /* 0x0015140001ae7983 */ /* 0x000ee80000300800 */
[----:B------:R-:W3:Y:S01]  /*133330*/  LDL.LU R175, [R1+0x68] ;  /* 0x0000680001af7983 */ /* 0x000ee20000300800 */
[----:B------:R-:W-:-:S03]  /*133340*/  LOP3.LUT P3, RZ, R24, 0x40, RZ, 0xc0, !PT ;  /* 0x0000004018ff7812 */ /* 0x000fc6000786c0ff */
[----:B------:R-:W3:Y:S01]  /*133350*/  LDL.LU R27, [R1+0xdc] ;  /* 0x0000dc00011b7983 */ /* 0x000ee20000300800 */
[----:B------:R-:W-:-:S03]  /*133360*/  IMAD.WIDE R172, R203, 0x4, R38 ;  /* 0x00000004cbac7825 */ /* 0x000fc600078e0226 */
[----:B------:R-:W3:Y:S04]  /*133370*/  LDL.LU R249, [R1+0x151c] ;  /* 0x00151c0001f97983 */ /* 0x000ee80000300800 */
[----:B------:R-:W3:Y:S01]  /*133380*/  LDL.LU R203, [R1+0x1520] ;  /* 0x0015200001cb7983 */ /* 0x000ee20000300800 */
        /* <DEDUP_REMOVED lines=13> */
[----:B--2---:R1:W-:Y:S04]  /*133460*/  @P3 STG.E desc[UR76][R172.64], R28 ;  /* 0x0000001cac003986 */ /* 0x0043e8000c10194c */
[----:B-1----:R-:W2:Y:S04]  /*133470*/  LDL.LU R28, [R1+0xcc] ;  /* 0x0000cc00011c7983 */ /* 0x002ea80000300800 */
[----:B------:R-:W2:Y:S04]  /*133480*/  LDL.LU R251, [R1+0xbc] ;  /* 0x0000bc0001fb7983 */ /* 0x000ea80000300800 */
[----:B------:R-:W2:Y:S04]  /*133490*/  LDL.LU R246, [R1+0xac] ;  /* 0x0000ac0001f67983 */ /* 0x000ea80000300800 */
[----:B------:R-:W2:Y:S04]  /*1334a0*/  LDL.LU R250, [R1+0x9c] ;  /* 0x00009c0001fa7983 */ /* 0x000ea80000300800 */
[----:B------:R-:W2:Y:S01]  /*1334b0*/  LDL.LU R241, [R1+0x8c] ;  /* 0x00008c0001f17983 */ /* 0x000ea20000300800 */
[----:B------:R-:W-:-:S03]  /*1334c0*/  LOP3.LUT R46, R46, 0xfffffffe, RZ, 0xc0, !PT ;  /* 0xfffffffe2e2e7812 */ /* 0x000fc600078ec0ff */
[----:B------:R-:W2:Y:S01]  /*1334d0*/  LDL.LU R245, [R1+0x7c] ;  /* 0x00007c0001f57983 */ /* 0x000ea20000300800 */
[----:B------:R-:W-:Y:S02]  /*1334e0*/  @P6 LOP3.LUT R46, R46, 0x1, RZ, 0xfc, !PT ;  /* 0x000000012e2e6812 */ /* 0x000fe400078efcff */
[C---:B------:R-:W-:Y:S02]  /*1334f0*/  LOP3.LUT P6, RZ, R24.reuse, 0x100000, RZ, 0xc0, !PT ;  /* 0x0010000018ff7812 */ /* 0x040fe400078cc0ff */
[C---:B------:R-:W-:Y:S02]  /*133500*/  LOP3.LUT P2, RZ, R24.reuse, 0x100, RZ, 0xc0, !PT ;  /* 0x0000010018ff7812 */ /* 0x040fe4000784c0ff */
[----:B------:R-:W-:Y:S01]  /*133510*/  LOP3.LUT P1, RZ, R24, 0x800, RZ, 0xc0, !PT ;  /* 0x0000080018ff7812 */ /* 0x000fe2000782c0ff */
[----:B---3--:R-:W-:Y:S01]  /*133520*/  IMAD.WIDE R172, R174, 0x4, R44 ;  /* 0x00000004aeac7825 */ /* 0x008fe200078e022c */
[----:B------:R-:W-:Y:S01]  /*133530*/  LOP3.LUT R46, R46, 0xfffffffd, RZ, 0xc0, !PT ;  /* 0xfffffffd2e2e7812 */ /* 0x000fe200078ec0ff */
[----:B------:R-:W3:Y:S06]  /*133540*/  LDL.LU R240, [R1+0x6c] ;  /* 0x00006c0001f07983 */ /* 0x000eec0000300800 */
[----:B------:R-:W-:-:S02]  /*133550*/  @P6 LOP3.LUT R46, R46, 0x2, RZ, 0xfc, !PT ;  /* 0x000000022e2e6812 */ /* 0x000fc400078efcff */
[----:B------:R-:W-:Y:S01]  /*133560*/  LOP3.LUT P6, RZ, R24, 0x40000, RZ, 0xc0, !PT ;  /* 0x0004000018ff7812 */ /* 0x000fe200078cc0ff */
[----:B------:R1:W-:Y:S01]  /*133570*/  @P2 STG.E desc[UR76][R172.64], R244 ;  /* 0x000000f4ac002986 */ /* 0x0003e2000c10194c */
[----:B------:R-:W-:Y:S01]  /*133580*/  LOP3.LUT R46, R46, 0xfffffffb, RZ, 0xc0, !PT ;  /* 0xfffffffb2e2e7812 */ /* 0x000fe200078ec0ff */
[----:B-1----:R-:W-:Y:S02]  /*133590*/  IMAD.WIDE R172, R174, 0x4, R42 ;  /* 0x00000004aeac7825 */ /* 0x002fe400078e022a */
[----:B------:R-:W3:Y:S08]  /*1335a0*/  LDL.LU R244, [R1+0x160] ;  /* 0x0001600001f47983 */ /* 0x000ef00000300800 */
[----:B------:R-:W-:-:S02]  /*1335b0*/  @P6 LOP3.LUT R46, R46, 0x4, RZ, 0xfc, !PT ;  /* 0x000000042e2e6812 */ /* 0x000fc400078efcff */
[C---:B------:R-:W-:Y:S01]  /*1335c0*/  LOP3.LUT P6, RZ, R24.reuse, 0x8000, RZ, 0xc0, !PT ;  /* 0x0000800018ff7812 */ /* 0x040fe200078cc0ff */
[----:B----4-:R1:W-:Y:S01]  /*1335d0*/  @P1 STG.E desc[UR76][R172.64], R248 ;  /* 0x000000f8ac001986 */ /* 0x0103e2000c10194c */
[----:B------:R-:W-:Y:S02]  /*1335e0*/  LOP3.LUT P0, RZ, R24, 0x2000, RZ, 0xc0, !PT ;  /* 0x0000200018ff7812 */ /* 0x000fe4000780c0ff */
[----:B------:R-:W-:Y:S01]  /*1335f0*/  LOP3.LUT R46, R46, 0xfffffff7, RZ, 0xc0, !PT ;  /* 0xfffffff72e2e7812 */ /* 0x000fe200078ec0ff */
[----:B-1----:R-:W4:Y:S08]  /*133600*/  LDL.LU R248, [R1+0x150] ;  /* 0x0001500001f87983 */ /* 0x002f300000300800 */
[----:B------:R-:W-:-:S02]  /*133610*/  @P6 LOP3.LUT R46, R46, 0x8, RZ, 0xfc, !PT ;  /* 0x000000082e2e6812 */ /* 0x000fc400078efcff */
[----:B------:R-:W-:Y:S01]  /*133620*/  LOP3.LUT P6, RZ, R24, 0x4000, RZ, 0xc0, !PT ;  /* 0x0000400018ff7812 */ /* 0x000fe200078cc0ff */
[----:B------:R-:W-:-:S05]  /*133630*/  IMAD.WIDE R172, R174, 0x4, R40 ;  /* 0x00000004aeac7825 */ /* 0x000fca00078e0228 */
[----:B------:R1:W-:Y:S02]  /*133640*/  @P0 STG.E desc[UR76][R172.64], R202 ;  /* 0x000000caac000986 */ /* 0x0003e4000c10194c */
[----:B-1----:R-:W-:Y:S02]  /*133650*/  IMAD.WIDE R172, R174, 0x4, R38 ;  /* 0x00000004aeac7825 */ /* 0x002fe400078e0226 */
[----:B------:R-:W3:Y:S04]  /*133660*/  LDL.LU R202, [R1+0x140] ;  /* 0x0001400001ca7983 */ /* 0x000ee80000300800 */
[----:B------:R1:W-:Y:S01]  /*133670*/  @P6 STG.E desc[UR76][R172.64], R175 ;  /* 0x000000afac006986 */ /* 0x0003e2000c10194c */
[----:B------:R-:W-:-:S03]  /*133680*/  LOP3.LUT P6, RZ, R46, 0x8, RZ, 0xc0, !PT ;  /* 0x000000082eff7812 */ /* 0x000fc600078cc0ff */
[----:B------:R-:W3:Y:S01]  /*133690*/  LDL.LU R174, [R1+0x130] ;  /* 0x0001300001ae7983 */ /* 0x000ee20000300800 */
[----:B-1----:R-:W-:-:S09]  /*1336a0*/  IMAD.WIDE R172, R242, 0x4, R44 ;  /* 0x00000004f2ac7825 */ /* 0x002fd200078e022c */
[----:B------:R1:W-:Y:S01]  /*1336b0*/  @P6 STG.E desc[UR76][R172.64], R27 ;  /* 0x0000001bac006986 */ /* 0x0003e2000c10194c */
[----:B------:R-:W-:-:S03]  /*1336c0*/  LOP3.LUT P6, RZ, R46, 0x4, RZ, 0xc0, !PT ;  /* 0x000000042eff7812 */ /* 0x000fc600078cc0ff */
[----:B-1----:R-:W4:Y:S04]  /*1336d0*/  LDL.LU R27, [R1+0x120] ;  /* 0x00012000011b7983 */ /* 0x002f280000300800 */
[----:B------:R-:W4:Y:S01]  /*1336e0*/  LDL.LU R175, [R1+0x1524] ;  /* 0x0015240001af7983 */ /* 0x000f220000300800 */
[----:B------:R-:W-:-:S05]  /*1336f0*/  IMAD.WIDE R172, R242, 0x4, R42 ;  /* 0x00000004f2ac7825 */ /* 0x000fca00078e022a */
[----:B--2---:R1:W-:Y:S04]  /*133700*/  @P6 STG.E desc[UR76][R172.64], R28 ;  /* 0x0000001cac006986 */ /* 0x0043e8000c10194c */
[----:B-1----:R-:W2:Y:S01]  /*133710*/  LDL.LU R28, [R1+0x110] ;  /* 0x00011000011c7983 */ /* 0x002ea20000300800 */
[----:B------:R-:W-:Y:S01]  /*133720*/  LOP3.LUT P6, RZ, R46, 0x2, RZ, 0xc0, !PT ;  /* 0x000000022eff7812 */ /* 0x000fe200078cc0ff */
[----:B------:R-:W-:-:S12]  /*133730*/  IMAD.WIDE R172, R242, 0x4, R40 ;  /* 0x00000004f2ac7825 */ /* 0x000fd800078e0228 */
[----:B------:R1:W-:Y:S01]  /*133740*/  @P6 STG.E desc[UR76][R172.64], R251 ;  /* 0x000000fbac006986 */ /* 0x0003e2000c10194c */
[----:B------:R-:W-:Y:S01]  /*133750*/  LOP3.LUT P6, RZ, R46, 0x1, RZ, 0xc0, !PT ;  /* 0x000000012eff7812 */ /* 0x000fe200078cc0ff */
[----:B-1----:R-:W-:-:S12]  /*133760*/  IMAD.WIDE R172, R242, 0x4, R38 ;  /* 0x00000004f2ac7825 */ /* 0x002fd800078e0226 */
[----:B------:R1:W-:Y:S01]  /*133770*/  @P6 STG.E desc[UR76][R172.64], R246 ;  /* 0x000000f6ac006986 */ /* 0x0003e2000c10194c */
[----:B------:R-:W-:Y:S01]  /*133780*/  LOP3.LUT P6, RZ, R47, 0x80000000, RZ, 0xc0, !PT ;  /* 0x800000002fff7812 */ /* 0x000fe200078cc0ff */
[----:B-1----:R-:W-:Y:S01]  /*133790*/  IMAD.WIDE R172, R249, 0x4, R44 ;  /* 0x00000004f9ac7825 */ /* 0x002fe200078e022c */
[----:B------:R-:W-:Y:S01]  /*1337a0*/  LOP3.LUT P5, RZ, R24, 0x80000000, RZ, 0xc0, !PT ;  /* 0x8000000018ff7812 */ /* 0x000fe200078ac0ff */
[----:B------:R-:W2:Y:S10]  /*1337b0*/  LDL.LU R246, [R1+0x152c] ;  /* 0x00152c0001f67983 */ /* 0x000eb40000300800 */
[----:B------:R1:W-:Y:S01]  /*1337c0*/  @P6 STG.E desc[UR76][R172.64], R250 ;  /* 0x000000faac006986 */ /* 0x0003e2000c10194c */
[----:B------:R-:W-:Y:S01]  /*1337d0*/  LOP3.LUT P6, RZ, R47, 0x40000000, RZ, 0xc0, !PT ;  /* 0x400000002fff7812 */ /* 0x000fe200078cc0ff */
[----:B-1----:R-:W-:-:S12]  /*1337e0*/  IMAD.WIDE R172, R249, 0x4, R42 ;  /* 0x00000004f9ac7825 */ /* 0x002fd800078e022a */
[----:B------:R1:W-:Y:S01]  /*1337f0*/  @P6 STG.E desc[UR76][R172.64], R241 ;  /* 0x000000f1ac006986 */ /* 0x0003e2000c10194c */
[----:B------:R-:W-:Y:S01]  /*133800*/  LOP3.LUT P6, RZ, R47, 0x20000000, RZ, 0xc0, !PT ;  /* 0x200000002fff7812 */ /* 0x000fe200078cc0ff */
[----:B-1----:R-:W-:-:S12]  /*133810*/  IMAD.WIDE R172, R249, 0x4, R40 ;  /* 0x00000004f9ac7825 */ /* 0x002fd800078e0228 */
[----:B------:R1:W-:Y:S01]  /*133820*/  @P6 STG.E desc[UR76][R172.64], R245 ;  /* 0x000000f5ac006986 */ /* 0x0003e2000c10194c */
[----:B------:R-:W-:Y:S02]  /*133830*/  LOP3.LUT P6, RZ, R47, 0x10000000, RZ, 0xc0, !PT ;  /* 0x100000002fff7812 */ /* 0x000fe400078cc0ff */
[----:B------:R-:W-:Y:S01]  /*133840*/  LOP3.LUT P4, RZ, R20, 0x2, RZ, 0xc0, !PT ;  /* 0x0000000214ff7812 */ /* 0x000fe2000788c0ff */
[----:B-1----:R-:W-:-:S10]  /*133850*/  IMAD.WIDE R172, R249, 0x4, R38 ;  /* 0x00000004f9ac7825 */ /* 0x002fd400078e0226 */
[----:B---3--:R1:W-:Y:S02]  /*133860*/  @P6 STG.E desc[UR76][R172.64], R240 ;  /* 0x000000f0ac006986 */ /* 0x0083e4000c10194c */
[----:B-1----:R-:W-:-:S05]  /*133870*/  IMAD.WIDE R172, R203, 0x4, R44 ;  /* 0x00000004cbac7825 */ /* 0x002fca00078e022c */
[----:B------:R1:W-:Y:S02]  /*133880*/  @P5 STG.E desc[UR76][R172.64], R244 ;  /* 0x000000f4ac005986 */ /* 0x0003e4000c10194c */
[----:B-1----:R-:W-:-:S05]  /*133890*/  IMAD.WIDE R172, R203, 0x4, R42 ;  /* 0x00000004cbac7825 */ /* 0x002fca00078e022a */
[----:B----4-:R1:W-:Y:S04]  /*1338a0*/  @P4 STG.E desc[UR76][R172.64], R248 ;  /* 0x000000f8ac004986 */ /* 0x0103e8000c10194c */
[----:B-1----:R-:W3:Y:S01]  /*1338b0*/  LDL.LU R248, [R1+0xf0] ;  /* 0x0000f00001f87983 */ /* 0x002ee20000300800 */
[C---:B------:R-:W-:Y:S02]  /*1338c0*/  LOP3.LUT P3, RZ, R20.reuse, 0x4, RZ, 0xc0, !PT ;  /* 0x0000000414ff7812 */ /* 0x040fe4000786c0ff */
[C---:B------:R-:W-:Y:S01]  /*1338d0*/  LOP3.LUT P2, RZ, R20.reuse, 0x10, RZ, 0xc0, !PT ;  /* 0x0000001014ff7812 */ /* 0x040fe2000784c0ff */
[----:B------:R-:W-:Y:S01]  /*1338e0*/  IMAD.WIDE R172, R203, 0x4, R40 ;  /* 0x00000004cbac7825 */ /* 0x000fe200078e0228 */
[C---:B------:R-:W-:Y:S02]  /*1338f0*/  LOP3.LUT P1, RZ, R20.reuse, 0x40, RZ, 0xc0, !PT ;  /* 0x0000004014ff7812 */ /* 0x040fe4000782c0ff */
[----:B------:R-:W-:-:S07]  /*133900*/  LOP3.LUT P0, RZ, R20, 0x200, RZ, 0xc0, !PT ;  /* 0x0000020014ff7812 */ /* 0x000fce000780c0ff */
[----:B------:R1:W-:Y:S02]  /*133910*/  @P3 STG.E desc[UR76][R172.64], R202 ;  /* 0x000000caac003986 */ /* 0x0003e4000c10194c */
[----:B-1----:R-:W-:Y:S02]  /*133920*/  IMAD.WIDE R172, R203, 0x4, R38 ;  /* 0x00000004cbac7825 */ /* 0x002fe400078e0226 */
[----:B------:R-:W4:Y:S04]  /*133930*/  LDL.LU R202, [R1+0xe0] ;  /* 0x0000e00001ca7983 */ /* 0x000f280000300800 */
[----:B------:R1:W-:Y:S04]  /*133940*/  @P2 STG.E desc[UR76][R172.64], R174 ;  /* 0x000000aeac002986 */ /* 0x0003e8000c10194c */
[----:B------:R-:W4:Y:S01]  /*133950*/  LDL.LU R203, [R1+0x164] ;  /* 0x0001640001cb7983 */ /* 0x000f220000300800 */
[----:B-1----:R-:W-:-:S03]  /*133960*/  IMAD.WIDE R172, R175, 0x4, R44 ;  /* 0x00000004afac7825 */ /* 0x002fc600078e022c */
[----:B------:R-:W4:Y:S04]  /*133970*/  LDL.LU R174, [R1+0x154] ;  /* 0x0001540001ae7983 */ /* 0x000f280000300800 */
[----:B------:R1:W-:Y:S02]  /*133980*/  @P1 STG.E desc[UR76][R172.64], R27 ;  /* 0x0000001bac001986 */ /* 0x0003e4000c10194c */
[----:B-1----:R-:W-:Y:S02]  /*133990*/  IMAD.WIDE R172, R175, 0x4, R42 ;  /* 0x00000004afac7825 */ /* 0x002fe400078e022a */
[----:B------:R-:W4:Y:S04]  /*1339a0*/  LDL.LU R27, [R1+0x144] ;  /* 0x00014400011b7983 */ /* 0x000f280000300800 */
[----:B--2---:R1:W-:Y:S04]  /*1339b0*/  @P0 STG.E desc[UR76][R172.64], R28 ;  /* 0x0000001cac000986 */ /* 0x0043e8000c10194c */
[----:B-1----:R-:W2:Y:S01]  /*1339c0*/  LDL.LU R28, [R1+0x1528] ;  /* 0x00152800011c7983 */ /* 0x002ea20000300800 */
[----:B------:R-:W-:-:S03]  /*1339d0*/  LOP3.LUT P6, RZ, R23, 0x1, RZ, 0xc0, !PT ;  /* 0x0000000117ff7812 */ /* 0x000fc600078cc0ff */
[----:B------:R-:W2:Y:S01]  /*1339e0*/  LDL.LU R201, [R1+0x134] ;  /* 0x0001340001c97983 */ /* 0x000ea20000300800 */
[----:B------:R-:W-:-:S03]  /*1339f0*/  LOP3.LUT R47, R47, 0xffefffff, RZ, 0xc0, !PT ;  /* 0xffefffff2f2f7812 */ /* 0x000fc600078ec0ff */
[----:B------:R-:W2:Y:S04]  /*133a00*/  LDL.LU R247, [R1+0x124] ;  /* 0x0001240001f77983 */ /* 0x000ea80000300800 */
[----:B------:R-:W2:Y:S02]  /*133a10*/  LDL.LU R251, [R1+0x114] ;  /* 0x0001140001fb7983 */ /* 0x000ea40000300800 */
[----:B------:R-:W-:Y:S02]  /*133a20*/  @P6 LOP3.LUT R47, R47, 0x100000, RZ, 0xfc, !PT ;  /* 0x001000002f2f6812 */ /* 0x000fe400078efcff */
[----:B------:R-:W-:Y:S01]  /*133a30*/  LOP3.LUT P6, RZ, R20, 0x80000000, RZ, 0xc0, !PT ;  /* 0x8000000014ff7812 */ /* 0x000fe200078cc0ff */
[----:B------:R-:W2:Y:S01]  /*133a40*/  LDL.LU R242, [R1+0xf4] ;  /* 0x0000f40001f27983 */ /* 0x000ea20000300800 */
[----:B------:R-:W-:-:S02]  /*133a50*/  LOP3.LUT R47, R47, 0xffdfffff, RZ, 0xc0, !PT ;  /* 0xffdfffff2f2f7812 */ /* 0x000fc400078ec0ff */
[C---:B------:R-:W-:Y:S01]  /*133a60*/  LOP3.LUT P3, RZ, R20.reuse, 0x400, RZ, 0xc0, !PT ;  /* 0x0000040014ff7812 */ /* 0x040fe2000786c0ff */
[----:B------:R-:W-:Y:S01]  /*133a70*/  IMAD.WIDE R172, R175, 0x4, R40 ;  /* 0x00000004afac7825 */ /* 0x000fe200078e0228 */
[----:B------:R-:W2:Y:S04]  /*133a80*/  LDL.LU R241, [R1+0x168] ;  /* 0x0001680001f17983 */ /* 0x000ea80000300800 */
[----:B------:R-:W2:Y:S03]  /*133a90*/  LDL.LU R245, [R1+0x158] ;  /* 0x0001580001f57983 */ /* 0x000ea60000300800 */
[----:B------:R-:W-:Y:S01]  /*133aa0*/  @P6 LOP3.LUT R47, R47, 0x200000, RZ, 0xfc, !PT ;  /* 0x002000002f2f6812 */ /* 0x000fe200078efcff */
[----:B------:R-:W2:Y:S01]  /*133ab0*/  LDL.LU R249, [R1+0x148] ;  /* 0x0001480001f97983 */ /* 0x000ea20000300800 */
[----:B------:R-:W-:-:S02]  /*133ac0*/  LOP3.LUT P6, RZ, R20, 0x10000000, RZ, 0xc0, !PT ;  /* 0x1000000014ff7812 */ /* 0x000fc400078cc0ff */
[----:B------:R-:W-:Y:S01]  /*133ad0*/  LOP3.LUT R47, R47, 0xffbfffff, RZ, 0xc0, !PT ;  /* 0xffbfffff2f2f7812 */ /* 0x000fe200078ec0ff */
[----:B------:R-:W2:Y:S04]  /*133ae0*/  LDL.LU R240, [R1+0x1530] ;  /* 0x0015300001f07983 */ /* 0x000ea80000300800 */
[----:B------:R-:W2:Y:S06]  /*133af0*/  LDL.LU R244, [R1+0x138] ;  /* 0x0001380001f47983 */ /* 0x000eac0000300800 */
[----:B------:R-:W-:-:S02]  /*133b00*/  @P6 LOP3.LUT R47, R47, 0x400000, RZ, 0xfc, !PT ;  /* 0x004000002f2f6812 */ /* 0x000fc400078efcff */
        /* <DEDUP_REMOVED lines=10> */
[----:B------:R-:W-:Y:S01]  /*133bb0*/  LOP3.LUT R47, R47, 0xfbffffff, RZ, 0xc0, !PT ;  /* 0xfbffffff2f2f7812 */ /* 0x000fe200078ec0ff */
[----:B---3--:R1:W-:Y:S02]  /*133bc0*/  @P3 STG.E desc[UR76][R172.64], R248 ;  /* 0x000000f8ac003986 */ /* 0x0083e4000c10194c */
[----:B-1----:R-:W-:Y:S02]  /*133bd0*/  IMAD.WIDE R172, R175, 0x4, R38 ;  /* 0x00000004afac7825 */ /* 0x002fe400078e0226 */
[----:B------:R-:W3:Y:S04]  /*133be0*/  LDL.LU R175, [R1+0x1534] ;  /* 0x0015340001af7983 */ /* 0x000ee80000300800 */
[----:B------:R-:W3:Y:S01]  /*133bf0*/  LDL.LU R250, [R1+0xe4] ;  /* 0x0000e40001fa7983 */ /* 0x000ee20000300800 */
[----:B------:R-:W-:-:S02]  /*133c00*/  LOP3.LUT P2, RZ, R20, 0x800, RZ, 0xc0, !PT ;  /* 0x0000080014ff7812 */ /* 0x000fc4000784c0ff */
[----:B------:R-:W-:Y:S01]  /*133c10*/  @P6 LOP3.LUT R47, R47, 0x4000000, RZ, 0xfc, !PT ;  /* 0x040000002f2f6812 */ /* 0x000fe200078efcff */
[----:B------:R-:W3:Y:S01]  /*133c20*/  LDL.LU R248, [R1+0x128] ;  /* 0x0001280001f87983 */ /* 0x000ee20000300800 */
[C---:B------:R-:W-:Y:S02]  /*133c30*/  LOP3.LUT P6, RZ, R20.reuse, 0x80000, RZ, 0xc0, !PT ;  /* 0x0008000014ff7812 */ /* 0x040fe400078cc0ff */
[C---:B------:R-:W-:Y:S02]  /*133c40*/  LOP3.LUT P1, RZ, R20.reuse, 0x2000, RZ, 0xc0, !PT ;  /* 0x0000200014ff7812 */ /* 0x040fe4000782c0ff */
[----:B------:R-:W-:Y:S02]  /*133c50*/  LOP3.LUT P0, RZ, R20, 0x10000, RZ, 0xc0, !PT ;  /* 0x0001000014ff7812 */ /* 0x000fe4000780c0ff */
[----:B------:R-:W-:-:S03]  /*133c60*/  LOP3.LUT R47, R47, 0xf7ffffff, RZ, 0xc0, !PT ;  /* 0xf7ffffff2f2f7812 */ /* 0x000fc600078ec0ff */
[----:B----4-:R2:W-:Y:S04]  /*133c70*/  @P2 STG.E desc[UR76][R172.64], R202 ;  /* 0x000000caac002986 */ /* 0x0105e8000c10194c */
[----:B------:R-:W-:Y:S02]  /*133c80*/  @P6 LOP3.LUT R47, R47, 0x8000000, RZ, 0xfc, !PT ;  /* 0x080000002f2f6812 */ /* 0x000fe400078efcff */
[----:B------:R-:W-:Y:S01]  /*133c90*/  LOP3.LUT P6, RZ, R20, 0x40000, RZ, 0xc0, !PT ;  /* 0x0004000014ff7812 */ /* 0x000fe200078cc0ff */
[----:B--2---:R-:W-:-:S05]  /*133ca0*/  IMAD.WIDE R172, R28, 0x4, R44 ;  /* 0x000000041cac7825 */ /* 0x004fca00078e022c */
[----:B------:R1:W-:Y:S02]  /*133cb0*/  @P1 STG.E desc[UR76][R172.64], R203 ;  /* 0x000000cbac001986 */ /* 0x0003e4000c10194c */
[C---:B-1----:R-:W-:Y:S02]  /*133cc0*/  IMAD.WIDE R172, R28.reuse, 0x4, R42 ;  /* 0x000000041cac7825 */ /* 0x042fe400078e022a */
[----:B------:R-:W2:Y:S04]  /*133cd0*/  LDL.LU R203, [R1+0x118] ;  /* 0x0001180001cb7983 */ /* 0x000ea80000300800 */
[----:B------:R1:W-:Y:S02]  /*133ce0*/  @P0 STG.E desc[UR76][R172.64], R174 ;  /* 0x000000aeac000986 */ /* 0x0003e4000c10194c */
[----:B-1----:R-:W-:-:S02]  /*133cf0*/  IMAD.WIDE R172, R28, 0x4, R40 ;  /* 0x000000041cac7825 */ /* 0x002fc400078e0228 */
[----:B------:R-:W4:Y:S04]  /*133d00*/  LDL.LU R174, [R1+0xf8] ;  /* 0x0000f80001ae7983 */ /* 0x000f280000300800 */
[----:B------:R1:W-:Y:S02]  /*133d10*/  @P6 STG.E desc[UR76][R172.64], R27 ;  /* 0x0000001bac006986 */ /* 0x0003e4000c10194c */
[----:B-1----:R-:W-:Y:S02]  /*133d20*/  IMAD.WIDE R172, R28, 0x4, R38 ;  /* 0x000000041cac7825 */ /* 0x002fe400078e0226 */
[----:B------:R-:W4:Y:S04]  /*133d30*/  LDL.LU R27, [R1+0xe8] ;  /* 0x0000e800011b7983 */ /* 0x000f280000300800 */
[----:B------:R-:W4:Y:S04]  /*133d40*/  LDL.LU R28, [R1+0x16c] ;  /* 0x00016c00011c7983 */ /* 0x000f280000300800 */
[----:B------:R-:W4:Y:S01]  /*133d50*/  LDL.LU R202, [R1+0x1538] ;  /* 0x0015380001ca7983 */ /* 0x000f220000300800 */
[----:B------:R-:W-:-:S13]  /*133d60*/  LOP3.LUT P6, RZ, R47, 0x8000000, RZ, 0xc0, !PT ;  /* 0x080000002fff7812 */ /* 0x000fda00078cc0ff */
        /* <DEDUP_REMOVED lines=12> */
[----:B---3--:R1:W-:Y:S01]  /*133e30*/  @P6 STG.E desc[UR76][R172.64], R250 ;  /* 0x000000faac006986 */ /* 0x0083e2000c10194c */
[----:B------:R-:W-:Y:S01]  /*133e40*/  LOP3.LUT P6, RZ, R47, 0x400000, RZ, 0xc0, !PT ;  /* 0x004000002fff7812 */ /* 0x000fe200078cc0ff */
[----:B-1----:R-:W-:-:S12]  /*133e50*/  IMAD.WIDE R172, R240, 0x4, R44 ;  /* 0x00000004f0ac7825 */ /* 0x002fd800078e022c */
[----:B------:R1:W-:Y:S01]  /*133e60*/  @P6 STG.E desc[UR76][R172.64], R241 ;  /* 0x000000f1ac006986 */ /* 0x0003e2000c10194c */
[----:B------:R-:W-:Y:S01]  /*133e70*/  LOP3.LUT P6, RZ, R47, 0x200000, RZ, 0xc0, !PT ;  /* 0x002000002fff7812 */ /* 0x000fe200078cc0ff */
[----:B-1----:R-:W-:-:S12]  /*133e80*/  IMAD.WIDE R172, R240, 0x4, R42 ;  /* 0x00000004f0ac7825 */ /* 0x002fd800078e022a */
[----:B------:R1:W-:Y:S01]  /*133e90*/  @P6 STG.E desc[UR76][R172.64], R245 ;  /* 0x000000f5ac006986 */ /* 0x0003e2000c10194c */
[----:B------:R-:W-:Y:S02]  /*133ea0*/  LOP3.LUT P6, RZ, R47, 0x100000, RZ, 0xc0, !PT ;  /* 0x001000002fff7812 */ /* 0x000fe400078cc0ff */
[C---:B------:R-:W-:Y:S02]  /*133eb0*/  LOP3.LUT P5, RZ, R23.reuse, 0x4, RZ, 0xc0, !PT ;  /* 0x0000000417ff7812 */ /* 0x040fe400078ac0ff */
[----:B------:R-:W-:Y:S01]  /*133ec0*/  LOP3.LUT P4, RZ, R23, 0x10, RZ, 0xc0, !PT ;  /* 0x0000001017ff7812 */ /* 0x000fe2000788c0ff */
[----:B-1----:R-:W-:-:S08]  /*133ed0*/  IMAD.WIDE R172, R240, 0x4, R40 ;  /* 0x00000004f0ac7825 */ /* 0x002fd000078e0228 */
        /* <DEDUP_REMOVED lines=8> */
[----:B-1----:R-:W-:Y:S01]  /*133f60*/  IMAD.WIDE R172, R175, 0x4, R42 ;  /* 0x00000004afac7825 */ /* 0x002fe200078e022a */
[----:B------:R-:W-:-:S04]  /*133f70*/  LOP3.LUT P0, RZ, R23, 0x800, RZ, 0xc0, !PT ;  /* 0x0000080017ff7812 */ /* 0x000fc8000780c0ff */
[----:B--2---:R1:W-:Y:S02]  /*133f80*/  @P3 STG.E desc[UR76][R172.64], R203 ;  /* 0x000000cbac003986 */ /* 0x0043e4000c10194c */
[----:B-1----:R-:W-:-:S05]  /*133f90*/  IMAD.WIDE R172, R175, 0x4, R40 ;  /* 0x00000004afac7825 */ /* 0x002fca00078e0228 */
[----:B----4-:R1:W-:Y:S02]  /*133fa0*/  @P2 STG.E desc[UR76][R172.64], R174 ;  /* 0x000000aeac002986 */ /* 0x0103e4000c10194c */
[----:B-1----:R-:W-:-:S05]  /*133fb0*/  IMAD.WIDE R172, R175, 0x4, R38 ;  /* 0x00000004afac7825 */ /* 0x002fca00078e0226 */
[----:B------:R1:W-:Y:S02]  /*133fc0*/  @P1 STG.E desc[UR76][R172.64], R27 ;  /* 0x0000001bac001986 */ /* 0x0003e4000c10194c */
[----:B-1----:R-:W-:-:S05]  /*133fd0*/  IMAD.WIDE R172, R202, 0x4, R44 ;  /* 0x00000004caac7825 */ /* 0x002fca00078e022c */
[----:B------:R1:W-:Y:S04]  /*133fe0*/  @P0 STG.E desc[UR76][R172.64], R28 ;  /* 0x0000001cac000986 */ /* 0x0003e8000c10194c */
[----:B-1----:R-:W2:Y:S04]  /*133ff0*/  LDL.LU R28, [R1+0x15c] ;  /* 0x00015c00011c7983 */ /* 0x002ea80000300800 */
[----:B------:R-:W3:Y:S04]  /*134000*/  LDL.LU R248, [R1+0x14c] ;  /* 0x00014c0001f87983 */ /* 0x000ee80000300800 */
[----:B------:R-:W4:Y:S04]  /*134010*/  LDL.LU R203, [R1+0x13c] ;  /* 0x00013c0001cb7983 */ /* 0x000f280000300800 */
[----:B------:R-:W3:Y:S04]  /*134020*/  LDL.LU R27, [R1+0x12c] ;  /* 0x00012c00011b7983 */ /* 0x000ee80000300800 */
[----:B------:R-:W3:Y:S04]  /*134030*/  LDL.LU R174, [R1+0x11c] ;  /* 0x00011c0001ae7983 */ /* 0x000ee80000300800 */
[----:B------:R-:W3:Y:S04]  /*134040*/  LDL.LU R175, [R1+0xfc] ;  /* 0x0000fc0001af7983 */ /* 0x000ee80000300800 */
[----:B------:R-:W3:Y:S01]  /*134050*/  LDL.LU R251, [R1+0x153c] ;  /* 0x00153c0001fb7983 */ /* 0x000ee20000300800 */
[----:B------:R-:W-:Y:S01]  /*134060*/  LOP3.LUT P3, RZ, R23, 0x4000, RZ, 0xc0, !PT ;  /* 0x0000400017ff7812 */ /* 0x000fe2000786c0ff */
[----:B------:R-:W-:Y:S01]  /*134070*/  IMAD.WIDE R172, R202, 0x4, R42 ;  /* 0x00000004caac7825 */ /* 0x000fe200078e022a */
        /* <DEDUP_REMOVED lines=13> */
[----:B------:R-:W-:Y:S02]  /*134150*/  LOP3.LUT R47, R47, 0xfffeffff, RZ, 0xc0, !PT ;  /* 0xfffeffff2f2f7812 */ /* 0x000fe400078ec0ff */
[----:B------:R-:W-:-:S09]  /*134160*/  LOP3.LUT P2, RZ, R23, 0x8000, RZ, 0xc0, !PT ;  /* 0x0000800017ff7812 */ /* 0x000fd2000784c0ff */
[----:B------:R-:W-:Y:S02]  /*134170*/  @P6 LOP3.LUT R47, R47, 0x10000, RZ, 0xfc, !PT ;  /* 0x000100002f2f6812 */ /* 0x000fe400078efcff */
[----:B------:R-:W-:Y:S02]  /*134180*/  LOP3.LUT P6, RZ, R23, 0x2000000, RZ, 0xc0, !PT ;  /* 0x0200000017ff7812 */ /* 0x000fe400078cc0ff */
[----:B------:R-:W-:-:S11]  /*134190*/  LOP3.LUT R47, R47, 0xfffdffff, RZ, 0xc0, !PT ;  /* 0xfffdffff2f2f7812 */ /* 0x000fd600078ec0ff */
[----:B------:R-:W-:Y:S02]  /*1341a0*/  @P6 LOP3.LUT R47, R47, 0x20000, RZ, 0xfc, !PT ;  /* 0x000200002f2f6812 */ /* 0x000fe400078efcff */
[----:B------:R-:W-:Y:S02]  /*1341b0*/  LOP3.LUT P6, RZ, R23, 0x1000000, RZ, 0xc0, !PT ;  /* 0x0100000017ff7812 */ /* 0x000fe400078cc0ff */
[----:B------:R-:W-:Y:S02]  /*1341c0*/  LOP3.LUT R47, R47, 0xfffbffff, RZ, 0xc0, !PT ;  /* 0xfffbffff2f2f7812 */ /* 0x000fe400078ec0ff */
[C---:B------:R-:W-:Y:S02]  /*1341d0*/  LOP3.LUT P1, RZ, R23.reuse, 0x20000, RZ, 0xc0, !PT ;  /* 0x0002000017ff7812 */ /* 0x040fe4000782c0ff */
[----:B------:R-:W-:-:S07]  /*1341e0*/  LOP3.LUT P0, RZ, R23, 0x40000, RZ, 0xc0, !PT ;  /* 0x0004000017ff7812 */ /* 0x000fce000780c0ff */
        /* <DEDUP_REMOVED lines=11> */
[----:B------:R-:W-:-:S03]  /*1342a0*/  IMAD.WIDE R172, R202, 0x4, R40 ;  /* 0x00000004caac7825 */ /* 0x000fc600078e0228 */
[----:B------:R-:W2:Y:S04]  /*1342b0*/  LDL.LU R245, [R1+0x1c0] ;  /* 0x0001c00001f57983 */ /* 0x000ea80000300800 */
[----:B---3--:R1:W-:Y:S04]  /*1342c0*/  @P2 STG.E desc[UR76][R172.64], R248 ;  /* 0x000000f8ac002986 */ /* 0x0083e8000c10194c */
[----:B-1----:R-:W3:Y:S04]  /*1342d0*/  LDL.LU R248, [R1+0x1544] ;  /* 0x0015440001f87983 */ /* 0x002ee80000300800 */
[----:B------:R-:W3:Y:S01]  /*1342e0*/  LDL.LU R249, [R1+0x1b0] ;  /* 0x0001b00001f97983 */ /* 0x000ee20000300800 */
[----:B------:R-:W-:-:S03]  /*1342f0*/  IMAD.WIDE R172, R202, 0x4, R38 ;  /* 0x00000004caac7825 */ /* 0x000fc600078e0226 */
[----:B------:R-:W3:Y:S04]  /*134300*/  LDL.LU R240, [R1+0x1a0] ;  /* 0x0001a00001f07983 */ /* 0x000ee80000300800 */
[----:B----4-:R1:W-:Y:S02]  /*134310*/  @P1 STG.E desc[UR76][R172.64], R203 ;  /* 0x000000cbac001986 */ /* 0x0103e4000c10194c */
[----:B-1----:R-:W-:-:S05]  /*134320*/  IMAD.WIDE R172, R251, 0x4, R44 ;  /* 0x00000004fbac7825 */ /* 0x002fca00078e022c */
[----:B------:R1:W-:Y:S04]  /*134330*/  @P0 STG.E desc[UR76][R172.64], R27 ;  /* 0x0000001bac000986 */ /* 0x0003e8000c10194c */
[----:B-1----:R-:W4:Y:S04]  /*134340*/  LDL.LU R27, [R1+0x1548] ;  /* 0x00154800011b7983 */ /* 0x002f280000300800 */
[----:B------:R-:W3:Y:S01]  /*134350*/  LDL.LU R244, [R1+0x170] ;  /* 0x0001700001f47983 */ /* 0x000ee20000300800 */
[----:B------:R-:W-:-:S03]  /*134360*/  IMAD.WIDE R172, R251, 0x4, R42 ;  /* 0x00000004fbac7825 */ /* 0x000fc600078e022a */
[----:B------:R-:W3:Y:S04]  /*134370*/  LDL.LU R202, [R1+0x180] ;  /* 0x0001800001ca7983 */ /* 0x000ee80000300800 */
[----:B------:R1:W-:Y:S01]  /*134380*/  @P6 STG.E desc[UR76][R172.64], R174 ;  /* 0x000000aeac006986 */ /* 0x0003e2000c10194c */
[----:B------:R-:W-:-:S03]  /*134390*/  LOP3.LUT P6, RZ, R47, 0x80000, RZ, 0xc0, !PT ;  /* 0x000800002fff7812 */ /* 0x000fc600078cc0ff */
[----:B------:R-:W4:Y:S01]  /*1343a0*/  LDL.LU R203, [R1+0x1f4] ;  /* 0x0001f40001cb7983 */ /* 0x000f220000300800 */
[----:B-1----:R-:W-:-:S03]  /*1343b0*/  IMAD.WIDE R172, R251, 0x4, R40 ;  /* 0x00000004fbac7825 */ /* 0x002fc600078e0228 */
[----:B------:R-:W4:Y:S06]  /*1343c0*/  LDL.LU R174, [R1+0x1e4] ;  /* 0x0001e40001ae7983 */ /* 0x000f2c0000300800 */
[----:B------:R1:W-:Y:S04]  /*1343d0*/  @P6 STG.E desc[UR76][R172.64], R175 ;  /* 0x000000afac006986 */ /* 0x0003e8000c10194c */
[----:B-1----:R-:W4:Y:S01]  /*1343e0*/  LDL.LU R175, [R1+0x1d4] ;  /* 0x0001d40001af7983 */ /* 0x002f220000300800 */
[----:B------:R-:W-:Y:S01]  /*1343f0*/  LOP3.LUT P6, RZ, R47, 0x40000, RZ, 0xc0, !PT ;  /* 0x000400002fff7812 */ /* 0x000fe200078cc0ff */
[----:B------:R-:W-:Y:S01]  /*134400*/  IMAD.WIDE R172, R251, 0x4, R38 ;  /* 0x00000004fbac7825 */ /* 0x000fe200078e0226 */
[----:B------:R-:W-:-:S02]  /*134410*/  LOP3.LUT P5, RZ, R22, 0x20, RZ, 0xc0, !PT ;  /* 0x0000002016ff7812 */ /* 0x000fc400078ac0ff */
[C---:B------:R-:W-:Y:S02]  /*134420*/  LOP3.LUT P4, RZ, R22.reuse, 0x80, RZ, 0xc0, !PT ;  /* 0x0000008016ff7812 */ /* 0x040fe4000788c0ff */
[C---:B------:R-:W-:Y:S02]  /*134430*/  LOP3.LUT P3, RZ, R22.reuse, 0x200, RZ, 0xc0, !PT ;  /* 0x0000020016ff7812 */ /* 0x040fe4000786c0ff */
[C---:B------:R-:W-:Y:S02]  /*134440*/  LOP3.LUT P2, RZ, R22.reuse, 0x800, RZ, 0xc0, !PT ;  /* 0x0000080016ff7812 */ /* 0x040fe4000784c0ff */
[----:B------:R-:W-:-:S03]  /*134450*/  LOP3.LUT P1, RZ, R22, 0x2000, RZ, 0xc0, !PT ;  /* 0x0000200016ff7812 */ /* 0x000fc6000782c0ff */
        /* <DEDUP_REMOVED lines=12> */
[----:B-1----:R-:W-:Y:S02]  /*134520*/  IMAD.WIDE R172, R241, 0x4, R38 ;  /* 0x00000004f1ac7825 */ /* 0x002fe400078e0226 */
[----:B------:R-:W2:Y:S10]  /*134530*/  LDL.LU R241, [R1+0x1554] ;  /* 0x0015540001f17983 */ /* 0x000eb40000300800 */
[----:B------:R3:W-:Y:S01]  /*134540*/  @P6 STG.E desc[UR76][R172.64], R245 ;  /* 0x000000f5ac006986 */ /* 0x0007e2000c10194c */
[----:B------:R-:W-:Y:S01]  /*134550*/  LOP3.LUT P6, RZ, R47, 0x2000, RZ, 0xc0, !PT ;  /* 0x000020002fff7812 */ /* 0x000fe200078cc0ff */
[----:B---3--:R-:W-:-:S12]  /*134560*/  IMAD.WIDE R172, R248, 0x4, R44 ;  /* 0x00000004f8ac7825 */ /* 0x008fd800078e022c */
[----:B------:R1:W-:Y:S01]  /*134570*/  @P6 STG.E desc[UR76][R172.64], R249 ;  /* 0x000000f9ac006986 */ /* 0x0003e2000c10194c */
[----:B------:R-:W-:Y:S01]  /*134580*/  LOP3.LUT P6, RZ, R47, 0x1000, RZ, 0xc0, !PT ;  /* 0x000010002fff7812 */ /* 0x000fe200078cc0ff */
[----:B-1----:R-:W-:-:S12]  /*134590*/  IMAD.WIDE R172, R248, 0x4, R42 ;  /* 0x00000004f8ac7825 */ /* 0x002fd800078e022a */
[----:B------:R1:W-:Y:S02]  /*1345a0*/  @P6 STG.E desc[UR76][R172.64], R240 ;  /* 0x000000f0ac006986 */ /* 0x0003e4000c10194c */
[----:B-1----:R-:W-:-:S05]  /*1345b0*/  IMAD.WIDE R172, R248, 0x4, R40 ;  /* 0x00000004f8ac7825 */ /* 0x002fca00078e0228 */
[----:B------:R1:W-:Y:S02]  /*1345c0*/  @P5 STG.E desc[UR76][R172.64], R244 ;  /* 0x000000f4ac005986 */ /* 0x0003e4000c10194c */
[----:B-1----:R-:W-:-:S05]  /*1345d0*/  IMAD.WIDE R172, R248, 0x4, R38 ;  /* 0x00000004f8ac7825 */ /* 0x002fca00078e0226 */
[----:B------:R4:W-:Y:S02]  /*1345e0*/  @P4 STG.E desc[UR76][R172.64], R202 ;  /* 0x000000caac004986 */ /* 0x0009e4000c10194c */
[----:B----4-:R-:W-:-:S05]  /*1345f0*/  IMAD.WIDE R172, R27, 0x4, R44 ;  /* 0x000000041bac7825 */ /* 0x010fca00078e022c */
[----:B------:R1:W-:Y:S02]  /*134600*/  @P3 STG.E desc[UR76][R172.64], R203 ;  /* 0x000000cbac003986 */ /* 0x0003e4000c10194c */
[C---:B-1----:R-:W-:Y:S02]  /*134610*/  IMAD.WIDE R172, R27.reuse, 0x4, R42 ;  /* 0x000000041bac7825 */ /* 0x042fe400078e022a */
[----:B------:R-:W3:Y:S04]  /*134620*/  LDL.LU R203, [R1+0x1b4] ;  /* 0x0001b40001cb7983 */ /* 0x000ee80000300800 */
[----:B------:R1:W-:Y:S02]  /*134630*/  @P2 STG.E desc[UR76][R172.64], R174 ;  /* 0x000000aeac002986 */ /* 0x0003e4000c10194c */
[----:B-1----:R-:W-:-:S02]  /*134640*/  IMAD.WIDE R172, R27, 0x4, R40 ;  /* 0x000000041bac7825 */ /* 0x002fc400078e0228 */
[----:B------:R-:W4:Y:S04]  /*134650*/  LDL.LU R174, [R1+0x1a4] ;  /* 0x0001a40001ae7983 */ /* 0x000f280000300800 */
[----:B------:R1:W-:Y:S02]  /*134660*/  @P1 STG.E desc[UR76][R172.64], R175 ;  /* 0x000000afac001986 */ /* 0x0003e4000c10194c */
[----:B-1----:R-:W-:Y:S02]  /*134670*/  IMAD.WIDE R172, R27, 0x4, R38 ;  /* 0x000000041bac7825 */ /* 0x002fe400078e0226 */
[----:B------:R-:W3:Y:S04]  /*134680*/  LDL.LU R175, [R1+0x174] ;  /* 0x0001740001af7983 */ /* 0x000ee80000300800 */
[----:B------:R-:W3:Y:S01]  /*134690*/  LDL.LU R27, [R1+0x154c] ;  /* 0x00154c00011b7983 */ /* 0x000ee20000300800 */
[----:B------:R-:W-:-:S13]  /*1346a0*/  LOP3.LUT P0, RZ, R22, 0x4000, RZ, 0xc0, !PT ;  /* 0x0000400016ff7812 */ /* 0x000fda000780c0ff */
[----:B--2---:R1:W-:Y:S04]  /*1346b0*/  @P0 STG.E desc[UR76][R172.64], R28 ;  /* 0x0000001cac000986 */ /* 0x0043e8000c10194c */
        /* <DEDUP_REMOVED lines=14> */
[----:B------:R-:W-:-:S02]  /*1347a0*/  LOP3.LUT P3, RZ, R22, 0x10000, RZ, 0xc0, !PT ;  /* 0x0001000016ff7812 */ /* 0x000fc4000786c0ff */
[C---:B------:R-:W-:Y:S02]  /*1347b0*/  LOP3.LUT P2, RZ, R22.reuse, 0x80000, RZ, 0xc0, !PT ;  /* 0x0008000016ff7812 */ /* 0x040fe4000784c0ff */
[----:B------:R-:W-:Y:S02]  /*1347c0*/  LOP3.LUT P1, RZ, R22, 0x100000, RZ, 0xc0, !PT ;  /* 0x0010000016ff7812 */ /* 0x000fe4000782c0ff */
        /* <DEDUP_REMOVED lines=13> */
[----:B---3--:R-:W-:-:S05]  /*1348a0*/  IMAD.WIDE R172, R27, 0x4, R44 ;  /* 0x000000041bac7825 */ /* 0x008fca00078e022c */
[----:B------:R1:W-:Y:S02]  /*1348b0*/  @P3 STG.E desc[UR76][R172.64], R203 ;  /* 0x000000cbac003986 */ /* 0x0003e4000c10194c */
[C---:B-1----:R-:W-:Y:S02]  /*1348c0*/  IMAD.WIDE R172, R27.reuse, 0x4, R42 ;  /* 0x000000041bac7825 */ /* 0x042fe400078e022a */
[----:B------:R-:W3:Y:S04]  /*1348d0*/  LDL.LU R203, [R1+0x1cc] ;  /* 0x0001cc0001cb7983 */ /* 0x000ee80000300800 */
[----:B----4-:R1:W-:Y:S02]  /*1348e0*/  @P2 STG.E desc[UR76][R172.64], R174 ;  /* 0x000000aeac002986 */ /* 0x0103e4000c10194c */
[----:B-1----:R-:W-:-:S02]  /*1348f0*/  IMAD.WIDE R172, R27, 0x4, R40 ;  /* 0x000000041bac7825 */ /* 0x002fc400078e0228 */
[----:B------:R-:W4:Y:S04]  /*134900*/  LDL.LU R174, [R1+0x1bc] ;  /* 0x0001bc0001ae7983 */ /* 0x000f280000300800 */
[----:B------:R1:W-:Y:S02]  /*134910*/  @P1 STG.E desc[UR76][R172.64], R175 ;  /* 0x000000afac001986 */ /* 0x0003e4000c10194c */
[----:B-1----:R-:W-:Y:S02]  /*134920*/  IMAD.WIDE R172, R27, 0x4, R38 ;  /* 0x000000041bac7825 */ /* 0x002fe400078e0226 */
[----:B------:R-:W4:Y:S04]  /*134930*/  LDL.LU R175, [R1+0x1ac] ;  /* 0x0001ac0001af7983 */ /* 0x000f280000300800 */
[----:B------:R-:W4:Y:S04]  /*134940*/  LDL.LU R27, [R1+0x17c] ;  /* 0x00017c00011b7983 */ /* 0x000f280000300800 */
[----:B------:R-:W4:Y:S01]  /*134950*/  LDL.LU R248, [R1+0x155c] ;  /* 0x00155c0001f87983 */ /* 0x000f220000300800 */
[----:B------:R-:W-:-:S04]  /*134960*/  LOP3.LUT R47, R47, 0xfffffeff, RZ, 0xc0, !PT ;  /* 0xfffffeff2f2f7812 */ /* 0x000fc800078ec0ff */
        /* <DEDUP_REMOVED lines=9> */
[----:B------:R-:W-:-:S11]  /*134a00*/  LOP3.LUT R47, R47, 0xfffff7ff, RZ, 0xc0, !PT ;  /* 0xfffff7ff2f2f7812 */ /* 0x000fd600078ec0ff */
[----:B------:R-:W-:Y:S02]  /*134a10*/  @P6 LOP3.LUT R47, R47, 0x800, RZ, 0xfc, !PT ;  /* 0x000008002f2f6812 */ /* 0x000fe400078efcff */
[----:B------:R-:W-:Y:S01]  /*134a20*/  LOP3.LUT P6, RZ, R22, 0x800000, RZ, 0xc0, !PT ;  /* 0x0080000016ff7812 */ /* 0x000fe200078cc0ff */
[----:B--2---:R1:W-:Y:S02]  /*134a30*/  @P0 STG.E desc[UR76][R172.64], R28 ;  /* 0x0000001cac000986 */ /* 0x0043e4000c10194c */
[----:B-1----:R-:W-:Y:S01]  /*134a40*/  IMAD.WIDE R172, R247, 0x4, R44 ;  /* 0x00000004f7ac7825 */ /* 0x002fe200078e022c */
[----:B------:R-:W-:Y:S01]  /*134a50*/  LOP3.LUT P5, RZ, R21, 0x40, RZ, 0xc0, !PT ;  /* 0x0000004015ff7812 */ /* 0x000fe200078ac0ff */
[----:B------:R-:W2:Y:S08]  /*134a60*/  LDL.LU R28, [R1+0x5888] ;  /* 0x00588800011c7983 */ /* 0x000eb00000300800 */
        /* <DEDUP_REMOVED lines=25> */
[----:B------:R1:W-:Y:S02]  /*134c00*/  @P6 STG.E desc[UR76][R172.64], R249 ;  /* 0x000000f9ac006986 */ /* 0x0003e4000c10194c */
[----:B-1----:R-:W-:-:S05]  /*134c10*/  IMAD.WIDE R172, R202, 0x4, R42 ;  /* 0x00000004caac7825 */ /* 0x002fca00078e022a */
[----:B------:R1:W-:Y:S02]  /*134c20*/  @P5 STG.E desc[UR76][R172.64], R240 ;  /* 0x000000f0ac005986 */ /* 0x0003e4000c10194c */
[----:B-1----:R-:W-:-:S05]  /*134c30*/  IMAD.WIDE R172, R202, 0x4, R40 ;  /* 0x00000004caac7825 */ /* 0x002fca00078e0228 */
[----:B------:R1:W-:Y:S02]  /*134c40*/  @P4 STG.E desc[UR76][R172.64], R244 ;  /* 0x000000f4ac004986 */ /* 0x0003e4000c10194c */
[----:B-1----:R-:W-:Y:S02]  /*134c50*/  IMAD.WIDE R172, R202, 0x4, R38 ;  /* 0x00000004caac7825 */ /* 0x002fe400078e0226 */
[----:B------:R-:W2:Y:S01]  /*134c60*/  LDL.LU R202, [R1+0x18c] ;  /* 0x00018c0001ca7983 */ /* 0x000ea20000300800 */
[C---:B------:R-:W-:Y:S02]  /*134c70*/  LOP3.LUT P3, RZ, R21.reuse, 0x100, RZ, 0xc0, !PT ;  /* 0x0000010015ff7812 */ /* 0x040fe4000786c0ff */
[C---:B------:R-:W-:Y:S02]  /*134c80*/  LOP3.LUT P2, RZ, R21.reuse, 0x200, RZ, 0xc0, !PT ;  /* 0x0000020015ff7812 */ /* 0x040fe4000784c0ff */
[C---:B------:R-:W-:Y:S02]  /*134c90*/  LOP3.LUT P1, RZ, R21.reuse, 0x400, RZ, 0xc0, !PT ;  /* 0x0000040015ff7812 */ /* 0x040fe4000782c0ff */
[----:B------:R-:W-:-:S07]  /*134ca0*/  LOP3.LUT P0, RZ, R21, 0x800, RZ, 0xc0, !PT ;  /* 0x0000080015ff7812 */ /* 0x000fce000780c0ff */
[----:B---3--:R1:W-:Y:S04]  /*134cb0*/  @P3 STG.E desc[UR76][R172.64], R203 ;  /* 0x000000cbac003986 */ /* 0x0083e8000c10194c */
[----:B-1----:R-:W3:Y:S01]  /*134cc0*/  LDL.LU R203, [R1+0x270] ;  /* 0x0002700001cb7983 */ /* 0x002ee20000300800 */
[----:B----4-:R-:W-:-:S05]  /*134cd0*/  IMAD.WIDE R172, R248, 0x4, R44 ;  /* 0x00000004f8ac7825 */ /* 0x010fca00078e022c */
[----:B------:R1:W-:Y:S02]  /*134ce0*/  @P2 STG.E desc[UR76][R172.64], R174 ;  /* 0x000000aeac002986 */ /* 0x0003e4000c10194c */
[C---:B-1----:R-:W-:Y:S02]  /*134cf0*/  IMAD.WIDE R172, R248.reuse, 0x4, R42 ;  /* 0x00000004f8ac7825 */ /* 0x042fe400078e022a */
[----:B------:R-:W4:Y:S04]  /*134d00*/  LDL.LU R174, [R1+0x260] ;  /* 0x0002600001ae7983 */ /* 0x000f280000300800 */
[----:B------:R1:W-:Y:S02]  /*134d10*/  @P1 STG.E desc[UR76][R172.64], R175 ;  /* 0x000000afac001986 */ /* 0x0003e4000c10194c */
[----:B-1----:R-:W-:-:S02]  /*134d20*/  IMAD.WIDE R172, R248, 0x4, R40 ;  /* 0x00000004f8ac7825 */ /* 0x002fc400078e0228 */
[----:B------:R-:W3:Y:S04]  /*134d30*/  LDL.LU R175, [R1+0x250] ;  /* 0x0002500001af7983 */ /* 0x000ee80000300800 */
[----:B------:R1:W-:Y:S04]  /*134d40*/  @P0 STG.E desc[UR76][R172.64], R27 ;  /* 0x0000001bac000986 */ /* 0x0003e8000c10194c */
[----:B-1----:R-:W3:Y:S04]  /*134d50*/  LDL.LU R27, [R1+0x1560] ;  /* 0x00156000011b7983 */ /* 0x002ee80000300800 */
[----:B------:R-:W4:Y:S04]  /*134d60*/  LDL.LU R251, [R1+0x1564] ;  /* 0x0015640001fb7983 */ /* 0x000f280000300800 */
[----:B------:R-:W4:Y:S04]  /*134d70*/  LDL.LU R46, [R1+0x240] ;  /* 0x00024000012e7983 */ /* 0x000f280000300800 */
[----:B------:R-:W4:Y:S01]  /*134d80*/  LDL.LU R243, [R1+0x230] ;  /* 0x0002300001f37983 */ /* 0x000f220000300800 */
[----:B------:R-:W-:-:S03]  /*134d90*/  LOP3.LUT P3, RZ, R21, 0x1000, RZ, 0xc0, !PT ;  /* 0x0000100015ff7812 */ /* 0x000fc6000786c0ff */
[----:B------:R-:W4:Y:S01]  /*134da0*/  LDL.LU R201, [R1+0x220] ;  /* 0x0002200001c97983 */ /* 0x000f220000300800 */
[----:B------:R-:W-:-:S03]  /*134db0*/  IMAD.WIDE R172, R248, 0x4, R38 ;  /* 0x00000004f8ac7825 */ /* 0x000fc600078e0226 */
[----:B------:R-:W4:Y:S01]  /*134dc0*/  LDL.LU R245, [R1+0x1568] ;  /* 0x0015680001f57983 */ /* 0x000f220000300800 */
[C---:B------:R-:W-:Y:S02]  /*134dd0*/  LOP3.LUT P2, RZ, R21.reuse, 0x2000, RZ, 0xc0, !PT ;  /* 0x0000200015ff7812 */ /* 0x040fe4000784c0ff */
[C---:B------:R-:W-:Y:S02]  /*134de0*/  LOP3.LUT P1, RZ, R21.reuse, 0x4000, RZ, 0xc0, !PT ;  /* 0x0000400015ff7812 */ /* 0x040fe4000782c0ff */
[C---:B------:R-:W-:Y:S02]  /*134df0*/  LOP3.LUT P0, RZ, R21.reuse, 0x8000, RZ, 0xc0, !PT ;  /* 0x0000800015ff7812 */ /* 0x040fe4000780c0ff */
[----:B------:R-:W-:Y:S02]  /*134e00*/  LOP3.LUT P6, RZ, R21, 0x1000000, RZ, 0xc0, !PT ;  /* 0x0100000015ff7812 */ /* 0x000fe400078cc0ff */
[----:B------:R-:W-:-:S11]  /*134e10*/  LOP3.LUT R200, R200, 0xefffffff, RZ, 0xc0, !PT ;  /* 0xefffffffc8c87812 */ /* 0x000fd600078ec0ff */
[----:B------:R-:W-:Y:S02]  /*134e20*/  @P6 LOP3.LUT R200, R200, 0x10000000, RZ, 0xfc, !PT ;  /* 0x10000000c8c86812 */ /* 0x000fe400078efcff */
[----:B------:R-:W-:Y:S02]  /*134e30*/  LOP3.LUT P6, RZ, R21, 0x800000, RZ, 0xc0, !PT ;  /* 0x0080000015ff7812 */ /* 0x000fe400078cc0ff */
[----:B------:R-:W-:Y:S01]  /*134e40*/  LOP3.LUT R200, R200, 0xdfffffff, RZ, 0xc0, !PT ;  /* 0xdfffffffc8c87812 */ /* 0x000fe200078ec0ff */
        /* <DEDUP_REMOVED lines=12> */
[----:B------:R1:W-:Y:S02]  /*134f10*/  @P2 STG.E desc[UR76][R172.64], R203 ;  /* 0x000000cbac002986 */ /* 0x0003e4000c10194c */
[----:B-1----:R-:W-:-:S05]  /*134f20*/  IMAD.WIDE R172, R27, 0x4, R42 ;  /* 0x000000041bac7825 */ /* 0x002fca00078e022a */
[----:B----4-:R1:W-:Y:S02]  /*134f30*/  @P1 STG.E desc[UR76][R172.64], R174 ;  /* 0x000000aeac001986 */ /* 0x0103e4000c10194c */
[C---:B-1----:R-:W-:Y:S02]  /*134f40*/  IMAD.WIDE R172, R27.reuse, 0x4, R40 ;  /* 0x000000041bac7825 */ /* 0x042fe400078e0228 */
[----:B------:R-:W3:Y:S04]  /*134f50*/  LDL.LU R174, [R1+0x204] ;  /* 0x0002040001ae7983 */ /* 0x000ee80000300800 */
[----:B------:R1:W-:Y:S02]  /*134f60*/  @P0 STG.E desc[UR76][R172.64], R175 ;  /* 0x000000afac000986 */ /* 0x0003e4000c10194c */
[----:B-1----:R-:W-:-:S02]  /*134f70*/  IMAD.WIDE R172, R27, 0x4, R38 ;  /* 0x000000041bac7825 */ /* 0x002fc400078e0226 */
[----:B------:R-:W4:Y:S04]  /*134f80*/  LDL.LU R175, [R1+0x278] ;  /* 0x0002780001af7983 */ /* 0x000f280000300800 */
[----:B------:R-:W3:Y:S04]  /*134f90*/  LDL.LU R27, [R1+0x268] ;  /* 0x00026800011b7983 */ /* 0x000ee80000300800 */
[----:B------:R-:W3:Y:S01]  /*134fa0*/  LDL.LU R203, [R1+0x1570] ;  /* 0x0015700001cb7983 */ /* 0x000ee20000300800 */
[----:B------:R-:W-:Y:S02]  /*134fb0*/  @P6 LOP3.LUT R200, R200, 0x20000000, RZ, 0xfc, !PT ;  /* 0x20000000c8c86812 */ /* 0x000fe400078efcff */
        /* <DEDUP_REMOVED lines=28> */
[----:B--2---:R-:W-:Y:S01]  /*135180*/  @P6 STG.E desc[UR76][R172.64], R247 ;  /* 0x000000f7ac006986 */ /* 0x004fe2000c10194c */
[----:B------:R-:W-:Y:S01]  /*135190*/  LOP3.LUT P6, RZ, R47, 0x1, RZ, 0xc0, !PT ;  /* 0x000000012fff7812 */ /* 0x000fe200078cc0ff */
[----:B------:R-:W-:-:S12]  /*1351a0*/  IMAD.WIDE R46, R251, 0x4, R38 ;  /* 0x00000004fb2e7825 */ /* 0x000fd800078e0226 */
[----:B------:R1:W-:Y:S01]  /*1351b0*/  @P6 STG.E desc[UR76][R46.64], R242 ;  /* 0x000000f22e006986 */ /* 0x0003e2000c10194c */
[C---:B------:R-:W-:Y:S01]  /*1351c0*/  LOP3.LUT P6, RZ, R200.reuse, 0x80000000, RZ, 0xc0, !PT ;  /* 0x80000000c8ff7812 */ /* 0x040fe200078cc0ff */
        /* <DEDUP_REMOVED lines=25> */
[----:B---3--:R1:W-:Y:S02]  /*135360*/  @P2 STG.E desc[UR76][R46.64], R174 ;  /* 0x000000ae2e002986 */ /* 0x0083e4000c10194c */
[----:B-1----:R-:W-:-:S05]  /*135370*/  IMAD.WIDE R46, R203, 0x4, R44 ;  /* 0x00000004cb2e7825 */ /* 0x002fca00078e022c */
[----:B----4-:R1:W-:Y:S02]  /*135380*/  @P1 STG.E desc[UR76][R46.64], R175 ;  /* 0x000000af2e001986 */ /* 0x0103e4000c10194c */
[----:B-1----:R-:W-:-:S05]  /*135390*/  IMAD.WIDE R46, R203, 0x4, R42 ;  /* 0x00000004cb2e7825 */ /* 0x002fca00078e022a */
[----:B------:R1:W-:Y:S04]  /*1353a0*/  @P0 STG.E desc[UR76][R46.64], R27 ;  /* 0x0000001b2e000986 */ /* 0x0003e8000c10194c */
[----:B-1----:R-:W3:Y:S04]  /*1353b0*/  LDL.LU R27, [R1+0x258] ;  /* 0x00025800011b7983 */ /* 0x002ee80000300800 */
[----:B------:R-:W4:Y:S04]  /*1353c0*/  LDL.LU R246, [R1+0x248] ;  /* 0x0002480001f67983 */ /* 0x000f280000300800 */
[----:B------:R-:W2:Y:S04]  /*1353d0*/  LDL.LU R244, [R1+0x238] ;  /* 0x0002380001f47983 */ /* 0x000ea80000300800 */
[----:B------:R-:W2:Y:S04]  /*1353e0*/  LDL.LU R248, [R1+0x228] ;  /* 0x0002280001f87983 */ /* 0x000ea80000300800 */
[----:B------:R-:W2:Y:S04]  /*1353f0*/  LDL.LU R202, [R1+0x218] ;  /* 0x0002180001ca7983 */ /* 0x000ea80000300800 */
[----:B------:R-:W2:Y:S01]  /*135400*/  LDL.LU R174, [R1+0x1574] ;  /* 0x0015740001ae7983 */ /* 0x000ea20000300800 */
[----:B------:R-:W-:-:S03]  /*135410*/  LOP3.LUT P3, RZ, R21, 0x80000000, RZ, 0xc0, !PT ;  /* 0x8000000015ff7812 */ /* 0x000fc6000786c0ff */
[----:B------:R-:W2:Y:S01]  /*135420*/  LDL.LU R175, [R1+0x208] ;  /* 0x0002080001af7983 */ /* 0x000ea20000300800 */
[----:B------:R-:W-:Y:S01]  /*135430*/  IMAD.WIDE R46, R203, 0x4, R40 ;  /* 0x00000004cb2e7825 */ /* 0x000fe200078e0228 */
        /* <DEDUP_REMOVED lines=13> */
[----:B---3--:R1:W-:Y:S04]  /*135510*/  @P3 STG.E desc[UR76][R46.64], R27 ;  /* 0x0000001b2e003986 */ /* 0x0083e8000c10194c */
[----:B-1----:R-:W3:Y:S04]  /*135520*/  LDL.LU R27, [R1+0x27c] ;  /* 0x00027c00011b7983 */ /* 0x002ee80000300800 */
[----:B------:R-:W3:Y:S01]  /*135530*/  LDL.LU R247, [R1+0x26c] ;  /* 0x00026c0001f77983 */ /* 0x000ee20000300800 */
[----:B------:R-:W-:-:S02]  /*135540*/  LOP3.LUT R200, R200, 0xfeffffff, RZ, 0xc0, !PT ;  /* 0xfeffffffc8c87812 */ /* 0x000fc400078ec0ff */
[C---:B------:R-:W-:Y:S01]  /*135550*/  LOP3.LUT P2, RZ, R37.reuse, 0x1, RZ, 0xc0, !PT ;  /* 0x0000000125ff7812 */ /* 0x040fe2000784c0ff */
[----:B------:R-:W3:Y:S01]  /*135560*/  LDL.LU R251, [R1+0x25c] ;  /* 0x00025c0001fb7983 */ /* 0x000ee20000300800 */
[----:B------:R-:W-:Y:S02]  /*135570*/  @P6 LOP3.LUT R200, R200, 0x1000000, RZ, 0xfc, !PT ;  /* 0x01000000c8c86812 */ /* 0x000fe400078efcff */
[----:B------:R-:W-:Y:S01]  /*135580*/  LOP3.LUT P6, RZ, R37, 0x40, RZ, 0xc0, !PT ;  /* 0x0000004025ff7812 */ /* 0x000fe200078cc0ff */
[----:B------:R-:W-:Y:S01]  /*135590*/  IMAD.WIDE R46, R203, 0x4, R38 ;  /* 0x00000004cb2e7825 */ /* 0x000fe200078e0226 */
[----:B------:R-:W3:Y:S01]  /*1355a0*/  LDL.LU R250, [R1+0x23c] ;  /* 0x00023c0001fa7983 */ /* 0x000ee20000300800 */
[----:B------:R-:W-:-:S03]  /*1355b0*/  LOP3.LUT R200, R200, 0xfdffffff, RZ, 0xc0, !PT ;  /* 0xfdffffffc8c87812 */ /* 0x000fc600078ec0ff */
[----:B------:R-:W3:Y:S04]  /*1355c0*/  LDL.LU R241, [R1+0x22c] ;  /* 0x00022c0001f17983 */ /* 0x000ee80000300800 */
[----:B------:R-:W3:Y:S04]  /*1355d0*/  LDL.LU R245, [R1+0x21c] ;  /* 0x00021c0001f57983 */ /* 0x000ee80000300800 */
[----:B------:R-:W3:Y:S01]  /*1355e0*/  LDL.LU R249, [R1+0x157c] ;  /* 0x00157c0001f97983 */ /* 0x000ee20000300800 */
[----:B------:R-:W-:-:S03]  /*1355f0*/  @P6 LOP3.LUT R200, R200, 0x2000000, RZ, 0xfc, !PT ;  /* 0x02000000c8c86812 */ /* 0x000fc600078efcff */
[----:B------:R-:W3:Y:S01]  /*135600*/  LDL.LU R240, [R1+0x20c] ;  /* 0x00020c0001f07983 */ /* 0x000ee20000300800 */
[----:B------:R-:W-:-:S03]  /*135610*/  LOP3.LUT P6, RZ, R37, 0x20, RZ, 0xc0, !PT ;  /* 0x0000002025ff7812 */ /* 0x000fc600078cc0ff */
[----:B------:R-:W3:Y:S04]  /*135620*/  LDL.LU R203, [R1+0x1580] ;  /* 0x0015800001cb7983 */ /* 0x000ee80000300800 */
[----:B----4-:R1:W-:Y:S01]  /*135630*/  @P2 STG.E desc[UR76][R46.64], R246 ;  /* 0x000000f62e002986 */ /* 0x0103e2000c10194c */
[----:B------:R-:W-:-:S03]  /*135640*/  LOP3.LUT R200, R200, 0xfbffffff, RZ, 0xc0, !PT ;  /* 0xfbffffffc8c87812 */ /* 0x000fc600078ec0ff */
[----:B-1----:R-:W4:Y:S02]  /*135650*/  LDL.LU R246, [R1+0x24c] ;  /* 0x00024c0001f67983 */ /* 0x002f240000300800 */
[----:B------:R-:W-:Y:S02]  /*135660*/  @P6 LOP3.LUT R200, R200, 0x4000000, RZ, 0xfc, !PT ;  /* 0x04000000c8c86812 */ /* 0x000fe400078efcff */
[C---:B------:R-:W-:Y:S02]  /*135670*/  LOP3.LUT P6, RZ, R37.reuse, 0x10, RZ, 0xc0, !PT ;  /* 0x0000001025ff7812 */ /* 0x040fe400078cc0ff */
[C---:B------:R-:W-:Y:S02]  /*135680*/  LOP3.LUT P1, RZ, R37.reuse, 0x2, RZ, 0xc0, !PT ;  /* 0x0000000225ff7812 */ /* 0x040fe4000782c0ff */
[----:B------:R-:W-:Y:S01]  /*135690*/  LOP3.LUT P0, RZ, R37, 0x4, RZ, 0xc0, !PT ;  /* 0x0000000425ff7812 */ /* 0x000fe2000780c0ff */
[----:B--2---:R-:W-:Y:S01]  /*1356a0*/  IMAD.WIDE R46, R174, 0x4, R44 ;  /* 0x00000004ae2e7825 */ /* 0x004fe200078e022c */
[----:B------:R-:W-:-:S07]  /*1356b0*/  LOP3.LUT R200, R200, 0xf7ffffff, RZ, 0xc0, !PT ;  /* 0xf7ffffffc8c87812 */ /* 0x000fce00078ec0ff */
[----:B------:R-:W-:Y:S02]  /*1356c0*/  @P6 LOP3.LUT R200, R200, 0x8000000, RZ, 0xfc, !PT ;  /* 0x08000000c8c86812 */ /* 0x000fe400078efcff */
[----:B------:R-:W-:Y:S01]  /*1356d0*/  LOP3.LUT P6, RZ, R37, 0x8, RZ, 0xc0, !PT ;  /* 0x0000000825ff7812 */ /* 0x000fe200078cc0ff */
[----:B------:R1:W-:Y:S02]  /*1356e0*/  @P1 STG.E desc[UR76][R46.64], R244 ;  /* 0x000000f42e001986 */ /* 0x0003e4000c10194c */
[C---:B-1----:R-:W-:Y:S02]  /*1356f0*/  IMAD.WIDE R46, R174.reuse, 0x4, R42 ;  /* 0x00000004ae2e7825 */ /* 0x042fe400078e022a */
[----:B------:R-:W2:Y:S04]  /*135700*/  LDL.LU R244, [R1+0x2e0] ;  /* 0x0002e00001f47983 */ /* 0x000ea80000300800 */
[----:B------:R1:W-:Y:S02]  /*135710*/  @P0 STG.E desc[UR76][R46.64], R248 ;  /* 0x000000f82e000986 */ /* 0x0003e4000c10194c */
[----:B-1----:R-:W-:-:S02]  /*135720*/  IMAD.WIDE R46, R174, 0x4, R40 ;  /* 0x00000004ae2e7825 */ /* 0x002fc400078e0228 */
[----:B------:R-:W2:Y:S04]  /*135730*/  LDL.LU R248, [R1+0x2d0] ;  /* 0x0002d00001f87983 */ /* 0x000ea80000300800 */
[----:B------:R1:W-:Y:S01]  /*135740*/  @P6 STG.E desc[UR76][R46.64], R202 ;  /* 0x000000ca2e006986 */ /* 0x0003e2000c10194c */
[----:B------:R-:W-:Y:S01]  /*135750*/  LOP3.LUT P6, RZ, R200, 0x8000000, RZ, 0xc0, !PT ;  /* 0x08000000c8ff7812 */ /* 0x000fe200078cc0ff */
[----:B-1----:R-:W-:Y:S02]  /*135760*/  IMAD.WIDE R46, R174, 0x4, R38 ;  /* 0x00000004ae2e7825 */ /* 0x002fe400078e0226 */
[----:B------:R-:W2:Y:S10]  /*135770*/  LDL.LU R202, [R1+0x2c0] ;  /* 0x0002c00001ca7983 */ /* 0x000eb40000300800 */
[----:B------:R1:W-:Y:S01]  /*135780*/  @P6 STG.E desc[UR76][R46.64], R175 ;  /* 0x000000af2e006986 */ /* 0x0003e2000c10194c */
[----:B------:R-:W-:Y:S01]  /*135790*/  LOP3.LUT P6, RZ, R200, 0x4000000, RZ, 0xc0, !PT ;  /* 0x04000000c8ff7812 */ /* 0x000fe200078cc0ff */
[----:B-1----:R-:W-:-:S02]  /*1357a0*/  IMAD.WIDE R46, R242, 0x4, R44 ;  /* 0x00000004f22e7825 */ /* 0x002fc400078e022c */
[----:B------:R-:W2:Y:S10]  /*1357b0*/  LDL.LU R175, [R1+0x2b0] ;  /* 0x0002b00001af7983 */ /* 0x000eb40000300800 */
[----:B---3--:R1:W-:Y:S04]  /*1357c0*/  @P6 STG.E desc[UR76][R46.64], R27 ;  /* 0x0000001b2e006986 */ /* 0x0083e8000c10194c */
[----:B-1----:R-:W3:Y:S04]  /*1357d0*/  LDL.LU R27, [R1+0x2a0] ;  /* 0x0002a000011b7983 */ /* 0x002ee80000300800 */
[----:B------:R-:W3:Y:S01]  /*1357e0*/  LDL.LU R174, [R1+0x1584] ;  /* 0x0015840001ae7983 */ /* 0x000ee20000300800 */
        /* <DEDUP_REMOVED lines=8> */
[----:B----4-:R1:W-:Y:S01]  /*135870*/  @P6 STG.E desc[UR76][R46.64], R246 ;  /* 0x000000f62e006986 */ /* 0x0103e2000c10194c */
        /* <DEDUP_REMOVED lines=19> */
[----:B-1----:R-:W-:-:S05]  /*1359b0*/  IMAD.WIDE R46, R203, 0x4, R42 ;  /* 0x00000004cb2e7825 */ /* 0x002fca00078e022a */
[----:B------:R1:W-:Y:S01]  /*1359c0*/  @P3 STG.E desc[UR76][R46.64], R248 ;  /* 0x000000f82e003986 */ /* 0x0003e2000c10194c */
[----:B------:R-:W-:Y:S01]  /*1359d0*/  LOP3.LUT P0, RZ, R37, 0x20000, RZ, 0xc0, !PT ;  /* 0x0002000025ff7812 */ /* 0x000fe2000780c0ff */
[----:B-1----:R-:W-:-:S05]  /*1359e0*/  IMAD.WIDE R46, R203, 0x4, R40 ;  /* 0x00000004cb2e7825 */ /* 0x002fca00078e0228 */
[----:B------:R1:W-:Y:S02]  /*1359f0*/  @P2 STG.E desc[UR76][R46.64], R202 ;  /* 0x000000ca2e002986 */ /* 0x0003e4000c10194c */
[----:B-1----:R-:W-:Y:S02]  /*135a00*/  IMAD.WIDE R46, R203, 0x4, R38 ;  /* 0x00000004cb2e7825 */ /* 0x002fe400078e0226 */
[----:B------:R-:W2:Y:S04]  /*135a10*/  LDL.LU R202, [R1+0x290] ;  /* 0x0002900001ca7983 */ /* 0x000ea80000300800 */
[----:B------:R3:W-:Y:S04]  /*135a20*/  @P1 STG.E desc[UR76][R46.64], R175 ;  /* 0x000000af2e001986 */ /* 0x0007e8000c10194c */
[----:B------:R-:W4:Y:S01]  /*135a30*/  LDL.LU R203, [R1+0x280] ;  /* 0x0002800001cb7983 */ /* 0x000f220000300800 */
[----:B---3--:R-:W-:-:S05]  /*135a40*/  IMAD.WIDE R46, R174, 0x4, R44 ;  /* 0x00000004ae2e7825 */ /* 0x008fca00078e022c */
[----:B------:R1:W-:Y:S04]  /*135a50*/  @P0 STG.E desc[UR76][R46.64], R27 ;  /* 0x0000001b2e000986 */ /* 0x0003e8000c10194c */
[----:B-1----:R-:W3:Y:S04]  /*135a60*/  LDL.LU R27, [R1+0x190] ;  /* 0x00019000011b7983 */ /* 0x002ee80000300800 */
[----:B------:R-:W3:Y:S04]  /*135a70*/  LDL.LU R172, [R1+0x2e4] ;  /* 0x0002e40001ac7983 */ /* 0x000ee80000300800 */
[----:B------:R-:W3:Y:S04]  /*135a80*/  LDL.LU R173, [R1+0x2d4] ;  /* 0x0002d40001ad7983 */ /* 0x000ee80000300800 */
[----:B------:R-:W3:Y:S04]  /*135a90*/  LDL.LU R175, [R1+0x1588] ;  /* 0x0015880001af7983 */ /* 0x000ee80000300800 */
[----:B------:R-:W3:Y:S01]  /*135aa0*/  LDL.LU R243, [R1+0x2c4] ;  /* 0x0002c40001f37983 */ /* 0x000ee20000300800 */
[----:B------:R-:W-:-:S02]  /*135ab0*/  LOP3.LUT P6, RZ, R37, 0x40000000, RZ, 0xc0, !PT ;  /* 0x4000000025ff7812 */ /* 0x000fc400078cc0ff */
[----:B------:R-:W-:Y:S01]  /*135ac0*/  LOP3.LUT R200, R200, 0xffffefff, RZ, 0xc0, !PT ;  /* 0xffffefffc8c87812 */ /* 0x000fe200078ec0ff */
[----:B------:R-:W3:Y:S04]  /*135ad0*/  LDL.LU R201, [R1+0x2b4] ;  /* 0x0002b40001c97983 */ /* 0x000ee80000300800 */
[----:B------:R-:W3:Y:S04]  /*135ae0*/  LDL.LU R247, [R1+0x2a4] ;  /* 0x0002a40001f77983 */ /* 0x000ee80000300800 */
[----:B------:R-:W3:Y:S02]  /*135af0*/  LDL.LU R251, [R1+0x294] ;  /* 0x0002940001fb7983 */ /* 0x000ee40000300800 */
[----:B------:R-:W-:-:S02]  /*135b00*/  @P6 LOP3.LUT R200, R200, 0x1000, RZ, 0xfc, !PT ;  /* 0x00001000c8c86812 */ /* 0x000fc400078efcff */
[----:B------:R-:W-:Y:S01]  /*135b10*/  LOP3.LUT P6, RZ, R37, 0x20000000, RZ, 0xc0, !PT ;  /* 0x2000000025ff7812 */ /* 0x000fe200078cc0ff */
[----:B------:R-:W3:Y:S01]  /*135b20*/  LDL.LU R242, [R1+0x284] ;  /* 0x0002840001f27983 */ /* 0x000ee20000300800 */
[----:B------:R-:W-:-:S03]  /*135b30*/  LOP3.LUT R200, R200, 0xffffdfff, RZ, 0xc0, !PT ;  /* 0xffffdfffc8c87812 */ /* 0x000fc600078ec0ff */
[----:B------:R-:W3:Y:S04]  /*135b40*/  LDL.LU R250, [R1+0x194] ;  /* 0x0001940001fa7983 */ /* 0x000ee80000300800 */
[----:B------:R-:W3:Y:S04]  /*135b50*/  LDL.LU R241, [R1+0x2e8] ;  /* 0x0002e80001f17983 */ /* 0x000ee80000300800 */
[----:B------:R-:W-:Y:S01]  /*135b60*/  @P6 LOP3.LUT R200, R200, 0x2000, RZ, 0xfc, !PT ;  /* 0x00002000c8c86812 */ /* 0x000fe200078efcff */
[----:B------:R-:W3:Y:S01]  /*135b70*/  LDL.LU R245, [R1+0x2d8] ;  /* 0x0002d80001f57983 */ /* 0x000ee20000300800 */
[----:B------:R-:W-:-:S02]  /*135b80*/  LOP3.LUT P6, RZ, R37, 0x10000000, RZ, 0xc0, !PT ;  /* 0x1000000025ff7812 */ /* 0x000fc400078cc0ff */
[----:B------:R-:W-:Y:S01]  /*135b90*/  LOP3.LUT R200, R200, 0xffffbfff, RZ, 0xc0, !PT ;  /* 0xffffbfffc8c87812 */ /* 0x000fe200078ec0ff */
[----:B------:R-:W3:Y:S01]  /*135ba0*/  LDL.LU R249, [R1+0x2c8] ;  /* 0x0002c80001f97983 */ /* 0x000ee20000300800 */
[----:B------:R-:W-:-:S03]  /*135bb0*/  LOP3.LUT P3, RZ, R37, 0x40000, RZ, 0xc0, !PT ;  /* 0x0004000025ff7812 */ /* 0x000fc6000786c0ff */
[----:B------:R-:W3:Y:S01]  /*135bc0*/  LDL.LU R240, [R1+0x1590] ;  /* 0x0015900001f07983 */ /* 0x000ee20000300800 */
[C---:B------:R-:W-:Y:S01]  /*135bd0*/  LOP3.LUT P2, RZ, R37.reuse, 0x80000, RZ, 0xc0, !PT ;  /* 0x0008000025ff7812 */ /* 0x040fe2000784c0ff */
[----:B------:R-:W-:Y:S01]  /*135be0*/  IMAD.WIDE R46, R174, 0x4, R42 ;  /* 0x00000004ae2e7825 */ /* 0x000fe200078e022a */
[C---:B------:R-:W-:Y:S01]  /*135bf0*/  LOP3.LUT P1, RZ, R37.reuse, 0x100000, RZ, 0xc0, !PT ;  /* 0x0010000025ff7812 */ /* 0x040fe2000782c0ff */
[----:B------:R-:W3:Y:S02]  /*135c00*/  LDL.LU R244, [R1+0x2b8] ;  /* 0x0002b80001f47983 */ /* 0x000ee40000300800 */
[----:B------:R-:W-:Y:S02]  /*135c10*/  @P6 LOP3.LUT R200, R200, 0x4000, RZ, 0xfc, !PT ;  /* 0x00004000c8c86812 */ /* 0x000fe400078efcff */
[----:B------:R-:W-:Y:S01]  /*135c20*/  LOP3.LUT P6, RZ, R37, 0x8000000, RZ, 0xc0, !PT ;  /* 0x0800000025ff7812 */ /* 0x000fe200078cc0ff */
[----:B------:R-:W3:Y:S01]  /*135c30*/  LDL.LU R248, [R1+0x2a8] ;  /* 0x0002a80001f87983 */ /* 0x000ee20000300800 */
        /* <DEDUP_REMOVED lines=17> */
[C---:B-1----:R-:W-:Y:S02]  /*135d50*/  IMAD.WIDE R46, R174.reuse, 0x4, R40 ;  /* 0x00000004ae2e7825 */ /* 0x042fe400078e0228 */
[----:B------:R-:W2:Y:S04]  /*135d60*/  LDL.LU R202, [R1+0x298] ;  /* 0x0002980001ca7983 */ /* 0x000ea80000300800 */
[----:B----4-:R1:W-:Y:S02]  /*135d70*/  @P2 STG.E desc[UR76][R46.64], R203 ;  /* 0x000000cb2e002986 */ /* 0x0103e4000c10194c */
[----:B-1----:R-:W-:-:S02]  /*135d80*/  IMAD.WIDE R46, R174, 0x4, R38 ;  /* 0x00000004ae2e7825 */ /* 0x002fc400078e0226 */
[----:B------:R-:W4:Y:S04]  /*135d90*/  LDL.LU R203, [R1+0x288] ;  /* 0x0002880001cb7983 */ /* 0x000f280000300800 */
[----:B------:R-:W2:Y:S04]  /*135da0*/  LDL.LU R174, [R1+0x1594] ;  /* 0x0015940001ae7983 */ /* 0x000ea80000300800 */
[----:B---3--:R1:W-:Y:S02]  /*135db0*/  @P1 STG.E desc[UR76][R46.64], R27 ;  /* 0x0000001b2e001986 */ /* 0x0083e4000c10194c */
[----:B-1----:R-:W-:-:S02]  /*135dc0*/  IMAD.WIDE R46, R175, 0x4, R44 ;  /* 0x00000004af2e7825 */ /* 0x002fc400078e022c */
[----:B------:R-:W3:Y:S04]  /*135dd0*/  LDL.LU R27, [R1+0x5884] ;  /* 0x00588400011b7983 */ /* 0x000ee80000300800 */
[----:B------:R1:W-:Y:S02]  /*135de0*/  @P0 STG.E desc[UR76][R46.64], R172 ;  /* 0x000000ac2e000986 */ /* 0x0003e4000c10194c */
[----:B-1----:R-:W-:-:S05]  /*135df0*/  IMAD.WIDE R46, R175, 0x4, R42 ;  /* 0x00000004af2e7825 */ /* 0x002fca00078e022a */
[----:B------:R1:W-:Y:S01]  /*135e00*/  @P6 STG.E desc[UR76][R46.64], R173 ;  /* 0x000000ad2e006986 */ /* 0x0003e2000c10194c */
[----:B------:R-:W-:Y:S01]  /*135e10*/  LOP3.LUT P6, RZ, R200, 0x80000, RZ, 0xc0, !PT ;  /* 0x00080000c8ff7812 */ /* 0x000fe200078cc0ff */
[----:B-1----:R-:W-:-:S12]  /*135e20*/  IMAD.WIDE R46, R175, 0x4, R40 ;  /* 0x00000004af2e7825 */ /* 0x002fd800078e0228 */
[----:B------:R1:W-:Y:S02]  /*135e30*/  @P6 STG.E desc[UR76][R46.64], R243 ;  /* 0x000000f32e006986 */ /* 0x0003e4000c10194c */
[----:B-1----:R-:W-:Y:S02]  /*135e40*/  IMAD.WIDE R46, R175, 0x4, R38 ;  /* 0x00000004af2e7825 */ /* 0x002fe400078e0226 */
[----:B------:R-:W3:Y:S01]  /*135e50*/  LDL.LU R175, [R1+0x198] ;  /* 0x0001980001af7983 */ /* 0x000ee20000300800 */
        /* <DEDUP_REMOVED lines=18> */
[----:B------:R-:W-:Y:S02]  /*135f80*/  LOP3.LUT P5, RZ, R37, 0x80000000, RZ, 0xc0, !PT ;  /* 0x8000000025ff7812 */ /* 0x000fe400078ac0ff */
        /* <DEDUP_REMOVED lines=10> */
[----:B--2---:R-:W-:-:S05]  /*136030*/  IMAD.WIDE R46, R174, 0x4, R44 ;  /* 0x00000004ae2e7825 */ /* 0x004fca00078e022c */
[----:B------:R1:W-:Y:S01]  /*136040*/  @P3 STG.E desc[UR76][R46.64], R248 ;  /* 0x000000f82e003986 */ /* 0x0003e2000c10194c */
[----:B------:R-:W-:Y:S01]  /*136050*/  LOP3.LUT P0, RZ, R36, 0x10, RZ, 0xc0, !PT ;  /* 0x0000001024ff7812 */ /* 0x000fe2000780c0ff */
[----:B-1----:R-:W-:-:S05]  /*136060*/  IMAD.WIDE R46, R174, 0x4, R42 ;  /* 0x00000004ae2e7825 */ /* 0x002fca00078e022a */
[----:B------:R1:W-:Y:S02]  /*136070*/  @P2 STG.E desc[UR76][R46.64], R202 ;  /* 0x000000ca2e002986 */ /* 0x0003e4000c10194c */
[----:B-1----:R-:W-:-:S05]  /*136080*/  IMAD.WIDE R46, R174, 0x4, R40 ;  /* 0x00000004ae2e7825 */ /* 0x002fca00078e0228 */
[----:B----4-:R1:W-:Y:S02]  /*136090*/  @P1 STG.E desc[UR76][R46.64], R203 ;  /* 0x000000cb2e001986 */ /* 0x0103e4000c10194c */
[----:B-1----:R-:W-:-:S05]  /*1360a0*/  IMAD.WIDE R46, R174, 0x4, R38 ;  /* 0x00000004ae2e7825 */ /* 0x002fca00078e0226 */
[----:B---3--:R1:W-:Y:S04]  /*1360b0*/  @P0 STG.E desc[UR76][R46.64], R175 ;  /* 0x000000af2e000986 */ /* 0x0083e8000c10194c */
[----:B-1----:R-:W2:Y:S04]  /*1360c0*/  LDL.LU R175, [R1+0x2ec] ;  /* 0x0002ec0001af7983 */ /* 0x002ea80000300800 */
[----:B------:R-:W3:Y:S04]  /*1360d0*/  LDL.LU R240, [R1+0x2dc] ;  /* 0x0002dc0001f07983 */ /* 0x000ee80000300800 */
[----:B------:R-:W4:Y:S04]  /*1360e0*/  LDL.LU R244, [R1+0x2cc] ;  /* 0x0002cc0001f47983 */ /* 0x000f280000300800 */
[----:B------:R-:W2:Y:S04]  /*1360f0*/  LDL.LU R248, [R1+0x1598] ;  /* 0x0015980001f87983 */ /* 0x000ea80000300800 */
[----:B------:R-:W3:Y:S04]  /*136100*/  LDL.LU R202, [R1+0x2bc] ;  /* 0x0002bc0001ca7983 */ /* 0x000ee80000300800 */
[----:B------:R-:W3:Y:S04]  /*136110*/  LDL.LU R203, [R1+0x2ac] ;  /* 0x0002ac0001cb7983 */ /* 0x000ee80000300800 */
[----:B------:R-:W3:Y:S04]  /*136120*/  LDL.LU R174, [R1+0x29c] ;  /* 0x00029c0001ae7983 */ /* 0x000ee80000300800 */
[----:B------:R-:W3:Y:S01]  /*136130*/  LDL.LU R201, [R1+0x159c] ;  /* 0x00159c0001c97983 */ /* 0x000ee20000300800 */
[----:B------:R-:W-:-:S02]  /*136140*/  LOP3.LUT P3, RZ, R36, 0x20, RZ, 0xc0, !PT ;  /* 0x0000002024ff7812 */ /* 0x000fc4000786c0ff */
        /* <DEDUP_REMOVED lines=15> */
[----:B------:R1:W-:Y:S04]  /*136240*/  @P3 STG.E desc[UR76][R46.64], R175 ;  /* 0x000000af2e003986 */ /* 0x0003e8000c10194c */
[----:B-1----:R-:W2:Y:S04]  /*136250*/  LDL.LU R175, [R1+0x28c] ;  /* 0x00028c0001af7983 */ /* 0x002ea80000300800 */
[----:B------:R-:W2:Y:S04]  /*136260*/  LDL.LU R247, [R1+0x19c] ;  /* 0x00019c0001f77983 */ /* 0x000ea80000300800 */
[----:B------:R-:W2:Y:S04]  /*136270*/  LDL.LU R251, [R1+0x370] ;  /* 0x0003700001fb7983 */ /* 0x000ea80000300800 */
[----:B------:R-:W2:Y:S01]  /*136280*/  LDL.LU R250, [R1+0x15a0] ;  /* 0x0015a00001fa7983 */ /* 0x000ea20000300800 */
[----:B------:R-:W-:-:S02]  /*136290*/  @P6 LOP3.LUT R200, R200, 0x100, RZ, 0xfc, !PT ;  /* 0x00000100c8c86812 */ /* 0x000fc400078efcff */
[----:B------:R-:W-:Y:S01]  /*1362a0*/  LOP3.LUT P6, RZ, R36, 0x1000, RZ, 0xc0, !PT ;  /* 0x0000100024ff7812 */ /* 0x000fe200078cc0ff */
[----:B------:R-:W2:Y:S01]  /*1362b0*/  LDL.LU R242, [R1+0x360] ;  /* 0x0003600001f27983 */ /* 0x000ea20000300800 */
[----:B------:R-:W-:-:S03]  /*1362c0*/  LOP3.LUT R200, R200, 0xfffffdff, RZ, 0xc0, !PT ;  /* 0xfffffdffc8c87812 */ /* 0x000fc600078ec0ff */
[----:B------:R-:W2:Y:S01]  /*1362d0*/  LDL.LU R246, [R1+0x350] ;  /* 0x0003500001f67983 */ /* 0x000ea20000300800 */
[C---:B------:R-:W-:Y:S02]  /*1362e0*/  LOP3.LUT P2, RZ, R36.reuse, 0x40, RZ, 0xc0, !PT ;  /* 0x0000004024ff7812 */ /* 0x040fe4000784c0ff */
[----:B------:R-:W-:Y:S01]  /*1362f0*/  LOP3.LUT P1, RZ, R36, 0x80, RZ, 0xc0, !PT ;  /* 0x0000008024ff7812 */ /* 0x000fe2000782c0ff */
[----:B------:R-:W-:Y:S01]  /*136300*/  IMAD.WIDE R46, R248, 0x4, R42 ;  /* 0x00000004f82e7825 */ /* 0x000fe200078e022a */
[----:B------:R-:W2:Y:S03]  /*136310*/  LDL.LU R241, [R1+0x340] ;  /* 0x0003400001f17983 */ /* 0x000ea60000300800 */
[----:B------:R-:W-:Y:S02]  /*136320*/  @P6 LOP3.LUT R200, R200, 0x200, RZ, 0xfc, !PT ;  /* 0x00000200c8c86812 */ /* 0x000fe400078efcff */
[----:B------:R-:W-:-:S02]  /*136330*/  LOP3.LUT P6, RZ, R36, 0x800, RZ, 0xc0, !PT ;  /* 0x0000080024ff7812 */ /* 0x000fc400078cc0ff */
[----:B------:R-:W-:Y:S02]  /*136340*/  LOP3.LUT R200, R200, 0xfffffbff, RZ, 0xc0, !PT ;  /* 0xfffffbffc8c87812 */ /* 0x000fe400078ec0ff */
[----:B------:R-:W-:-:S09]  /*136350*/  LOP3.LUT P0, RZ, R36, 0x100, RZ, 0xc0, !PT ;  /* 0x0000010024ff7812 */ /* 0x000fd2000780c0ff */
[----:B------:R-:W-:Y:S02]  /*136360*/  @P6 LOP3.LUT R200, R200, 0x400, RZ, 0xfc, !PT ;  /* 0x00000400c8c86812 */ /* 0x000fe400078efcff */
[----:B------:R-:W-:Y:S01]  /*136370*/  LOP3.LUT P6, RZ, R36, 0x400, RZ, 0xc0, !PT ;  /* 0x0000040024ff7812 */ /* 0x000fe200078cc0ff */
[----:B---3--:R1:W-:Y:S01]  /*136380*/  @P2 STG.E desc[UR76][R46.64], R240 ;  /* 0x000000f02e002986 */ /* 0x0083e2000c10194c */
[----:B------:R-:W-:Y:S01]  /*136390*/  LOP3.LUT R200, R200, 0xfffff7ff, RZ, 0xc0, !PT ;  /* 0xfffff7ffc8c87812 */ /* 0x000fe200078ec0ff */
[----:B-1----:R-:W-:-:S10]  /*1363a0*/  IMAD.WIDE R46, R248, 0x4, R40 ;  /* 0x00000004f82e7825 */ /* 0x002fd400078e0228 */
[----:B------:R-:W-:Y:S02]  /*1363b0*/  @P6 LOP3.LUT R200, R200, 0x800, RZ, 0xfc, !PT ;  /* 0x00000800c8c86812 */ /* 0x000fe400078efcff */
[----:B------:R-:W-:Y:S01]  /*1363c0*/  LOP3.LUT P6, RZ, R36, 0x200, RZ, 0xc0, !PT ;  /* 0x0000020024ff7812 */ /* 0x000fe200078cc0ff */
[----:B----4-:R1:W-:Y:S04]  /*1363d0*/  @P1 STG.E desc[UR76][R46.64], R244 ;  /* 0x000000f42e001986 */ /* 0x0103e8000c10194c */
[----:B-1----:R-:W3:Y:S01]  /*1363e0*/  LDL.LU R244, [R1+0x15a4] ;  /* 0x0015a40001f47983 */ /* 0x002ee20000300800 */
[----:B------:R-:W-:-:S03]  /*1363f0*/  IMAD.WIDE R46, R248, 0x4, R38 ;  /* 0x00000004f82e7825 */ /* 0x000fc600078e0226 */
[----:B------:R-:W4:Y:S04]  /*136400*/  LDL.LU R245, [R1+0x330] ;  /* 0x0003300001f57983 */ /* 0x000f280000300800 */
[----:B------:R1:W-:Y:S04]  /*136410*/  @P0 STG.E desc[UR76][R46.64], R202 ;  /* 0x000000ca2e000986 */ /* 0x0003e8000c10194c */
[----:B------:R-:W3:Y:S04]  /*136420*/  LDL.LU R249, [R1+0x320] ;  /* 0x0003200001f97983 */ /* 0x000ee80000300800 */
[----:B------:R-:W3:Y:S01]  /*136430*/  LDL.LU R240, [R1+0x300] ;  /* 0x0003000001f07983 */ /* 0x000ee20000300800 */
[----:B-1----:R-:W-:-:S03]  /*136440*/  IMAD.WIDE R46, R201, 0x4, R44 ;  /* 0x00000004c92e7825 */ /* 0x002fc600078e022c */
[----:B------:R-:W3:Y:S04]  /*136450*/  LDL.LU R248, [R1+0x2f0] ;  /* 0x0002f00001f87983 */ /* 0x000ee80000300800 */
[----:B------:R1:W-:Y:S01]  /*136460*/  @P6 STG.E desc[UR76][R46.64], R203 ;  /* 0x000000cb2e006986 */ /* 0x0003e2000c10194c */
[----:B------:R-:W-:-:S03]  /*136470*/  LOP3.LUT P6, RZ, R200, 0x800, RZ, 0xc0, !PT ;  /* 0x00000800c8ff7812 */ /* 0x000fc600078cc0ff */
[----:B------:R-:W3:Y:S01]  /*136480*/  LDL.LU R202, [R1+0x15a8] ;  /* 0x0015a80001ca7983 */ /* 0x000ee20000300800 */
[----:B-1----:R-:W-:-:S03]  /*136490*/  IMAD.WIDE R46, R201, 0x4, R42 ;  /* 0x00000004c92e7825 */ /* 0x002fc600078e022a */
[----:B------:R-:W4:Y:S06]  /*1364a0*/  LDL.LU R203, [R1+0x374] ;  /* 0x0003740001cb7983 */ /* 0x000f2c0000300800 */
[----:B------:R1:W-:Y:S01]  /*1364b0*/  @P6 STG.E desc[UR76][R46.64], R174 ;  /* 0x000000ae2e006986 */ /* 0x0003e2000c10194c */
[----:B------:R-:W-:-:S03]  /*1364c0*/  LOP3.LUT P6, RZ, R200, 0x400, RZ, 0xc0, !PT ;  /* 0x00000400c8ff7812 */ /* 0x000fc600078cc0ff */
[----:B-1----:R-:W4:Y:S01]  /*1364d0*/  LDL.LU R174, [R1+0x364] ;  /* 0x0003640001ae7983 */ /* 0x002f220000300800 */
[----:B------:R-:W-:-:S09]  /*1364e0*/  IMAD.WIDE R46, R201, 0x4, R40 ;  /* 0x00000004c92e7825 */ /* 0x000fd200078e0228 */
        /* <DEDUP_REMOVED lines=20> */
[----:B---3--:R-:W-:-:S08]  /*136630*/  IMAD.WIDE R46, R244, 0x4, R44 ;  /* 0x00000004f42e7825 */ /* 0x008fd000078e022c */
[----:B----4-:R1:W-:Y:S01]  /*136640*/  @P6 STG.E desc[UR76][R46.64], R245 ;  /* 0x000000f52e006986 */ /* 0x0103e2000c10194c */
        /* <DEDUP_REMOVED lines=8> */
[----:B------:R-:W-:Y:S01]  /*1366d0*/  LOP3.LUT P0, RZ, R36, 0x800000, RZ, 0xc0, !PT ;  /* 0x0080000024ff7812 */ /* 0x000fe2000780c0ff */
[----:B------:R-:W3:Y:S04]  /*1366e0*/  LDL.LU R244, [R1+0x344] ;  /* 0x0003440001f47983 */ /* 0x000ee80000300800 */
[----:B------:R1:W-:Y:S02]  /*1366f0*/  @P3 STG.E desc[UR76][R46.64], R248 ;  /* 0x000000f82e003986 */ /* 0x0003e4000c10194c */
[----:B-1----:R-:W-:-:S02]  /*136700*/  IMAD.WIDE R46, R202, 0x4, R44 ;  /* 0x00000004ca2e7825 */ /* 0x002fc400078e022c */
[----:B------:R-:W4:Y:S04]  /*136710*/  LDL.LU R248, [R1+0x334] ;  /* 0x0003340001f87983 */ /* 0x000f280000300800 */
[----:B------:R1:W-:Y:S02]  /*136720*/  @P2 STG.E desc[UR76][R46.64], R203 ;  /* 0x000000cb2e002986 */ /* 0x0003e4000c10194c */
[C---:B-1----:R-:W-:Y:S02]  /*136730*/  IMAD.WIDE R46, R202.reuse, 0x4, R42 ;  /* 0x00000004ca2e7825 */ /* 0x042fe400078e022a */
[----:B------:R-:W4:Y:S04]  /*136740*/  LDL.LU R203, [R1+0x324] ;  /* 0x0003240001cb7983 */ /* 0x000f280000300800 */
[----:B------:R1:W-:Y:S02]  /*136750*/  @P1 STG.E desc[UR76][R46.64], R174 ;  /* 0x000000ae2e001986 */ /* 0x0003e4000c10194c */
[----:B-1----:R-:W-:-:S02]  /*136760*/  IMAD.WIDE R46, R202, 0x4, R40 ;  /* 0x00000004ca2e7825 */ /* 0x002fc400078e0228 */
[----:B------:R-:W4:Y:S04]  /*136770*/  LDL.LU R174, [R1+0x304] ;  /* 0x0003040001ae7983 */ /* 0x000f280000300800 */
[----:B--2---:R1:W-:Y:S04]  /*136780*/  @P0 STG.E desc[UR76][R46.64], R175 ;  /* 0x000000af2e000986 */ /* 0x0043e8000c10194c */
[----:B-1----:R-:W2:Y:S04]  /*136790*/  LDL.LU R175, [R1+0x15ac] ;  /* 0x0015ac0001af7983 */ /* 0x002ea80000300800 */
[----:B------:R-:W4:Y:S01]  /*1367a0*/  LDL.LU R172, [R1+0x2f4] ;  /* 0x0002f40001ac7983 */ /* 0x000f220000300800 */
[----:B------:R-:W-:-:S03]  /*1367b0*/  IMAD.WIDE R46, R202, 0x4, R38 ;  /* 0x00000004ca2e7825 */ /* 0x000fc600078e0226 */
        /* <DEDUP_REMOVED lines=10> */
[----:B------:R-:W-:-:S02]  /*136860*/  LOP3.LUT P3, RZ, R36, 0x1000000, RZ, 0xc0, !PT ;  /* 0x0100000024ff7812 */ /* 0x000fc4000786c0ff */
[C---:B------:R-:W-:Y:S01]  /*136870*/  LOP3.LUT P2, RZ, R36.reuse, 0x2000000, RZ, 0xc0, !PT ;  /* 0x0200000024ff7812 */ /* 0x040fe2000784c0ff */
[----:B------:R-:W4:Y:S01]  /*136880*/  LDL.LU R245, [R1+0x2f8] ;  /* 0x0002f80001f57983 */ /* 0x000f220000300800 */
[----:B------:R-:W-:-:S03]  /*136890*/  LOP3.LUT P1, RZ, R36, 0x4000000, RZ, 0xc0, !PT ;  /* 0x0400000024ff7812 */ /* 0x000fc6000782c0ff */
[----:B------:R-:W4:Y:S01]  /*1368a0*/  LDL.LU R249, [R1+0x37c] ;  /* 0x00037c0001f97983 */ /* 0x000f220000300800 */
[----:B------:R-:W-:-:S03]  /*1368b0*/  LOP3.LUT P0, RZ, R36, 0x8000000, RZ, 0xc0, !PT ;  /* 0x0800000024ff7812 */ /* 0x000fc6000780c0ff */
[----:B------:R-:W4:Y:S01]  /*1368c0*/  LDL.LU R240, [R1+0x36c] ;  /* 0x00036c0001f07983 */ /* 0x000f220000300800 */
[----:B------:R-:W-:Y:S02]  /*1368d0*/  LOP3.LUT P6, RZ, R35, 0x10, RZ, 0xc0, !PT ;  /* 0x0000001023ff7812 */ /* 0x000fe400078cc0ff */
[----:B------:R-:W-:Y:S01]  /*1368e0*/  LOP3.LUT R37, R37, 0xefffffff, RZ, 0xc0, !PT ;  /* 0xefffffff25257812 */ /* 0x000fe200078ec0ff */
[----:B---3--:R2:W-:Y:S10]  /*1368f0*/  @P3 STG.E desc[UR76][R46.64], R244 ;  /* 0x000000f42e003986 */ /* 0x0085f4000c10194c */
        /* <DEDUP_REMOVED lines=11> */
[----:B--2---:R-:W-:-:S05]  /*1369b0*/  IMAD.WIDE R46, R175, 0x4, R44 ;  /* 0x00000004af2e7825 */ /* 0x004fca00078e022c */
[----:B----4-:R1:W-:Y:S02]  /*1369c0*/  @P2 STG.E desc[UR76][R46.64], R248 ;  /* 0x000000f82e002986 */ /* 0x0103e4000c10194c */
[C---:B-1----:R-:W-:Y:S02]  /*1369d0*/  IMAD.WIDE R46, R175.reuse, 0x4, R42 ;  /* 0x00000004af2e7825 */ /* 0x042fe400078e022a */
[----:B------:R-:W2:Y:S04]  /*1369e0*/  LDL.LU R248, [R1+0x35c] ;  /* 0x00035c0001f87983 */ /* 0x000ea80000300800 */
[----:B------:R1:W-:Y:S02]  /*1369f0*/  @P1 STG.E desc[UR76][R46.64], R203 ;  /* 0x000000cb2e001986 */ /* 0x0003e4000c10194c */
[----:B-1----:R-:W-:-:S02]  /*136a00*/  IMAD.WIDE R46, R175, 0x4, R40 ;  /* 0x00000004af2e7825 */ /* 0x002fc400078e0228 */
[----:B------:R-:W3:Y:S04]  /*136a10*/  LDL.LU R203, [R1+0x34c] ;  /* 0x00034c0001cb7983 */ /* 0x000ee80000300800 */
        /* <DEDUP_REMOVED lines=50> */
[C---:B------:R-:W-:Y:S01]  /*136d40*/  LOP3.LUT P1, RZ, R35.reuse, 0x200, RZ, 0xc0, !PT ;  /* 0x0000020023ff7812 */ /* 0x040fe2000782c0ff */
[C---:B-1----:R-:W-:Y:S01]  /*136d50*/  IMAD.WIDE R46, R202.reuse, 0x4, R40 ;  /* 0x00000004ca2e7825 */ /* 0x042fe200078e0228 */
[----:B------:R-:W-:Y:S01]  /*136d60*/  LOP3.LUT P0, RZ, R35, 0x400, RZ, 0xc0, !PT ;  /* 0x0000040023ff7812 */ /* 0x000fe2000780c0ff */
[----:B------:R-:W4:Y:S04]  /*136d70*/  LDL.LU R240, [R1+0x30c] ;  /* 0x00030c0001f07983 */ /* 0x000f280000300800 */
[----:B--2---:R1:W-:Y:S02]  /*136d80*/  @P3 STG.E desc[UR76][R46.64], R248 ;  /* 0x000000f82e003986 */ /* 0x0043e4000c10194c */
[----:B-1----:R-:W-:-:S02]  /*136d90*/  IMAD.WIDE R46, R202, 0x4, R38 ;  /* 0x00000004ca2e7825 */ /* 0x002fc400078e0226 */
[----:B------:R-:W2:Y:S04]  /*136da0*/  LDL.LU R202, [R1+0x2fc] ;  /* 0x0002fc0001ca7983 */ /* 0x000ea80000300800 */
[----:B---3--:R1:W-:Y:S04]  /*136db0*/  @P2 STG.E desc[UR76][R46.64], R203 ;  /* 0x000000cb2e002986 */ /* 0x0083e8000c10194c */
[----:B------:R-:W3:Y:S04]  /*136dc0*/  LDL.LU R248, [R1+0x3f0] ;  /* 0x0003f00001f87983 */ /* 0x000ee80000300800 */
[----:B-1----:R-:W3:Y:S01]  /*136dd0*/  LDL.LU R203, [R1+0x3e0] ;  /* 0x0003e00001cb7983 */ /* 0x002ee20000300800 */
[----:B----4-:R-:W-:-:S05]  /*136de0*/  IMAD.WIDE R46, R244, 0x4, R44 ;  /* 0x00000004f42e7825 */ /* 0x010fca00078e022c */
[----:B------:R1:W-:Y:S02]  /*136df0*/  @P1 STG.E desc[UR76][R46.64], R174 ;  /* 0x000000ae2e001986 */ /* 0x0003e4000c10194c */
[----:B-1----:R-:W-:Y:S02]  /*136e00*/  IMAD.WIDE R46, R244, 0x4, R42 ;  /* 0x00000004f42e7825 */ /* 0x002fe400078e022a */
[----:B------:R-:W4:Y:S04]  /*136e10*/  LDL.LU R174, [R1+0x3d0] ;  /* 0x0003d00001ae7983 */ /* 0x000f280000300800 */
[----:B------:R1:W-:Y:S04]  /*136e20*/  @P0 STG.E desc[UR76][R46.64], R175 ;  /* 0x000000af2e000986 */ /* 0x0003e8000c10194c */
[----:B-1----:R-:W3:Y:S01]  /*136e30*/  LDL.LU R175, [R1+0x15c4] ;  /* 0x0015c40001af7983 */ /* 0x002ee20000300800 */
[----:B------:R-:W-:-:S03]  /*136e40*/  LOP3.LUT P6, RZ, R35, 0x800000, RZ, 0xc0, !PT ;  /* 0x0080000023ff7812 */ /* 0x000fc600078cc0ff */
[----:B------:R-:W4:Y:S01]  /*136e50*/  LDL.LU R173, [R1+0x3c0] ;  /* 0x0003c00001ad7983 */ /* 0x000f220000300800 */
[----:B------:R-:W-:-:S03]  /*136e60*/  LOP3.LUT R37, R37, 0xffefffff, RZ, 0xc0, !PT ;  /* 0xffefffff25257812 */ /* 0x000fc600078ec0ff */
[----:B------:R-:W4:Y:S04]  /*136e70*/  LDL.LU R251, [R1+0x15c8] ;  /* 0x0015c80001fb7983 */ /* 0x000f280000300800 */
[----:B------:R-:W4:Y:S02]  /*136e80*/  LDL.LU R243, [R1+0x3b0] ;  /* 0x0003b00001f37983 */ /* 0x000f240000300800 */
[----:B------:R-:W-:Y:S02]  /*136e90*/  @P6 LOP3.LUT R37, R37, 0x100000, RZ, 0xfc, !PT ;  /* 0x0010000025256812 */ /* 0x000fe400078efcff */
[----:B------:R-:W-:Y:S01]  /*136ea0*/  LOP3.LUT P6, RZ, R35, 0x400000, RZ, 0xc0, !PT ;  /* 0x0040000023ff7812 */ /* 0x000fe200078cc0ff */
[----:B------:R-:W4:Y:S01]  /*136eb0*/  LDL.LU R201, [R1+0x3a0] ;  /* 0x0003a00001c97983 */ /* 0x000f220000300800 */
[----:B------:R-:W-:-:S03]  /*136ec0*/  LOP3.LUT R37, R37, 0xffdfffff, RZ, 0xc0, !PT ;  /* 0xffdfffff25257812 */ /* 0x000fc600078ec0ff */
[----:B------:R-:W4:Y:S04]  /*136ed0*/  LDL.LU R247, [R1+0x390] ;  /* 0x0003900001f77983 */ /* 0x000f280000300800 */
[----:B------:R-:W4:Y:S04]  /*136ee0*/  LDL.LU R242, [R1+0x380] ;  /* 0x0003800001f27983 */ /* 0x000f280000300800 */
[----:B------:R-:W-:Y:S01]  /*136ef0*/  @P6 LOP3.LUT R37, R37, 0x200000, RZ, 0xfc, !PT ;  /* 0x0020000025256812 */ /* 0x000fe200078efcff */
[----:B------:R-:W4:Y:S01]  /*136f00*/  LDL.LU R246, [R1+0x3f4] ;  /* 0x0003f40001f67983 */ /* 0x000f220000300800 */
[----:B------:R-:W-:-:S02]  /*136f10*/  LOP3.LUT P6, RZ, R35, 0x200000, RZ, 0xc0, !PT ;  /* 0x0020000023ff7812 */ /* 0x000fc400078cc0ff */
[----:B------:R-:W-:Y:S01]  /*136f20*/  LOP3.LUT R37, R37, 0xffbfffff, RZ, 0xc0, !PT ;  /* 0xffbfffff25257812 */ /* 0x000fe200078ec0ff */
[----:B------:R-:W4:Y:S04]  /*136f30*/  LDL.LU R250, [R1+0x3e4] ;  /* 0x0003e40001fa7983 */ /* 0x000f280000300800 */
[----:B------:R-:W4:Y:S04]  /*136f40*/  LDL.LU R241, [R1+0x3d4] ;  /* 0x0003d40001f17983 */ /* 0x000f280000300800 */
[----:B------:R-:W4:Y:S02]  /*136f50*/  LDL.LU R245, [R1+0x15cc] ;  /* 0x0015cc0001f57983 */ /* 0x000f240000300800 */
[----:B------:R-:W-:-:S02]  /*136f60*/  @P6 LOP3.LUT R37, R37, 0x400000, RZ, 0xfc, !PT ;  /* 0x0040000025256812 */ /* 0x000fc400078efcff */
[C---:B------:R-:W-:Y:S02]  /*136f70*/  LOP3.LUT P6, RZ, R35.reuse, 0x100000, RZ, 0xc0, !PT ;  /* 0x0010000023ff7812 */ /* 0x040fe400078cc0ff */
[C---:B------:R-:W-:Y:S02]  /*136f80*/  LOP3.LUT P3, RZ, R35.reuse, 0x800, RZ, 0xc0, !PT ;  /* 0x0000080023ff7812 */ /* 0x040fe4000786c0ff */
[----:B------:R-:W-:Y:S01]  /*136f90*/  LOP3.LUT P2, RZ, R35, 0x1000, RZ, 0xc0, !PT ;  /* 0x0000100023ff7812 */ /* 0x000fe2000784c0ff */
[----:B------:R-:W-:Y:S01]  /*136fa0*/  IMAD.WIDE R46, R244, 0x4, R40 ;  /* 0x00000004f42e7825 */ /* 0x000fe200078e0228 */
[----:B------:R-:W-:Y:S01]  /*136fb0*/  LOP3.LUT R37, R37, 0xff7fffff, RZ, 0xc0, !PT ;  /* 0xff7fffff25257812 */ /* 0x000fe200078ec0ff */
[----:B------:R-:W4:Y:S06]  /*136fc0*/  LDL.LU R249, [R1+0x3c4] ;  /* 0x0003c40001f97983 */ /* 0x000f2c0000300800 */
        /* <DEDUP_REMOVED lines=11> */
[C---:B------:R-:W-:Y:S02]  /*137080*/  LOP3.LUT P6, RZ, R35.reuse, 0x10000, RZ, 0xc0, !PT ;  /* 0x0001000023ff7812 */ /* 0x040fe400078cc0ff */
[----:B------:R-:W-:Y:S02]  /*137090*/  LOP3.LUT P0, RZ, R35, 0x4000, RZ, 0xc0, !PT ;  /* 0x0000400023ff7812 */ /* 0x000fe4000780c0ff */
[----:B------:R-:W-:-:S09]  /*1370a0*/  LOP3.LUT R37, R37, 0xf7ffffff, RZ, 0xc0, !PT ;  /* 0xf7ffffff25257812 */ /* 0x000fd200078ec0ff */
[----:B------:R-:W-:Y:S02]  /*1370b0*/  @P6 LOP3.LUT R37, R37, 0x8000000, RZ, 0xfc, !PT ;  /* 0x0800000025256812 */ /* 0x000fe400078efcff */
[----:B------:R-:W-:Y:S01]  /*1370c0*/  LOP3.LUT P6, RZ, R35, 0x8000, RZ, 0xc0, !PT ;  /* 0x0000800023ff7812 */ /* 0x000fe200078cc0ff */
[----:B------:R1:W-:Y:S02]  /*1370d0*/  @P3 STG.E desc[UR76][R46.64], R240 ;  /* 0x000000f02e003986 */ /* 0x0003e4000c10194c */
[----:B-1----:R-:W-:-:S05]  /*1370e0*/  IMAD.WIDE R46, R244, 0x4, R38 ;  /* 0x00000004f42e7825 */ /* 0x002fca00078e0226 */
[----:B--2---:R1:W-:Y:S04]  /*1370f0*/  @P2 STG.E desc[UR76][R46.64], R202 ;  /* 0x000000ca2e002986 */ /* 0x0043e8000c10194c */
[----:B-1----:R-:W2:Y:S04]  /*137100*/  LDL.LU R202, [R1+0x15d0] ;  /* 0x0015d00001ca7983 */ /* 0x002ea80000300800 */
[----:B------:R-:W2:Y:S04]  /*137110*/  LDL.LU R240, [R1+0x3b4] ;  /* 0x0003b40001f07983 */ /* 0x000ea80000300800 */
[----:B------:R-:W2:Y:S01]  /*137120*/  LDL.LU R244, [R1+0x3a4] ;  /* 0x0003a40001f47983 */ /* 0x000ea20000300800 */
[----:B---3--:R-:W-:-:S05]  /*137130*/  IMAD.WIDE R46, R175, 0x4, R44 ;  /* 0x00000004af2e7825 */ /* 0x008fca00078e022c */
[----:B------:R1:W-:Y:S02]  /*137140*/  @P1 STG.E desc[UR76][R46.64], R248 ;  /* 0x000000f82e001986 */ /* 0x0003e4000c10194c */
[C---:B-1----:R-:W-:Y:S02]  /*137150*/  IMAD.WIDE R46, R175.reuse, 0x4, R42 ;  /* 0x00000004af2e7825 */ /* 0x042fe400078e022a */
[----:B------:R-:W3:Y:S04]  /*137160*/  LDL.LU R248, [R1+0x394] ;  /* 0x0003940001f87983 */ /* 0x000ee80000300800 */
[----:B------:R1:W-:Y:S02]  /*137170*/  @P0 STG.E desc[UR76][R46.64], R203 ;  /* 0x000000cb2e000986 */ /* 0x0003e4000c10194c */
[----:B-1----:R-:W-:-:S02]  /*137180*/  IMAD.WIDE R46, R175, 0x4, R40 ;  /* 0x00000004af2e7825 */ /* 0x002fc400078e0228 */
[----:B------:R-:W3:Y:S04]  /*137190*/  LDL.LU R203, [R1+0x384] ;  /* 0x0003840001cb7983 */ /* 0x000ee80000300800 */
[----:B----4-:R1:W-:Y:S02]  /*1371a0*/  @P6 STG.E desc[UR76][R46.64], R174 ;  /* 0x000000ae2e006986 */ /* 0x0103e4000c10194c */
[----:B-1----:R-:W-:Y:S02]  /*1371b0*/  IMAD.WIDE R46, R175, 0x4, R38 ;  /* 0x00000004af2e7825 */ /* 0x002fe400078e0226 */
        /* <DEDUP_REMOVED lines=20> */
[----:B-1----:R-:W-:Y:S01]  /*137300*/  IMAD.WIDE R46, R245, 0x4, R42 ;  /* 0x00000004f52e7825 */ /* 0x002fe200078e022a */
[----:B------:R-:W-:Y:S01]  /*137310*/  LOP3.LUT P5, RZ, R35, 0x1000000, RZ, 0xc0, !PT ;  /* 0x0100000023ff7812 */ /* 0x000fe200078ac0ff */
[----:B------:R-:W4:Y:S10]  /*137320*/  LDL.LU R246, [R1+0x15dc] ;  /* 0x0015dc0001f67983 */ /* 0x000f340000300800 */
[----:B------:R1:W-:Y:S01]  /*137330*/  @P6 STG.E desc[UR76][R46.64], R250 ;  /* 0x000000fa2e006986 */ /* 0x0003e2000c10194c */
[----:B------:R-:W-:-:S02]  /*137340*/  LOP3.LUT P6, RZ, R37, 0x100000, RZ, 0xc0, !PT ;  /* 0x0010000025ff7812 */ /* 0x000fc400078cc0ff */
[----:B------:R-:W-:Y:S01]  /*137350*/  LOP3.LUT P4, RZ, R35, 0x2000000, RZ, 0xc0, !PT ;  /* 0x0200000023ff7812 */ /* 0x000fe2000788c0ff */
[----:B-1----:R-:W-:-:S10]  /*137360*/  IMAD.WIDE R46, R245, 0x4, R40 ;  /* 0x00000004f52e7825 */ /* 0x002fd400078e0228 */
[----:B------:R1:W-:Y:S01]  /*137370*/  @P6 STG.E desc[UR76][R46.64], R241 ;  /* 0x000000f12e006986 */ /* 0x0003e2000c10194c */
[----:B------:R-:W-:Y:S01]  /*137380*/  LOP3.LUT P3, RZ, R35, 0x4000000, RZ, 0xc0, !PT ;  /* 0x0400000023ff7812 */ /* 0x000fe2000786c0ff */
[----:B-1----:R-:W-:-:S05]  /*137390*/  IMAD.WIDE R46, R245, 0x4, R38 ;  /* 0x00000004f52e7825 */ /* 0x002fca00078e0226 */
[----:B------:R2:W-:Y:S01]  /*1373a0*/  @P5 STG.E desc[UR76][R46.64], R249 ;  /* 0x000000f92e005986 */ /* 0x0005e2000c10194c */
[C---:B------:R-:W-:Y:S02]  /*1373b0*/  LOP3.LUT P2, RZ, R35.reuse, 0x8000000, RZ, 0xc0, !PT ;  /* 0x0800000023ff7812 */ /* 0x040fe4000784c0ff */
[C---:B------:R-:W-:Y:S02]  /*1373c0*/  LOP3.LUT P1, RZ, R35.reuse, 0x10000000, RZ, 0xc0, !PT ;  /* 0x1000000023ff7812 */ /* 0x040fe4000782c0ff */
[----:B------:R-:W-:Y:S01]  /*1373d0*/  LOP3.LUT P0, RZ, R35, 0x20000000, RZ, 0xc0, !PT ;  /* 0x2000000023ff7812 */ /* 0x000fe2000780c0ff */
[----:B--2---:R-:W-:-:S05]  /*1373e0*/  IMAD.WIDE R46, R202, 0x4, R44 ;  /* 0x00000004ca2e7825 */ /* 0x004fca00078e022c */
[----:B------:R1:W-:Y:S02]  /*1373f0*/  @P4 STG.E desc[UR76][R46.64], R240 ;  /* 0x000000f02e004986 */ /* 0x0003e4000c10194c */
[----:B-1----:R-:W-:-:S05]  /*137400*/  IMAD.WIDE R46, R202, 0x4, R42 ;  /* 0x00000004ca2e7825 */ /* 0x002fca00078e022a */
[----:B------:R1:W-:Y:S02]  /*137410*/  @P3 STG.E desc[UR76][R46.64], R244 ;  /* 0x000000f42e003986 */ /* 0x0003e4000c10194c */
[----:B-1----:R-:W-:-:S05]  /*137420*/  IMAD.WIDE R46, R202, 0x4, R40 ;  /* 0x00000004ca2e7825 */ /* 0x002fca00078e0228 */
[----:B---3--:R1:W-:Y:S02]  /*137430*/  @P2 STG.E desc[UR76][R46.64], R248 ;  /* 0x000000f82e002986 */ /* 0x0083e4000c10194c */
[----:B-1----:R-:W-:Y:S02]  /*137440*/  IMAD.WIDE R46, R202, 0x4, R38 ;  /* 0x00000004ca2e7825 */ /* 0x002fe400078e0226 */
[----:B------:R-:W2:Y:S04]  /*137450*/  LDL.LU R202, [R1+0x3e8] ;  /* 0x0003e80001ca7983 */ /* 0x000ea80000300800 */
[----:B------:R1:W-:Y:S04]  /*137460*/  @P1 STG.E desc[UR76][R46.64], R203 ;  /* 0x000000cb2e001986 */ /* 0x0003e8000c10194c */
[----:B-1----:R-:W3:Y:S04]  /*137470*/  LDL.LU R203, [R1+0x3d8] ;  /* 0x0003d80001cb7983 */ /* 0x002ee80000300800 */
[----:B------:R-:W3:Y:S04]  /*137480*/  LDL.LU R36, [R1+0x3c8] ;  /* 0x0003c80001247983 */ /* 0x000ee80000300800 */
[----:B------:R-:W3:Y:S01]  /*137490*/  LDL.LU R172, [R1+0x3b8] ;  /* 0x0003b80001ac7983 */ /* 0x000ee20000300800 */
[----:B----4-:R-:W-:-:S03]  /*1374a0*/  IMAD.WIDE R46, R174, 0x4, R44 ;  /* 0x00000004ae2e7825 */ /* 0x010fc600078e022c */
[----:B------:R-:W4:Y:S04]  /*1374b0*/  LDL.LU R173, [R1+0x3a8] ;  /* 0x0003a80001ad7983 */ /* 0x000f280000300800 */
[----:B------:R1:W-:Y:S04]  /*1374c0*/  @P0 STG.E desc[UR76][R46.64], R175 ;  /* 0x000000af2e000986 */ /* 0x0003e8000c10194c */
[----:B-1----:R-:W4:Y:S04]  /*1374d0*/  LDL.LU R175, [R1+0x15d8] ;  /* 0x0015d80001af7983 */ /* 0x002f280000300800 */
[----:B------:R-:W4:Y:S01]  /*1374e0*/  LDL.LU R243, [R1+0x398] ;  /* 0x0003980001f37983 */ /* 0x000f220000300800 */
[----:B------:R-:W-:-:S02]  /*1374f0*/  LOP3.LUT P6, RZ, R34, 0x400, RZ, 0xc0, !PT ;  /* 0x0000040022ff7812 */ /* 0x000fc400078cc0ff */
[----:B------:R-:W-:Y:S01]  /*137500*/  LOP3.LUT R37, R37, 0xffffefff, RZ, 0xc0, !PT ;  /* 0xffffefff25257812 */ /* 0x000fe200078ec0ff */
[----:B------:R-:W4:Y:S04]  /*137510*/  LDL.LU R201, [R1+0x388] ;  /* 0x0003880001c97983 */ /* 0x000f280000300800 */
[----:B------:R-:W4:Y:S04]  /*137520*/  LDL.LU R247, [R1+0x3fc] ;  /* 0x0003fc0001f77983 */ /* 0x000f280000300800 */
[----:B------:R-:W4:Y:S02]  /*137530*/  LDL.LU R251, [R1+0x3ec] ;  /* 0x0003ec0001fb7983 */ /* 0x000f240000300800 */
[----:B------:R-:W-:-:S02]  /*137540*/  @P6 LOP3.LUT R37, R37, 0x1000, RZ, 0xfc, !PT ;  /* 0x0000100025256812 */ /* 0x000fc400078efcff */
        /* <DEDUP_REMOVED lines=9> */
[----:B------:R-:W4:Y:S01]  /*1375e0*/  LDL.LU R249, [R1+0x39c] ;  /* 0x00039c0001f97983 */ /* 0x000f220000300800 */
[----:B------:R-:W-:-:S03]  /*1375f0*/  LOP3.LUT P3, RZ, R35, 0x40000000, RZ, 0xc0, !PT ;  /* 0x4000000023ff7812 */ /* 0x000fc6000786c0ff */
[----:B------:R-:W4:Y:S01]  /*137600*/  LDL.LU R240, [R1+0x15e0] ;  /* 0x0015e00001f07983 */ /* 0x000f220000300800 */
[----:B------:R-:W-:Y:S01]  /*137610*/  LOP3.LUT P2, RZ, R35, 0x80000000, RZ, 0xc0, !PT ;  /* 0x8000000023ff7812 */ /* 0x000fe2000784c0ff */
[----:B------:R-:W-:Y:S01]  /*137620*/  IMAD.WIDE R46, R174, 0x4, R42 ;  /* 0x00000004ae2e7825 */ /* 0x000fe200078e022a */
[C---:B------:R-:W-:Y:S01]  /*137630*/  LOP3.LUT P1, RZ, R34.reuse, 0x1, RZ, 0xc0, !PT ;  /* 0x0000000122ff7812 */ /* 0x040fe2000782c0ff */
[----:B------:R-:W4:Y:S02]  /*137640*/  LDL.LU R244, [R1+0x38c] ;  /* 0x00038c0001f47983 */ /* 0x000f240000300800 */
        /* <DEDUP_REMOVED lines=22> */
[----:B---3--:R1:W-:Y:S02]  /*1377b0*/  @P2 STG.E desc[UR76][R46.64], R203 ;  /* 0x000000cb2e002986 */ /* 0x0083e4000c10194c */
[----:B-1----:R-:W-:-:S02]  /*1377c0*/  IMAD.WIDE R46, R174, 0x4, R38 ;  /* 0x00000004ae2e7825 */ /* 0x002fc400078e0226 */
[----:B------:R-:W3:Y:S04]  /*1377d0*/  LDL.LU R203, [R1+0x450] ;  /* 0x0004500001cb7983 */ /* 0x000ee80000300800 */
[----:B------:R4:W-:Y:S04]  /*1377e0*/  @P1 STG.E desc[UR76][R46.64], R36 ;  /* 0x000000242e001986 */ /* 0x0009e8000c10194c */
[----:B------:R-:W2:Y:S01]  /*1377f0*/  LDL.LU R174, [R1+0x15e4] ;  /* 0x0015e40001ae7983 */ /* 0x000ea20000300800 */
[----:B----4-:R-:W-:-:S05]  /*137800*/  IMAD.WIDE R46, R175, 0x4, R44 ;  /* 0x00000004af2e7825 */ /* 0x010fca00078e022c */
[----:B------:R1:W-:Y:S02]  /*137810*/  @P0 STG.E desc[UR76][R46.64], R172 ;  /* 0x000000ac2e000986 */ /* 0x0003e4000c10194c */
[----:B-1----:R-:W-:-:S05]  /*137820*/  IMAD.WIDE R46, R175, 0x4, R42 ;  /* 0x00000004af2e7825 */ /* 0x002fca00078e022a */
[----:B------:R1:W-:Y:S01]  /*137830*/  @P6 STG.E desc[UR76][R46.64], R173 ;  /* 0x000000ad2e006986 */ /* 0x0003e2000c10194c */
[----:B------:R-:W-:Y:S01]  /*137840*/  LOP3.LUT P6, RZ, R37, 0x80000, RZ, 0xc0, !PT ;  /* 0x0008000025ff7812 */ /* 0x000fe200078cc0ff */
[----:B-1----:R-:W-:-:S12]  /*137850*/  IMAD.WIDE R46, R175, 0x4, R40 ;  /* 0x00000004af2e7825 */ /* 0x002fd800078e0228 */
[----:B------:R1:W-:Y:S02]  /*137860*/  @P6 STG.E desc[UR76][R46.64], R243 ;  /* 0x000000f32e006986 */ /* 0x0003e4000c10194c */
[----:B-1----:R-:W-:Y:S02]  /*137870*/  IMAD.WIDE R46, R175, 0x4, R38 ;  /* 0x00000004af2e7825 */ /* 0x002fe400078e0226 */
        /* <DEDUP_REMOVED lines=30> */
[C---:B------:R-:W-:Y:S02]  /*137a60*/  LOP3.LUT P1, RZ, R34.reuse, 0x8000, RZ, 0xc0, !PT ;  /* 0x0000800022ff7812 */ /* 0x040fe4000782c0ff */
[----:B------:R-:W-:Y:S01]  /*137a70*/  LOP3.LUT P0, RZ, R34, 0x10000, RZ, 0xc0, !PT ;  /* 0x0001000022ff7812 */ /* 0x000fe2000780c0ff */
[----:B--2---:R-:W-:-:S05]  /*137a80*/  IMAD.WIDE R46, R174, 0x4, R44 ;  /* 0x00000004ae2e7825 */ /* 0x004fca00078e022c */
[----:B------:R1:W-:Y:S02]  /*137a90*/  @P3 STG.E desc[UR76][R46.64], R248 ;  /* 0x000000f82e003986 */ /* 0x0003e4000c10194c */
[----:B-1----:R-:W-:-:S05]  /*137aa0*/  IMAD.WIDE R46, R174, 0x4, R42 ;  /* 0x00000004ae2e7825 */ /* 0x002fca00078e022a */
[----:B------:R1:W-:Y:S02]  /*137ab0*/  @P2 STG.E desc[UR76][R46.64], R202 ;  /* 0x000000ca2e002986 */ /* 0x0003e4000c10194c */
[C---:B-1----:R-:W-:Y:S02]  /*137ac0*/  IMAD.WIDE R46, R174.reuse, 0x4, R40 ;  /* 0x00000004ae2e7825 */ /* 0x042fe400078e0228 */
[----:B------:R-:W2:Y:S04]  /*137ad0*/  LDL.LU R202, [R1+0x430] ;  /* 0x0004300001ca7983 */ /* 0x000ea80000300800 */
[----:B---3--:R1:W-:Y:S02]  /*137ae0*/  @P1 STG.E desc[UR76][R46.64], R203 ;  /* 0x000000cb2e001986 */ /* 0x0083e4000c10194c */
[----:B-1----:R-:W-:-:S02]  /*137af0*/  IMAD.WIDE R46, R174, 0x4, R38 ;  /* 0x00000004ae2e7825 */ /* 0x002fc400078e0226 */
[----:B------:R-:W3:Y:S04]  /*137b00*/  LDL.LU R203, [R1+0x420] ;  /* 0x0004200001cb7983 */ /* 0x000ee80000300800 */
[----:B------:R-:W2:Y:S04]  /*137b10*/  LDL.LU R174, [R1+0x410] ;  /* 0x0004100001ae7983 */ /* 0x000ea80000300800 */
[----:B----4-:R1:W-:Y:S04]  /*137b20*/  @P0 STG.E desc[UR76][R46.64], R175 ;  /* 0x000000af2e000986 */ /* 0x0103e8000c10194c */
[----:B-1----:R-:W4:Y:S04]  /*137b30*/  LDL.LU R175, [R1+0x15e8] ;  /* 0x0015e80001af7983 */ /* 0x002f280000300800 */
        /* <DEDUP_REMOVED lines=10> */
[----:B------:R-:W-:-:S03]  /*137be0*/  LOP3.LUT P3, RZ, R34, 0x20000, RZ, 0xc0, !PT ;  /* 0x0002000022ff7812 */ /* 0x000fc6000786c0ff */
[----:B------:R-:W3:Y:S04]  /*137bf0*/  LDL.LU R245, [R1+0x478] ;  /* 0x0004780001f57983 */ /* 0x000ee80000300800 */
[----:B------:R-:W3:Y:S01]  /*137c00*/  LDL.LU R240, [R1+0x468] ;  /* 0x0004680001f07983 */ /* 0x000ee20000300800 */
[----:B------:R-:W-:-:S03]  /*137c10*/  LOP3.LUT P2, RZ, R34, 0x40000, RZ, 0xc0, !PT ;  /* 0x0004000022ff7812 */ /* 0x000fc6000784c0ff */
[----:B------:R-:W3:Y:S04]  /*137c20*/  LDL.LU R244, [R1+0x458] ;  /* 0x0004580001f47983 */ /* 0x000ee80000300800 */
[----:B------:R-:W3:Y:S01]  /*137c30*/  LDL.LU R248, [R1+0x15f4] ;  /* 0x0015f40001f87983 */ /* 0x000ee20000300800 */
        /* <DEDUP_REMOVED lines=20> */
[----:B----4-:R-:W-:-:S05]  /*137d80*/  IMAD.WIDE R46, R175, 0x4, R44 ;  /* 0x00000004af2e7825 */ /* 0x010fca00078e022c */
[----:B--2---:R1:W-:Y:S02]  /*137d90*/  @P3 STG.E desc[UR76][R46.64], R202 ;  /* 0x000000ca2e003986 */ /* 0x0043e4000c10194c */
[C---:B-1----:R-:W-:Y:S02]  /*137da0*/  IMAD.WIDE R46, R175.reuse, 0x4, R42 ;  /* 0x00000004af2e7825 */ /* 0x042fe400078e022a */
[----:B------:R-:W2:Y:S04]  /*137db0*/  LDL.LU R202, [R1+0x448] ;  /* 0x0004480001ca7983 */ /* 0x000ea80000300800 */
[----:B---3--:R1:W-:Y:S02]  /*137dc0*/  @P2 STG.E desc[UR76][R46.64], R203 ;  /* 0x000000cb2e002986 */ /* 0x0083e4000c10194c */
[----:B-1----:R-:W-:-:S02]  /*137dd0*/  IMAD.WIDE R46, R175, 0x4, R40 ;  /* 0x00000004af2e7825 */ /* 0x002fc400078e0228 */
[----:B------:R-:W3:Y:S04]  /*137de0*/  LDL.LU R203, [R1+0x438] ;  /* 0x0004380001cb7983 */ /* 0x000ee80000300800 */
[----:B------:R1:W-:Y:S02]  /*137df0*/  @P1 STG.E desc[UR76][R46.64], R174 ;  /* 0x000000ae2e001986 */ /* 0x0003e4000c10194c */
[----:B-1----:R-:W-:Y:S02]  /*137e00*/  IMAD.WIDE R46, R175, 0x4, R38 ;  /* 0x00000004af2e7825 */ /* 0x002fe400078e0226 */
[----:B------:R-:W4:Y:S04]  /*137e10*/  LDL.LU R174, [R1+0x428] ;  /* 0x0004280001ae7983 */ /* 0x000f280000300800 */
[----:B------:R-:W3:Y:S04]  /*137e20*/  LDL.LU R175, [R1+0x418] ;  /* 0x0004180001af7983 */ /* 0x000ee80000300800 */
[----:B------:R-:W3:Y:S01]  /*137e30*/  LDL.LU R249, [R1+0x15f8] ;  /* 0x0015f80001f97983 */ /* 0x000ee20000300800 */
[----:B------:R-:W-:-:S04]  /*137e40*/  LOP3.LUT R37, R37, 0xfffffbff, RZ, 0xc0, !PT ;  /* 0xfffffbff25257812 */ /* 0x000fc800078ec0ff */
[----:B------:R-:W-:Y:S02]  /*137e50*/  @P6 LOP3.LUT R37, R37, 0x400, RZ, 0xfc, !PT ;  /* 0x0000040025256812 */ /* 0x000fe400078efcff */
[C---:B------:R-:W-:Y:S02]  /*137e60*/  LOP3.LUT P6, RZ, R34.reuse, 0x400000, RZ, 0xc0, !PT ;  /* 0x0040000022ff7812 */ /* 0x040fe400078cc0ff */
[----:B------:R-:W-:Y:S02]  /*137e70*/  LOP3.LUT P0, RZ, R34, 0x100000, RZ, 0xc0, !PT ;  /* 0x0010000022ff7812 */ /* 0x000fe4000780c0ff */
[----:B------:R-:W-:-:S09]  /*137e80*/  LOP3.LUT R37, R37, 0xfffff7ff, RZ, 0xc0, !PT ;  /* 0xfffff7ff25257812 */ /* 0x000fd200078ec0ff */
[----:B------:R-:W-:Y:S02]  /*137e90*/  @P6 LOP3.LUT R37, R37, 0x800, RZ, 0xfc, !PT ;  /* 0x0000080025256812 */ /* 0x000fe400078efcff */
[----:B------:R-:W-:Y:S01]  /*137ea0*/  LOP3.LUT P6, RZ, R34, 0x200000, RZ, 0xc0, !PT ;  /* 0x0020000022ff7812 */ /* 0x000fe200078cc0ff */
[----:B------:R1:W-:Y:S02]  /*137eb0*/  @P0 STG.E desc[UR76][R46.64], R36 ;  /* 0x000000242e000986 */ /* 0x0003e4000c10194c */
[----:B-1----:R-:W-:-:S10]  /*137ec0*/  IMAD.WIDE R46, R201, 0x4, R44 ;  /* 0x00000004c92e7825 */ /* 0x002fd400078e022c */
        /* <DEDUP_REMOVED lines=35> */
[----:B-1----:R-:W-:Y:S01]  /*138100*/  IMAD.WIDE R46, R248, 0x4, R38 ;  /* 0x00000004f82e7825 */ /* 0x002fe200078e0226 */
[----:B------:R-:W-:-:S04]  /*138110*/  LOP3.LUT P0, RZ, R33, 0x8, RZ, 0xc0, !PT ;  /* 0x0000000821ff7812 */ /* 0x000fc8000780c0ff */
[----:B--2---:R3:W-:Y:S02]  /*138120*/  @P3 STG.E desc[UR76][R46.64], R202 ;  /* 0x000000ca2e003986 */ /* 0x0047e4000c10194c */
        /* <DEDUP_REMOVED lines=28> */
[C---:B------:R-:W-:Y:S02]  /*1382f0*/  LOP3.LUT P6, RZ, R33.reuse, 0x1000, RZ, 0xc0, !PT ;  /* 0x0000100021ff7812 */ /* 0x040fe400078cc0ff */
[----:B------:R-:W-:Y:S01]  /*138300*/  LOP3.LUT P1, RZ, R33, 0x40, RZ, 0xc0, !PT ;  /* 0x0000004021ff7812 */ /* 0x000fe2000782c0ff */
[----:B--2---:R1:W-:Y:S04]  /*138310*/  @P3 STG.E desc[UR76][R46.64], R175 ;  /* 0x000000af2e003986 */ /* 0x0043e8000c10194c */
[----:B-1----:R-:W2:Y:S04]  /*138320*/  LDL.LU R175, [R1+0x42c] ;  /* 0x00042c0001af7983 */ /* 0x002ea80000300800 */
[----:B------:R-:W2:Y:S04]  /*138330*/  LDL.LU R201, [R1+0x41c] ;  /* 0x00041c0001c97983 */ /* 0x000ea80000300800 */
[----:B------:R-:W2:Y:S04]  /*138340*/  LDL.LU R251, [R1+0x40c] ;  /* 0x00040c0001fb7983 */ /* 0x000ea80000300800 */
[----:B------:R-:W2:Y:S04]  /*138350*/  LDL.LU R241, [R1+0x1604] ;  /* 0x0016040001f17983 */ /* 0x000ea80000300800 */
[----:B------:R-:W2:Y:S04]  /*138360*/  LDL.LU R242, [R1+0x660] ;  /* 0x0006600001f27983 */ /* 0x000ea80000300800 */
[----:B------:R-:W2:Y:S01]  /*138370*/  LDL.LU R246, [R1+0x650] ;  /* 0x0006500001f67983 */ /* 0x000ea20000300800 */
[----:B------:R-:W-:Y:S01]  /*138380*/  LOP3.LUT R37, R37, 0xfffffffe, RZ, 0xc0, !PT ;  /* 0xfffffffe25257812 */ /* 0x000fe200078ec0ff */
[----:B---3--:R-:W-:Y:S01]  /*138390*/  IMAD.WIDE R46, R202, 0x4, R44 ;  /* 0x00000004ca2e7825 */ /* 0x008fe200078e022c */
[----:B------:R-:W-:Y:S01]  /*1383a0*/  LOP3.LUT P0, RZ, R33, 0x80, RZ, 0xc0, !PT ;  /* 0x0000008021ff7812 */ /* 0x000fe2000780c0ff */
[----:B------:R-:W3:Y:S01]  /*1383b0*/  LDL.LU R250, [R1+0x630] ;  /* 0x0006300001fa7983 */ /* 0x000ee20000300800 */
[----:B------:R-:W-:-:S02]  /*1383c0*/  @P6 LOP3.LUT R37, R37, 0x1, RZ, 0xfc, !PT ;  /* 0x0000000125256812 */ /* 0x000fc400078efcff */
[----:B------:R-:W-:Y:S01]  /*1383d0*/  LOP3.LUT P6, RZ, R33, 0x800, RZ, 0xc0, !PT ;  /* 0x0000080021ff7812 */ /* 0x000fe200078cc0ff */
[----:B------:R1:W-:Y:S01]  /*1383e0*/  @P2 STG.E desc[UR76][R46.64], R240 ;  /* 0x000000f02e002986 */ /* 0x0003e2000c10194c */
[----:B------:R-:W-:Y:S01]  /*1383f0*/  LOP3.LUT R37, R37, 0xfffffffd, RZ, 0xc0, !PT ;  /* 0xfffffffd25257812 */ /* 0x000fe200078ec0ff */
[----:B-1----:R-:W-:-:S05]  /*138400*/  IMAD.WIDE R46, R202, 0x4, R42 ;  /* 0x00000004ca2e7825 */ /* 0x002fca00078e022a */
[----:B----4-:R1:W-:Y:S05]  /*138410*/  @P1 STG.E desc[UR76][R46.64], R244 ;  /* 0x000000f42e001986 */ /* 0x0103ea000c10194c */
[----:B------:R-:W-:Y:S02]  /*138420*/  @P6 LOP3.LUT R37, R37, 0x2, RZ, 0xfc, !PT ;  /* 0x0000000225256812 */ /* 0x000fe400078efcff */
[----:B------:R-:W-:Y:S01]  /*138430*/  LOP3.LUT P6, RZ, R33, 0x400, RZ, 0xc0, !PT ;  /* 0x0000040021ff7812 */ /* 0x000fe200078cc0ff */
[----:B-1----:R-:W-:-:S05]  /*138440*/  IMAD.WIDE R46, R202, 0x4, R40 ;  /* 0x00000004ca2e7825 */ /* 0x002fca00078e0228 */
[----:B------:R1:W-:Y:S01]  /*138450*/  @P0 STG.E desc[UR76][R46.64], R248 ;  /* 0x000000f82e000986 */ /* 0x0003e2000c10194c */
[----:B------:R-:W-:-:S03]  /*138460*/  LOP3.LUT R37, R37, 0xfffffffb, RZ, 0xc0, !PT ;  /* 0xfffffffb25257812 */ /* 0x000fc600078ec0ff */
[----:B-1----:R-:W4:Y:S04]  /*138470*/  LDL.LU R248, [R1+0x1608] ;  /* 0x0016080001f87983 */ /* 0x002f280000300800 */
[----:B------:R-:W3:Y:S04]  /*138480*/  LDL.LU R245, [R1+0x590] ;  /* 0x0005900001f57983 */ /* 0x000ee80000300800 */
[----:B------:R-:W3:Y:S01]  /*138490*/  LDL.LU R249, [R1+0x4d0] ;  /* 0x0004d00001f97983 */ /* 0x000ee20000300800 */
[----:B------:R-:W-:Y:S02]  /*1384a0*/  @P6 LOP3.LUT R37, R37, 0x4, RZ, 0xfc, !PT ;  /* 0x0000000425256812 */ /* 0x000fe400078efcff */
[----:B------:R-:W-:Y:S01]  /*1384b0*/  LOP3.LUT P6, RZ, R33, 0x200, RZ, 0xc0, !PT ;  /* 0x0000020021ff7812 */ /* 0x000fe200078cc0ff */
[----:B------:R-:W3:Y:S01]  /*1384c0*/  LDL.LU R240, [R1+0x4c0] ;  /* 0x0004c00001f07983 */ /* 0x000ee20000300800 */
[----:B------:R-:W-:Y:S01]  /*1384d0*/  LOP3.LUT R37, R37, 0xfffffff7, RZ, 0xc0, !PT ;  /* 0xfffffff725257812 */ /* 0x000fe200078ec0ff */
[----:B------:R-:W-:-:S02]  /*1384e0*/  IMAD.WIDE R46, R202, 0x4, R38 ;  /* 0x00000004ca2e7825 */ /* 0x000fc400078e0226 */
[----:B------:R-:W3:Y:S08]  /*1384f0*/  LDL.LU R244, [R1+0x490] ;  /* 0x0004900001f47983 */ /* 0x000ef00000300800 */
[----:B------:R-:W-:Y:S02]  /*138500*/  @P6 LOP3.LUT R37, R37, 0x8, RZ, 0xfc, !PT ;  /* 0x0000000825256812 */ /* 0x000fe400078efcff */
[----:B------:R-:W-:-:S13]  /*138510*/  LOP3.LUT P6, RZ, R33, 0x100, RZ, 0xc0, !PT ;  /* 0x0000010021ff7812 */ /* 0x000fda00078cc0ff */
[----:B------:R1:W-:Y:S01]  /*138520*/  @P6 STG.E desc[UR76][R46.64], R203 ;  /* 0x000000cb2e006986 */ /* 0x0003e2000c10194c */
[----:B------:R-:W-:Y:S01]  /*138530*/  LOP3.LUT P6, RZ, R37, 0x8, RZ, 0xc0, !PT ;  /* 0x0000000825ff7812 */ /* 0x000fe200078cc0ff */
[----:B-1----:R-:W-:Y:S02]  /*138540*/  IMAD.WIDE R46, R247, 0x4, R44 ;  /* 0x00000004f72e7825 */ /* 0x002fe400078e022c */
[----:B------:R-:W4:Y:S10]  /*138550*/  LDL.LU R203, [R1+0x480] ;  /* 0x0004800001cb7983 */ /* 0x000f340000300800 */
        /* <DEDUP_REMOVED lines=9> */
[----:B------:R-:W-:Y:S01]  /*1385f0*/  @P6 STG.E desc[UR76][R46.64], R201 ;  /* 0x000000c92e006986 */ /* 0x000fe2000c10194c */
        /* <DEDUP_REMOVED lines=13> */
[----:B---3--:R1:W-:Y:S01]  /*1386d0*/  @P6 STG.E desc[UR76][R36.64], R250 ;  /* 0x000000fa24006986 */ /* 0x0083e2000c10194c */
[----:B------:R-:W-:Y:S02]  /*1386e0*/  LOP3.LUT P6, RZ, R34, 0x10000000, RZ, 0xc0, !PT ;  /* 0x1000000022ff7812 */ /* 0x000fe400078cc0ff */
[----:B------:R-:W-:Y:S01]  /*1386f0*/  LOP3.LUT P4, RZ, R33, 0x40000, RZ, 0xc0, !PT ;  /* 0x0004000021ff7812 */ /* 0x000fe2000788c0ff */
[----:B-1----:R-:W-:-:S10]  /*138700*/  IMAD.WIDE R36, R241, 0x4, R38 ;  /* 0x00000004f1247825 */ /* 0x002fd400078e0226 */
[----:B------:R4:W-:Y:S02]  /*138710*/  @P6 STG.E desc[UR76][R36.64], R245 ;  /* 0x000000f524006986 */ /* 0x0009e4000c10194c */
[----:B----4-:R-:W-:-:S05]  /*138720*/  IMAD.WIDE R36, R248, 0x4, R44 ;  /* 0x00000004f8247825 */ /* 0x010fca00078e022c */
[----:B------:R1:W-:Y:S02]  /*138730*/  @P5 STG.E desc[UR76][R36.64], R249 ;  /* 0x000000f924005986 */ /* 0x0003e4000c10194c */
[----:B-1----:R-:W-:-:S05]  /*138740*/  IMAD.WIDE R36, R248, 0x4, R42 ;  /* 0x00000004f8247825 */ /* 0x002fca00078e022a */
[----:B------:R1:W-:Y:S04]  /*138750*/  @P4 STG.E desc[UR76][R36.64], R240 ;  /* 0x000000f024004986 */ /* 0x0003e8000c10194c */
        /* <DEDUP_REMOVED lines=27> */
[----:B------:R-:W-:Y:S01]  /*138910*/  LOP3.LUT P3, RZ, R33, 0x800000, RZ, 0xc0, !PT ;  /* 0x0080000021ff7812 */ /* 0x000fe2000786c0ff */
        /* <DEDUP_REMOVED lines=20> */
[----:B---3--:R1:W-:Y:S02]  /*138a60*/  @P3 STG.E desc[UR76][R36.64], R240 ;  /* 0x000000f024003986 */ /* 0x0083e4000c10194c */
[----:B-1----:R-:W-:Y:S02]  /*138a70*/  IMAD.WIDE R36, R202, 0x4, R38 ;  /* 0x00000004ca247825 */ /* 0x002fe400078e0226 */
[----:B------:R-:W3:Y:S04]  /*138a80*/  LDL.LU R202, [R1+0x161c] ;  /* 0x00161c0001ca7983 */ /* 0x000ee80000300800 */
[----:B------:R-:W3:Y:S01]  /*138a90*/  LDL.LU R242, [R1+0x598] ;  /* 0x0005980001f27983 */ /* 0x000ee20000300800 */
[----:B------:R-:W-:-:S02]  /*138aa0*/  LOP3.LUT R34, R34, 0xfbffffff, RZ, 0xc0, !PT ;  /* 0xfbffffff22227812 */ /* 0x000fc400078ec0ff */
[C---:B------:R-:W-:Y:S01]  /*138ab0*/  LOP3.LUT P2, RZ, R33.reuse, 0x1000000, RZ, 0xc0, !PT ;  /* 0x0100000021ff7812 */ /* 0x040fe2000784c0ff */
[----:B------:R-:W3:Y:S01]  /*138ac0*/  LDL.LU R240, [R1+0x66c] ;  /* 0x00066c0001f07983 */ /* 0x000ee20000300800 */
[----:B------:R-:W-:Y:S02]  /*138ad0*/  @P6 LOP3.LUT R34, R34, 0x4000000, RZ, 0xfc, !PT ;  /* 0x0400000022226812 */ /* 0x000fe400078efcff */
[C---:B------:R-:W-:Y:S02]  /*138ae0*/  LOP3.LUT P6, RZ, R33.reuse, 0x10000000, RZ, 0xc0, !PT ;  /* 0x1000000021ff7812 */ /* 0x040fe400078cc0ff */
[C---:B------:R-:W-:Y:S02]  /*138af0*/  LOP3.LUT P1, RZ, R33.reuse, 0x2000000, RZ, 0xc0, !PT ;  /* 0x0200000021ff7812 */ /* 0x040fe4000782c0ff */
[----:B------:R-:W-:Y:S02]  /*138b00*/  LOP3.LUT P0, RZ, R33, 0x4000000, RZ, 0xc0, !PT ;  /* 0x0400000021ff7812 */ /* 0x000fe4000780c0ff */
[----:B------:R-:W-:-:S03]  /*138b10*/  LOP3.LUT R34, R34, 0xf7ffffff, RZ, 0xc0, !PT ;  /* 0xf7ffffff22227812 */ /* 0x000fc600078ec0ff */
[----:B----4-:R1:W-:Y:S04]  /*138b20*/  @P2 STG.E desc[UR76][R36.64], R244 ;  /* 0x000000f424002986 */ /* 0x0103e8000c10194c */
[----:B------:R-:W-:Y:S02]  /*138b30*/  @P6 LOP3.LUT R34, R34, 0x8000000, RZ, 0xfc, !PT ;  /* 0x0800000022226812 */ /* 0x000fe400078efcff */
[----:B------:R-:W-:Y:S01]  /*138b40*/  LOP3.LUT P6, RZ, R33, 0x8000000, RZ, 0xc0, !PT ;  /* 0x0800000021ff7812 */ /* 0x000fe200078cc0ff */
[----:B-1----:R-:W4:Y:S01]  /*138b50*/  LDL.LU R244, [R1+0x65c] ;  /* 0x00065c0001f47983 */ /* 0x002f220000300800 */
[----:B--2---:R-:W-:-:S05]  /*138b60*/  IMAD.WIDE R36, R175, 0x4, R44 ;  /* 0x00000004af247825 */ /* 0x004fca00078e022c */
[----:B------:R1:W-:Y:S02]  /*138b70*/  @P1 STG.E desc[UR76][R36.64], R248 ;  /* 0x000000f824001986 */ /* 0x0003e4000c10194c */
[C---:B-1----:R-:W-:Y:S02]  /*138b80*/  IMAD.WIDE R36, R175.reuse, 0x4, R42 ;  /* 0x00000004af247825 */ /* 0x042fe400078e022a */
[----:B------:R-:W2:Y:S04]  /*138b90*/  LDL.LU R248, [R1+0x63c] ;  /* 0x00063c0001f87983 */ /* 0x000ea80000300800 */
[----:B------:R1:W-:Y:S02]  /*138ba0*/  @P0 STG.E desc[UR76][R36.64], R203 ;  /* 0x000000cb24000986 */ /* 0x0003e4000c10194c */
[----:B-1----:R-:W-:-:S05]  /*138bb0*/  IMAD.WIDE R36, R175, 0x4, R40 ;  /* 0x00000004af247825 */ /* 0x002fca00078e0228 */
[----:B------:R1:W-:Y:S02]  /*138bc0*/  @P6 STG.E desc[UR76][R36.64], R174 ;  /* 0x000000ae24006986 */ /* 0x0003e4000c10194c */
[----:B-1----:R-:W-:Y:S02]  /*138bd0*/  IMAD.WIDE R36, R175, 0x4, R38 ;  /* 0x00000004af247825 */ /* 0x002fe400078e0226 */
[----:B------:R-:W2:Y:S04]  /*138be0*/  LDL.LU R174, [R1+0x59c] ;  /* 0x00059c0001ae7983 */ /* 0x000ea80000300800 */
[----:B------:R-:W2:Y:S04]  /*138bf0*/  LDL.LU R175, [R1+0x4dc] ;  /* 0x0004dc0001af7983 */ /* 0x000ea80000300800 */
[----:B------:R-:W2:Y:S01]  /*138c00*/  LDL.LU R203, [R1+0x1620] ;  /* 0x0016200001cb7983 */ /* 0x000ea20000300800 */
        /* <DEDUP_REMOVED lines=33> */
[----:B----4-:R1:W-:Y:S01]  /*138e20*/  @P3 STG.E desc[UR76][R36.64], R244 ;  /* 0x000000f424003986 */ /* 0x0103e2000c10194c */
[----:B------:R-:W-:Y:S01]  /*138e30*/  LOP3.LUT P0, RZ, R32, 0x200, RZ, 0xc0, !PT ;  /* 0x0000020020ff7812 */ /* 0x000fe2000780c0ff */
[----:B-1----:R-:W-:-:S05]  /*138e40*/  IMAD.WIDE R36, R202, 0x4, R40 ;  /* 0x00000004ca247825 */ /* 0x002fca00078e0228 */
[----:B--2---:R1:W-:Y:S04]  /*138e50*/  @P2 STG.E desc[UR76][R36.64], R248 ;  /* 0x000000f824002986 */ /* 0x0043e8000c10194c */
[----:B-1----:R-:W2:Y:S01]  /*138e60*/  LDL.LU R248, [R1+0x4cc] ;  /* 0x0004cc0001f87983 */ /* 0x002ea20000300800 */
[----:B------:R-:W-:-:S03]  /*138e70*/  IMAD.WIDE R36, R202, 0x4, R38 ;  /* 0x00000004ca247825 */ /* 0x000fc600078e0226 */
[----:B------:R-:W3:Y:S04]  /*138e80*/  LDL.LU R202, [R1+0x49c] ;  /* 0x00049c0001ca7983 */ /* 0x000ee80000300800 */
[----:B------:R1:W-:Y:S02]  /*138e90*/  @P1 STG.E desc[UR76][R36.64], R174 ;  /* 0x000000ae24001986 */ /* 0x0003e4000c10194c */
[----:B-1----:R-:W-:Y:S02]  /*138ea0*/  IMAD.WIDE R36, R203, 0x4, R44 ;  /* 0x00000004cb247825 */ /* 0x002fe400078e022c */
[----:B------:R-:W4:Y:S04]  /*138eb0*/  LDL.LU R174, [R1+0x48c] ;  /* 0x00048c0001ae7983 */ /* 0x000f280000300800 */
[----:B------:R-:W4:Y:S04]  /*138ec0*/  LDL.LU R172, [R1+0x700] ;  /* 0x0007000001ac7983 */ /* 0x000f280000300800 */
[----:B------:R1:W-:Y:S04]  /*138ed0*/  @P0 STG.E desc[UR76][R36.64], R175 ;  /* 0x000000af24000986 */ /* 0x0003e8000c10194c */
[----:B------:R-:W4:Y:S04]  /*138ee0*/  LDL.LU R173, [R1+0x6f0] ;  /* 0x0006f00001ad7983 */ /* 0x000f280000300800 */
        /* <DEDUP_REMOVED lines=19> */
[----:B------:R-:W4:Y:S04]  /*139020*/  LDL.LU R249, [R1+0x6e4] ;  /* 0x0006e40001f97983 */ /* 0x000f280000300800 */
[----:B------:R-:W4:Y:S02]  /*139030*/  LDL.LU R240, [R1+0x162c] ;  /* 0x00162c0001f07983 */ /* 0x000f240000300800 */
[----:B------:R-:W-:Y:S02]  /*139040*/  @P6 LOP3.LUT R34, R34, 0x4000, RZ, 0xfc, !PT ;  /* 0x0000400022226812 */ /* 0x000fe400078efcff */
[C---:B------:R-:W-:Y:S02]  /*139050*/  LOP3.LUT P6, RZ, R32.reuse, 0x80000, RZ, 0xc0, !PT ;  /* 0x0008000020ff7812 */ /* 0x040fe400078cc0ff */
[----:B------:R-:W-:Y:S01]  /*139060*/  LOP3.LUT P2, RZ, R32, 0x800, RZ, 0xc0, !PT ;  /* 0x0000080020ff7812 */ /* 0x000fe2000784c0ff */
[----:B------:R-:W-:Y:S01]  /*139070*/  IMAD.WIDE R36, R203, 0x4, R42 ;  /* 0x00000004cb247825 */ /* 0x000fe200078e022a */
[----:B------:R-:W-:Y:S01]  /*139080*/  LOP3.LUT R34, R34, 0xffff7fff, RZ, 0xc0, !PT ;  /* 0xffff7fff22227812 */ /* 0x000fe200078ec0ff */
[----:B------:R-:W4:Y:S08]  /*139090*/  LDL.LU R244, [R1+0x6d4] ;  /* 0x0006d40001f47983 */ /* 0x000f300000300800 */
        /* <DEDUP_REMOVED lines=22> */
[----:B------:R-:W2:Y:S04]  /*139200*/  LDL.LU R203, [R1+0x6a4] ;  /* 0x0006a40001cb7983 */ /* 0x000ea80000300800 */
[----:B----4-:R1:W-:Y:S04]  /*139210*/  @P1 STG.E desc[UR76][R36.64], R174 ;  /* 0x000000ae24001986 */ /* 0x0103e8000c10194c */
[----:B-1----:R-:W4:Y:S01]  /*139220*/  LDL.LU R174, [R1+0x1630] ;  /* 0x0016300001ae7983 */ /* 0x002f220000300800 */
[----:B------:R-:W-:-:S05]  /*139230*/  IMAD.WIDE R36, R175, 0x4, R44 ;  /* 0x00000004af247825 */ /* 0x000fca00078e022c */
        /* <DEDUP_REMOVED lines=25> */
[----:B------:R-:W3:Y:S10]  /*1393d0*/  LDL.LU R250, [R1+0x163c] ;  /* 0x00163c0001fa7983 */ /* 0x000ef40000300800 */
        /* <DEDUP_REMOVED lines=13> */
[----:B----4-:R-:W-:-:S05]  /*1394b0*/  IMAD.WIDE R36, R174, 0x4, R44 ;  /* 0x00000004ae247825 */ /* 0x010fca00078e022c */
[----:B--2---:R1:W-:Y:S02]  /*1394c0*/  @P3 STG.E desc[UR76][R36.64], R248 ;  /* 0x000000f824003986 */ /* 0x0043e4000c10194c */
[----:B-1----:R-:W-:-:S05]  /*1394d0*/  IMAD.WIDE R36, R174, 0x4, R42 ;  /* 0x00000004ae247825 */ /* 0x002fca00078e022a */
[----:B---3--:R1:W-:Y:S02]  /*1394e0*/  @P2 STG.E desc[UR76][R36.64], R202 ;  /* 0x000000ca24002986 */ /* 0x0083e4000c10194c */
[C---:B-1----:R-:W-:Y:S02]  /*1394f0*/  IMAD.WIDE R36, R174.reuse, 0x4, R40 ;  /* 0x00000004ae247825 */ /* 0x042fe400078e0228 */
[----:B------:R-:W2:Y:S04]  /*139500*/  LDL.LU R202, [R1+0x708] ;  /* 0x0007080001ca7983 */ /* 0x000ea80000300800 */
[----:B------:R1:W-:Y:S02]  /*139510*/  @P1 STG.E desc[UR76][R36.64], R203 ;  /* 0x000000cb24001986 */ /* 0x0003e4000c10194c */
[----:B-1----:R-:W-:-:S02]  /*139520*/  IMAD.WIDE R36, R174, 0x4, R38 ;  /* 0x00000004ae247825 */ /* 0x002fc400078e0226 */
[----:B------:R-:W3:Y:S04]  /*139530*/  LDL.LU R203, [R1+0x6f8] ;  /* 0x0006f80001cb7983 */ /* 0x000ee80000300800 */
[----:B------:R-:W4:Y:S04]  /*139540*/  LDL.LU R174, [R1+0x6e8] ;  /* 0x0006e80001ae7983 */ /* 0x000f280000300800 */
[----:B------:R1:W-:Y:S04]  /*139550*/  @P0 STG.E desc[UR76][R36.64], R175 ;  /* 0x000000af24000986 */ /* 0x0003e8000c10194c */
[----:B-1----:R-:W2:Y:S04]  /*139560*/  LDL.LU R175, [R1+0x1634] ;  /* 0x0016340001af7983 */ /* 0x002ea80000300800 */
        /* <DEDUP_REMOVED lines=16> */
[----:B------:R-:W-:-:S03]  /*139670*/  LOP3.LUT P1, RZ, R32, 0x80000000, RZ, 0xc0, !PT ;  /* 0x8000000020ff7812 */ /* 0x000fc6000782c0ff */
[----:B------:R-:W4:Y:S01]  /*139680*/  LDL.LU R248, [R1+0x4bc] ;  /* 0x0004bc0001f87983 */ /* 0x000f220000300800 */
        /* <DEDUP_REMOVED lines=20> */
[----:B------:R1:W-:Y:S02]  /*1397d0*/  @P3 STG.E desc[UR76][R36.64], R202 ;  /* 0x000000ca24003986 */ /* 0x0003e4000c10194c */
[----:B-1----:R-:W-:-:S05]  /*1397e0*/  IMAD.WIDE R36, R175, 0x4, R42 ;  /* 0x00000004af247825 */ /* 0x002fca00078e022a */
[----:B---3--:R1:W-:Y:S02]  /*1397f0*/  @P2 STG.E desc[UR76][R36.64], R203 ;  /* 0x000000cb24002986 */ /* 0x0083e4000c10194c */
[C---:B-1----:R-:W-:Y:S02]  /*139800*/  IMAD.WIDE R36, R175.reuse, 0x4, R40 ;  /* 0x00000004af247825 */ /* 0x042fe400078e0228 */
[----:B------:R-:W2:Y:S04]  /*139810*/  LDL.LU R203, [R1+0x760] ;  /* 0x0007600001cb7983 */ /* 0x000ea80000300800 */
[----:B----4-:R1:W-:Y:S02]  /*139820*/  @P1 STG.E desc[UR76][R36.64], R174 ;  /* 0x000000ae24001986 */ /* 0x0103e4000c10194c */
[----:B-1----:R-:W-:-:S02]  /*139830*/  IMAD.WIDE R36, R175, 0x4, R38 ;  /* 0x00000004af247825 */ /* 0x002fc400078e0226 */
[----:B------:R-:W3:Y:S04]  /*139840*/  LDL.LU R174, [R1+0x750] ;  /* 0x0007500001ae7983 */ /* 0x000ee80000300800 */
[----:B------:R-:W4:Y:S04]  /*139850*/  LDL.LU R175, [R1+0x740] ;  /* 0x0007400001af7983 */ /* 0x000f280000300800 */
[----:B------:R-:W2:Y:S01]  /*139860*/  LDL.LU R202, [R1+0x1644] ;  /* 0x0016440001ca7983 */ /* 0x000ea20000300800 */
        /* <DEDUP_REMOVED lines=44> */
[----:B------:R-:W-:Y:S01]  /*139b30*/  LOP3.LUT P0, RZ, R31, 0x8000, RZ, 0xc0, !PT ;  /* 0x000080001fff7812 */ /* 0x000fe2000780c0ff */
[----:B------:R-:W4:Y:S04]  /*139b40*/  LDL.LU R244, [R1+0x730] ;  /* 0x0007300001f47983 */ /* 0x000f280000300800 */
[----:B------:R1:W-:Y:S04]  /*139b50*/  @P3 STG.E desc[UR76][R36.64], R248 ;  /* 0x000000f824003986 */ /* 0x0003e8000c10194c */
[----:B-1----:R-:W4:Y:S01]  /*139b60*/  LDL.LU R248, [R1+0x720] ;  /* 0x0007200001f87983 */ /* 0x002f220000300800 */
[----:B--2---:R-:W-:-:S05]  /*139b70*/  IMAD.WIDE R36, R202, 0x4, R44 ;  /* 0x00000004ca247825 */ /* 0x004fca00078e022c */
[----:B------:R1:W-:Y:S02]  /*139b80*/  @P2 STG.E desc[UR76][R36.64], R203 ;  /* 0x000000cb24002986 */ /* 0x0003e4000c10194c */
[C---:B-1----:R-:W-:Y:S02]  /*139b90*/  IMAD.WIDE R36, R202.reuse, 0x4, R42 ;  /* 0x00000004ca247825 */ /* 0x042fe400078e022a */
[----:B------:R-:W2:Y:S04]  /*139ba0*/  LDL.LU R203, [R1+0x710] ;  /* 0x0007100001cb7983 */ /* 0x000ea80000300800 */
[----:B---3--:R1:W-:Y:S02]  /*139bb0*/  @P1 STG.E desc[UR76][R36.64], R174 ;  /* 0x000000ae24001986 */ /* 0x0083e4000c10194c */
[----:B-1----:R-:W-:-:S02]  /*139bc0*/  IMAD.WIDE R36, R202, 0x4, R40 ;  /* 0x00000004ca247825 */ /* 0x002fc400078e0228 */
[----:B------:R-:W3:Y:S04]  /*139bd0*/  LDL.LU R174, [R1+0x690] ;  /* 0x0006900001ae7983 */ /* 0x000ee80000300800 */
[----:B----4-:R1:W-:Y:S04]  /*139be0*/  @P0 STG.E desc[UR76][R36.64], R175 ;  /* 0x000000af24000986 */ /* 0x0103e8000c10194c */
[----:B-1----:R-:W4:Y:S04]  /*139bf0*/  LDL.LU R175, [R1+0x1648] ;  /* 0x0016480001af7983 */ /* 0x002f280000300800 */
[----:B------:R-:W2:Y:S01]  /*139c00*/  LDL.LU R172, [R1+0x4a0] ;  /* 0x0004a00001ac7983 */ /* 0x000ea20000300800 */
[----:B------:R-:W-:-:S03]  /*139c10*/  IMAD.WIDE R36, R202, 0x4, R38 ;  /* 0x00000004ca247825 */ /* 0x000fc600078e0226 */
        /* <DEDUP_REMOVED lines=9> */
[----:B------:R-:W3:Y:S01]  /*139cb0*/  LDL.LU R250, [R1+0x694] ;  /* 0x0006940001fa7983 */ /* 0x000ee20000300800 */
[----:B------:R-:W-:-:S02]  /*139cc0*/  LOP3.LUT P3, RZ, R31, 0x10000, RZ, 0xc0, !PT ;  /* 0x000100001fff7812 */ /* 0x000fc4000786c0ff */
[C---:B------:R-:W-:Y:S01]  /*139cd0*/  LOP3.LUT P2, RZ, R31.reuse, 0x20000, RZ, 0xc0, !PT ;  /* 0x000200001fff7812 */ /* 0x040fe2000784c0ff */
[----:B------:R-:W3:Y:S01]  /*139ce0*/  LDL.LU R245, [R1+0x4a4] ;  /* 0x0004a40001f57983 */ /* 0x000ee20000300800 */
[----:B------:R-:W-:-:S03]  /*139cf0*/  LOP3.LUT P1, RZ, R31, 0x40000, RZ, 0xc0, !PT ;  /* 0x000400001fff7812 */ /* 0x000fc6000782c0ff */
        /* <DEDUP_REMOVED lines=8> */
[----:B------:R-:W-:Y:S01]  /*139d80*/  LOP3.LUT P6, RZ, R31, 0x4000000, RZ, 0xc0, !PT ;  /* 0x040000001fff7812 */ /* 0x000fe200078cc0ff */
[----:B------:R1:W-:Y:S04]  /*139d90*/  @P3 STG.E desc[UR76][R36.64], R244 ;  /* 0x000000f424003986 */ /* 0x0003e8000c10194c */
[----:B-1----:R-:W3:Y:S01]  /*139da0*/  LDL.LU R244, [R1+0x758] ;  /* 0x0007580001f47983 */ /* 0x002ee20000300800 */
[----:B------:R-:W-:-:S07]  /*139db0*/  LOP3.LUT R32, R32, 0xbfffffff, RZ, 0xc0, !PT ;  /* 0xbfffffff20207812 */ /* 0x000fce00078ec0ff */
[----:B------:R-:W-:Y:S02]  /*139dc0*/  @P6 LOP3.LUT R32, R32, 0x40000000, RZ, 0xfc, !PT ;  /* 0x4000000020206812 */ /* 0x000fe400078efcff */
[----:B------:R-:W-:Y:S01]  /*139dd0*/  LOP3.LUT P6, RZ, R31, 0x2000000, RZ, 0xc0, !PT ;  /* 0x020000001fff7812 */ /* 0x000fe200078cc0ff */
[----:B----4-:R-:W-:-:S05]  /*139de0*/  IMAD.WIDE R36, R175, 0x4, R44 ;  /* 0x00000004af247825 */ /* 0x010fca00078e022c */
[----:B------:R1:W-:Y:S02]  /*139df0*/  @P2 STG.E desc[UR76][R36.64], R248 ;  /* 0x000000f824002986 */ /* 0x0003e4000c10194c */
[C---:B-1----:R-:W-:Y:S02]  /*139e00*/  IMAD.WIDE R36, R175.reuse, 0x4, R42 ;  /* 0x00000004af247825 */ /* 0x042fe400078e022a */
[----:B------:R-:W4:Y:S04]  /*139e10*/  LDL.LU R248, [R1+0x748] ;  /* 0x0007480001f87983 */ /* 0x000f280000300800 */
[----:B--2---:R1:W-:Y:S02]  /*139e20*/  @P1 STG.E desc[UR76][R36.64], R203 ;  /* 0x000000cb24001986 */ /* 0x0043e4000c10194c */
[----:B-1----:R-:W-:-:S02]  /*139e30*/  IMAD.WIDE R36, R175, 0x4, R40 ;  /* 0x00000004af247825 */ /* 0x002fc400078e0228 */
[----:B------:R-:W2:Y:S04]  /*139e40*/  LDL.LU R203, [R1+0x738] ;  /* 0x0007380001cb7983 */ /* 0x000ea80000300800 */
[----:B---3--:R1:W-:Y:S02]  /*139e50*/  @P0 STG.E desc[UR76][R36.64], R174 ;  /* 0x000000ae24000986 */ /* 0x0083e4000c10194c */
[----:B-1----:R-:W-:Y:S02]  /*139e60*/  IMAD.WIDE R36, R175, 0x4, R38 ;  /* 0x00000004af247825 */ /* 0x002fe400078e0226 */
[----:B------:R-:W3:Y:S04]  /*139e70*/  LDL.LU R174, [R1+0x728] ;  /* 0x0007280001ae7983 */ /* 0x000ee80000300800 */
[----:B------:R-:W3:Y:S04]  /*139e80*/  LDL.LU R175, [R1+0x718] ;  /* 0x0007180001af7983 */ /* 0x000ee80000300800 */
[----:B------:R-:W3:Y:S01]  /*139e90*/  LDL.LU R249, [R1+0x1658] ;  /* 0x0016580001f97983 */ /* 0x000ee20000300800 */
        /* <DEDUP_REMOVED lines=24> */
[----:B------:R-:W-:Y:S01]  /*13a020*/  @P6 STG.E desc[UR76][R36.64], R201 ;  /* 0x000000c924006986 */ /* 0x000fe2000c10194c */
[----:B------:R-:W-:Y:S01]  /*13a030*/  LOP3.LUT P6, RZ, R34, 0x1, RZ, 0xc0, !PT ;  /* 0x0000000122ff7812 */ /* 0x000fe200078cc0ff */
[----:B------:R-:W-:-:S12]  /*13a040*/  IMAD.WIDE R34, R247, 0x4, R38 ;  /* 0x00000004f7227825 */ /* 0x000fd800078e0226 */
[----:B------:R1:W-:Y:S01]  /*13a050*/  @P6 STG.E desc[UR76][R34.64], R251 ;  /* 0x000000fb22006986 */ /* 0x0003e2000c10194c */
[C---:B------:R-:W-:Y:S01]  /*13a060*/  LOP3.LUT P6, RZ, R32.reuse, 0x80000000, RZ, 0xc0, !PT ;  /* 0x8000000020ff7812 */ /* 0x040fe200078cc0ff */
[----:B-1----:R-:W-:Y:S01]  /*13a070*/  IMAD.WIDE R34, R241, 0x4, R44 ;  /* 0x00000004f1227825 */ /* 0x002fe200078e022c */
[----:B------:R-:W-:Y:S01]  /*13a080*/  LOP3.LUT P5, RZ, R31, 0x20000000, RZ, 0xc0, !PT ;  /* 0x200000001fff7812 */ /* 0x000fe200078ac0ff */
[----:B------:R-:W3:Y:S10]  /*13a090*/  LDL.LU R251, [R1+0x1660] ;  /* 0x0016600001fb7983 */ /* 0x000ef40000300800 */
        /* <DEDUP_REMOVED lines=22> */
[----:B--2---:R3:W-:Y:S02]  /*13a200*/  @P2 STG.E desc[UR76][R34.64], R203 ;  /* 0x000000cb22002986 */ /* 0x0047e4000c10194c */
[----:B---3--:R-:W-:-:S05]  /*13a210*/  IMAD.WIDE R34, R249, 0x4, R44 ;  /* 0x00000004f9227825 */ /* 0x008fca00078e022c */
        /* <DEDUP_REMOVED lines=28> */
[----:B------:R-:W2:Y:S01]  /*13a3e0*/  LDL.LU R247, [R1+0x69c] ;  /* 0x00069c0001f77983 */ /* 0x000ea20000300800 */
[----:B------:R-:W-:-:S03]  /*13a3f0*/  LOP3.LUT R32, R32, 0xfeffffff, RZ, 0xc0, !PT ;  /* 0xfeffffff20207812 */ /* 0x000fc600078ec0ff */
[----:B------:R-:W2:Y:S01]  /*13a400*/  LDL.LU R242, [R1+0x4ac] ;  /* 0x0004ac0001f27983 */ /* 0x000ea20000300800 */
[----:B------:R-:W-:Y:S02]  /*13a410*/  @P6 LOP3.LUT R32, R32, 0x1000000, RZ, 0xfc, !PT ;  /* 0x0100000020206812 */ /* 0x000fe400078efcff */
[----:B------:R-:W-:Y:S01]  /*13a420*/  LOP3.LUT P6, RZ, R30, 0x400, RZ, 0xc0, !PT ;  /* 0x000004001eff7812 */ /* 0x000fe200078cc0ff */
[----:B------:R-:W2:Y:S01]  /*13a430*/  LDL.LU R245, [R1+0x1664] ;  /* 0x0016640001f57983 */ /* 0x000ea20000300800 */
[----:B------:R-:W-:Y:S02]  /*13a440*/  LOP3.LUT R32, R32, 0xfdffffff, RZ, 0xc0, !PT ;  /* 0xfdffffff20207812 */ /* 0x000fe400078ec0ff */
[C---:B------:R-:W-:Y:S01]  /*13a450*/  LOP3.LUT P2, RZ, R30.reuse, 0x10, RZ, 0xc0, !PT ;  /* 0x000000101eff7812 */ /* 0x040fe2000784c0ff */
[----:B------:R-:W2:Y:S01]  /*13a460*/  LDL.LU R246, [R1+0x7c0] ;  /* 0x0007c00001f67983 */ /* 0x000ea20000300800 */
[C---:B------:R-:W-:Y:S01]  /*13a470*/  LOP3.LUT P1, RZ, R30.reuse, 0x20, RZ, 0xc0, !PT ;  /* 0x000000201eff7812 */ /* 0x040fe2000782c0ff */
[----:B------:R-:W-:Y:S01]  /*13a480*/  IMAD.WIDE R34, R249, 0x4, R38 ;  /* 0x00000004f9227825 */ /* 0x000fe200078e0226 */
[----:B------:R-:W-:Y:S01]  /*13a490*/  LOP3.LUT P0, RZ, R30, 0x40, RZ, 0xc0, !PT ;  /* 0x000000401eff7812 */ /* 0x000fe2000780c0ff */
[----:B------:R-:W2:Y:S04]  /*13a4a0*/  LDL.LU R250, [R1+0x7b0] ;  /* 0x0007b00001fa7983 */ /* 0x000ea80000300800 */
[----:B------:R-:W-:-:S02]  /*13a4b0*/  @P6 LOP3.LUT R32, R32, 0x2000000, RZ, 0xfc, !PT ;  /* 0x0200000020206812 */ /* 0x000fc400078efcff */
[----:B------:R-:W-:Y:S02]  /*13a4c0*/  LOP3.LUT P6, RZ, R30, 0x200, RZ, 0xc0, !PT ;  /* 0x000002001eff7812 */ /* 0x000fe400078cc0ff */
[----:B------:R-:W-:Y:S01]  /*13a4d0*/  LOP3.LUT R32, R32, 0xfbffffff, RZ, 0xc0, !PT ;  /* 0xfbffffff20207812 */ /* 0x000fe200078ec0ff */
[----:B---3--:R1:W-:Y:S10]  /*13a4e0*/  @P2 STG.E desc[UR76][R34.64], R240 ;  /* 0x000000f022002986 */ /* 0x0083f4000c10194c */
[----:B------:R-:W-:-:S02]  /*13a4f0*/  @P6 LOP3.LUT R32, R32, 0x4000000, RZ, 0xfc, !PT ;  /* 0x0400000020206812 */ /* 0x000fc400078efcff */
[----:B------:R-:W-:Y:S01]  /*13a500*/  LOP3.LUT P6, RZ, R30, 0x100, RZ, 0xc0, !PT ;  /* 0x000001001eff7812 */ /* 0x000fe200078cc0ff */
[----:B-1----:R-:W-:Y:S01]  /*13a510*/  IMAD.WIDE R34, R203, 0x4, R44 ;  /* 0x00000004cb227825 */ /* 0x002fe200078e022c */
[----:B------:R-:W-:-:S04]  /*13a520*/  LOP3.LUT R32, R32, 0xf7ffffff, RZ, 0xc0, !PT ;  /* 0xf7ffffff20207812 */ /* 0x000fc800078ec0ff */
[----:B----4-:R1:W-:Y:S07]  /*13a530*/  @P1 STG.E desc[UR76][R34.64], R244 ;  /* 0x000000f422001986 */ /* 0x0103ee000c10194c */
[----:B------:R-:W-:Y:S01]  /*13a540*/  @P6 LOP3.LUT R32, R32, 0x8000000, RZ, 0xfc, !PT ;  /* 0x0800000020206812 */ /* 0x000fe200078efcff */
[----:B-1----:R-:W-:Y:S01]  /*13a550*/  IMAD.WIDE R34, R203, 0x4, R42 ;  /* 0x00000004cb227825 */ /* 0x002fe200078e022a */
[----:B------:R-:W-:-:S04]  /*13a560*/  LOP3.LUT P6, RZ, R30, 0x80, RZ, 0xc0, !PT ;  /* 0x000000801eff7812 */ /* 0x000fc800078cc0ff */
[----:B------:R1:W-:Y:S04]  /*13a570*/  @P0 STG.E desc[UR76][R34.64], R202 ;  /* 0x000000ca22000986 */ /* 0x0003e8000c10194c */
[----:B-1----:R-:W3:Y:S04]  /*13a580*/  LDL.LU R202, [R1+0x1668] ;  /* 0x0016680001ca7983 */ /* 0x002ee80000300800 */
[----:B------:R-:W4:Y:S01]  /*13a590*/  LDL.LU R241, [R1+0x7a0] ;  /* 0x0007a00001f17983 */ /* 0x000f220000300800 */
[----:B------:R-:W-:-:S03]  /*13a5a0*/  IMAD.WIDE R34, R203, 0x4, R40 ;  /* 0x00000004cb227825 */ /* 0x000fc600078e0228 */
[----:B------:R-:W3:Y:S04]  /*13a5b0*/  LDL.LU R249, [R1+0x790] ;  /* 0x0007900001f97983 */ /* 0x000ee80000300800 */
[----:B------:R1:W-:Y:S01]  /*13a5c0*/  @P6 STG.E desc[UR76][R34.64], R248 ;  /* 0x000000f822006986 */ /* 0x0003e2000c10194c */
[----:B------:R-:W-:-:S03]  /*13a5d0*/  LOP3.LUT P6, RZ, R32, 0x8000000, RZ, 0xc0, !PT ;  /* 0x0800000020ff7812 */ /* 0x000fc600078cc0ff */
[----:B------:R-:W3:Y:S04]  /*13a5e0*/  LDL.LU R240, [R1+0x780] ;  /* 0x0007800001f07983 */ /* 0x000ee80000300800 */
[----:B------:R-:W3:Y:S01]  /*13a5f0*/  LDL.LU R244, [R1+0x770] ;  /* 0x0007700001f47983 */ /* 0x000ee20000300800 */
[----:B-1----:R-:W-:-:S03]  /*13a600*/  IMAD.WIDE R34, R203, 0x4, R38 ;  /* 0x00000004cb227825 */ /* 0x002fc600078e0226 */
[----:B------:R-:W3:Y:S04]  /*13a610*/  LDL.LU R248, [R1+0x680] ;  /* 0x0006800001f87983 */ /* 0x000ee80000300800 */
[----:B------:R1:W-:Y:S01]  /*13a620*/  @P6 STG.E desc[UR76][R34.64], R174 ;  /* 0x000000ae22006986 */ /* 0x0003e2000c10194c */
[----:B------:R-:W-:-:S03]  /*13a630*/  LOP3.LUT P6, RZ, R32, 0x4000000, RZ, 0xc0, !PT ;  /* 0x0400000020ff7812 */ /* 0x000fc600078cc0ff */
[----:B------:R-:W3:Y:S01]  /*13a640*/  LDL.LU R203, [R1+0x4e0] ;  /* 0x0004e00001cb7983 */ /* 0x000ee20000300800 */
[----:B-1----:R-:W-:-:S09]  /*13a650*/  IMAD.WIDE R34, R251, 0x4, R44 ;  /* 0x00000004fb227825 */ /* 0x002fd200078e022c */
[----:B--2---:R1:W-:Y:S04]  /*13a660*/  @P6 STG.E desc[UR76][R34.64], R175 ;  /* 0x000000af22006986 */ /* 0x0043e8000c10194c */
[----:B-1----:R-:W2:Y:S04]  /*13a670*/  LDL.LU R175, [R1+0x7c4] ;  /* 0x0007c40001af7983 */ /* 0x002ea80000300800 */
[----:B------:R-:W2:Y:S01]  /*13a680*/  LDL.LU R174, [R1+0x166c] ;  /* 0x00166c0001ae7983 */ /* 0x000ea20000300800 */
        /* <DEDUP_REMOVED lines=17> */
[----:B------:R-:W-:-:S02]  /*13a7a0*/  LOP3.LUT P6, RZ, R32, 0x100000, RZ, 0xc0, !PT ;  /* 0x0010000020ff7812 */ /* 0x000fc400078cc0ff */
[----:B------:R-:W-:Y:S01]  /*13a7b0*/  LOP3.LUT P4, RZ, R30, 0x20000, RZ, 0xc0, !PT ;  /* 0x000200001eff7812 */ /* 0x000fe2000788c0ff */
[----:B-1----:R-:W-:-:S10]  /*13a7c0*/  IMAD.WIDE R34, R245, 0x4, R40 ;  /* 0x00000004f5227825 */ /* 0x002fd400078e0228 */
[----:B----4-:R1:W-:Y:S01]  /*13a7d0*/  @P6 STG.E desc[UR76][R34.64], R241 ;  /* 0x000000f122006986 */ /* 0x0103e2000c10194c */
[----:B------:R-:W-:Y:S01]  /*13a7e0*/  LOP3.LUT P3, RZ, R30, 0x40000, RZ, 0xc0, !PT ;  /* 0x000400001eff7812 */ /* 0x000fe2000786c0ff */
[----:B-1----:R-:W-:-:S05]  /*13a7f0*/  IMAD.WIDE R34, R245, 0x4, R38 ;  /* 0x00000004f5227825 */ /* 0x002fca00078e0226 */
[----:B---3--:R1:W-:Y:S01]  /*13a800*/  @P5 STG.E desc[UR76][R34.64], R249 ;  /* 0x000000f922005986 */ /* 0x0083e2000c10194c */
[----:B------:R-:W-:Y:S01]  /*13a810*/  LOP3.LUT P2, RZ, R30, 0x80000, RZ, 0xc0, !PT ;  /* 0x000800001eff7812 */ /* 0x000fe2000784c0ff */
[----:B-1----:R-:W-:-:S05]  /*13a820*/  IMAD.WIDE R34, R202, 0x4, R44 ;  /* 0x00000004ca227825 */ /* 0x002fca00078e022c */
[----:B------:R1:W-:Y:S01]  /*13a830*/  @P4 STG.E desc[UR76][R34.64], R240 ;  /* 0x000000f022004986 */ /* 0x0003e2000c10194c */
[----:B------:R-:W-:Y:S01]  /*13a840*/  LOP3.LUT P1, RZ, R30, 0x100000, RZ, 0xc0, !PT ;  /* 0x001000001eff7812 */ /* 0x000fe2000782c0ff */
[----:B-1----:R-:W-:-:S05]  /*13a850*/  IMAD.WIDE R34, R202, 0x4, R42 ;  /* 0x00000004ca227825 */ /* 0x002fca00078e022a */
[----:B------:R1:W-:Y:S02]  /*13a860*/  @P3 STG.E desc[UR76][R34.64], R244 ;  /* 0x000000f422003986 */ /* 0x0003e4000c10194c */
[----:B-1----:R-:W-:-:S05]  /*13a870*/  IMAD.WIDE R34, R202, 0x4, R40 ;  /* 0x00000004ca227825 */ /* 0x002fca00078e0228 */
[----:B------:R1:W-:Y:S01]  /*13a880*/  @P2 STG.E desc[UR76][R34.64], R248 ;  /* 0x000000f822002986 */ /* 0x0003e2000c10194c */
[----:B------:R-:W-:Y:S01]  /*13a890*/  LOP3.LUT P0, RZ, R30, 0x200000, RZ, 0xc0, !PT ;  /* 0x002000001eff7812 */ /* 0x000fe2000780c0ff */
[----:B-1----:R-:W-:Y:S02]  /*13a8a0*/  IMAD.WIDE R34, R202, 0x4, R38 ;  /* 0x00000004ca227825 */ /* 0x002fe400078e0226 */
[----:B------:R-:W3:Y:S04]  /*13a8b0*/  LDL.LU R202, [R1+0x7b4] ;  /* 0x0007b40001ca7983 */ /* 0x000ee80000300800 */
[----:B------:R1:W-:Y:S04]  /*13a8c0*/  @P1 STG.E desc[UR76][R34.64], R203 ;  /* 0x000000cb22001986 */ /* 0x0003e8000c10194c */
[----:B-1----:R-:W4:Y:S04]  /*13a8d0*/  LDL.LU R203, [R1+0x7a4] ;  /* 0x0007a40001cb7983 */ /* 0x002f280000300800 */
[----:B------:R-:W4:Y:S04]  /*13a8e0*/  LDL.LU R200, [R1+0x794] ;  /* 0x0007940001c87983 */ /* 0x000f280000300800 */
[----:B------:R-:W4:Y:S04]  /*13a8f0*/  LDL.LU R172, [R1+0x784] ;  /* 0x0007840001ac7983 */ /* 0x000f280000300800 */
[----:B------:R-:W4:Y:S01]  /*13a900*/  LDL.LU R173, [R1+0x774] ;  /* 0x0007740001ad7983 */ /* 0x000f220000300800 */
[----:B--2---:R-:W-:-:S05]  /*13a910*/  IMAD.WIDE R34, R174, 0x4, R44 ;  /* 0x00000004ae227825 */ /* 0x004fca00078e022c */
[----:B------:R1:W-:Y:S04]  /*13a920*/  @P0 STG.E desc[UR76][R34.64], R175 ;  /* 0x000000af22000986 */ /* 0x0003e8000c10194c */
[----:B-1----:R-:W2:Y:S04]  /*13a930*/  LDL.LU R175, [R1+0x1670] ;  /* 0x0016700001af7983 */ /* 0x002ea80000300800 */
[----:B------:R-:W2:Y:S01]  /*13a940*/  LDL.LU R243, [R1+0x684] ;  /* 0x0006840001f37983 */ /* 0x000ea20000300800 */
[----:B------:R-:W-:Y:S02]  /*13a950*/  LOP3.LUT P6, RZ, R29, 0x4, RZ, 0xc0, !PT ;  /* 0x000000041dff7812 */ /* 0x000fe400078cc0ff */
[----:B------:R-:W-:Y:S01]  /*13a960*/  LOP3.LUT R32, R32, 0xffffefff, RZ, 0xc0, !PT ;  /* 0xffffefff20207812 */ /* 0x000fe200078ec0ff */
[----:B------:R-:W2:Y:S04]  /*13a970*/  LDL.LU R201, [R1+0x4e4] ;  /* 0x0004e40001c97983 */ /* 0x000ea80000300800 */
[----:B------:R-:W2:Y:S04]  /*13a980*/  LDL.LU R247, [R1+0x7c8] ;  /* 0x0007c80001f77983 */ /* 0x000ea80000300800 */
[----:B------:R-:W2:Y:S02]  /*13a990*/  LDL.LU R251, [R1+0x7b8] ;  /* 0x0007b80001fb7983 */ /* 0x000ea40000300800 */
[----:B------:R-:W-:-:S02]  /*13a9a0*/  @P6 LOP3.LUT R32, R32, 0x1000, RZ, 0xfc, !PT ;  /* 0x0000100020206812 */ /* 0x000fc400078efcff */
[----:B------:R-:W-:Y:S01]  /*13a9b0*/  LOP3.LUT P6, RZ, R29, 0x2, RZ, 0xc0, !PT ;  /* 0x000000021dff7812 */ /* 0x000fe200078cc0ff */
[----:B------:R-:W2:Y:S01]  /*13a9c0*/  LDL.LU R242, [R1+0x7a8] ;  /* 0x0007a80001f27983 */ /* 0x000ea20000300800 */
[----:B------:R-:W-:-:S03]  /*13a9d0*/  LOP3.LUT R32, R32, 0xffffdfff, RZ, 0xc0, !PT ;  /* 0xffffdfff20207812 */ /* 0x000fc600078ec0ff */
[----:B------:R-:W2:Y:S04]  /*13a9e0*/  LDL.LU R250, [R1+0x798] ;  /* 0x0007980001fa7983 */ /* 0x000ea80000300800 */
[----:B------:R-:W2:Y:S04]  /*13a9f0*/  LDL.LU R241, [R1+0x788] ;  /* 0x0007880001f17983 */ /* 0x000ea80000300800 */
[----:B------:R-:W-:Y:S01]  /*13aa00*/  @P6 LOP3.LUT R32, R32, 0x2000, RZ, 0xfc, !PT ;  /* 0x0000200020206812 */ /* 0x000fe200078efcff */
[----:B------:R-:W2:Y:S01]  /*13aa10*/  LDL.LU R245, [R1+0x778] ;  /* 0x0007780001f57983 */ /* 0x000ea20000300800 */
[----:B------:R-:W-:-:S02]  /*13aa20*/  LOP3.LUT P6, RZ, R29, 0x1, RZ, 0xc0, !PT ;  /* 0x000000011dff7812 */ /* 0x000fc400078cc0ff */
[----:B------:R-:W-:Y:S01]  /*13aa30*/  LOP3.LUT R32, R32, 0xffffbfff, RZ, 0xc0, !PT ;  /* 0xffffbfff20207812 */ /* 0x000fe200078ec0ff */
[----:B------:R-:W2:Y:S04]  /*13aa40*/  LDL.LU R249, [R1+0x688] ;  /* 0x0006880001f97983 */ /* 0x000ea80000300800 */
[----:B------:R-:W2:Y:S01]  /*13aa50*/  LDL.LU R240, [R1+0x1678] ;  /* 0x0016780001f07983 */ /* 0x000ea20000300800 */
[C---:B------:R-:W-:Y:S02]  /*13aa60*/  LOP3.LUT P3, RZ, R30.reuse, 0x400000, RZ, 0xc0, !PT ;  /* 0x004000001eff7812 */ /* 0x040fe4000786c0ff */
[----:B------:R-:W-:Y:S01]  /*13aa70*/  LOP3.LUT P2, RZ, R30, 0x800000, RZ, 0xc0, !PT ;  /* 0x008000001eff7812 */ /* 0x000fe2000784c0ff */
[----:B------:R-:W2:Y:S02]  /*13aa80*/  LDL.LU R244, [R1+0x4e8] ;  /* 0x0004e80001f47983 */ /* 0x000ea40000300800 */
[----:B------:R-:W-:-:S02]  /*13aa90*/  @P6 LOP3.LUT R32, R32, 0x4000, RZ, 0xfc, !PT ;  /* 0x0000400020206812 */ /* 0x000fc400078efcff */
[----:B------:R-:W-:Y:S01]  /*13aaa0*/  LOP3.LUT P6, RZ, R30, 0x80000000, RZ, 0xc0, !PT ;  /* 0x800000001eff7812 */ /* 0x000fe200078cc0ff */
[----:B------:R-:W2:Y:S01]  /*13aab0*/  LDL.LU R248, [R1+0x7cc] ;  /* 0x0007cc0001f87983 */ /* 0x000ea20000300800 */
        /* <DEDUP_REMOVED lines=16> */
[----:B------:R-:W-:Y:S01]  /*13abc0*/  LOP3.LUT P6, RZ, R30, 0x4000000, RZ, 0xc0, !PT ;  /* 0x040000001eff7812 */ /* 0x000fe200078cc0ff */
[----:B------:R-:W-:-:S05]  /*13abd0*/  IMAD.WIDE R30, R174, 0x4, R42 ;  /* 0x00000004ae1e7825 */ /* 0x000fca00078e022a */
[----:B---3--:R1:W-:Y:S02]  /*13abe0*/  @P3 STG.E desc[UR76][R30.64], R202 ;  /* 0x000000ca1e003986 */ /* 0x0083e4000c10194c */
[C---:B-1----:R-:W-:Y:S02]  /*13abf0*/  IMAD.WIDE R30, R174.reuse, 0x4, R40 ;  /* 0x00000004ae1e7825 */ /* 0x042fe400078e0228 */
[----:B------:R-:W3:Y:S04]  /*13ac00*/  LDL.LU R202, [R1+0x7bc] ;  /* 0x0007bc0001ca7983 */ /* 0x000ee80000300800 */
[----:B----4-:R1:W-:Y:S02]  /*13ac10*/  @P2 STG.E desc[UR76][R30.64], R203 ;  /* 0x000000cb1e002986 */ /* 0x0103e4000c10194c */
[----:B-1----:R-:W-:-:S02]  /*13ac20*/  IMAD.WIDE R30, R174, 0x4, R38 ;  /* 0x00000004ae1e7825 */ /* 0x002fc400078e0226 */
[----:B------:R-:W4:Y:S04]  /*13ac30*/  LDL.LU R203, [R1+0x7ac] ;  /* 0x0007ac0001cb7983 */ /* 0x000f280000300800 */
[----:B------:R-:W3:Y:S04]  /*13ac40*/  LDL.LU R174, [R1+0x167c] ;  /* 0x00167c0001ae7983 */ /* 0x000ee80000300800 */
[----:B------:R2:W-:Y:S02]  /*13ac50*/  @P1 STG.E desc[UR76][R30.64], R200 ;  /* 0x000000c81e001986 */ /* 0x0005e4000c10194c */
[----:B--2---:R-:W-:-:S05]  /*13ac60*/  IMAD.WIDE R30, R175, 0x4, R44 ;  /* 0x00000004af1e7825 */ /* 0x004fca00078e022c */
[----:B------:R1:W-:Y:S02]  /*13ac70*/  @P0 STG.E desc[UR76][R30.64], R172 ;  /* 0x000000ac1e000986 */ /* 0x0003e4000c10194c */
[----:B-1----:R-:W-:-:S05]  /*13ac80*/  IMAD.WIDE R30, R175, 0x4, R42 ;  /* 0x00000004af1e7825 */ /* 0x002fca00078e022a */
[----:B------:R1:W-:Y:S01]  /*13ac90*/  @P6 STG.E desc[UR76][R30.64], R173 ;  /* 0x000000ad1e006986 */ /* 0x0003e2000c10194c */
[----:B------:R-:W-:Y:S01]  /*13aca0*/  LOP3.LUT P6, RZ, R32, 0x80000, RZ, 0xc0, !PT ;  /* 0x0008000020ff7812 */ /* 0x000fe200078cc0ff */
[----:B-1----:R-:W-:-:S12]  /*13acb0*/  IMAD.WIDE R30, R175, 0x4, R40 ;  /* 0x00000004af1e7825 */ /* 0x002fd800078e0228 */
[----:B------:R1:W-:Y:S02]  /*13acc0*/  @P6 STG.E desc[UR76][R30.64], R243 ;  /* 0x000000f31e006986 */ /* 0x0003e4000c10194c */
[----:B-1----:R-:W-:Y:S02]  /*13acd0*/  IMAD.WIDE R30, R175, 0x4, R38 ;  /* 0x00000004af1e7825 */ /* 0x002fe400078e0226 */
        /* <DEDUP_REMOVED lines=30> */
[----:B---3--:R-:W-:-:S05]  /*13aec0*/  IMAD.WIDE R30, R174, 0x4, R44 ;  /* 0x00000004ae1e7825 */ /* 0x008fca00078e022c */
[----:B------:R1:W-:Y:S02]  /*13aed0*/  @P3 STG.E desc[UR76][R30.64], R248 ;  /* 0x000000f81e003986 */ /* 0x0003e4000c10194c */
[C---:B-1----:R-:W-:Y:S02]  /*13aee0*/  IMAD.WIDE R30, R174.reuse, 0x4, R42 ;  /* 0x00000004ae1e7825 */ /* 0x042fe400078e022a */
[----:B------:R-:W3:Y:S04]  /*13aef0*/  LDL.LU R248, [R1+0x78c] ;  /* 0x00078c0001f87983 */ /* 0x000ee80000300800 */
[----:B------:R1:W-:Y:S02]  /*13af00*/  @P2 STG.E desc[UR76][R30.64], R202 ;  /* 0x000000ca1e002986 */ /* 0x0003e4000c10194c */
[----:B-1----:R-:W-:-:S02]  /*13af10*/  IMAD.WIDE R30, R174, 0x4, R40 ;  /* 0x00000004ae1e7825 */ /* 0x002fc400078e0228 */
[----:B------:R-:W3:Y:S04]  /*13af20*/  LDL.LU R202, [R1+0x77c] ;  /* 0x00077c0001ca7983 */ /* 0x000ee80000300800 */
[----:B----4-:R1:W-:Y:S01]  /*13af30*/  @P1 STG.E desc[UR76][R30.64], R203 ;  /* 0x000000cb1e001986 */ /* 0x0103e2000c10194c */
[C---:B------:R-:W-:Y:S01]  /*13af40*/  LOP3.LUT P0, RZ, R29.reuse, 0x100, RZ, 0xc0, !PT ;  /* 0x000001001dff7812 */ /* 0x040fe2000780c0ff */
[----:B-1----:R-:W-:Y:S02]  /*13af50*/  IMAD.WIDE R30, R174, 0x4, R38 ;  /* 0x00000004ae1e7825 */ /* 0x002fe400078e0226 */
[----:B------:R-:W4:Y:S04]  /*13af60*/  LDL.LU R203, [R1+0x68c] ;  /* 0x00068c0001cb7983 */ /* 0x000f280000300800 */
[----:B------:R-:W3:Y:S06]  /*13af70*/  LDL.LU R174, [R1+0x1680] ;  /* 0x0016800001ae7983 */ /* 0x000eec0000300800 */
        /* <DEDUP_REMOVED lines=11> */
[----:B------:R-:W-:-:S03]  /*13b030*/  LOP3.LUT P3, RZ, R29, 0x200, RZ, 0xc0, !PT ;  /* 0x000002001dff7812 */ /* 0x000fc6000786c0ff */
[----:B------:R-:W2:Y:S01]  /*13b040*/  LDL.LU R241, [R1+0x500] ;  /* 0x0005000001f17983 */ /* 0x000ea20000300800 */
[----:B------:R-:W-:-:S03]  /*13b050*/  LOP3.LUT P2, RZ, R29, 0x400, RZ, 0xc0, !PT ;  /* 0x000004001dff7812 */ /* 0x000fc6000784c0ff */
[----:B------:R-:W2:Y:S04]  /*13b060*/  LDL.LU R245, [R1+0x934] ;  /* 0x0009340001f57983 */ /* 0x000ea80000300800 */
[----:B------:R-:W2:Y:S04]  /*13b070*/  LDL.LU R249, [R1+0x924] ;  /* 0x0009240001f97983 */ /* 0x000ea80000300800 */
[----:B------:R-:W2:Y:S01]  /*13b080*/  LDL.LU R240, [R1+0x914] ;  /* 0x0009140001f07983 */ /* 0x000ea20000300800 */
[----:B------:R-:W-:-:S03]  /*13b090*/  LOP3.LUT P1, RZ, R29, 0x800, RZ, 0xc0, !PT ;  /* 0x000008001dff7812 */ /* 0x000fc6000782c0ff */
[----:B------:R-:W2:Y:S01]  /*13b0a0*/  LDL.LU R244, [R1+0x168c] ;  /* 0x00168c0001f47983 */ /* 0x000ea20000300800 */
        /* <DEDUP_REMOVED lines=9> */
[----:B---3--:R-:W-:-:S05]  /*13b140*/  IMAD.WIDE R30, R174, 0x4, R44 ;  /* 0x00000004ae1e7825 */ /* 0x008fca00078e022c */
[----:B------:R1:W-:Y:S02]  /*13b150*/  @P3 STG.E desc[UR76][R30.64], R248 ;  /* 0x000000f81e003986 */ /* 0x0003e4000c10194c */
[----:B-1----:R-:W-:-:S05]  /*13b160*/  IMAD.WIDE R30, R174, 0x4, R42 ;  /* 0x00000004ae1e7825 */ /* 0x002fca00078e022a */
[----:B------:R1:W-:Y:S02]  /*13b170*/  @P2 STG.E desc[UR76][R30.64], R202 ;  /* 0x000000ca1e002986 */ /* 0x0003e4000c10194c */
[C---:B-1----:R-:W-:Y:S02]  /*13b180*/  IMAD.WIDE R30, R174.reuse, 0x4, R40 ;  /* 0x00000004ae1e7825 */ /* 0x042fe400078e0228 */
[----:B------:R-:W3:Y:S04]  /*13b190*/  LDL.LU R202, [R1+0x8d4] ;  /* 0x0008d40001ca7983 */ /* 0x000ee80000300800 */
[----:B----4-:R1:W-:Y:S02]  /*13b1a0*/  @P1 STG.E desc[UR76][R30.64], R203 ;  /* 0x000000cb1e001986 */ /* 0x0103e4000c10194c */
[----:B-1----:R-:W-:-:S02]  /*13b1b0*/  IMAD.WIDE R30, R174, 0x4, R38 ;  /* 0x00000004ae1e7825 */ /* 0x002fc400078e0226 */
[----:B------:R-:W4:Y:S04]  /*13b1c0*/  LDL.LU R203, [R1+0x7e4] ;  /* 0x0007e40001cb7983 */ /* 0x000f280000300800 */
[----:B------:R-:W3:Y:S04]  /*13b1d0*/  LDL.LU R174, [R1+0x7d4] ;  /* 0x0007d40001ae7983 */ /* 0x000ee80000300800 */
[----:B--2---:R1:W-:Y:S04]  /*13b1e0*/  @P0 STG.E desc[UR76][R30.64], R175 ;  /* 0x000000af1e000986 */ /* 0x0043e8000c10194c */
[----:B-1----:R-:W2:Y:S04]  /*13b1f0*/  LDL.LU R175, [R1+0x674] ;  /* 0x0006740001af7983 */ /* 0x002ea80000300800 */
[----:B------:R-:W2:Y:S01]  /*13b200*/  LDL.LU R248, [R1+0x1690] ;  /* 0x0016900001f87983 */ /* 0x000ea20000300800 */
        /* <DEDUP_REMOVED lines=15> */
[----:B------:R-:W-:-:S10]  /*13b300*/  IMAD.WIDE R30, R201, 0x4, R44 ;  /* 0x00000004c91e7825 */ /* 0x000fd400078e022c */
        /* <DEDUP_REMOVED lines=39> */
[----:B---3--:R1:W-:Y:S04]  /*13b580*/  @P3 STG.E desc[UR76][R30.64], R202 ;  /* 0x000000ca1e003986 */ /* 0x0083e8000c10194c */
[----:B-1----:R-:W3:Y:S01]  /*13b590*/  LDL.LU R202, [R1+0x938] ;  /* 0x0009380001ca7983 */ /* 0x002ee20000300800 */
[----:B--2---:R-:W-:-:S05]  /*13b5a0*/  IMAD.WIDE R30, R248, 0x4, R44 ;  /* 0x00000004f81e7825 */ /* 0x004fca00078e022c */
[----:B----4-:R1:W-:Y:S02]  /*13b5b0*/  @P2 STG.E desc[UR76][R30.64], R203 ;  /* 0x000000cb1e002986 */ /* 0x0103e4000c10194c */
[C---:B-1----:R-:W-:Y:S02]  /*13b5c0*/  IMAD.WIDE R30, R248.reuse, 0x4, R42 ;  /* 0x00000004f81e7825 */ /* 0x042fe400078e022a */
[----:B------:R-:W2:Y:S04]  /*13b5d0*/  LDL.LU R203, [R1+0x928] ;  /* 0x0009280001cb7983 */ /* 0x000ea80000300800 */
[----:B------:R1:W-:Y:S02]  /*13b5e0*/  @P1 STG.E desc[UR76][R30.64], R174 ;  /* 0x000000ae1e001986 */ /* 0x0003e4000c10194c */
[----:B-1----:R-:W-:-:S02]  /*13b5f0*/  IMAD.WIDE R30, R248, 0x4, R40 ;  /* 0x00000004f81e7825 */ /* 0x002fc400078e0228 */
[----:B------:R-:W4:Y:S04]  /*13b600*/  LDL.LU R174, [R1+0x918] ;  /* 0x0009180001ae7983 */ /* 0x000f280000300800 */
[----:B------:R1:W-:Y:S04]  /*13b610*/  @P0 STG.E desc[UR76][R30.64], R175 ;  /* 0x000000af1e000986 */ /* 0x0003e8000c10194c */
[----:B-1----:R-:W2:Y:S04]  /*13b620*/  LDL.LU R175, [R1+0x1694] ;  /* 0x0016940001af7983 */ /* 0x002ea80000300800 */
[----:B------:R-:W3:Y:S01]  /*13b630*/  LDL.LU R172, [R1+0x8d8] ;  /* 0x0008d80001ac7983 */ /* 0x000ee20000300800 */
        /* <DEDUP_REMOVED lines=15> */
[C---:B------:R-:W-:Y:S02]  /*13b730*/  LOP3.LUT P2, RZ, R29.reuse, 0x20000000, RZ, 0xc0, !PT ;  /* 0x200000001dff7812 */ /* 0x040fe4000784c0ff */
[C---:B------:R-:W-:Y:S02]  /*13b740*/  LOP3.LUT P1, RZ, R29.reuse, 0x40000000, RZ, 0xc0, !PT ;  /* 0x400000001dff7812 */ /* 0x040fe4000782c0ff */
        /* <DEDUP_REMOVED lines=18> */
[----:B-1----:R-:W4:Y:S01]  /*13b870*/  LDL.LU R244, [R1+0x67c] ;  /* 0x00067c0001f47983 */ /* 0x002f220000300800 */
[----:B--2---:R-:W-:-:S05]  /*13b880*/  IMAD.WIDE R30, R175, 0x4, R44 ;  /* 0x00000004af1e7825 */ /* 0x004fca00078e022c */
[----:B---3--:R1:W-:Y:S02]  /*13b890*/  @P2 STG.E desc[UR76][R30.64], R202 ;  /* 0x000000ca1e002986 */ /* 0x0083e4000c10194c */
[C---:B-1----:R-:W-:Y:S02]  /*13b8a0*/  IMAD.WIDE R30, R175.reuse, 0x4, R42 ;  /* 0x00000004af1e7825 */ /* 0x042fe400078e022a */
[----:B------:R-:W2:Y:S04]  /*13b8b0*/  LDL.LU R202, [R1+0x50c] ;  /* 0x00050c0001ca7983 */ /* 0x000ea80000300800 */
[----:B------:R1:W-:Y:S02]  /*13b8c0*/  @P1 STG.E desc[UR76][R30.64], R203 ;  /* 0x000000cb1e001986 */ /* 0x0003e4000c10194c */
[----:B-1----:R-:W-:-:S05]  /*13b8d0*/  IMAD.WIDE R30, R175, 0x4, R40 ;  /* 0x00000004af1e7825 */ /* 0x002fca00078e0228 */
[----:B----4-:R1:W-:Y:S02]  /*13b8e0*/  @P0 STG.E desc[UR76][R30.64], R174 ;  /* 0x000000ae1e000986 */ /* 0x0103e4000c10194c */
[----:B-1----:R-:W-:Y:S02]  /*13b8f0*/  IMAD.WIDE R30, R175, 0x4, R38 ;  /* 0x00000004af1e7825 */ /* 0x002fe400078e0226 */
[----:B------:R-:W3:Y:S04]  /*13b900*/  LDL.LU R174, [R1+0x970] ;  /* 0x0009700001ae7983 */ /* 0x000ee80000300800 */
[----:B------:R-:W4:Y:S04]  /*13b910*/  LDL.LU R175, [R1+0x960] ;  /* 0x0009600001af7983 */ /* 0x000f280000300800 */
        /* <DEDUP_REMOVED lines=41> */
[----:B------:R1:W-:Y:S04]  /*13bbb0*/  @P4 STG.E desc[UR76][R30.64], R240 ;  /* 0x000000f01e004986 */ /* 0x0003e8000c10194c */
[----:B-1----:R-:W4:Y:S01]  /*13bbc0*/  LDL.LU R240, [R1+0x950] ;  /* 0x0009500001f07983 */ /* 0x002f220000300800 */
[C---:B------:R-:W-:Y:S02]  /*13bbd0*/  LOP3.LUT P3, RZ, R28.reuse, 0x800, RZ, 0xc0, !PT ;  /* 0x000008001cff7812 */ /* 0x040fe4000786c0ff */
[----:B------:R-:W-:Y:S01]  /*13bbe0*/  LOP3.LUT P2, RZ, R28, 0x1000, RZ, 0xc0, !PT ;  /* 0x000010001cff7812 */ /* 0x000fe2000784c0ff */
[----:B------:R-:W-:Y:S01]  /*13bbf0*/  IMAD.WIDE R30, R248, 0x4, R40 ;  /* 0x00000004f81e7825 */ /* 0x000fe200078e0228 */
[C---:B------:R-:W-:Y:S02]  /*13bc00*/  LOP3.LUT P1, RZ, R28.reuse, 0x2000, RZ, 0xc0, !PT ;  /* 0x000020001cff7812 */ /* 0x040fe4000782c0ff */
[----:B------:R-:W-:-:S07]  /*13bc10*/  LOP3.LUT P0, RZ, R28, 0x4000, RZ, 0xc0, !PT ;  /* 0x000040001cff7812 */ /* 0x000fce000780c0ff */
[----:B------:R1:W-:Y:S02]  /*13bc20*/  @P3 STG.E desc[UR76][R30.64], R244 ;  /* 0x000000f41e003986 */ /* 0x0003e4000c10194c */
[----:B-1----:R-:W-:Y:S02]  /*13bc30*/  IMAD.WIDE R30, R248, 0x4, R38 ;  /* 0x00000004f81e7825 */ /* 0x002fe400078e0226 */
[----:B------:R-:W4:Y:S04]  /*13bc40*/  LDL.LU R244, [R1+0x940] ;  /* 0x0009400001f47983 */ /* 0x000f280000300800 */
[----:B--2---:R1:W-:Y:S04]  /*13bc50*/  @P2 STG.E desc[UR76][R30.64], R202 ;  /* 0x000000ca1e002986 */ /* 0x0043e8000c10194c */
[----:B------:R-:W2:Y:S04]  /*13bc60*/  LDL.LU R248, [R1+0x900] ;  /* 0x0009000001f87983 */ /* 0x000ea80000300800 */
[----:B-1----:R-:W2:Y:S01]  /*13bc70*/  LDL.LU R202, [R1+0x8f0] ;  /* 0x0008f00001ca7983 */ /* 0x002ea20000300800 */
[----:B---3--:R-:W-:-:S05]  /*13bc80*/  IMAD.WIDE R30, R203, 0x4, R44 ;  /* 0x00000004cb1e7825 */ /* 0x008fca00078e022c */
[----:B------:R1:W-:Y:S02]  /*13bc90*/  @P1 STG.E desc[UR76][R30.64], R174 ;  /* 0x000000ae1e001986 */ /* 0x0003e4000c10194c */
[----:B-1----:R-:W-:Y:S02]  /*13bca0*/  IMAD.WIDE R30, R203, 0x4, R42 ;  /* 0x00000004cb1e7825 */ /* 0x002fe400078e022a */
[----:B------:R-:W3:Y:S04]  /*13bcb0*/  LDL.LU R174, [R1+0x640] ;  /* 0x0006400001ae7983 */ /* 0x000ee80000300800 */
[----:B----4-:R1:W-:Y:S04]  /*13bcc0*/  @P0 STG.E desc[UR76][R30.64], R175 ;  /* 0x000000af1e000986 */ /* 0x0103e8000c10194c */
[----:B-1----:R-:W4:Y:S04]  /*13bcd0*/  LDL.LU R175, [R1+0x16a8] ;  /* 0x0016a80001af7983 */ /* 0x002f280000300800 */
[----:B------:R-:W2:Y:S01]  /*13bce0*/  LDL.LU R173, [R1+0x510] ;  /* 0x0005100001ad7983 */ /* 0x000ea20000300800 */
[----:B------:R-:W-:-:S03]  /*13bcf0*/  LOP3.LUT P6, RZ, R28, 0x8000000, RZ, 0xc0, !PT ;  /* 0x080000001cff7812 */ /* 0x000fc600078cc0ff */
[----:B------:R-:W3:Y:S01]  /*13bd00*/  LDL.LU R243, [R1+0x974] ;  /* 0x0009740001f37983 */ /* 0x000ee20000300800 */
[----:B------:R-:W-:-:S03]  /*13bd10*/  LOP3.LUT R29, R29, 0xffefffff, RZ, 0xc0, !PT ;  /* 0xffefffff1d1d7812 */ /* 0x000fc600078ec0ff */
[----:B------:R-:W3:Y:S01]  /*13bd20*/  LDL.LU R201, [R1+0x964] ;  /* 0x0009640001c97983 */ /* 0x000ee20000300800 */
[----:B------:R-:W-:-:S03]  /*13bd30*/  LOP3.LUT P3, RZ, R28, 0x8000, RZ, 0xc0, !PT ;  /* 0x000080001cff7812 */ /* 0x000fc6000786c0ff */
[----:B------:R-:W3:Y:S02]  /*13bd40*/  LDL.LU R247, [R1+0x954] ;  /* 0x0009540001f77983 */ /* 0x000ee40000300800 */
[----:B------:R-:W-:Y:S02]  /*13bd50*/  @P6 LOP3.LUT R29, R29, 0x100000, RZ, 0xfc, !PT ;  /* 0x001000001d1d6812 */ /* 0x000fe400078efcff */
[----:B------:R-:W-:Y:S01]  /*13bd60*/  LOP3.LUT P6, RZ, R28, 0x4000000, RZ, 0xc0, !PT ;  /* 0x040000001cff7812 */ /* 0x000fe200078cc0ff */
[----:B------:R-:W-:Y:S01]  /*13bd70*/  IMAD.WIDE R30, R203, 0x4, R40 ;  /* 0x00000004cb1e7825 */ /* 0x000fe200078e0228 */
        /* <DEDUP_REMOVED lines=8> */
[----:B------:R-:W3:Y:S08]  /*13be00*/  LDL.LU R249, [R1+0x514] ;  /* 0x0005140001f97983 */ /* 0x000ef00000300800 */
[----:B------:R-:W-:Y:S02]  /*13be10*/  @P6 LOP3.LUT R29, R29, 0x400000, RZ, 0xfc, !PT ;  /* 0x004000001d1d6812 */ /* 0x000fe400078efcff */
[----:B------:R-:W-:-:S02]  /*13be20*/  LOP3.LUT P6, RZ, R28, 0x1000000, RZ, 0xc0, !PT ;  /* 0x010000001cff7812 */ /* 0x000fc400078cc0ff */
        /* <DEDUP_REMOVED lines=19> */
[----:B-1----:R-:W-:Y:S02]  /*13bf60*/  IMAD.WIDE R30, R203, 0x4, R38 ;  /* 0x00000004cb1e7825 */ /* 0x002fe400078e0226 */
[----:B------:R-:W3:Y:S04]  /*13bf70*/  LDL.LU R203, [R1+0x16b4] ;  /* 0x0016b40001cb7983 */ /* 0x000ee80000300800 */
[----:B------:R-:W3:Y:S04]  /*13bf80*/  LDL.LU R242, [R1+0x944] ;  /* 0x0009440001f27983 */ /* 0x000ee80000300800 */
[----:B------:R-:W3:Y:S04]  /*13bf90*/  LDL.LU R240, [R1+0x978] ;  /* 0x0009780001f07983 */ /* 0x000ee80000300800 */
[----:B------:R1:W-:Y:S04]  /*13bfa0*/  @P2 STG.E desc[UR76][R30.64], R244 ;  /* 0x000000f41e002986 */ /* 0x0003e8000c10194c */
[----:B-1----:R-:W3:Y:S01]  /*13bfb0*/  LDL.LU R244, [R1+0x968] ;  /* 0x0009680001f47983 */ /* 0x002ee20000300800 */
[----:B----4-:R-:W-:-:S05]  /*13bfc0*/  IMAD.WIDE R30, R175, 0x4, R44 ;  /* 0x00000004af1e7825 */ /* 0x010fca00078e022c */
[----:B--2---:R1:W-:Y:S02]  /*13bfd0*/  @P1 STG.E desc[UR76][R30.64], R248 ;  /* 0x000000f81e001986 */ /* 0x0043e4000c10194c */
[----:B-1----:R-:W-:-:S05]  /*13bfe0*/  IMAD.WIDE R30, R175, 0x4, R42 ;  /* 0x00000004af1e7825 */ /* 0x002fca00078e022a */
[----:B------:R1:W-:Y:S02]  /*13bff0*/  @P0 STG.E desc[UR76][R30.64], R202 ;  /* 0x000000ca1e000986 */ /* 0x0003e4000c10194c */
[C---:B-1----:R-:W-:Y:S02]  /*13c000*/  IMAD.WIDE R30, R175.reuse, 0x4, R40 ;  /* 0x00000004af1e7825 */ /* 0x042fe400078e0228 */
[----:B------:R-:W2:Y:S04]  /*13c010*/  LDL.LU R202, [R1+0x958] ;  /* 0x0009580001ca7983 */ /* 0x000ea80000300800 */
[----:B---3--:R1:W-:Y:S02]  /*13c020*/  @P6 STG.E desc[UR76][R30.64], R174 ;  /* 0x000000ae1e006986 */ /* 0x0083e4000c10194c */
[----:B-1----:R-:W-:-:S02]  /*13c030*/  IMAD.WIDE R30, R175, 0x4, R38 ;  /* 0x00000004af1e7825 */ /* 0x002fc400078e0226 */
[----:B------:R-:W3:Y:S04]  /*13c040*/  LDL.LU R174, [R1+0x948] ;  /* 0x0009480001ae7983 */ /* 0x000ee80000300800 */
        /* <DEDUP_REMOVED lines=15> */
[C---:B------:R-:W-:Y:S02]  /*13c140*/  LOP3.LUT P5, RZ, R28.reuse, 0x10000000, RZ, 0xc0, !PT ;  /* 0x100000001cff7812 */ /* 0x040fe400078ac0ff */
[C---:B------:R-:W-:Y:S02]  /*13c150*/  LOP3.LUT P4, RZ, R28.reuse, 0x20000000, RZ, 0xc0, !PT ;  /* 0x200000001cff7812 */ /* 0x040fe4000788c0ff */
[C---:B------:R-:W-:Y:S02]  /*13c160*/  LOP3.LUT P3, RZ, R28.reuse, 0x40000000, RZ, 0xc0, !PT ;  /* 0x400000001cff7812 */ /* 0x040fe4000786c0ff */
[----:B------:R-:W-:-:S05]  /*13c170*/  LOP3.LUT P2, RZ, R28, 0x80000000, RZ, 0xc0, !PT ;  /* 0x800000001cff7812 */ /* 0x000fca000784c0ff */
        /* <DEDUP_REMOVED lines=9> */
[----:B------:R-:W4:Y:S10]  /*13c210*/  LDL.LU R250, [R1+0x16c0] ;  /* 0x0016c00001fa7983 */ /* 0x000f340000300800 */
[----:B------:R1:W-:Y:S02]  /*13c220*/  @P6 STG.E desc[UR76][R30.64], R241 ;  /* 0x000000f11e006986 */ /* 0x0003e4000c10194c */
[----:B-1----:R-:W-:-:S05]  /*13c230*/  IMAD.WIDE R30, R245, 0x4, R38 ;  /* 0x00000004f51e7825 */ /* 0x002fca00078e0226 */
[----:B------:R1:W-:Y:S02]  /*13c240*/  @P5 STG.E desc[UR76][R30.64], R249 ;  /* 0x000000f91e005986 */ /* 0x0003e4000c10194c */
[----:B-1----:R-:W-:-:S05]  /*13c250*/  IMAD.WIDE R30, R203, 0x4, R44 ;  /* 0x00000004cb1e7825 */ /* 0x002fca00078e022c */
[----:B------:R1:W-:Y:S02]  /*13c260*/  @P4 STG.E desc[UR76][R30.64], R240 ;  /* 0x000000f01e004986 */ /* 0x0003e4000c10194c */
[----:B-1----:R-:W-:Y:S02]  /*13c270*/  IMAD.WIDE R30, R203, 0x4, R42 ;  /* 0x00000004cb1e7825 */ /* 0x002fe400078e022a */
[----:B------:R-:W4:Y:S04]  /*13c280*/  LDL.LU R240, [R1+0x8f8] ;  /* 0x0008f80001f07983 */ /* 0x000f280000300800 */
[----:B------:R1:W-:Y:S01]  /*13c290*/  @P3 STG.E desc[UR76][R30.64], R244 ;  /* 0x000000f41e003986 */ /* 0x0003e2000c10194c */
[----:B------:R-:W-:-:S03]  /*13c2a0*/  LOP3.LUT P1, RZ, R27, 0x1, RZ, 0xc0, !PT ;  /* 0x000000011bff7812 */ /* 0x000fc6000782c0ff */
[----:B-1----:R-:W4:Y:S01]  /*13c2b0*/  LDL.LU R244, [R1+0x648] ;  /* 0x0006480001f47983 */ /* 0x002f220000300800 */
[----:B------:R-:W-:Y:S01]  /*13c2c0*/  IMAD.WIDE R30, R203, 0x4, R40 ;  /* 0x00000004cb1e7825 */ /* 0x000fe200078e0228 */
[----:B------:R-:W-:-:S04]  /*13c2d0*/  LOP3.LUT P0, RZ, R27, 0x2, RZ, 0xc0, !PT ;  /* 0x000000021bff7812 */ /* 0x000fc8000780c0ff */
[----:B--2---:R1:W-:Y:S02]  /*13c2e0*/  @P2 STG.E desc[UR76][R30.64], R202 ;  /* 0x000000ca1e002986 */ /* 0x0043e4000c10194c */
[----:B-1----:R-:W-:Y:S02]  /*13c2f0*/  IMAD.WIDE R30, R203, 0x4, R38 ;  /* 0x00000004cb1e7825 */ /* 0x002fe400078e0226 */
[----:B------:R-:W2:Y:S04]  /*13c300*/  LDL.LU R202, [R1+0x518] ;  /* 0x0005180001ca7983 */ /* 0x000ea80000300800 */
[----:B---3--:R4:W-:Y:S02]  /*13c310*/  @P1 STG.E desc[UR76][R30.64], R174 ;  /* 0x000000ae1e001986 */ /* 0x0089e4000c10194c */
[----:B----4-:R-:W-:-:S05]  /*13c320*/  IMAD.WIDE R30, R248, 0x4, R44 ;  /* 0x00000004f81e7825 */ /* 0x010fca00078e022c */
[----:B------:R1:W-:Y:S04]  /*13c330*/  @P0 STG.E desc[UR76][R30.64], R175 ;  /* 0x000000af1e000986 */ /* 0x0003e8000c10194c */
[----:B-1----:R-:W3:Y:S04]  /*13c340*/  LDL.LU R175, [R1+0x97c] ;  /* 0x00097c0001af7983 */ /* 0x002ee80000300800 */
[----:B------:R-:W4:Y:S04]  /*13c350*/  LDL.LU R203, [R1+0x96c] ;  /* 0x00096c0001cb7983 */ /* 0x000f280000300800 */
[----:B------:R-:W3:Y:S04]  /*13c360*/  LDL.LU R174, [R1+0x95c] ;  /* 0x00095c0001ae7983 */ /* 0x000ee80000300800 */
[----:B------:R-:W3:Y:S01]  /*13c370*/  LDL.LU R201, [R1+0x16bc] ;  /* 0x0016bc0001c97983 */ /* 0x000ee20000300800 */
        /* <DEDUP_REMOVED lines=18> */
[----:B------:R-:W-:Y:S02]  /*13c4a0*/  LOP3.LUT R29, R29, 0xfffeffff, RZ, 0xc0, !PT ;  /* 0xfffeffff1d1d7812 */ /* 0x000fe400078ec0ff */
[----:B------:R-:W-:Y:S01]  /*13c4b0*/  LOP3.LUT P2, RZ, R27, 0x8, RZ, 0xc0, !PT ;  /* 0x000000081bff7812 */ /* 0x000fe2000784c0ff */
[----:B------:R-:W-:-:S08]  /*13c4c0*/  IMAD.WIDE R30, R248, 0x4, R42 ;  /* 0x00000004f81e7825 */ /* 0x000fd000078e022a */
        /* <DEDUP_REMOVED lines=15> */
[----:B------:R1:W-:Y:S04]  /*13c5c0*/  @P2 STG.E desc[UR76][R30.64], R244 ;  /* 0x000000f41e002986 */ /* 0x0003e8000c10194c */
[----:B-1----:R-:W4:Y:S04]  /*13c5d0*/  LDL.LU R244, [R1+0x16c4] ;  /* 0x0016c40001f47983 */ /* 0x002f280000300800 */
[----:B------:R-:W4:Y:S04]  /*13c5e0*/  LDL.LU R241, [R1+0x51c] ;  /* 0x00051c0001f17983 */ /* 0x000f280000300800 */
[----:B------:R-:W4:Y:S01]  /*13c5f0*/  LDL.LU R245, [R1+0xa40] ;  /* 0x000a400001f57983 */ /* 0x000f220000300800 */
[----:B------:R-:W-:-:S03]  /*13c600*/  IMAD.WIDE R30, R248, 0x4, R38 ;  /* 0x00000004f81e7825 */ /* 0x000fc600078e0226 */
[----:B------:R-:W4:Y:S04]  /*13c610*/  LDL.LU R249, [R1+0x9c0] ;  /* 0x0009c00001f97983 */ /* 0x000f280000300800 */
[----:B--2---:R3:W-:Y:S04]  /*13c620*/  @P1 STG.E desc[UR76][R30.64], R202 ;  /* 0x000000ca1e001986 */ /* 0x0047e8000c10194c */
[----:B------:R-:W2:Y:S01]  /*13c630*/  LDL.LU R240, [R1+0x9b0] ;  /* 0x0009b00001f07983 */ /* 0x000ea20000300800 */
[----:B---3--:R-:W-:-:S05]  /*13c640*/  IMAD.WIDE R30, R201, 0x4, R44 ;  /* 0x00000004c91e7825 */ /* 0x008fca00078e022c */
[----:B------:R1:W-:Y:S02]  /*13c650*/  @P0 STG.E desc[UR76][R30.64], R175 ;  /* 0x000000af1e000986 */ /* 0x0003e4000c10194c */
[----:B-1----:R-:W-:Y:S02]  /*13c660*/  IMAD.WIDE R30, R201, 0x4, R42 ;  /* 0x00000004c91e7825 */ /* 0x002fe400078e022a */
[----:B------:R-:W3:Y:S04]  /*13c670*/  LDL.LU R175, [R1+0x16c8] ;  /* 0x0016c80001af7983 */ /* 0x000ee80000300800 */
[----:B------:R-:W3:Y:S04]  /*13c680*/  LDL.LU R248, [R1+0x9a0] ;  /* 0x0009a00001f87983 */ /* 0x000ee80000300800 */
[----:B----4-:R1:W-:Y:S01]  /*13c690*/  @P6 STG.E desc[UR76][R30.64], R203 ;  /* 0x000000cb1e006986 */ /* 0x0103e2000c10194c */
[----:B------:R-:W-:-:S03]  /*13c6a0*/  LOP3.LUT P6, RZ, R29, 0x80000, RZ, 0xc0, !PT ;  /* 0x000800001dff7812 */ /* 0x000fc600078cc0ff */
[----:B------:R-:W4:Y:S04]  /*13c6b0*/  LDL.LU R202, [R1+0x990] ;  /* 0x0009900001ca7983 */ /* 0x000f280000300800 */
[----:B-1----:R-:W4:Y:S01]  /*13c6c0*/  LDL.LU R203, [R1+0x980] ;  /* 0x0009800001cb7983 */ /* 0x002f220000300800 */
[----:B------:R-:W-:-:S05]  /*13c6d0*/  IMAD.WIDE R30, R201, 0x4, R40 ;  /* 0x00000004c91e7825 */ /* 0x000fca00078e0228 */
[----:B------:R1:W-:Y:S04]  /*13c6e0*/  @P6 STG.E desc[UR76][R30.64], R174 ;  /* 0x000000ae1e006986 */ /* 0x0003e8000c10194c */
[----:B-1----:R-:W4:Y:S01]  /*13c6f0*/  LDL.LU R174, [R1+0x8a0] ;  /* 0x0008a00001ae7983 */ /* 0x002f220000300800 */
        /* <DEDUP_REMOVED lines=17> */
[C---:B------:R-:W-:Y:S02]  /*13c810*/  LOP3.LUT P2, RZ, R27.reuse, 0x40000, RZ, 0xc0, !PT ;  /* 0x000400001bff7812 */ /* 0x040fe4000784c0ff */
[----:B------:R-:W-:-:S02]  /*13c820*/  LOP3.LUT P1, RZ, R27, 0x80000, RZ, 0xc0, !PT ;  /* 0x000800001bff7812 */ /* 0x000fc4000782c0ff */
[----:B------:R-:W-:Y:S01]  /*13c830*/  LOP3.LUT P0, RZ, R27, 0x100000, RZ, 0xc0, !PT ;  /* 0x001000001bff7812 */ /* 0x000fe2000780c0ff */
[----:B------:R1:W-:Y:S01]  /*13c840*/  @P6 STG.E desc[UR76][R30.64], R241 ;  /* 0x000000f11e006986 */ /* 0x0003e2000c10194c */
[C---:B------:R-:W-:Y:S01]  /*13c850*/  LOP3.LUT P6, RZ, R29.reuse, 0x2000, RZ, 0xc0, !PT ;  /* 0x000020001dff7812 */ /* 0x040fe200078cc0ff */
[C---:B-1----:R-:W-:Y:S02]  /*13c860*/  IMAD.WIDE R30, R244.reuse, 0x4, R44 ;  /* 0x00000004f41e7825 */ /* 0x042fe400078e022c */
[----:B------:R-:W4:Y:S10]  /*13c870*/  LDL.LU R241, [R1+0x16d8] ;  /* 0x0016d80001f17983 */ /* 0x000f340000300800 */
[----:B------:R1:W-:Y:S01]  /*13c880*/  @P6 STG.E desc[UR76][R30.64], R245 ;  /* 0x000000f51e006986 */ /* 0x0003e2000c10194c */
[----:B------:R-:W-:Y:S01]  /*13c890*/  LOP3.LUT P6, RZ, R29, 0x1000, RZ, 0xc0, !PT ;  /* 0x000010001dff7812 */ /* 0x000fe200078cc0ff */
[----:B-1----:R-:W-:-:S12]  /*13c8a0*/  IMAD.WIDE R30, R244, 0x4, R42 ;  /* 0x00000004f41e7825 */ /* 0x002fd800078e022a */
[----:B------:R1:W-:Y:S02]  /*13c8b0*/  @P6 STG.E desc[UR76][R30.64], R249 ;  /* 0x000000f91e006986 */ /* 0x0003e4000c10194c */
[----:B-1----:R-:W-:-:S05]  /*13c8c0*/  IMAD.WIDE R30, R244, 0x4, R40 ;  /* 0x00000004f41e7825 */ /* 0x002fca00078e0228 */
[----:B--2---:R1:W-:Y:S02]  /*13c8d0*/  @P5 STG.E desc[UR76][R30.64], R240 ;  /* 0x000000f01e005986 */ /* 0x0043e4000c10194c */
[----:B-1----:R-:W-:-:S05]  /*13c8e0*/  IMAD.WIDE R30, R244, 0x4, R38 ;  /* 0x00000004f41e7825 */ /* 0x002fca00078e0226 */
[----:B---3--:R1:W-:Y:S02]  /*13c8f0*/  @P4 STG.E desc[UR76][R30.64], R248 ;  /* 0x000000f81e004986 */ /* 0x0083e4000c10194c */
[----:B-1----:R-:W-:-:S05]  /*13c900*/  IMAD.WIDE R30, R175, 0x4, R44 ;  /* 0x00000004af1e7825 */ /* 0x002fca00078e022c */
[----:B----4-:R1:W-:Y:S02]  /*13c910*/  @P3 STG.E desc[UR76][R30.64], R202 ;  /* 0x000000ca1e003986 */ /* 0x0103e4000c10194c */
[----:B-1----:R-:W-:-:S05]  /*13c920*/  IMAD.WIDE R30, R175, 0x4, R42 ;  /* 0x00000004af1e7825 */ /* 0x002fca00078e022a */
[----:B------:R1:W-:Y:S02]  /*13c930*/  @P2 STG.E desc[UR76][R30.64], R203 ;  /* 0x000000cb1e002986 */ /* 0x0003e4000c10194c */
[----:B-1----:R-:W-:-:S05]  /*13c940*/  IMAD.WIDE R30, R175, 0x4, R40 ;  /* 0x00000004af1e7825 */ /* 0x002fca00078e0228 */
[----:B------:R1:W-:Y:S02]  /*13c950*/  @P1 STG.E desc[UR76][R30.64], R174 ;  /* 0x000000ae1e001986 */ /* 0x0003e4000c10194c */
[----:B-1----:R-:W-:-:S05]  /*13c960*/  IMAD.WIDE R30, R175, 0x4, R38 ;  /* 0x00000004af1e7825 */ /* 0x002fca00078e0226 */
[----:B------:R1:W-:Y:S04]  /*13c970*/  @P0 STG.E desc[UR76][R30.64], R0 ;  /* 0x000000001e000986 */ /* 0x0003e8000c10194c */
[----:B-1----:R-:W2:Y:S04]  /*13c980*/  LDL.LU R0, [R1+0x5880] ;  /* 0x0058800001007983 */ /* 0x002ea80000300800 */
        /* <DEDUP_REMOVED lines=20> */
[----:B------:R-:W-:Y:S02]  /*13cad0*/  LOP3.LUT P1, RZ, R27, 0x800000, RZ, 0xc0, !PT ;  /* 0x008000001bff7812 */ /* 0x000fe4000782c0ff */
[----:B------:R-:W-:Y:S02]  /*13cae0*/  LOP3.LUT R29, R29, 0xffffffef, RZ, 0xc0, !PT ;  /* 0xffffffef1d1d7812 */ /* 0x000fe400078ec0ff */
[----:B------:R-:W-:Y:S01]  /*13caf0*/  LOP3.LUT P0, RZ, R27, 0x1000000, RZ, 0xc0, !PT ;  /* 0x010000001bff7812 */ /* 0x000fe2000780c0ff */
[----:B--2---:R-:W-:-:S05]  /*13cb00*/  IMAD.WIDE R30, R175, 0x4, R44 ;  /* 0x00000004af1e7825 */ /* 0x004fca00078e022c */
[----:B---3--:R1:W-:Y:S02]  /*13cb10*/  @P3 STG.E desc[UR76][R30.64], R202 ;  /* 0x000000ca1e003986 */ /* 0x0083e4000c10194c */
[----:B-1----:R-:W-:-:S05]  /*13cb20*/  IMAD.WIDE R30, R175, 0x4, R42 ;  /* 0x00000004af1e7825 */ /* 0x002fca00078e022a */
[----:B----4-:R1:W-:Y:S02]  /*13cb30*/  @P2 STG.E desc[UR76][R30.64], R203 ;  /* 0x000000cb1e002986 */ /* 0x0103e4000c10194c */
[C---:B-1----:R-:W-:Y:S02]  /*13cb40*/  IMAD.WIDE R30, R175.reuse, 0x4, R40 ;  /* 0x00000004af1e7825 */ /* 0x042fe400078e0228 */
[----:B------:R-:W2:Y:S04]  /*13cb50*/  LDL.LU R203, [R1+0xa4c] ;  /* 0x000a4c0001cb7983 */ /* 0x000ea80000300800 */
[----:B------:R1:W-:Y:S02]  /*13cb60*/  @P1 STG.E desc[UR76][R30.64], R174 ;  /* 0x000000ae1e001986 */ /* 0x0003e4000c10194c */
[----:B-1----:R-:W-:-:S02]  /*13cb70*/  IMAD.WIDE R30, R175, 0x4, R38 ;  /* 0x00000004af1e7825 */ /* 0x002fc400078e0226 */
[----:B------:R-:W3:Y:S04]  /*13cb80*/  LDL.LU R174, [R1+0x9cc] ;  /* 0x0009cc0001ae7983 */ /* 0x000ee80000300800 */
[----:B------:R-:W4:Y:S04]  /*13cb90*/  LDL.LU R175, [R1+0x9bc] ;  /* 0x0009bc0001af7983 */ /* 0x000f280000300800 */
[----:B------:R-:W2:Y:S01]  /*13cba0*/  LDL.LU R202, [R1+0x16e0] ;  /* 0x0016e00001ca7983 */ /* 0x000ea20000300800 */
[----:B------:R-:W-:-:S13]  /*13cbb0*/  LOP3.LUT P6, RZ, R0, 0x2, RZ, 0xc0, !PT ;  /* 0x0000000200ff7812 */ /* 0x000fda00078cc0ff */
        /* <DEDUP_REMOVED lines=21> */
[----:B------:R1:W-:Y:S10]  /*13cd10*/  @P0 STG.E desc[UR76][R30.64], R172 ;  /* 0x000000ac1e000986 */ /* 0x0003f4000c10194c */
[----:B------:R-:W-:-:S02]  /*13cd20*/  @P6 LOP3.LUT R29, R29, 0x800, RZ, 0xfc, !PT ;  /* 0x000008001d1d6812 */ /* 0x000fc400078efcff */
        /* <DEDUP_REMOVED lines=39> */
[C---:B--2---:R-:W-:Y:S02]  /*13cfa0*/  IMAD.WIDE R30, R202.reuse, 0x4, R44 ;  /* 0x00000004ca1e7825 */ /* 0x044fe400078e022c */
[----:B------:R-:W2:Y:S04]  /*13cfb0*/  LDL.LU R26, [R1+0x587c] ;  /* 0x00587c00011a7983 */ /* 0x000ea80000300800 */
[----:B------:R1:W-:Y:S02]  /*13cfc0*/  @P2 STG.E desc[UR76][R30.64], R203 ;  /* 0x000000cb1e002986 */ /* 0x0003e4000c10194c */
[----:B-1----:R-:W-:-:S05]  /*13cfd0*/  IMAD.WIDE R30, R202, 0x4, R42 ;  /* 0x00000004ca1e7825 */ /* 0x002fca00078e022a */
[----:B---3--:R1:W-:Y:S02]  /*13cfe0*/  @P1 STG.E desc[UR76][R30.64], R174 ;  /* 0x000000ae1e001986 */ /* 0x0083e4000c10194c */
[----:B-1----:R-:W-:-:S05]  /*13cff0*/  IMAD.WIDE R30, R202, 0x4, R40 ;  /* 0x00000004ca1e7825 */ /* 0x002fca00078e0228 */
[----:B----4-:R1:W-:Y:S04]  /*13d000*/  @P0 STG.E desc[UR76][R30.64], R175 ;  /* 0x000000af1e000986 */ /* 0x0103e8000c10194c */
[----:B-1----:R-:W3:Y:S04]  /*13d010*/  LDL.LU R175, [R1+0x9ac] ;  /* 0x0009ac0001af7983 */ /* 0x002ee80000300800 */
[----:B------:R-:W4:Y:S04]  /*13d020*/  LDL.LU R245, [R1+0x99c] ;  /* 0x00099c0001f57983 */ /* 0x000f280000300800 */
[----:B------:R-:W2:Y:S04]  /*13d030*/  LDL.LU R248, [R1+0x98c] ;  /* 0x00098c0001f87983 */ /* 0x000ea80000300800 */
[----:B------:R-:W2:Y:S04]  /*13d040*/  LDL.LU R249, [R1+0x8ac] ;  /* 0x0008ac0001f97983 */ /* 0x000ea80000300800 */
[----:B------:R-:W2:Y:S01]  /*13d050*/  LDL.LU R244, [R1+0x16e4] ;  /* 0x0016e40001f47983 */ /* 0x000ea20000300800 */
[----:B------:R-:W-:-:S02]  /*13d060*/  LOP3.LUT P6, RZ, R0, 0x800, RZ, 0xc0, !PT ;  /* 0x0000080000ff7812 */ /* 0x000fc400078cc0ff */
[C---:B------:R-:W-:Y:S01]  /*13d070*/  LOP3.LUT P5, RZ, R0.reuse, 0x20000, RZ, 0xc0, !PT ;  /* 0x0002000000ff7812 */ /* 0x040fe200078ac0ff */
[----:B------:R-:W4:Y:S01]  /*13d080*/  LDL.LU R174, [R1+0x52c] ;  /* 0x00052c0001ae7983 */ /* 0x000f220000300800 */
[----:B------:R-:W-:Y:S02]  /*13d090*/  LOP3.LUT R29, R29, 0xfffffff7, RZ, 0xc0, !PT ;  /* 0xfffffff71d1d7812 */ /* 0x000fe400078ec0ff */
[C---:B------:R-:W-:Y:S01]  /*13d0a0*/  LOP3.LUT P1, RZ, R0.reuse, 0x100, RZ, 0xc0, !PT ;  /* 0x0000010000ff7812 */ /* 0x040fe2000782c0ff */
[----:B------:R-:W4:Y:S01]  /*13d0b0*/  LDL.LU R240, [R1+0xa90] ;  /* 0x000a900001f07983 */ /* 0x000f220000300800 */
[----:B------:R-:W-:-:S03]  /*13d0c0*/  LOP3.LUT P2, RZ, R0, 0x200, RZ, 0xc0, !PT ;  /* 0x0000020000ff7812 */ /* 0x000fc6000784c0ff */
[----:B------:R-:W4:Y:S02]  /*13d0d0*/  LDL.LU R203, [R1+0x16e8] ;  /* 0x0016e80001cb7983 */ /* 0x000f240000300800 */
[----:B------:R-:W-:Y:S02]  /*13d0e0*/  @P6 LOP3.LUT R29, R29, 0x8, RZ, 0xfc, !PT ;  /* 0x000000081d1d6812 */ /* 0x000fe400078efcff */
[C---:B------:R-:W-:Y:S02]  /*13d0f0*/  LOP3.LUT P6, RZ, R0.reuse, 0x400, RZ, 0xc0, !PT ;  /* 0x0000040000ff7812 */ /* 0x040fe400078cc0ff */
[----:B------:R-:W-:-:S04]  /*13d100*/  LOP3.LUT R0, R0, 0xbfffffff, RZ, 0xc0, !PT ;  /* 0xbfffffff00007812 */ /* 0x000fc800078ec0ff */
[----:B------:R-:W-:-:S04]  /*13d110*/  @P5 LOP3.LUT R0, R0, 0x40000000, RZ, 0xfc, !PT ;  /* 0x4000000000005812 */ /* 0x000fc800078efcff */
[C---:B------:R-:W-:Y:S02]  /*13d120*/  LOP3.LUT P5, RZ, R0.reuse, 0x10000, RZ, 0xc0, !PT ;  /* 0x0001000000ff7812 */ /* 0x040fe400078ac0ff */
[----:B------:R-:W-:-:S11]  /*13d130*/  LOP3.LUT R0, R0, 0x7fffffff, RZ, 0xc0, !PT ;  /* 0x7fffffff00007812 */ /* 0x000fd600078ec0ff */
[----:B------:R-:W-:-:S04]  /*13d140*/  @P5 LOP3.LUT R0, R0, 0x80000000, RZ, 0xfc, !PT ;  /* 0x8000000000005812 */ /* 0x000fc800078efcff */
[----:B------:R-:W-:Y:S01]  /*13d150*/  LOP3.LUT P5, RZ, R0, 0x8000, RZ, 0xc0, !PT ;  /* 0x0000800000ff7812 */ /* 0x000fe200078ac0ff */
[----:B------:R-:W-:Y:S01]  /*13d160*/  IMAD.WIDE R30, R202, 0x4, R38 ;  /* 0x00000004ca1e7825 */ /* 0x000fe200078e0226 */
[----:B------:R-:W-:Y:S01]  /*13d170*/  LOP3.LUT R29, R29, 0xfffffffe, RZ, 0xc0, !PT ;  /* 0xfffffffe1d1d7812 */ /* 0x000fe200078ec0ff */
[----:B------:R-:W4:Y:S10]  /*13d180*/  LDL.LU R202, [R1+0xa80] ;  /* 0x000a800001ca7983 */ /* 0x000f340000300800 */
[----:B------:R-:W-:-:S02]  /*13d190*/  @P5 LOP3.LUT R29, R29, 0x1, RZ, 0xfc, !PT ;  /* 0x000000011d1d5812 */ /* 0x000fc400078efcff */
[----:B------:R-:W-:Y:S02]  /*13d1a0*/  LOP3.LUT P5, RZ, R0, 0x4000, RZ, 0xc0, !PT ;  /* 0x0000400000ff7812 */ /* 0x000fe400078ac0ff */
[----:B------:R-:W-:-:S11]  /*13d1b0*/  LOP3.LUT R29, R29, 0xfffffffd, RZ, 0xc0, !PT ;  /* 0xfffffffd1d1d7812 */ /* 0x000fd600078ec0ff */
[----:B------:R-:W-:Y:S02]  /*13d1c0*/  @P5 LOP3.LUT R29, R29, 0x2, RZ, 0xfc, !PT ;  /* 0x000000021d1d5812 */ /* 0x000fe400078efcff */
[----:B------:R-:W-:Y:S02]  /*13d1d0*/  LOP3.LUT P5, RZ, R0, 0x2000, RZ, 0xc0, !PT ;  /* 0x0000200000ff7812 */ /* 0x000fe400078ac0ff */
[----:B------:R-:W-:-:S11]  /*13d1e0*/  LOP3.LUT R29, R29, 0xfffffffb, RZ, 0xc0, !PT ;  /* 0xfffffffb1d1d7812 */ /* 0x000fd600078ec0ff */
[----:B------:R-:W-:Y:S01]  /*13d1f0*/  @P5 LOP3.LUT R29, R29, 0x4, RZ, 0xfc, !PT ;  /* 0x000000041d1d5812 */ /* 0x000fe200078efcff */
[----:B---3--:R1:W-:Y:S04]  /*13d200*/  @P1 STG.E desc[UR76][R30.64], R175 ;  /* 0x000000af1e001986 */ /* 0x0083e8000c10194c */
[----:B-1----:R-:W3:Y:S01]  /*13d210*/  LDL.LU R175, [R1+0xa70] ;  /* 0x000a700001af7983 */ /* 0x002ee20000300800 */
[----:B--2---:R-:W-:-:S03]  /*13d220*/  IMAD.WIDE R30, R244, 0x4, R44 ;  /* 0x00000004f41e7825 */ /* 0x004fc600078e022c */
[----:B------:R-:W2:Y:S04]  /*13d230*/  LDL.LU R251, [R1+0xa60] ;  /* 0x000a600001fb7983 */ /* 0x000ea80000300800 */
[----:B----4-:R1:W-:Y:S02]  /*13d240*/  @P2 STG.E desc[UR76][R30.64], R245 ;  /* 0x000000f51e002986 */ /* 0x0103e4000c10194c */
[----:B-1----:R-:W-:-:S05]  /*13d250*/  IMAD.WIDE R30, R244, 0x4, R42 ;  /* 0x00000004f41e7825 */ /* 0x002fca00078e022a */
[----:B------:R1:W-:Y:S01]  /*13d260*/  @P6 STG.E desc[UR76][R30.64], R248 ;  /* 0x000000f81e006986 */ /* 0x0003e2000c10194c */
[C---:B------:R-:W-:Y:S01]  /*13d270*/  LOP3.LUT P6, RZ, R29.reuse, 0x8, RZ, 0xc0, !PT ;  /* 0x000000081dff7812 */ /* 0x040fe200078cc0ff */
[----:B-1----:R-:W-:Y:S02]  /*13d280*/  IMAD.WIDE R30, R244, 0x4, R40 ;  /* 0x00000004f41e7825 */ /* 0x002fe400078e0228 */
[----:B------:R-:W4:Y:S10]  /*13d290*/  LDL.LU R248, [R1+0x16ec] ;  /* 0x0016ec0001f87983 */ /* 0x000f340000300800 */
[----:B------:R1:W-:Y:S04]  /*13d2a0*/  @P6 STG.E desc[UR76][R30.64], R249 ;  /* 0x000000f91e006986 */ /* 0x0003e8000c10194c */
[----:B-1----:R-:W4:Y:S04]  /*13d2b0*/  LDL.LU R249, [R1+0xa50] ;  /* 0x000a500001f97983 */ /* 0x002f280000300800 */
[----:B------:R-:W4:Y:S04]  /*13d2c0*/  LDL.LU R250, [R1+0x9e0] ;  /* 0x0009e00001fa7983 */ /* 0x000f280000300800 */
[----:B------:R-:W4:Y:S01]  /*13d2d0*/  LDL.LU R241, [R1+0x9d0] ;  /* 0x0009d00001f17983 */ /* 0x000f220000300800 */
[----:B------:R-:W-:Y:S01]  /*13d2e0*/  LOP3.LUT P5, RZ, R0, 0x1000, RZ, 0xc0, !PT ;  /* 0x0000100000ff7812 */ /* 0x000fe200078ac0ff */
[----:B------:R-:W-:Y:S01]  /*13d2f0*/  IMAD.WIDE R30, R244, 0x4, R38 ;  /* 0x00000004f41e7825 */ /* 0x000fe200078e0226 */
[----:B------:R-:W-:Y:S01]  /*13d300*/  LOP3.LUT P0, RZ, R0, 0x100000, RZ, 0xc0, !PT ;  /* 0x0010000000ff7812 */ /* 0x000fe2000780c0ff */
[----:B------:R-:W4:Y:S10]  /*13d310*/  LDL.LU R245, [R1+0x16f0] ;  /* 0x0016f00001f57983 */ /* 0x000f340000300800 */
[----:B------:R1:W-:Y:S01]  /*13d320*/  @P5 STG.E desc[UR76][R30.64], R174 ;  /* 0x000000ae1e005986 */ /* 0x0003e2000c10194c */
[----:B------:R-:W-:-:S03]  /*13d330*/  LOP3.LUT P5, RZ, R29, 0x4, RZ, 0xc0, !PT ;  /* 0x000000041dff7812 */ /* 0x000fc600078ac0ff */
[----:B------:R-:W4:Y:S01]  /*13d340*/  LDL.LU R244, [R1+0x1970] ;  /* 0x0019700001f47983 */ /* 0x000f220000300800 */
[----:B-1----:R-:W-:-:S03]  /*13d350*/  IMAD.WIDE R30, R203, 0x4, R44 ;  /* 0x00000004cb1e7825 */ /* 0x002fc600078e022c */
[----:B------:R-:W4:Y:S06]  /*13d360*/  LDL.LU R174, [R1+0x197c] ;  /* 0x00197c0001ae7983 */ /* 0x000f2c0000300800 */
[----:B------:R1:W-:Y:S01]  /*13d370*/  @P5 STG.E desc[UR76][R30.64], R240 ;  /* 0x000000f01e005986 */ /* 0x0003e2000c10194c */
[----:B------:R-:W-:Y:S02]  /*13d380*/  LOP3.LUT P5, RZ, R29, 0x2, RZ, 0xc0, !PT ;  /* 0x000000021dff7812 */ /* 0x000fe400078ac0ff */
[----:B------:R-:W-:Y:S01]  /*13d390*/  LOP3.LUT R0, R0, 0xefffffff, RZ, 0xc0, !PT ;  /* 0xefffffff00007812 */ /* 0x000fe200078ec0ff */
[----:B------:R-:W4:Y:S03]  /*13d3a0*/  LDL.LU R247, [R1+0x890] ;  /* 0x0008900001f77983 */ /* 0x000f260000300800 */
[----:B------:R-:W-:Y:S01]  /*13d3b0*/  @P0 LOP3.LUT R0, R0, 0x10000000, RZ, 0xfc, !PT ;  /* 0x1000000000000812 */ /* 0x000fe200078efcff */
[----:B-1----:R-:W-:Y:S01]  /*13d3c0*/  IMAD.WIDE R30, R203, 0x4, R42 ;  /* 0x00000004cb1e7825 */ /* 0x002fe200078e022a */
[----:B------:R-:W4:Y:S05]  /*13d3d0*/  LDL.LU R240, [R1+0xa94] ;  /* 0x000a940001f07983 */ /* 0x000f2a0000300800 */
[----:B------:R-:W-:Y:S01]  /*13d3e0*/  @P5 STG.E desc[UR76][R30.64], R202 ;  /* 0x000000ca1e005986 */ /* 0x000fe2000c10194c */
[----:B------:R-:W-:-:S02]  /*13d3f0*/  LOP3.LUT P5, RZ, R29, 0x1, RZ, 0xc0, !PT ;  /* 0x000000011dff7812 */ /* 0x000fc400078ac0ff */
[C---:B------:R-:W-:Y:S01]  /*13d400*/  LOP3.LUT P0, RZ, R0.reuse, 0x80000, RZ, 0xc0, !PT ;  /* 0x0008000000ff7812 */ /* 0x040fe2000780c0ff */
[----:B------:R-:W-:Y:S01]  /*13d410*/  IMAD.WIDE R28, R203, 0x4, R40 ;  /* 0x00000004cb1c7825 */ /* 0x000fe200078e0228 */
[----:B------:R-:W-:-:S11]  /*13d420*/  LOP3.LUT R0, R0, 0xdfffffff, RZ, 0xc0, !PT ;  /* 0xdfffffff00007812 */ /* 0x000fd600078ec0ff */
[----:B------:R-:W-:-:S04]  /*13d430*/  @P0 LOP3.LUT R0, R0, 0x20000000, RZ, 0xfc, !PT ;  /* 0x2000000000000812 */ /* 0x000fc800078efcff */
[C---:B------:R-:W-:Y:S01]  /*13d440*/  LOP3.LUT P0, RZ, R0.reuse, 0x40000, RZ, 0xc0, !PT ;  /* 0x0004000000ff7812 */ /* 0x040fe2000780c0ff */
[----:B---3--:R1:W-:Y:S01]  /*13d450*/  @P5 STG.E desc[UR76][R28.64], R175 ;  /* 0x000000af1c005986 */ /* 0x0083e2000c10194c */
[----:B------:R-:W-:-:S03]  /*13d460*/  LOP3.LUT P5, RZ, R0, 0x80000000, RZ, 0xc0, !PT ;  /* 0x8000000000ff7812 */ /* 0x000fc600078ac0ff */
[----:B-1----:R-:W3:Y:S01]  /*13d470*/  LDL.LU R175, [R1+0xa84] ;  /* 0x000a840001af7983 */ /* 0x002ee20000300800 */
[----:B------:R-:W-:-:S03]  /*13d480*/  IMAD.WIDE R28, R203, 0x4, R38 ;  /* 0x00000004cb1c7825 */ /* 0x000fc600078e0226 */
[----:B------:R-:W3:Y:S04]  /*13d490*/  LDL.LU R242, [R1+0xa74] ;  /* 0x000a740001f27983 */ /* 0x000ee80000300800 */
[----:B------:R-:W3:Y:S04]  /*13d4a0*/  LDL.LU R246, [R1+0x16f4] ;  /* 0x0016f40001f67983 */ /* 0x000ee80000300800 */
[----:B------:R-:W3:Y:S04]  /*13d4b0*/  LDL.LU R202, [R1+0x1974] ;  /* 0x0019740001ca7983 */ /* 0x000ee80000300800 */
[----:B------:R-:W3:Y:S04]  /*13d4c0*/  LDL.LU R203, [R1+0x1978] ;  /* 0x0019780001cb7983 */ /* 0x000ee80000300800 */
[----:B--2---:R1:W-:Y:S01]  /*13d4d0*/  @P5 STG.E desc[UR76][R28.64], R251 ;  /* 0x000000fb1c005986 */ /* 0x0043e2000c10194c */
[----:B------:R-:W-:-:S03]  /*13d4e0*/  LOP3.LUT P5, RZ, R0, 0x40000000, RZ, 0xc0, !PT ;  /* 0x4000000000ff7812 */ /* 0x000fc600078ac0ff */
[----:B-1----:R-:W2:Y:S01]  /*13d4f0*/  LDL.LU R251, [R1+0xa64] ;  /* 0x000a640001fb7983 */ /* 0x002ea20000300800 */
[----:B----4-:R-:W-:-:S09]  /*13d500*/  IMAD.WIDE R28, R248, 0x4, R44 ;  /* 0x00000004f81c7825 */ /* 0x010fd200078e022c */
[----:B------:R1:W-:Y:S04]  /*13d510*/  @P5 STG.E desc[UR76][R28.64], R249 ;  /* 0x000000f91c005986 */ /* 0x0003e8000c10194c */
[----:B-1----:R-:W4:Y:S01]  /*13d520*/  LDL.LU R249, [R1+0xa54] ;  /* 0x000a540001f97983 */ /* 0x002f220000300800 */
[----:B------:R-:W-:-:S05]  /*13d530*/  IMAD.WIDE R28, R248, 0x4, R42 ;  /* 0x00000004f81c7825 */ /* 0x000fca00078e022a */
[----:B------:R1:W-:Y:S01]  /*13d540*/  @P0 STG.E desc[UR76][R28.64], R250 ;  /* 0x000000fa1c000986 */ /* 0x0003e2000c10194c */
[----:B------:R-:W-:-:S03]  /*13d550*/  LOP3.LUT P0, RZ, R0, 0x20000000, RZ, 0xc0, !PT ;  /* 0x2000000000ff7812 */ /* 0x000fc6000780c0ff */
[----:B-1----:R-:W4:Y:S01]  /*13d560*/  LDL.LU R250, [R1+0x9e4] ;  /* 0x0009e40001fa7983 */ /* 0x002f220000300800 */
[----:B------:R-:W-:-:S09]  /*13d570*/  IMAD.WIDE R28, R248, 0x4, R40 ;  /* 0x00000004f81c7825 */ /* 0x000fd200078e0228 */
[----:B------:R1:W-:Y:S04]  /*13d580*/  @P0 STG.E desc[UR76][R28.64], R241 ;  /* 0x000000f11c000986 */ /* 0x0003e8000c10194c */
[----:B-1----:R-:W4:Y:S01]  /*13d590*/  LDL.LU R241, [R1+0x9d4] ;  /* 0x0009d40001f17983 */ /* 0x002f220000300800 */
[----:B------:R-:W-:Y:S02]  /*13d5a0*/  LOP3.LUT P0, RZ, R0, 0x10000000, RZ, 0xc0, !PT ;  /* 0x1000000000ff7812 */ /* 0x000fe4000780c0ff */
[----:B------:R-:W-:Y:S01]  /*13d5b0*/  LOP3.LUT P1, RZ, R26, 0x1000000, RZ, 0xc0, !PT ;  /* 0x010000001aff7812 */ /* 0x000fe2000782c0ff */
[----:B------:R-:W-:Y:S01]  /*13d5c0*/  IMAD.WIDE R28, R248, 0x4, R38 ;  /* 0x00000004f81c7825 */ /* 0x000fe200078e0226 */
[----:B------:R-:W-:Y:S01]  /*13d5d0*/  LOP3.LUT P4, RZ, R26, 0x4000000, RZ, 0xc0, !PT ;  /* 0x040000001aff7812 */ /* 0x000fe2000788c0ff */
[----:B------:R-:W4:Y:S08]  /*13d5e0*/  LDL.LU R248, [R1+0x16f8] ;  /* 0x0016f80001f87983 */ /* 0x000f300000300800 */
[----:B------:R1:W-:Y:S02]  /*13d5f0*/  @P0 STG.E desc[UR76][R28.64], R247 ;  /* 0x000000f71c000986 */ /* 0x0003e4000c10194c */
[----:B-1----:R-:W-:-:S05]  /*13d600*/  IMAD.WIDE R28, R245, 0x4, R44 ;  /* 0x00000004f51c7825 */ /* 0x002fca00078e022c */
[----:B------:R1:W-:Y:S04]  /*13d610*/  @P1 STG.E desc[UR76][R28.64], R240 ;  /* 0x000000f01c001986 */ /* 0x0003e8000c10194c */
[----:B-1----:R-:W4:Y:S01]  /*13d620*/  LDL.LU R240, [R1+0x894] ;  /* 0x0008940001f07983 */ /* 0x002f220000300800 */
[----:B------:R-:W-:Y:S01]  /*13d630*/  IMAD.WIDE R28, R245, 0x4, R42 ;  /* 0x00000004f51c7825 */ /* 0x000fe200078e022a */
[C---:B------:R-:W-:Y:S02]  /*13d640*/  LOP3.LUT P3, RZ, R26.reuse, 0x10000000, RZ, 0xc0, !PT ;  /* 0x100000001aff7812 */ /* 0x040fe4000786c0ff */
[----:B------:R-:W-:-:S04]  /*13d650*/  LOP3.LUT P2, RZ, R26, 0x10, RZ, 0xc0, !PT ;  /* 0x000000101aff7812 */ /* 0x000fc8000784c0ff */
[----:B------:R-:W-:Y:S02]  /*13d660*/  ISETP.LT.AND P2, PT, R174, UR4, !P2 ;  /* 0x00000004ae007c0c */ /* 0x000fe4000d741270 */
[----:B------:R-:W-:Y:S01]  /*13d670*/  LOP3.LUT P6, RZ, R26, 0x8, RZ, 0xc0, !PT ;  /* 0x000000081aff7812 */ /* 0x000fe200078cc0ff */
[----:B---3--:R1:W-:Y:S04]  /*13d680*/  @P4 STG.E desc[UR76][R28.64], R175 ;  /* 0x000000af1c004986 */ /* 0x0083e8000c10194c */
[----:B-1----:R-:W3:Y:S01]  /*13d690*/  LDL.LU R175, [R1+0xa98] ;  /* 0x000a980001af7983 */ /* 0x002ee20000300800 */
[----:B------:R-:W-:-:S05]  /*13d6a0*/  IMAD.WIDE R28, R245, 0x4, R40 ;  /* 0x00000004f51c7825 */ /* 0x000fca00078e0228 */
[----:B------:R1:W-:Y:S04]  /*13d6b0*/  @P3 STG.E desc[UR76][R28.64], R242 ;  /* 0x000000f21c003986 */ /* 0x0003e8000c10194c */
[----:B-1----:R-:W3:Y:S01]  /*13d6c0*/  LDL.LU R242, [R1+0xa88] ;  /* 0x000a880001f27983 */ /* 0x002ee20000300800 */
[----:B------:R-:W-:-:S03]  /*13d6d0*/  IMAD.WIDE R28, R245, 0x4, R38 ;  /* 0x00000004f51c7825 */ /* 0x000fc600078e0226 */
[----:B------:R-:W3:Y:S04]  /*13d6e0*/  LDL.LU R245, [R1+0x16fc] ;  /* 0x0016fc0001f57983 */ /* 0x000ee80000300800 */
[----:B--2---:R1:W-:Y:S01]  /*13d6f0*/  @P2 STG.E desc[UR76][R28.64], R251 ;  /* 0x000000fb1c002986 */ /* 0x0043e2000c10194c */
[----:B------:R-:W-:-:S03]  /*13d700*/  ISETP.LT.AND P2, PT, R244, UR4, !P6 ;  /* 0x00000004f4007c0c */ /* 0x000fc6000f741270 */
[----:B------:R-:W2:Y:S01]  /*13d710*/  LDL.LU R247, [R1+0xa78] ;  /* 0x000a780001f77983 */ /* 0x000ea20000300800 */
[----:B-1----:R-:W-:-:S09]  /*13d720*/  IMAD.WIDE R28, R246, 0x4, R44 ;  /* 0x00000004f61c7825 */ /* 0x002fd200078e022c */
[----:B----4-:R1:W-:Y:S04]  /*13d730*/  @P2 STG.E desc[UR76][R28.64], R249 ;  /* 0x000000f91c002986 */ /* 0x0103e8000c10194c */
[----:B-1----:R-:W4:Y:S01]  /*13d740*/  LDL.LU R249, [R1+0xa68] ;  /* 0x000a680001f97983 */ /* 0x002f220000300800 */
[----:B------:R-:W-:-:S03]  /*13d750*/  ISETP.LT.AND P2, PT, R202, UR4, !P6 ;  /* 0x00000004ca007c0c */ /* 0x000fc6000f741270 */
[----:B------:R-:W4:Y:S01]  /*13d760*/  LDL.LU R251, [R1+0xa58] ;  /* 0x000a580001fb7983 */ /* 0x000f220000300800 */
[----:B------:R-:W-:-:S09]  /*13d770*/  IMAD.WIDE R28, R246, 0x4, R42 ;  /* 0x00000004f61c7825 */ /* 0x000fd200078e022a */
[----:B------:R1:W-:Y:S01]  /*13d780*/  @P2 STG.E desc[UR76][R28.64], R250 ;  /* 0x000000fa1c002986 */ /* 0x0003e2000c10194c */
[----:B------:R-:W-:-:S03]  /*13d790*/  ISETP.LT.AND P2, PT, R203, UR4, !P6 ;  /* 0x00000004cb007c0c */ /* 0x000fc6000f741270 */
[----:B-1----:R-:W4:Y:S01]  /*13d7a0*/  LDL.LU R250, [R1+0x9e8] ;  /* 0x0009e80001fa7983 */ /* 0x002f220000300800 */
[----:B------:R-:W-:-:S09]  /*13d7b0*/  IMAD.WIDE R28, R246, 0x4, R40 ;  /* 0x00000004f61c7825 */ /* 0x000fd200078e0228 */
[----:B------:R1:W-:Y:S04]  /*13d7c0*/  @P2 STG.E desc[UR76][R28.64], R241 ;  /* 0x000000f11c002986 */ /* 0x0003e8000c10194c */
[----:B-1----:R-:W4:Y:S01]  /*13d7d0*/  LDL.LU R241, [R1+0x9d8] ;  /* 0x0009d80001f17983 */ /* 0x002f220000300800 */
[----:B------:R-:W-:Y:S01]  /*13d7e0*/  ISETP.LT.AND P6, PT, R174, UR4, !P6 ;  /* 0x00000004ae007c0c */ /* 0x000fe2000f7c1270 */
[----:B------:R-:W-:Y:S01]  /*13d7f0*/  IMAD.WIDE R28, R246, 0x4, R38 ;  /* 0x00000004f61c7825 */ /* 0x000fe200078e0226 */
[----:B------:R-:W-:Y:S01]  /*13d800*/  LOP3.LUT P5, RZ, R26, 0x4, RZ, 0xc0, !PT ;  /* 0x000000041aff7812 */ /* 0x000fe200078ac0ff */
[----:B------:R-:W4:Y:S10]  /*13d810*/  LDL.LU R246, [R1+0x1700] ;  /* 0x0017000001f67983 */ /* 0x000f340000300800 */
[----:B------:R1:W-:Y:S01]  /*13d820*/  @P6 STG.E desc[UR76][R28.64], R240 ;  /* 0x000000f01c006986 */ /* 0x0003e2000c10194c */
[----:B------:R-:W-:-:S03]  /*13d830*/  ISETP.LT.AND P6, PT, R244, UR4, !P5 ;  /* 0x00000004f4007c0c */ /* 0x000fc6000efc1270 */
[----:B-1----:R-:W4:Y:S01]  /*13d840*/  LDL.LU R240, [R1+0x898] ;  /* 0x0008980001f07983 */ /* 0x002f220000300800 */
[----:B------:R-:W-:Y:S01]  /*13d850*/  IMAD.WIDE R28, R248, 0x4, R44 ;  /* 0x00000004f81c7825 */ /* 0x000fe200078e022c */
[----:B------:R-:W-:-:S08]  /*13d860*/  LOP3.LUT P4, RZ, R26, 0x2, RZ, 0xc0, !PT ;  /* 0x000000021aff7812 */ /* 0x000fd0000788c0ff */
[----:B---3--:R1:W-:Y:S01]  /*13d870*/  @P6 STG.E desc[UR76][R28.64], R175 ;  /* 0x000000af1c006986 */ /* 0x0083e2000c10194c */
[----:B------:R-:W-:-:S03]  /*13d880*/  ISETP.LT.AND P6, PT, R202, UR4, !P5 ;  /* 0x00000004ca007c0c */ /* 0x000fc6000efc1270 */
[----:B-1----:R-:W3:Y:S01]  /*13d890*/  LDL.LU R175, [R1+0xa9c] ;  /* 0x000a9c0001af7983 */ /* 0x002ee20000300800 */
[----:B------:R-:W-:-:S09]  /*13d8a0*/  IMAD.WIDE R28, R248, 0x4, R42 ;  /* 0x00000004f81c7825 */ /* 0x000fd200078e022a */
[----:B------:R1:W-:Y:S01]  /*13d8b0*/  @P6 STG.E desc[UR76][R28.64], R242 ;  /* 0x000000f21c006986 */ /* 0x0003e2000c10194c */
[----:B------:R-:W-:Y:S02]  /*13d8c0*/  ISETP.LT.AND P6, PT, R203, UR4, !P5 ;  /* 0x00000004cb007c0c */ /* 0x000fe4000efc1270 */
[----:B------:R-:W-:Y:S01]  /*13d8d0*/  ISETP.LT.AND P5, PT, R174, UR4, !P5 ;  /* 0x00000004ae007c0c */ /* 0x000fe2000efa1270 */
[----:B-1----:R-:W3:Y:S01]  /*13d8e0*/  LDL.LU R242, [R1+0xa8c] ;  /* 0x000a8c0001f27983 */ /* 0x002ee20000300800 */
[----:B------:R-:W-:-:S09]  /*13d8f0*/  IMAD.WIDE R28, R248, 0x4, R40 ;  /* 0x00000004f81c7825 */ /* 0x000fd200078e0228 */
[----:B--2---:R1:W-:Y:S02]  /*13d900*/  @P6 STG.E desc[UR76][R28.64], R247 ;  /* 0x000000f71c006986 */ /* 0x0043e4000c10194c */
[----:B-1----:R-:W-:Y:S02]  /*13d910*/  IMAD.WIDE R28, R248, 0x4, R38 ;  /* 0x00000004f81c7825 */ /* 0x002fe400078e0226 */
[----:B------:R-:W2:Y:S04]  /*13d920*/  LDL.LU R248, [R1+0xa7c] ;  /* 0x000a7c0001f87983 */ /* 0x000ea80000300800 */
[----:B------:R-:W2:Y:S04]  /*13d930*/  LDL.LU R247, [R1+0x1704] ;  /* 0x0017040001f77983 */ /* 0x000ea80000300800 */
[----:B----4-:R1:W-:Y:S01]  /*13d940*/  @P5 STG.E desc[UR76][R28.64], R249 ;  /* 0x000000f91c005986 */ /* 0x0103e2000c10194c */
[----:B------:R-:W-:Y:S01]  /*13d950*/  ISETP.LT.AND P5, PT, R244, UR4, !P4 ;  /* 0x00000004f4007c0c */ /* 0x000fe2000e7a1270 */
[----:B-1----:R-:W-:-:S02]  /*13d960*/  IMAD.WIDE R28, R245, 0x4, R44 ;  /* 0x00000004f51c7825 */ /* 0x002fc400078e022c */
[----:B------:R-:W4:Y:S10]  /*13d970*/  LDL.LU R249, [R1+0xa6c] ;  /* 0x000a6c0001f97983 */ /* 0x000f340000300800 */
[----:B------:R1:W-:Y:S01]  /*13d980*/  @P5 STG.E desc[UR76][R28.64], R251 ;  /* 0x000000fb1c005986 */ /* 0x0003e2000c10194c */
[----:B------:R-:W-:Y:S01]  /*13d990*/  ISETP.LT.AND P5, PT, R202, UR4, !P4 ;  /* 0x00000004ca007c0c */ /* 0x000fe2000e7a1270 */
[----:B-1----:R-:W-:-:S12]  /*13d9a0*/  IMAD.WIDE R28, R245, 0x4, R42 ;  /* 0x00000004f51c7825 */ /* 0x002fd800078e022a */
[----:B------:R1:W-:Y:S01]  /*13d9b0*/  @P5 STG.E desc[UR76][R28.64], R250 ;  /* 0x000000fa1c005986 */ /* 0x0003e2000c10194c */
[----:B------:R-:W-:-:S03]  /*13d9c0*/  ISETP.LT.AND P5, PT, R203, UR4, !P4 ;  /* 0x00000004cb007c0c */ /* 0x000fc6000e7a1270 */
[----:B-1----:R-:W4:Y:S01]  /*13d9d0*/  LDL.LU R250, [R1+0xa5c] ;  /* 0x000a5c0001fa7983 */ /* 0x002f220000300800 */
[----:B------:R-:W-:-:S09]  /*13d9e0*/  IMAD.WIDE R28, R245, 0x4, R40 ;  /* 0x00000004f51c7825 */ /* 0x000fd200078e0228 */
[----:B------:R1:W-:Y:S04]  /*13d9f0*/  @P5 STG.E desc[UR76][R28.64], R241 ;  /* 0x000000f11c005986 */ /* 0x0003e8000c10194c */
[----:B-1----:R-:W4:Y:S01]  /*13da00*/  LDL.LU R241, [R1+0x9ec] ;  /* 0x0009ec0001f17983 */ /* 0x002f220000300800 */
[----:B------:R-:W-:-:S03]  /*13da10*/  IMAD.WIDE R28, R245, 0x4, R38 ;  /* 0x00000004f51c7825 */ /* 0x000fc600078e0226 */
[----:B------:R-:W4:Y:S01]  /*13da20*/  LDL.LU R245, [R1+0x9dc] ;  /* 0x0009dc0001f57983 */ /* 0x000f220000300800 */
[----:B------:R-:W-:Y:S02]  /*13da30*/  ISETP.LT.AND P4, PT, R174, UR4, !P4 ;  /* 0x00000004ae007c0c */ /* 0x000fe4000e781270 */
[----:B------:R-:W-:-:S11]  /*13da40*/  LOP3.LUT P3, RZ, R26, 0x1, RZ, 0xc0, !PT ;  /* 0x000000011aff7812 */ /* 0x000fd6000786c0ff */
[----:B------:R1:W-:Y:S01]  /*13da50*/  @P4 STG.E desc[UR76][R28.64], R240 ;  /* 0x000000f01c004986 */ /* 0x0003e2000c10194c */
[----:B------:R-:W-:Y:S01]  /*13da60*/  ISETP.LT.AND P4, PT, R244, UR4, !P3 ;  /* 0x00000004f4007c0c */ /* 0x000fe2000df81270 */
[----:B-1----:R-:W-:Y:S02]  /*13da70*/  IMAD.WIDE R28, R246, 0x4, R44 ;  /* 0x00000004f61c7825 */ /* 0x002fe400078e022c */
[----:B------:R-:W4:Y:S01]  /*13da80*/  LDL.LU R240, [R1+0x89c] ;  /* 0x00089c0001f07983 */ /* 0x000f220000300800 */
[----:B------:R-:W-:-:S09]  /*13da90*/  LOP3.LUT P0, RZ, R0, 0x8000000, RZ, 0xc0, !PT ;  /* 0x0800000000ff7812 */ /* 0x000fd2000780c0ff */
[----:B---3--:R1:W-:Y:S01]  /*13daa0*/  @P4 STG.E desc[UR76][R28.64], R175 ;  /* 0x000000af1c004986 */ /* 0x0083e2000c10194c */
[----:B------:R-:W-:Y:S01]  /*13dab0*/  ISETP.LT.AND P4, PT, R202, UR4, !P3 ;  /* 0x00000004ca007c0c */ /* 0x000fe2000df81270 */
[----:B-1----:R-:W-:Y:S02]  /*13dac0*/  IMAD.WIDE R28, R246, 0x4, R42 ;  /* 0x00000004f61c7825 */ /* 0x002fe400078e022a */
[----:B------:R-:W3:Y:S10]  /*13dad0*/  LDL.LU R175, [R1+0x1708] ;  /* 0x0017080001af7983 */ /* 0x000ef40000300800 */
[----:B------:R1:W-:Y:S01]  /*13dae0*/  @P4 STG.E desc[UR76][R28.64], R242 ;  /* 0x000000f21c004986 */ /* 0x0003e2000c10194c */
[----:B------:R-:W-:-:S03]  /*13daf0*/  ISETP.LT.AND P4, PT, R203, UR4, !P3 ;  /* 0x00000004cb007c0c */ /* 0x000fc6000df81270 */
[----:B-1----:R-:W3:Y:S01]  /*13db00*/  LDL.LU R242, [R1+0xae0] ;  /* 0x000ae00001f27983 */ /* 0x002ee20000300800 */
[----:B------:R-:W-:Y:S01]  /*13db10*/  IMAD.WIDE R28, R246, 0x4, R40 ;  /* 0x00000004f61c7825 */ /* 0x000fe200078e0228 */
[----:B------:R-:W-:-:S08]  /*13db20*/  ISETP.LT.AND P3, PT, R174, UR4, !P3 ;  /* 0x00000004ae007c0c */ /* 0x000fd0000df61270 */
[----:B--2---:R1:W-:Y:S04]  /*13db30*/  @P4 STG.E desc[UR76][R28.64], R248 ;  /* 0x000000f81c004986 */ /* 0x0043e8000c10194c */
[----:B-1----:R-:W2:Y:S01]  /*13db40*/  LDL.LU R248, [R1+0xad0] ;  /* 0x000ad00001f87983 */ /* 0x002ea20000300800 */
[----:B------:R-:W-:-:S03]  /*13db50*/  IMAD.WIDE R28, R246, 0x4, R38 ;  /* 0x00000004f61c7825 */ /* 0x000fc600078e0226 */
[----:B------:R-:W2:Y:S04]  /*13db60*/  LDL.LU R246, [R1+0xac0] ;  /* 0x000ac00001f67983 */ /* 0x000ea80000300800 */
[----:B----4-:R1:W-:Y:S01]  /*13db70*/  @P3 STG.E desc[UR76][R28.64], R249 ;  /* 0x000000f91c003986 */ /* 0x0103e2000c10194c */
[----:B------:R-:W-:Y:S01]  /*13db80*/  ISETP.LT.AND P3, PT, R244, UR4, !P0 ;  /* 0x00000004f4007c0c */ /* 0x000fe2000c761270 */
[C---:B-1----:R-:W-:Y:S02]  /*13db90*/  IMAD.WIDE R28, R247.reuse, 0x4, R44 ;  /* 0x00000004f71c7825 */ /* 0x042fe400078e022c */
[----:B------:R-:W4:Y:S04]  /*13dba0*/  LDL.LU R249, [R1+0x170c] ;  /* 0x00170c0001f97983 */ /* 0x000f280000300800 */
[----:B------:R-:W4:Y:S06]  /*13dbb0*/  LDL.LU R251, [R1+0xab0] ;  /* 0x000ab00001fb7983 */ /* 0x000f2c0000300800 */
[----:B------:R1:W-:Y:S01]  /*13dbc0*/  @P3 STG.E desc[UR76][R28.64], R250 ;  /* 0x000000fa1c003986 */ /* 0x0003e2000c10194c */
[----:B------:R-:W-:Y:S01]  /*13dbd0*/  ISETP.LT.AND P3, PT, R202, UR4, !P0 ;  /* 0x00000004ca007c0c */ /* 0x000fe2000c761270 */
[----:B-1----:R-:W-:-:S02]  /*13dbe0*/  IMAD.WIDE R28, R247, 0x4, R42 ;  /* 0x00000004f71c7825 */ /* 0x002fc400078e022a */
[----:B------:R-:W4:Y:S10]  /*13dbf0*/  LDL.LU R250, [R1+0xaa0] ;  /* 0x000aa00001fa7983 */ /* 0x000f340000300800 */
[----:B------:R1:W-:Y:S01]  /*13dc00*/  @P3 STG.E desc[UR76][R28.64], R241 ;  /* 0x000000f11c003986 */ /* 0x0003e2000c10194c */
[----:B------:R-:W-:Y:S01]  /*13dc10*/  ISETP.LT.AND P3, PT, R203, UR4, !P0 ;  /* 0x00000004cb007c0c */ /* 0x000fe2000c761270 */
[----:B-1----:R-:W-:-:S12]  /*13dc20*/  IMAD.WIDE R28, R247, 0x4, R40 ;  /* 0x00000004f71c7825 */ /* 0x002fd800078e0228 */
[----:B------:R1:W-:Y:S04]  /*13dc30*/  @P3 STG.E desc[UR76][R28.64], R245 ;  /* 0x000000f51c003986 */ /* 0x0003e8000c10194c */
[----:B-1----:R-:W4:Y:S04]  /*13dc40*/  LDL.LU R245, [R1+0xa10] ;  /* 0x000a100001f57983 */ /* 0x002f280000300800 */
[----:B------:R-:W4:Y:S01]  /*13dc50*/  LDL.LU R241, [R1+0x880] ;  /* 0x0008800001f17983 */ /* 0x000f220000300800 */
[----:B------:R-:W-:Y:S01]  /*13dc60*/  ISETP.LT.AND P0, PT, R174, UR4, !P0 ;  /* 0x00000004ae007c0c */ /* 0x000fe2000c701270 */
[----:B------:R-:W-:Y:S01]  /*13dc70*/  IMAD.WIDE R28, R247, 0x4, R38 ;  /* 0x00000004f71c7825 */ /* 0x000fe200078e0226 */
[----:B------:R-:W-:-:S11]  /*13dc80*/  LOP3.LUT P6, RZ, R26, 0x20, RZ, 0xc0, !PT ;  /* 0x000000201aff7812 */ /* 0x000fd600078cc0ff */
[----:B------:R1:W-:Y:S01]  /*13dc90*/  @P0 STG.E desc[UR76][R28.64], R240 ;  /* 0x000000f01c000986 */ /* 0x0003e2000c10194c */
[----:B------:R-:W-:-:S03]  /*13dca0*/  ISETP.LT.AND P0, PT, R244, UR4, !P6 ;  /* 0x00000004f4007c0c */ /* 0x000fc6000f701270 */
[----:B-1----:R-:W4:Y:S04]  /*13dcb0*/  LDL.LU R240, [R1+0x1710] ;  /* 0x0017100001f07983 */ /* 0x002f280000300800 */
[----:B------:R-:W4:Y:S01]  /*13dcc0*/  LDL.LU R247, [R1+0x550] ;  /* 0x0005500001f77983 */ /* 0x000f220000300800 */
[----:B------:R-:W-:Y:S01]  /*13dcd0*/  LOP3.LUT P4, RZ, R26, 0x80, RZ, 0xc0, !PT ;  /* 0x000000801aff7812 */ /* 0x000fe2000788c0ff */
[----:B---3--:R-:W-:-:S05]  /*13dce0*/  IMAD.WIDE R28, R175, 0x4, R44 ;  /* 0x00000004af1c7825 */ /* 0x008fca00078e022c */
[----:B------:R1:W-:Y:S01]  /*13dcf0*/  @P0 STG.E desc[UR76][R28.64], R242 ;  /* 0x000000f21c000986 */ /* 0x0003e2000c10194c */
[----:B------:R-:W-:-:S03]  /*13dd00*/  ISETP.LT.AND P0, PT, R202, UR4, !P6 ;  /* 0x00000004ca007c0c */ /* 0x000fc6000f701270 */
[----:B-1----:R-:W3:Y:S01]  /*13dd10*/  LDL.LU R242, [R1+0xae4] ;  /* 0x000ae40001f27983 */ /* 0x002ee20000300800 */
[----:B------:R-:W-:-:S09]  /*13dd20*/  IMAD.WIDE R28, R175, 0x4, R42 ;  /* 0x00000004af1c7825 */ /* 0x000fd200078e022a */
[----:B--2---:R1:W-:Y:S01]  /*13dd30*/  @P0 STG.E desc[UR76][R28.64], R248 ;  /* 0x000000f81c000986 */ /* 0x0043e2000c10194c */
[----:B------:R-:W-:-:S03]  /*13dd40*/  ISETP.LT.AND P0, PT, R203, UR4, !P6 ;  /* 0x00000004cb007c0c */ /* 0x000fc6000f701270 */
[----:B-1----:R-:W2:Y:S01]  /*13dd50*/  LDL.LU R248, [R1+0xad4] ;  /* 0x000ad40001f87983 */ /* 0x002ea20000300800 */
[----:B------:R-:W-:-:S09]  /*13dd60*/  IMAD.WIDE R28, R175, 0x4, R40 ;  /* 0x00000004af1c7825 */ /* 0x000fd200078e0228 */
[----:B------:R1:W-:Y:S01]  /*13dd70*/  @P0 STG.E desc[UR76][R28.64], R246 ;  /* 0x000000f61c000986 */ /* 0x0003e2000c10194c */
[----:B------:R-:W-:Y:S01]  /*13dd80*/  ISETP.LT.AND P0, PT, R174, UR4, !P6 ;  /* 0x00000004ae007c0c */ /* 0x000fe2000f701270 */
[----:B-1----:R-:W-:Y:S02]  /*13dd90*/  IMAD.WIDE R28, R175, 0x4, R38 ;  /* 0x00000004af1c7825 */ /* 0x002fe400078e0226 */
[----:B------:R-:W2:Y:S10]  /*13dda0*/  LDL.LU R246, [R1+0xac4] ;  /* 0x000ac40001f67983 */ /* 0x000eb40000300800 */
[----:B----4-:R1:W-:Y:S01]  /*13ddb0*/  @P0 STG.E desc[UR76][R28.64], R251 ;  /* 0x000000fb1c000986 */ /* 0x0103e2000c10194c */
[----:B------:R-:W-:-:S03]  /*13ddc0*/  ISETP.LT.AND P0, PT, R244, UR4, !P4 ;  /* 0x00000004f4007c0c */ /* 0x000fc6000e701270 */
[----:B------:R-:W4:Y:S01]  /*13ddd0*/  LDL.LU R175, [R1+0x1714] ;  /* 0x0017140001af7983 */ /* 0x000f220000300800 */
[----:B-1----:R-:W-:-:S03]  /*13dde0*/  IMAD.WIDE R28, R249, 0x4, R44 ;  /* 0x00000004f91c7825 */ /* 0x002fc600078e022c */
[----:B------:R-:W4:Y:S06]  /*13ddf0*/  LDL.LU R251, [R1+0xab4] ;  /* 0x000ab40001fb7983 */ /* 0x000f2c0000300800 */
[----:B------:R1:W-:Y:S01]  /*13de00*/  @P0 STG.E desc[UR76][R28.64], R250 ;  /* 0x000000fa1c000986 */ /* 0x0003e2000c10194c */
[----:B------:R-:W-:Y:S01]  /*13de10*/  ISETP.LT.AND P0, PT, R202, UR4, !P4 ;  /* 0x00000004ca007c0c */ /* 0x000fe2000e701270 */
[----:B-1----:R-:W-:-:S12]  /*13de20*/  IMAD.WIDE R28, R249, 0x4, R42 ;  /* 0x00000004f91c7825 */ /* 0x002fd800078e022a */
[----:B------:R1:W-:Y:S04]  /*13de30*/  @P0 STG.E desc[UR76][R28.64], R245 ;  /* 0x000000f51c000986 */ /* 0x0003e8000c10194c */
[----:B-1----:R-:W4:Y:S01]  /*13de40*/  LDL.LU R245, [R1+0xaa4] ;  /* 0x000aa40001f57983 */ /* 0x002f220000300800 */
[----:B------:R-:W-:-:S03]  /*13de50*/  ISETP.LT.AND P0, PT, R203, UR4, !P4 ;  /* 0x00000004cb007c0c */ /* 0x000fc6000e701270 */
[----:B------:R-:W4:Y:S01]  /*13de60*/  LDL.LU R250, [R1+0xa14] ;  /* 0x000a140001fa7983 */ /* 0x000f220000300800 */
[----:B------:R-:W-:-:S09]  /*13de70*/  IMAD.WIDE R28, R249, 0x4, R40 ;  /* 0x00000004f91c7825 */ /* 0x000fd200078e0228 */
[----:B------:R1:W-:Y:S02]  /*13de80*/  @P0 STG.E desc[UR76][R28.64], R241 ;  /* 0x000000f11c000986 */ /* 0x0003e4000c10194c */
[----:B-1----:R-:W-:Y:S02]  /*13de90*/  IMAD.WIDE R28, R249, 0x4, R38 ;  /* 0x00000004f91c7825 */ /* 0x002fe400078e0226 */
[----:B------:R-:W4:Y:S01]  /*13dea0*/  LDL.LU R249, [R1+0x884] ;  /* 0x0008840001f97983 */ /* 0x000f220000300800 */
[----:B------:R-:W-:Y:S02]  /*13deb0*/  ISETP.LT.AND P0, PT, R174, UR4, !P4 ;  /* 0x00000004ae007c0c */ /* 0x000fe4000e701270 */
[----:B------:R-:W-:Y:S01]  /*13dec0*/  LOP3.LUT P3, RZ, R26, 0x100, RZ, 0xc0, !PT ;  /* 0x000001001aff7812 */ /* 0x000fe2000786c0ff */
[----:B------:R-:W4:Y:S10]  /*13ded0*/  LDL.LU R241, [R1+0x1718] ;  /* 0x0017180001f17983 */ /* 0x000f340000300800 */
[----:B------:R1:W-:Y:S01]  /*13dee0*/  @P0 STG.E desc[UR76][R28.64], R247 ;  /* 0x000000f71c000986 */ /* 0x0003e2000c10194c */
[----:B------:R-:W-:Y:S01]  /*13def0*/  ISETP.LT.AND P0, PT, R244, UR4, !P3 ;  /* 0x00000004f4007c0c */ /* 0x000fe2000df01270 */
[----:B-1----:R-:W-:-:S02]  /*13df00*/  IMAD.WIDE R28, R240, 0x4, R44 ;  /* 0x00000004f01c7825 */ /* 0x002fc400078e022c */
[----:B------:R-:W4:Y:S01]  /*13df10*/  LDL.LU R247, [R1+0x554] ;  /* 0x0005540001f77983 */ /* 0x000f220000300800 */
[----:B------:R-:W-:-:S09]  /*13df20*/  LOP3.LUT P5, RZ, R26, 0x400, RZ, 0xc0, !PT ;  /* 0x000004001aff7812 */ /* 0x000fd200078ac0ff */
[----:B---3--:R1:W-:Y:S01]  /*13df30*/  @P0 STG.E desc[UR76][R28.64], R242 ;  /* 0x000000f21c000986 */ /* 0x0083e2000c10194c */
[----:B------:R-:W-:Y:S01]  /*13df40*/  ISETP.LT.AND P0, PT, R202, UR4, !P3 ;  /* 0x00000004ca007c0c */ /* 0x000fe2000df01270 */
[----:B-1----:R-:W-:-:S12]  /*13df50*/  IMAD.WIDE R28, R240, 0x4, R42 ;  /* 0x00000004f01c7825 */ /* 0x002fd800078e022a */
[----:B--2---:R1:W-:Y:S04]  /*13df60*/  @P0 STG.E desc[UR76][R28.64], R248 ;  /* 0x000000f81c000986 */ /* 0x0043e8000c10194c */
[----:B-1----:R-:W2:Y:S01]  /*13df70*/  LDL.LU R248, [R1+0xae8] ;  /* 0x000ae80001f87983 */ /* 0x002ea20000300800 */
[----:B------:R-:W-:-:S03]  /*13df80*/  ISETP.LT.AND P0, PT, R203, UR4, !P3 ;  /* 0x00000004cb007c0c */ /* 0x000fc6000df01270 */
[----:B------:R-:W3:Y:S01]  /*13df90*/  LDL.LU R242, [R1+0xad8] ;  /* 0x000ad80001f27983 */ /* 0x000ee20000300800 */
[----:B------:R-:W-:-:S09]  /*13dfa0*/  IMAD.WIDE R28, R240, 0x4, R40 ;  /* 0x00000004f01c7825 */ /* 0x000fd200078e0228 */
[----:B------:R1:W-:Y:S01]  /*13dfb0*/  @P0 STG.E desc[UR76][R28.64], R246 ;  /* 0x000000f61c000986 */ /* 0x0003e2000c10194c */
[----:B------:R-:W-:Y:S01]  /*13dfc0*/  ISETP.LT.AND P0, PT, R174, UR4, !P3 ;  /* 0x00000004ae007c0c */ /* 0x000fe2000df01270 */
[----:B-1----:R-:W-:Y:S02]  /*13dfd0*/  IMAD.WIDE R28, R240, 0x4, R38 ;  /* 0x00000004f01c7825 */ /* 0x002fe400078e0226 */
[----:B------:R-:W3:Y:S10]  /*13dfe0*/  LDL.LU R240, [R1+0xac8] ;  /* 0x000ac80001f07983 */ /* 0x000ef40000300800 */
[----:B----4-:R1:W-:Y:S01]  /*13dff0*/  @P0 STG.E desc[UR76][R28.64], R251 ;  /* 0x000000fb1c000986 */ /* 0x0103e2000c10194c */
[----:B------:R-:W-:-:S03]  /*13e000*/  ISETP.LT.AND P0, PT, R244, UR4, !P5 ;  /* 0x00000004f4007c0c */ /* 0x000fc6000ef01270 */
[----:B------:R-:W4:Y:S01]  /*13e010*/  LDL.LU R246, [R1+0x171c] ;  /* 0x00171c0001f67983 */ /* 0x000f220000300800 */
[----:B-1----:R-:W-:-:S09]  /*13e020*/  IMAD.WIDE R28, R175, 0x4, R44 ;  /* 0x00000004af1c7825 */ /* 0x002fd200078e022c */
[----:B------:R1:W-:Y:S04]  /*13e030*/  @P0 STG.E desc[UR76][R28.64], R245 ;  /* 0x000000f51c000986 */ /* 0x0003e8000c10194c */
        /* <DEDUP_REMOVED lines=15> */
[----:B------:R-:W-:Y:S01]  /*13e130*/  ISETP.LT.AND P0, PT, R244, UR4, !P4 ;  /* 0x00000004f4007c0c */ /* 0x000fe2000e701270 */
[----:B-1----:R-:W-:Y:S01]  /*13e140*/  IMAD.WIDE R28, R241, 0x4, R44 ;  /* 0x00000004f11c7825 */ /* 0x002fe200078e022c */
[----:B------:R-:W-:-:S11]  /*13e150*/  LOP3.LUT P3, RZ, R26, 0x4000, RZ, 0xc0, !PT ;  /* 0x000040001aff7812 */ /* 0x000fd6000786c0ff */
[----:B--2---:R1:W-:Y:S01]  /*13e160*/  @P0 STG.E desc[UR76][R28.64], R248 ;  /* 0x000000f81c000986 */ /* 0x0043e2000c10194c */
[----:B------:R-:W-:-:S03]  /*13e170*/  ISETP.LT.AND P0, PT, R202, UR4, !P4 ;  /* 0x00000004ca007c0c */ /* 0x000fc6000e701270 */
[----:B-1----:R-:W2:Y:S01]  /*13e180*/  LDL.LU R248, [R1+0x558] ;  /* 0x0005580001f87983 */ /* 0x002ea20000300800 */
[----:B------:R-:W-:-:S09]  /*13e190*/  IMAD.WIDE R28, R241, 0x4, R42 ;  /* 0x00000004f11c7825 */ /* 0x000fd200078e022a */
[----:B---3--:R1:W-:Y:S01]  /*13e1a0*/  @P0 STG.E desc[UR76][R28.64], R242 ;  /* 0x000000f21c000986 */ /* 0x0083e2000c10194c */
[----:B------:R-:W-:-:S03]  /*13e1b0*/  ISETP.LT.AND P0, PT, R203, UR4, !P4 ;  /* 0x00000004cb007c0c */ /* 0x000fc6000e701270 */
[----:B-1----:R-:W3:Y:S01]  /*13e1c0*/  LDL.LU R242, [R1+0xaec] ;  /* 0x000aec0001f27983 */ /* 0x002ee20000300800 */
[----:B------:R-:W-:-:S09]  /*13e1d0*/  IMAD.WIDE R28, R241, 0x4, R40 ;  /* 0x00000004f11c7825 */ /* 0x000fd200078e0228 */
[----:B------:R1:W-:Y:S04]  /*13e1e0*/  @P0 STG.E desc[UR76][R28.64], R240 ;  /* 0x000000f01c000986 */ /* 0x0003e8000c10194c */
[----:B-1----:R-:W3:Y:S01]  /*13e1f0*/  LDL.LU R240, [R1+0xadc] ;  /* 0x000adc0001f07983 */ /* 0x002ee20000300800 */
[----:B------:R-:W-:-:S03]  /*13e200*/  ISETP.LT.AND P0, PT, R174, UR4, !P4 ;  /* 0x00000004ae007c0c */ /* 0x000fc6000e701270 */
[----:B------:R-:W3:Y:S01]  /*13e210*/  LDL.LU R247, [R1+0xacc] ;  /* 0x000acc0001f77983 */ /* 0x000ee20000300800 */
[----:B------:R-:W-:-:S03]  /*13e220*/  IMAD.WIDE R28, R241, 0x4, R38 ;  /* 0x00000004f11c7825 */ /* 0x000fc600078e0226 */
[----:B------:R-:W3:Y:S06]  /*13e230*/  LDL.LU R241, [R1+0x1724] ;  /* 0x0017240001f17983 */ /* 0x000eec0000300800 */
[----:B----4-:R1:W-:Y:S01]  /*13e240*/  @P0 STG.E desc[UR76][R28.64], R245 ;  /* 0x000000f51c000986 */ /* 0x0103e2000c10194c */
[----:B------:R-:W-:-:S03]  /*13e250*/  ISETP.LT.AND P0, PT, R244, UR4, !P3 ;  /* 0x00000004f4007c0c */ /* 0x000fc6000df01270 */
[----:B-1----:R-:W4:Y:S01]  /*13e260*/  LDL.LU R245, [R1+0xabc] ;  /* 0x000abc0001f57983 */ /* 0x002f220000300800 */
[----:B------:R-:W-:-:S09]  /*13e270*/  IMAD.WIDE R28, R246, 0x4, R44 ;  /* 0x00000004f61c7825 */ /* 0x000fd200078e022c */
[----:B------:R1:W-:Y:S01]  /*13e280*/  @P0 STG.E desc[UR76][R28.64], R251 ;  /* 0x000000fb1c000986 */ /* 0x0003e2000c10194c */
[----:B------:R-:W-:-:S03]  /*13e290*/  ISETP.LT.AND P0, PT, R202, UR4, !P3 ;  /* 0x00000004ca007c0c */ /* 0x000fc6000df01270 */
[----:B-1----:R-:W4:Y:S01]  /*13e2a0*/  LDL.LU R251, [R1+0xaac] ;  /* 0x000aac0001fb7983 */ /* 0x002f220000300800 */
        /* <DEDUP_REMOVED lines=9> */
[C---:B------:R-:W-:Y:S01]  /*13e340*/  LOP3.LUT P6, RZ, R26.reuse, 0x10000, RZ, 0xc0, !PT ;  /* 0x000100001aff7812 */ /* 0x040fe200078cc0ff */
[----:B------:R-:W4:Y:S01]  /*13e350*/  LDL.LU R246, [R1+0x1728] ;  /* 0x0017280001f67983 */ /* 0x000f220000300800 */
[----:B------:R-:W-:-:S09]  /*13e360*/  LOP3.LUT P5, RZ, R26, 0x40000, RZ, 0xc0, !PT ;  /* 0x000400001aff7812 */ /* 0x000fd200078ac0ff */
[----:B--2---:R1:W-:Y:S01]  /*13e370*/  @P0 STG.E desc[UR76][R28.64], R248 ;  /* 0x000000f81c000986 */ /* 0x0043e2000c10194c */
[----:B------:R-:W-:Y:S01]  /*13e380*/  ISETP.LT.AND P0, PT, R244, UR4, !P6 ;  /* 0x00000004f4007c0c */ /* 0x000fe2000f701270 */
[C---:B-1----:R-:W-:Y:S02]  /*13e390*/  IMAD.WIDE R28, R175.reuse, 0x4, R44 ;  /* 0x00000004af1c7825 */ /* 0x042fe400078e022c */
[----:B------:R-:W2:Y:S10]  /*13e3a0*/  LDL.LU R248, [R1+0x55c] ;  /* 0x00055c0001f87983 */ /* 0x000eb40000300800 */
[----:B---3--:R1:W-:Y:S01]  /*13e3b0*/  @P0 STG.E desc[UR76][R28.64], R242 ;  /* 0x000000f21c000986 */ /* 0x0083e2000c10194c */
[----:B------:R-:W-:Y:S01]  /*13e3c0*/  ISETP.LT.AND P0, PT, R202, UR4, !P6 ;  /* 0x00000004ca007c0c */ /* 0x000fe2000f701270 */
[----:B-1----:R-:W-:-:S02]  /*13e3d0*/  IMAD.WIDE R28, R175, 0x4, R42 ;  /* 0x00000004af1c7825 */ /* 0x002fc400078e022a */
[----:B------:R-:W3:Y:S10]  /*13e3e0*/  LDL.LU R242, [R1+0xb50] ;  /* 0x000b500001f27983 */ /* 0x000ef40000300800 */
[----:B------:R1:W-:Y:S01]  /*13e3f0*/  @P0 STG.E desc[UR76][R28.64], R240 ;  /* 0x000000f01c000986 */ /* 0x0003e2000c10194c */
[----:B------:R-:W-:Y:S01]  /*13e400*/  ISETP.LT.AND P0, PT, R203, UR4, !P6 ;  /* 0x00000004cb007c0c */ /* 0x000fe2000f701270 */
[----:B-1----:R-:W-:-:S02]  /*13e410*/  IMAD.WIDE R28, R175, 0x4, R40 ;  /* 0x00000004af1c7825 */ /* 0x002fc400078e0228 */
[----:B------:R-:W3:Y:S10]  /*13e420*/  LDL.LU R240, [R1+0xb30] ;  /* 0x000b300001f07983 */ /* 0x000ef40000300800 */
[----:B------:R1:W-:Y:S01]  /*13e430*/  @P0 STG.E desc[UR76][R28.64], R247 ;  /* 0x000000f71c000986 */ /* 0x0003e2000c10194c */
[----:B------:R-:W-:Y:S01]  /*13e440*/  ISETP.LT.AND P0, PT, R174, UR4, !P6 ;  /* 0x00000004ae007c0c */ /* 0x000fe2000f701270 */
[----:B-1----:R-:W-:-:S02]  /*13e450*/  IMAD.WIDE R28, R175, 0x4, R38 ;  /* 0x00000004af1c7825 */ /* 0x002fc400078e0226 */
[----:B------:R-:W3:Y:S10]  /*13e460*/  LDL.LU R175, [R1+0xb20] ;  /* 0x000b200001af7983 */ /* 0x000ef40000300800 */
[----:B----4-:R1:W-:Y:S01]  /*13e470*/  @P0 STG.E desc[UR76][R28.64], R245 ;  /* 0x000000f51c000986 */ /* 0x0103e2000c10194c */
[----:B------:R-:W-:Y:S01]  /*13e480*/  ISETP.LT.AND P0, PT, R244, UR4, !P5 ;  /* 0x00000004f4007c0c */ /* 0x000fe2000ef01270 */
[----:B-1----:R-:W-:-:S02]  /*13e490*/  IMAD.WIDE R28, R241, 0x4, R44 ;  /* 0x00000004f11c7825 */ /* 0x002fc400078e022c */
[----:B------:R-:W4:Y:S04]  /*13e4a0*/  LDL.LU R245, [R1+0x172c] ;  /* 0x00172c0001f57983 */ /* 0x000f280000300800 */
[----:B------:R-:W4:Y:S06]  /*13e4b0*/  LDL.LU R247, [R1+0xb10] ;  /* 0x000b100001f77983 */ /* 0x000f2c0000300800 */
        /* <DEDUP_REMOVED lines=12> */
[C---:B------:R-:W-:Y:S02]  /*13e580*/  LOP3.LUT P4, RZ, R26.reuse, 0x100000, RZ, 0xc0, !PT ;  /* 0x001000001aff7812 */ /* 0x040fe4000788c0ff */
[----:B------:R-:W-:-:S09]  /*13e590*/  LOP3.LUT P3, RZ, R26, 0x400000, RZ, 0xc0, !PT ;  /* 0x004000001aff7812 */ /* 0x000fd2000786c0ff */
[----:B--2---:R1:W-:Y:S01]  /*13e5a0*/  @P0 STG.E desc[UR76][R28.64], R248 ;  /* 0x000000f81c000986 */ /* 0x0043e2000c10194c */
[----:B------:R-:W-:Y:S01]  /*13e5b0*/  ISETP.LT.AND P0, PT, R244, UR4, !P4 ;  /* 0x00000004f4007c0c */ /* 0x000fe2000e701270 */
[----:B-1----:R-:W-:Y:S02]  /*13e5c0*/  IMAD.WIDE R28, R246, 0x4, R44 ;  /* 0x00000004f61c7825 */ /* 0x002fe400078e022c */
[----:B------:R-:W2:Y:S04]  /*13e5d0*/  LDL.LU R248, [R1+0x1730] ;  /* 0x0017300001f87983 */ /* 0x000ea80000300800 */
[----:B------:R-:W2:Y:S06]  /*13e5e0*/  LDL.LU R251, [R1+0x620] ;  /* 0x0006200001fb7983 */ /* 0x000eac0000300800 */
[----:B---3--:R1:W-:Y:S01]  /*13e5f0*/  @P0 STG.E desc[UR76][R28.64], R242 ;  /* 0x000000f21c000986 */ /* 0x0083e2000c10194c */
[----:B------:R-:W-:Y:S01]  /*13e600*/  ISETP.LT.AND P0, PT, R202, UR4, !P4 ;  /* 0x00000004ca007c0c */ /* 0x000fe2000e701270 */
[----:B-1----:R-:W-:-:S12]  /*13e610*/  IMAD.WIDE R28, R246, 0x4, R42 ;  /* 0x00000004f61c7825 */ /* 0x002fd800078e022a */
[----:B------:R1:W-:Y:S01]  /*13e620*/  @P0 STG.E desc[UR76][R28.64], R240 ;  /* 0x000000f01c000986 */ /* 0x0003e2000c10194c */
[----:B------:R-:W-:-:S03]  /*13e630*/  ISETP.LT.AND P0, PT, R203, UR4, !P4 ;  /* 0x00000004cb007c0c */ /* 0x000fc6000e701270 */
[----:B-1----:R-:W3:Y:S01]  /*13e640*/  LDL.LU R240, [R1+0xb54] ;  /* 0x000b540001f07983 */ /* 0x002ee20000300800 */
[----:B------:R-:W-:-:S09]  /*13e650*/  IMAD.WIDE R28, R246, 0x4, R40 ;  /* 0x00000004f61c7825 */ /* 0x000fd200078e0228 */
[----:B------:R1:W-:Y:S01]  /*13e660*/  @P0 STG.E desc[UR76][R28.64], R175 ;  /* 0x000000af1c000986 */ /* 0x0003e2000c10194c */
[----:B------:R-:W-:-:S03]  /*13e670*/  ISETP.LT.AND P0, PT, R174, UR4, !P4 ;  /* 0x00000004ae007c0c */ /* 0x000fc6000e701270 */
[----:B-1----:R-:W3:Y:S01]  /*13e680*/  LDL.LU R175, [R1+0xb34] ;  /* 0x000b340001af7983 */ /* 0x002ee20000300800 */
[----:B------:R-:W-:-:S03]  /*13e690*/  IMAD.WIDE R28, R246, 0x4, R38 ;  /* 0x00000004f61c7825 */ /* 0x000fc600078e0226 */
[----:B------:R-:W3:Y:S04]  /*13e6a0*/  LDL.LU R246, [R1+0xb24] ;  /* 0x000b240001f67983 */ /* 0x000ee80000300800 */
[----:B------:R-:W3:Y:S04]  /*13e6b0*/  LDL.LU R242, [R1+0x1734] ;  /* 0x0017340001f27983 */ /* 0x000ee80000300800 */
[----:B----4-:R1:W-:Y:S01]  /*13e6c0*/  @P0 STG.E desc[UR76][R28.64], R247 ;  /* 0x000000f71c000986 */ /* 0x0103e2000c10194c */
[----:B------:R-:W-:Y:S01]  /*13e6d0*/  ISETP.LT.AND P0, PT, R244, UR4, !P3 ;  /* 0x00000004f4007c0c */ /* 0x000fe2000df01270 */
[----:B-1----:R-:W-:-:S02]  /*13e6e0*/  IMAD.WIDE R28, R245, 0x4, R44 ;  /* 0x00000004f51c7825 */ /* 0x002fc400078e022c */
[----:B------:R-:W4:Y:S10]  /*13e6f0*/  LDL.LU R247, [R1+0xb14] ;  /* 0x000b140001f77983 */ /* 0x000f340000300800 */
[----:B------:R1:W-:Y:S01]  /*13e700*/  @P0 STG.E desc[UR76][R28.64], R250 ;  /* 0x000000fa1c000986 */ /* 0x0003e2000c10194c */
[----:B------:R-:W-:Y:S01]  /*13e710*/  ISETP.LT.AND P0, PT, R202, UR4, !P3 ;  /* 0x00000004ca007c0c */ /* 0x000fe2000df01270 */
[----:B-1----:R-:W-:-:S12]  /*13e720*/  IMAD.WIDE R28, R245, 0x4, R42 ;  /* 0x00000004f51c7825 */ /* 0x002fd800078e022a */
[----:B------:R1:W-:Y:S04]  /*13e730*/  @P0 STG.E desc[UR76][R28.64], R249 ;  /* 0x000000f91c000986 */ /* 0x0003e8000c10194c */
[----:B-1----:R-:W4:Y:S01]  /*13e740*/  LDL.LU R249, [R1+0xb04] ;  /* 0x000b040001f97983 */ /* 0x002f220000300800 */
[----:B------:R-:W-:Y:S01]  /*13e750*/  ISETP.LT.AND P0, PT, R203, UR4, !P3 ;  /* 0x00000004cb007c0c */ /* 0x000fe2000df01270 */
[----:B------:R-:W-:-:S12]  /*13e760*/  IMAD.WIDE R28, R245, 0x4, R40 ;  /* 0x00000004f51c7825 */ /* 0x000fd800078e0228 */
[----:B------:R1:W-:Y:S04]  /*13e770*/  @P0 STG.E desc[UR76][R28.64], R241 ;  /* 0x000000f11c000986 */ /* 0x0003e8000c10194c */
[----:B-1----:R-:W4:Y:S04]  /*13e780*/  LDL.LU R241, [R1+0xaf4] ;  /* 0x000af40001f17983 */ /* 0x002f280000300800 */
[----:B------:R-:W4:Y:S01]  /*13e790*/  LDL.LU R250, [R1+0x874] ;  /* 0x0008740001fa7983 */ /* 0x000f220000300800 */
[----:B------:R-:W-:Y:S01]  /*13e7a0*/  ISETP.LT.AND P0, PT, R174, UR4, !P3 ;  /* 0x00000004ae007c0c */ /* 0x000fe2000df01270 */
[----:B------:R-:W-:Y:S01]  /*13e7b0*/  IMAD.WIDE R28, R245, 0x4, R38 ;  /* 0x00000004f51c7825 */ /* 0x000fe200078e0226 */
[C---:B------:R-:W-:Y:S01]  /*13e7c0*/  LOP3.LUT P5, RZ, R26.reuse, 0x800000, RZ, 0xc0, !PT ;  /* 0x008000001aff7812 */ /* 0x040fe200078ac0ff */
[----:B------:R-:W4:Y:S01]  /*13e7d0*/  LDL.LU R245, [R1+0x1738] ;  /* 0x0017380001f57983 */ /* 0x000f220000300800 */
[----:B------:R-:W-:-:S02]  /*13e7e0*/  LOP3.LUT P4, RZ, R26, 0x2000000, RZ, 0xc0, !PT ;  /* 0x020000001aff7812 */ /* 0x000fc4000788c0ff */
[C---:B------:R-:W-:Y:S02]  /*13e7f0*/  LOP3.LUT P6, RZ, R26.reuse, 0x8000000, RZ, 0xc0, !PT ;  /* 0x080000001aff7812 */ /* 0x040fe400078cc0ff */
[----:B------:R-:W-:-:S05]  /*13e800*/  LOP3.LUT P3, RZ, R26, 0x20000000, RZ, 0xc0, !PT ;  /* 0x200000001aff7812 */ /* 0x000fca000786c0ff */
[----:B--2---:R1:W-:Y:S01]  /*13e810*/  @P0 STG.E desc[UR76][R28.64], R251 ;  /* 0x000000fb1c000986 */ /* 0x0043e2000c10194c */
[----:B------:R-:W-:Y:S01]  /*13e820*/  ISETP.LT.AND P0, PT, R244, UR4, !P5 ;  /* 0x00000004f4007c0c */ /* 0x000fe2000ef01270 */
[----:B-1----:R-:W-:-:S12]  /*13e830*/  IMAD.WIDE R28, R248, 0x4, R44 ;  /* 0x00000004f81c7825 */ /* 0x002fd800078e022c */
[----:B---3--:R1:W-:Y:S01]  /*13e840*/  @P0 STG.E desc[UR76][R28.64], R240 ;  /* 0x000000f01c000986 */ /* 0x0083e2000c10194c */
[----:B------:R-:W-:-:S03]  /*13e850*/  ISETP.LT.AND P0, PT, R202, UR4, !P5 ;  /* 0x00000004ca007c0c */ /* 0x000fc6000ef01270 */
[----:B-1----:R-:W2:Y:S01]  /*13e860*/  LDL.LU R240, [R1+0x624] ;  /* 0x0006240001f07983 */ /* 0x002ea20000300800 */
[----:B------:R-:W-:-:S09]  /*13e870*/  IMAD.WIDE R28, R248, 0x4, R42 ;  /* 0x00000004f81c7825 */ /* 0x000fd200078e022a */
[----:B------:R1:W-:Y:S01]  /*13e880*/  @P0 STG.E desc[UR76][R28.64], R175 ;  /* 0x000000af1c000986 */ /* 0x0003e2000c10194c */
[----:B------:R-:W-:-:S03]  /*13e890*/  ISETP.LT.AND P0, PT, R203, UR4, !P5 ;  /* 0x00000004cb007c0c */ /* 0x000fc6000ef01270 */
[----:B-1----:R-:W3:Y:S01]  /*13e8a0*/  LDL.LU R175, [R1+0xb58] ;  /* 0x000b580001af7983 */ /* 0x002ee20000300800 */
[----:B------:R-:W-:-:S03]  /*13e8b0*/  IMAD.WIDE R28, R248, 0x4, R40 ;  /* 0x00000004f81c7825 */ /* 0x000fc600078e0228 */
[----:B------:R-:W3:Y:S06]  /*13e8c0*/  LDL.LU R251, [R1+0xb38] ;  /* 0x000b380001fb7983 */ /* 0x000eec0000300800 */
[----:B------:R1:W-:Y:S01]  /*13e8d0*/  @P0 STG.E desc[UR76][R28.64], R246 ;  /* 0x000000f61c000986 */ /* 0x0003e2000c10194c */
[----:B------:R-:W-:Y:S02]  /*13e8e0*/  ISETP.LT.AND P0, PT, R174, UR4, !P5 ;  /* 0x00000004ae007c0c */ /* 0x000fe4000ef01270 */
[----:B------:R-:W-:Y:S01]  /*13e8f0*/  LOP3.LUT P5, RZ, R26, 0x40000000, RZ, 0xc0, !PT ;  /* 0x400000001aff7812 */ /* 0x000fe200078ac0ff */
[----:B------:R-:W-:Y:S01]  /*13e900*/  IMAD.WIDE R26, R248, 0x4, R38 ;  /* 0x00000004f81a7825 */ /* 0x000fe200078e0226 */
[----:B-1----:R-:W3:Y:S04]  /*13e910*/  LDL.LU R246, [R1+0xb28] ;  /* 0x000b280001f67983 */ /* 0x002ee80000300800 */
[----:B------:R-:W3:Y:S05]  /*13e920*/  LDL.LU R248, [R1+0x173c] ;  /* 0x00173c0001f87983 */ /* 0x000eea0000300800 */
[----:B----4-:R1:W-:Y:S01]  /*13e930*/  @P0 STG.E desc[UR76][R26.64], R247 ;  /* 0x000000f71a000986 */ /* 0x0103e2000c10194c */
[----:B------:R-:W-:Y:S01]  /*13e940*/  ISETP.LT.AND P0, PT, R244, UR4, !P4 ;  /* 0x00000004f4007c0c */ /* 0x000fe2000e701270 */
[----:B-1----:R-:W-:-:S12]  /*13e950*/  IMAD.WIDE R26, R242, 0x4, R44 ;  /* 0x00000004f21a7825 */ /* 0x002fd800078e022c */
[----:B------:R1:W-:Y:S04]  /*13e960*/  @P0 STG.E desc[UR76][R26.64], R249 ;  /* 0x000000f91a000986 */ /* 0x0003e8000c10194c */
[----:B-1----:R-:W4:Y:S01]  /*13e970*/  LDL.LU R249, [R1+0xb18] ;  /* 0x000b180001f97983 */ /* 0x002f220000300800 */
[----:B------:R-:W-:Y:S01]  /*13e980*/  ISETP.LT.AND P0, PT, R202, UR4, !P4 ;  /* 0x00000004ca007c0c */ /* 0x000fe2000e701270 */
[----:B------:R-:W-:-:S12]  /*13e990*/  IMAD.WIDE R26, R242, 0x4, R42 ;  /* 0x00000004f21a7825 */ /* 0x000fd800078e022a */
[----:B------:R1:W-:Y:S04]  /*13e9a0*/  @P0 STG.E desc[UR76][R26.64], R241 ;  /* 0x000000f11a000986 */ /* 0x0003e8000c10194c */
[----:B-1----:R-:W4:Y:S01]  /*13e9b0*/  LDL.LU R241, [R1+0xb08] ;  /* 0x000b080001f17983 */ /* 0x002f220000300800 */
[----:B------:R-:W-:-:S03]  /*13e9c0*/  ISETP.LT.AND P0, PT, R203, UR4, !P4 ;  /* 0x00000004cb007c0c */ /* 0x000fc6000e701270 */
[----:B------:R-:W4:Y:S01]  /*13e9d0*/  LDL.LU R247, [R1+0xaf8] ;  /* 0x000af80001f77983 */ /* 0x000f220000300800 */
[----:B------:R-:W-:-:S09]  /*13e9e0*/  IMAD.WIDE R26, R242, 0x4, R40 ;  /* 0x00000004f21a7825 */ /* 0x000fd200078e0228 */
[----:B------:R1:W-:Y:S04]  /*13e9f0*/  @P0 STG.E desc[UR76][R26.64], R250 ;  /* 0x000000fa1a000986 */ /* 0x0003e8000c10194c */
[----:B-1----:R-:W4:Y:S01]  /*13ea00*/  LDL.LU R250, [R1+0x878] ;  /* 0x0008780001fa7983 */ /* 0x002f220000300800 */
[----:B------:R-:W-:Y:S01]  /*13ea10*/  ISETP.LT.AND P0, PT, R174, UR4, !P4 ;  /* 0x00000004ae007c0c */ /* 0x000fe2000e701270 */
[----:B------:R-:W-:Y:S02]  /*13ea20*/  IMAD.WIDE R26, R242, 0x4, R38 ;  /* 0x00000004f21a7825 */ /* 0x000fe400078e0226 */
[----:B------:R-:W4:Y:S10]  /*13ea30*/  LDL.LU R242, [R1+0x1740] ;  /* 0x0017400001f27983 */ /* 0x000f340000300800 */
        /* <DEDUP_REMOVED lines=16> */
[----:B------:R-:W3:Y:S06]  /*13eb40*/  LDL.LU R245, [R1+0x1744] ;  /* 0x0017440001f57983 */ /* 0x000eec0000300800 */
[----:B----4-:R1:W-:Y:S04]  /*13eb50*/  @P0 STG.E desc[UR76][R26.64], R249 ;  /* 0x000000f91a000986 */ /* 0x0103e8000c10194c */
[----:B-1----:R-:W4:Y:S01]  /*13eb60*/  LDL.LU R249, [R1+0xb1c] ;  /* 0x000b1c0001f97983 */ /* 0x002f220000300800 */
[----:B------:R-:W-:Y:S01]  /*13eb70*/  ISETP.LT.AND P0, PT, R244, UR4, !P3 ;  /* 0x00000004f4007c0c */ /* 0x000fe2000df01270 */
[----:B------:R-:W-:-:S12]  /*13eb80*/  IMAD.WIDE R26, R248, 0x4, R44 ;  /* 0x00000004f81a7825 */ /* 0x000fd800078e022c */
[----:B------:R1:W-:Y:S01]  /*13eb90*/  @P0 STG.E desc[UR76][R26.64], R241 ;  /* 0x000000f11a000986 */ /* 0x0003e2000c10194c */
[----:B------:R-:W-:Y:S01]  /*13eba0*/  ISETP.LT.AND P0, PT, R202, UR4, !P3 ;  /* 0x00000004ca007c0c */ /* 0x000fe2000df01270 */
[C---:B-1----:R-:W-:Y:S02]  /*13ebb0*/  IMAD.WIDE R26, R248.reuse, 0x4, R42 ;  /* 0x00000004f81a7825 */ /* 0x042fe400078e022a */
[----:B------:R-:W4:Y:S10]  /*13ebc0*/  LDL.LU R241, [R1+0xb0c] ;  /* 0x000b0c0001f17983 */ /* 0x000f340000300800 */
[----:B------:R1:W-:Y:S01]  /*13ebd0*/  @P0 STG.E desc[UR76][R26.64], R247 ;  /* 0x000000f71a000986 */ /* 0x0003e2000c10194c */
[----:B------:R-:W-:Y:S01]  /*13ebe0*/  ISETP.LT.AND P0, PT, R203, UR4, !P3 ;  /* 0x00000004cb007c0c */ /* 0x000fe2000df01270 */
[----:B-1----:R-:W-:-:S12]  /*13ebf0*/  IMAD.WIDE R26, R248, 0x4, R40 ;  /* 0x00000004f81a7825 */ /* 0x002fd800078e0228 */
[----:B------:R1:W-:Y:S04]  /*13ec00*/  @P0 STG.E desc[UR76][R26.64], R250 ;  /* 0x000000fa1a000986 */ /* 0x0003e8000c10194c */
[----:B-1----:R-:W4:Y:S01]  /*13ec10*/  LDL.LU R250, [R1+0xafc] ;  /* 0x000afc0001fa7983 */ /* 0x002f220000300800 */
[----:B------:R-:W-:-:S03]  /*13ec20*/  IMAD.WIDE R26, R248, 0x4, R38 ;  /* 0x00000004f81a7825 */ /* 0x000fc600078e0226 */
[----:B------:R-:W4:Y:S01]  /*13ec30*/  LDL.LU R248, [R1+0x87c] ;  /* 0x00087c0001f87983 */ /* 0x000f220000300800 */
[----:B------:R-:W-:Y:S02]  /*13ec40*/  ISETP.LT.AND P0, PT, R174, UR4, !P3 ;  /* 0x00000004ae007c0c */ /* 0x000fe4000df01270 */
[----:B------:R-:W-:-:S11]  /*13ec50*/  LOP3.LUT P4, RZ, R25, 0x1, RZ, 0xc0, !PT ;  /* 0x0000000119ff7812 */ /* 0x000fd6000788c0ff */
[----:B--2---:R1:W-:Y:S01]  /*13ec60*/  @P0 STG.E desc[UR76][R26.64], R240 ;  /* 0x000000f01a000986 */ /* 0x0043e2000c10194c */
[----:B------:R-:W-:Y:S01]  /*13ec70*/  ISETP.LT.AND P0, PT, R244, UR4, !P5 ;  /* 0x00000004f4007c0c */ /* 0x000fe2000ef01270 */
[----:B-1----:R-:W-:-:S12]  /*13ec80*/  IMAD.WIDE R26, R242, 0x4, R44 ;  /* 0x00000004f21a7825 */ /* 0x002fd800078e022c */
[----:B---3--:R1:W-:Y:S01]  /*13ec90*/  @P0 STG.E desc[UR76][R26.64], R175 ;  /* 0x000000af1a000986 */ /* 0x0083e2000c10194c */
[----:B------:R-:W-:-:S03]  /*13eca0*/  ISETP.LT.AND P0, PT, R202, UR4, !P5 ;  /* 0x00000004ca007c0c */ /* 0x000fc6000ef01270 */
[----:B-1----:R-:W2:Y:S01]  /*13ecb0*/  LDL.LU R175, [R1+0x62c] ;  /* 0x00062c0001af7983 */ /* 0x002ea20000300800 */
[----:B------:R-:W-:-:S03]  /*13ecc0*/  IMAD.WIDE R26, R242, 0x4, R42 ;  /* 0x00000004f21a7825 */ /* 0x000fc600078e022a */
[----:B------:R-:W3:Y:S06]  /*13ecd0*/  LDL.LU R240, [R1+0x1748] ;  /* 0x0017480001f07983 */ /* 0x000eec0000300800 */
[----:B------:R1:W-:Y:S01]  /*13ece0*/  @P0 STG.E desc[UR76][R26.64], R251 ;  /* 0x000000fb1a000986 */ /* 0x0003e2000c10194c */
[----:B------:R-:W-:-:S03]  /*13ecf0*/  ISETP.LT.AND P0, PT, R203, UR4, !P5 ;  /* 0x00000004cb007c0c */ /* 0x000fc6000ef01270 */
[----:B-1----:R-:W3:Y:S01]  /*13ed00*/  LDL.LU R251, [R1+0xcf0] ;  /* 0x000cf00001fb7983 */ /* 0x002ee20000300800 */
[----:B------:R-:W-:-:S09]  /*13ed10*/  IMAD.WIDE R26, R242, 0x4, R40 ;  /* 0x00000004f21a7825 */ /* 0x000fd200078e0228 */
[----:B------:R1:W-:Y:S01]  /*13ed20*/  @P0 STG.E desc[UR76][R26.64], R246 ;  /* 0x000000f61a000986 */ /* 0x0003e2000c10194c */
[----:B------:R-:W-:-:S03]  /*13ed30*/  ISETP.LT.AND P0, PT, R174, UR4, !P5 ;  /* 0x00000004ae007c0c */ /* 0x000fc6000ef01270 */
[----:B-1----:R-:W3:Y:S01]  /*13ed40*/  LDL.LU R246, [R1+0xcd0] ;  /* 0x000cd00001f67983 */ /* 0x002ee20000300800 */
[----:B------:R-:W-:-:S09]  /*13ed50*/  IMAD.WIDE R26, R242, 0x4, R38 ;  /* 0x00000004f21a7825 */ /* 0x000fd200078e0226 */
[----:B----4-:R1:W-:Y:S04]  /*13ed60*/  @P0 STG.E desc[UR76][R26.64], R249 ;  /* 0x000000f91a000986 */ /* 0x0103e8000c10194c */
[----:B-1----:R-:W4:Y:S01]  /*13ed70*/  LDL.LU R249, [R1+0xcb0] ;  /* 0x000cb00001f97983 */ /* 0x002f220000300800 */
[----:B------:R-:W-:Y:S01]  /*13ed80*/  ISETP.LT.AND P0, PT, R244, UR4, !P4 ;  /* 0x00000004f4007c0c */ /* 0x000fe2000e701270 */
[C---:B------:R-:W-:Y:S02]  /*13ed90*/  IMAD.WIDE R26, R245.reuse, 0x4, R44 ;  /* 0x00000004f51a7825 */ /* 0x040fe400078e022c */
[----:B------:R-:W4:Y:S10]  /*13eda0*/  LDL.LU R242, [R1+0xba0] ;  /* 0x000ba00001f27983 */ /* 0x000f340000300800 */
[----:B------:R1:W-:Y:S01]  /*13edb0*/  @P0 STG.E desc[UR76][R26.64], R241 ;  /* 0x000000f11a000986 */ /* 0x0003e2000c10194c */
[----:B------:R-:W-:Y:S01]  /*13edc0*/  ISETP.LT.AND P0, PT, R202, UR4, !P4 ;  /* 0x00000004ca007c0c */ /* 0x000fe2000e701270 */
[----:B-1----:R-:W-:-:S02]  /*13edd0*/  IMAD.WIDE R26, R245, 0x4, R42 ;  /* 0x00000004f51a7825 */ /* 0x002fc400078e022a */
[----:B------:R-:W4:Y:S10]  /*13ede0*/  LDL.LU R241, [R1+0x174c] ;  /* 0x00174c0001f17983 */ /* 0x000f340000300800 */
        /* <DEDUP_REMOVED lines=13> */
[----:B---3--:R-:W-:Y:S02]  /*13eec0*/  IMAD.WIDE R26, R240, 0x4, R44 ;  /* 0x00000004f01a7825 */ /* 0x008fe400078e022c */
[----:B------:R-:W2:Y:S04]  /*13eed0*/  LDL.LU R175, [R1+0x1750] ;  /* 0x0017500001af7983 */ /* 0x000ea80000300800 */
[----:B------:R-:W3:Y:S06]  /*13eee0*/  LDL.LU R247, [R1+0x610] ;  /* 0x0006100001f77983 */ /* 0x000eec0000300800 */
[----:B------:R1:W-:Y:S01]  /*13eef0*/  @P0 STG.E desc[UR76][R26.64], R251 ;  /* 0x000000fb1a000986 */ /* 0x0003e2000c10194c */
[----:B------:R-:W-:Y:S01]  /*13ef00*/  ISETP.LT.AND P0, PT, R202, UR4, !P3 ;  /* 0x00000004ca007c0c */ /* 0x000fe2000df01270 */
[----:B-1----:R-:W-:-:S02]  /*13ef10*/  IMAD.WIDE R26, R240, 0x4, R42 ;  /* 0x00000004f01a7825 */ /* 0x002fc400078e022a */
[----:B------:R-:W2:Y:S10]  /*13ef20*/  LDL.LU R251, [R1+0xcf4] ;  /* 0x000cf40001fb7983 */ /* 0x000eb40000300800 */
[----:B------:R1:W-:Y:S01]  /*13ef30*/  @P0 STG.E desc[UR76][R26.64], R246 ;  /* 0x000000f61a000986 */ /* 0x0003e2000c10194c */
[----:B------:R-:W-:Y:S01]  /*13ef40*/  ISETP.LT.AND P0, PT, R203, UR4, !P3 ;  /* 0x00000004cb007c0c */ /* 0x000fe2000df01270 */
[----:B-1----:R-:W-:-:S12]  /*13ef50*/  IMAD.WIDE R26, R240, 0x4, R40 ;  /* 0x00000004f01a7825 */ /* 0x002fd800078e0228 */
[----:B----4-:R1:W-:Y:S04]  /*13ef60*/  @P0 STG.E desc[UR76][R26.64], R249 ;  /* 0x000000f91a000986 */ /* 0x0103e8000c10194c */
[----:B-1----:R-:W4:Y:S04]  /*13ef70*/  LDL.LU R249, [R1+0xcd4] ;  /* 0x000cd40001f97983 */ /* 0x002f280000300800 */
[----:B------:R-:W4:Y:S01]  /*13ef80*/  LDL.LU R246, [R1+0xcb4] ;  /* 0x000cb40001f67983 */ /* 0x000f220000300800 */
[----:B------:R-:W-:Y:S01]  /*13ef90*/  ISETP.LT.AND P0, PT, R174, UR4, !P3 ;  /* 0x00000004ae007c0c */ /* 0x000fe2000df01270 */
[----:B------:R-:W-:-:S02]  /*13efa0*/  IMAD.WIDE R26, R240, 0x4, R38 ;  /* 0x00000004f01a7825 */ /* 0x000fc400078e0226 */
[----:B------:R-:W4:Y:S10]  /*13efb0*/  LDL.LU R240, [R1+0x1754] ;  /* 0x0017540001f07983 */ /* 0x000f340000300800 */
        /* <DEDUP_REMOVED lines=11> */
[----:B------:R-:W-:-:S12]  /*13f070*/  IMAD.WIDE R26, R241, 0x4, R40 ;  /* 0x00000004f11a7825 */ /* 0x000fd800078e0228 */
[----:B------:R1:W-:Y:S04]  /*13f080*/  @P0 STG.E desc[UR76][R26.64], R245 ;  /* 0x000000f51a000986 */ /* 0x0003e8000c10194c */
[----:B-1----:R-:W4:Y:S01]  /*13f090*/  LDL.LU R245, [R1+0x864] ;  /* 0x0008640001f57983 */ /* 0x002f220000300800 */
[----:B------:R-:W-:Y:S01]  /*13f0a0*/  ISETP.LT.AND P0, PT, R174, UR4, !P5 ;  /* 0x00000004ae007c0c */ /* 0x000fe2000ef01270 */
[----:B------:R-:W-:Y:S01]  /*13f0b0*/  IMAD.WIDE R26, R241, 0x4, R38 ;  /* 0x00000004f11a7825 */ /* 0x000fe200078e0226 */
[C---:B------:R-:W-:Y:S01]  /*13f0c0*/  LOP3.LUT P6, RZ, R25.reuse, 0x40, RZ, 0xc0, !PT ;  /* 0x0000004019ff7812 */ /* 0x040fe200078cc0ff */
[----:B------:R-:W4:Y:S01]  /*13f0d0*/  LDL.LU R241, [R1+0x1758] ;  /* 0x0017580001f17983 */ /* 0x000f220000300800 */
[----:B------:R-:W-:-:S09]  /*13f0e0*/  LOP3.LUT P4, RZ, R25, 0x80, RZ, 0xc0, !PT ;  /* 0x0000008019ff7812 */ /* 0x000fd2000788c0ff */
[----:B---3--:R1:W-:Y:S01]  /*13f0f0*/  @P0 STG.E desc[UR76][R26.64], R247 ;  /* 0x000000f71a000986 */ /* 0x0083e2000c10194c */
[----:B------:R-:W-:-:S03]  /*13f100*/  ISETP.LT.AND P0, PT, R244, UR4, !P6 ;  /* 0x00000004f4007c0c */ /* 0x000fc6000f701270 */
[----:B-1----:R-:W3:Y:S01]  /*13f110*/  LDL.LU R247, [R1+0x614] ;  /* 0x0006140001f77983 */ /* 0x002ee20000300800 */
[----:B--2---:R-:W-:-:S09]  /*13f120*/  IMAD.WIDE R26, R175, 0x4, R44 ;  /* 0x00000004af1a7825 */ /* 0x004fd200078e022c */
[----:B------:R1:W-:Y:S01]  /*13f130*/  @P0 STG.E desc[UR76][R26.64], R251 ;  /* 0x000000fb1a000986 */ /* 0x0003e2000c10194c */
[----:B------:R-:W-:-:S03]  /*13f140*/  ISETP.LT.AND P0, PT, R202, UR4, !P6 ;  /* 0x00000004ca007c0c */ /* 0x000fc6000f701270 */
[----:B-1----:R-:W2:Y:S01]  /*13f150*/  LDL.LU R251, [R1+0xcf8] ;  /* 0x000cf80001fb7983 */ /* 0x002ea20000300800 */
[----:B------:R-:W-:-:S09]  /*13f160*/  IMAD.WIDE R26, R175, 0x4, R42 ;  /* 0x00000004af1a7825 */ /* 0x000fd200078e022a */
[----:B----4-:R1:W-:Y:S01]  /*13f170*/  @P0 STG.E desc[UR76][R26.64], R249 ;  /* 0x000000f91a000986 */ /* 0x0103e2000c10194c */
[----:B------:R-:W-:-:S03]  /*13f180*/  ISETP.LT.AND P0, PT, R203, UR4, !P6 ;  /* 0x00000004cb007c0c */ /* 0x000fc6000f701270 */
[----:B-1----:R-:W4:Y:S01]  /*13f190*/  LDL.LU R249, [R1+0xcd8] ;  /* 0x000cd80001f97983 */ /* 0x002f220000300800 */
[----:B------:R-:W-:-:S09]  /*13f1a0*/  IMAD.WIDE R26, R175, 0x4, R40 ;  /* 0x00000004af1a7825 */ /* 0x000fd200078e0228 */
[----:B------:R1:W-:Y:S04]  /*13f1b0*/  @P0 STG.E desc[UR76][R26.64], R246 ;  /* 0x000000f61a000986 */ /* 0x0003e8000c10194c */
[----:B-1----:R-:W4:Y:S01]  /*13f1c0*/  LDL.LU R246, [R1+0xcb8] ;  /* 0x000cb80001f67983 */ /* 0x002f220000300800 */
[----:B------:R-:W-:Y:S01]  /*13f1d0*/  ISETP.LT.AND P0, PT, R174, UR4, !P6 ;  /* 0x00000004ae007c0c */ /* 0x000fe2000f701270 */
[----:B------:R-:W-:Y:S02]  /*13f1e0*/  IMAD.WIDE R26, R175, 0x4, R38 ;  /* 0x00000004af1a7825 */ /* 0x000fe400078e0226 */
[----:B------:R-:W4:Y:S10]  /*13f1f0*/  LDL.LU R175, [R1+0x175c] ;  /* 0x00175c0001af7983 */ /* 0x000f340000300800 */
        /* <DEDUP_REMOVED lines=20> */
[----:B------:R-:W-:Y:S01]  /*13f340*/  ISETP.LT.AND P0, PT, R244, UR4, !P3 ;  /* 0x00000004f4007c0c */ /* 0x000fe2000df01270 */
[----:B-1----:R-:W-:-:S12]  /*13f350*/  IMAD.WIDE R26, R241, 0x4, R44 ;  /* 0x00000004f11a7825 */ /* 0x002fd800078e022c */
[----:B--2---:R1:W-:Y:S01]  /*13f360*/  @P0 STG.E desc[UR76][R26.64], R251 ;  /* 0x000000fb1a000986 */ /* 0x0043e2000c10194c */
[----:B------:R-:W-:-:S03]  /*13f370*/  ISETP.LT.AND P0, PT, R202, UR4, !P3 ;  /* 0x00000004ca007c0c */ /* 0x000fc6000df01270 */
[----:B-1----:R-:W2:Y:S01]  /*13f380*/  LDL.LU R251, [R1+0x618] ;  /* 0x0006180001fb7983 */ /* 0x002ea20000300800 */
[----:B------:R-:W-:-:S09]  /*13f390*/  IMAD.WIDE R26, R241, 0x4, R42 ;  /* 0x00000004f11a7825 */ /* 0x000fd200078e022a */
[----:B----4-:R1:W-:Y:S01]  /*13f3a0*/  @P0 STG.E desc[UR76][R26.64], R249 ;  /* 0x000000f91a000986 */ /* 0x0103e2000c10194c */
[----:B------:R-:W-:-:S03]  /*13f3b0*/  ISETP.LT.AND P0, PT, R203, UR4, !P3 ;  /* 0x00000004cb007c0c */ /* 0x000fc6000df01270 */
[----:B-1----:R-:W3:Y:S01]  /*13f3c0*/  LDL.LU R249, [R1+0xcfc] ;  /* 0x000cfc0001f97983 */ /* 0x002ee20000300800 */
[----:B------:R-:W-:-:S09]  /*13f3d0*/  IMAD.WIDE R26, R241, 0x4, R40 ;  /* 0x00000004f11a7825 */ /* 0x000fd200078e0228 */
[----:B------:R1:W-:Y:S04]  /*13f3e0*/  @P0 STG.E desc[UR76][R26.64], R246 ;  /* 0x000000f61a000986 */ /* 0x0003e8000c10194c */
[----:B-1----:R-:W4:Y:S01]  /*13f3f0*/  LDL.LU R246, [R1+0xcdc] ;  /* 0x000cdc0001f67983 */ /* 0x002f220000300800 */
[----:B------:R-:W-:-:S03]  /*13f400*/  IMAD.WIDE R26, R241, 0x4, R38 ;  /* 0x00000004f11a7825 */ /* 0x000fc600078e0226 */
[----:B------:R-:W4:Y:S01]  /*13f410*/  LDL.LU R241, [R1+0xcbc] ;  /* 0x000cbc0001f17983 */ /* 0x000f220000300800 */
[----:B------:R-:W-:-:S03]  /*13f420*/  ISETP.LT.AND P0, PT, R174, UR4, !P3 ;  /* 0x00000004ae007c0c */ /* 0x000fc6000df01270 */
[----:B------:R-:W4:Y:S10]  /*13f430*/  LDL.LU R247, [R1+0x1764] ;  /* 0x0017640001f77983 */ /* 0x000f340000300800 */
        /* <DEDUP_REMOVED lines=21> */
[----:B-1----:R-:W-:-:S12]  /*13f590*/  IMAD.WIDE R26, R240, 0x4, R44 ;  /* 0x00000004f01a7825 */ /* 0x002fd800078e022c */
[----:B---3--:R1:W-:Y:S01]  /*13f5a0*/  @P0 STG.E desc[UR76][R26.64], R249 ;  /* 0x000000f91a000986 */ /* 0x0083e2000c10194c */
        /* <DEDUP_REMOVED lines=11> */
[----:B------:R-:W-:-:S13]  /*13f660*/  ISETP.LT.AND P0, PT, R174, UR4, !P4 ;  /* 0x00000004ae007c0c */ /* 0x000fda000e701270 */
[----:B------:R1:W-:Y:S01]  /*13f670*/  @P0 STG.E desc[UR76][R26.64], R248 ;  /* 0x000000f81a000986 */ /* 0x0003e2000c10194c */
[----:B------:R-:W-:-:S03]  /*13f680*/  ISETP.LT.AND P0, PT, R244, UR4, !P3 ;  /* 0x00000004f4007c0c */ /* 0x000fc6000df01270 */
[----:B-1----:R-:W4:Y:S04]  /*13f690*/  LDL.LU R248, [R1+0x176c] ;  /* 0x00176c0001f87983 */ /* 0x002f280000300800 */
[----:B------:R-:W4:Y:S01]  /*13f6a0*/  LDL.LU R251, [R1+0xbd0] ;  /* 0x000bd00001fb7983 */ /* 0x000f220000300800 */
[----:B------:R-:W-:-:S05]  /*13f6b0*/  IMAD.WIDE R26, R247, 0x4, R44 ;  /* 0x00000004f71a7825 */ /* 0x000fca00078e022c */
        /* <DEDUP_REMOVED lines=12> */
[C---:B------:R-:W-:Y:S02]  /*13f780*/  LOP3.LUT P6, RZ, R25.reuse, 0x10000, RZ, 0xc0, !PT ;  /* 0x0001000019ff7812 */ /* 0x040fe400078cc0ff */
[----:B------:R-:W-:-:S09]  /*13f790*/  LOP3.LUT P5, RZ, R25, 0x40000, RZ, 0xc0, !PT ;  /* 0x0004000019ff7812 */ /* 0x000fd200078ac0ff */
[----:B--2---:R1:W-:Y:S01]  /*13f7a0*/  @P0 STG.E desc[UR76][R26.64], R249 ;  /* 0x000000f91a000986 */ /* 0x0043e2000c10194c */
[----:B------:R-:W-:-:S03]  /*13f7b0*/  ISETP.LT.AND P0, PT, R244, UR4, !P6 ;  /* 0x00000004f4007c0c */ /* 0x000fc6000f701270 */
[----:B-1----:R-:W2:Y:S04]  /*13f7c0*/  LDL.LU R249, [R1+0x1770] ;  /* 0x0017700001f97983 */ /* 0x002ea80000300800 */
[----:B------:R-:W2:Y:S01]  /*13f7d0*/  LDL.LU R247, [R1+0x600] ;  /* 0x0006000001f77983 */ /* 0x000ea20000300800 */
[----:B------:R-:W-:-:S05]  /*13f7e0*/  IMAD.WIDE R26, R175, 0x4, R44 ;  /* 0x00000004af1a7825 */ /* 0x000fca00078e022c */
[----:B---3--:R1:W-:Y:S01]  /*13f7f0*/  @P0 STG.E desc[UR76][R26.64], R246 ;  /* 0x000000f61a000986 */ /* 0x0083e2000c10194c */
[----:B------:R-:W-:-:S03]  /*13f800*/  ISETP.LT.AND P0, PT, R202, UR4, !P6 ;  /* 0x00000004ca007c0c */ /* 0x000fc6000f701270 */
[----:B-1----:R-:W3:Y:S01]  /*13f810*/  LDL.LU R246, [R1+0xd24] ;  /* 0x000d240001f67983 */ /* 0x002ee20000300800 */
        /* <DEDUP_REMOVED lines=22> */
[----:B------:R1:W-:Y:S02]  /*13f980*/  @P0 STG.E desc[UR76][R26.64], R245 ;  /* 0x000000f51a000986 */ /* 0x0003e4000c10194c */
[----:B-1----:R-:W-:Y:S02]  /*13f990*/  IMAD.WIDE R26, R248, 0x4, R38 ;  /* 0x00000004f81a7825 */ /* 0x002fe400078e0226 */
[----:B------:R-:W4:Y:S01]  /*13f9a0*/  LDL.LU R248, [R1+0x854] ;  /* 0x0008540001f87983 */ /* 0x000f220000300800 */
[----:B------:R-:W-:Y:S02]  /*13f9b0*/  ISETP.LT.AND P0, PT, R174, UR4, !P5 ;  /* 0x00000004ae007c0c */ /* 0x000fe4000ef01270 */
        /* <DEDUP_REMOVED lines=11> */
[----:B----4-:R1:W-:Y:S01]  /*13fa70*/  @P0 STG.E desc[UR76][R26.64], R241 ;  /* 0x000000f11a000986 */ /* 0x0103e2000c10194c */
[----:B------:R-:W-:Y:S01]  /*13fa80*/  ISETP.LT.AND P0, PT, R203, UR4, !P4 ;  /* 0x00000004cb007c0c */ /* 0x000fe2000e701270 */
[----:B-1----:R-:W-:-:S12]  /*13fa90*/  IMAD.WIDE R26, R249, 0x4, R40 ;  /* 0x00000004f91a7825 */ /* 0x002fd800078e0228 */
[----:B------:R1:W-:Y:S04]  /*13faa0*/  @P0 STG.E desc[UR76][R26.64], R240 ;  /* 0x000000f01a000986 */ /* 0x0003e8000c10194c */
[----:B-1----:R-:W4:Y:S01]  /*13fab0*/  LDL.LU R240, [R1+0xd18] ;  /* 0x000d180001f07983 */ /* 0x002f220000300800 */
[----:B------:R-:W-:Y:S01]  /*13fac0*/  ISETP.LT.AND P0, PT, R174, UR4, !P4 ;  /* 0x00000004ae007c0c */ /* 0x000fe2000e701270 */
[----:B------:R-:W-:Y:S02]  /*13fad0*/  IMAD.WIDE R26, R249, 0x4, R38 ;  /* 0x00000004f91a7825 */ /* 0x000fe400078e0226 */
        /* <DEDUP_REMOVED lines=27> */
[----:B-1----:R-:W-:-:S12]  /*13fc90*/  IMAD.WIDE R26, R245, 0x4, R42 ;  /* 0x00000004f51a7825 */ /* 0x002fd800078e022a */
[----:B----4-:R1:W-:Y:S04]  /*13fca0*/  @P0 STG.E desc[UR76][R26.64], R240 ;  /* 0x000000f01a000986 */ /* 0x0103e8000c10194c */
[----:B-1----:R-:W3:Y:S01]  /*13fcb0*/  LDL.LU R240, [R1+0xd2c] ;  /* 0x000d2c0001f07983 */ /* 0x002ee20000300800 */
[----:B------:R-:W-:-:S03]  /*13fcc0*/  ISETP.LT.AND P0, PT, R203, UR4, !P5 ;  /* 0x00000004cb007c0c */ /* 0x000fc6000ef01270 */
[----:B------:R-:W4:Y:S01]  /*13fcd0*/  LDL.LU R246, [R1+0xd1c] ;  /* 0x000d1c0001f67983 */ /* 0x000f220000300800 */
[----:B------:R-:W-:-:S09]  /*13fce0*/  IMAD.WIDE R26, R245, 0x4, R40 ;  /* 0x00000004f51a7825 */ /* 0x000fd200078e0228 */
[----:B------:R1:W-:Y:S01]  /*13fcf0*/  @P0 STG.E desc[UR76][R26.64], R241 ;  /* 0x000000f11a000986 */ /* 0x0003e2000c10194c */
[----:B------:R-:W-:Y:S01]  /*13fd00*/  ISETP.LT.AND P0, PT, R174, UR4, !P5 ;  /* 0x00000004ae007c0c */ /* 0x000fe2000ef01270 */
[----:B-1----:R-:W-:Y:S02]  /*13fd10*/  IMAD.WIDE R26, R245, 0x4, R38 ;  /* 0x00000004f51a7825 */ /* 0x002fe400078e0226 */
[----:B------:R-:W4:Y:S10]  /*13fd20*/  LDL.LU R245, [R1+0xd0c] ;  /* 0x000d0c0001f57983 */ /* 0x000f340000300800 */
[----:B------:R1:W-:Y:S01]  /*13fd30*/  @P0 STG.E desc[UR76][R26.64], R251 ;  /* 0x000000fb1a000986 */ /* 0x0003e2000c10194c */
[----:B------:R-:W-:-:S03]  /*13fd40*/  ISETP.LT.AND P0, PT, R244, UR4, !P6 ;  /* 0x00000004f4007c0c */ /* 0x000fc6000f701270 */
[----:B------:R-:W4:Y:S01]  /*13fd50*/  LDL.LU R241, [R1+0x1784] ;  /* 0x0017840001f17983 */ /* 0x000f220000300800 */
[----:B-1----:R-:W-:-:S09]  /*13fd60*/  IMAD.WIDE R26, R249, 0x4, R44 ;  /* 0x00000004f91a7825 */ /* 0x002fd200078e022c */
[----:B------:R1:W-:Y:S01]  /*13fd70*/  @P0 STG.E desc[UR76][R26.64], R250 ;  /* 0x000000fa1a000986 */ /* 0x0003e2000c10194c */
[----:B------:R-:W-:-:S03]  /*13fd80*/  ISETP.LT.AND P0, PT, R202, UR4, !P6 ;  /* 0x00000004ca007c0c */ /* 0x000fc6000f701270 */
[----:B-1----:R-:W4:Y:S01]  /*13fd90*/  LDL.LU R250, [R1+0xbdc] ;  /* 0x000bdc0001fa7983 */ /* 0x002f220000300800 */
[----:B------:R-:W-:-:S03]  /*13fda0*/  IMAD.WIDE R26, R249, 0x4, R42 ;  /* 0x00000004f91a7825 */ /* 0x000fc600078e022a */
        /* <DEDUP_REMOVED lines=8> */
[----:B------:R-:W-:Y:S01]  /*13fe30*/  IMAD.WIDE R26, R249, 0x4, R38 ;  /* 0x00000004f91a7825 */ /* 0x000fe200078e0226 */
[C---:B------:R-:W-:Y:S02]  /*13fe40*/  LOP3.LUT P3, RZ, R25.reuse, 0x4000000, RZ, 0xc0, !PT ;  /* 0x0400000019ff7812 */ /* 0x040fe4000786c0ff */
[----:B------:R-:W4:Y:S01]  /*13fe50*/  LDL.LU R249, [R1+0x1788] ;  /* 0x0017880001f97983 */ /* 0x000f220000300800 */
        /* <DEDUP_REMOVED lines=14> */
[----:B------:R-:W-:Y:S01]  /*13ff40*/  IMAD.WIDE R26, R175, 0x4, R38 ;  /* 0x00000004af1a7825 */ /* 0x000fe200078e0226 */
[----:B------:R-:W-:Y:S02]  /*13ff50*/  ISETP.LT.AND P0, PT, R174, UR4, !P3 ;  /* 0x00000004ae007c0c */ /* 0x000fe4000df01270 */
[----:B------:R-:W4:Y:S11]  /*13ff60*/  LDL.LU R175, [R1+0xd40] ;  /* 0x000d400001af7983 */ /* 0x000f360000300800 */
        /* <DEDUP_REMOVED lines=14> */
[----:B------:R-:W-:Y:S01]  /*140050*/  IMAD.WIDE R26, R241, 0x4, R38 ;  /* 0x00000004f11a7825 */ /* 0x000fe200078e0226 */
[----:B------:R-:W-:Y:S02]  /*140060*/  ISETP.LT.AND P0, PT, R174, UR4, !P4 ;  /* 0x00000004ae007c0c */ /* 0x000fe4000e701270 */
[----:B------:R-:W4:Y:S01]  /*140070*/  LDL.LU R241, [R1+0x840] ;  /* 0x0008400001f17983 */ /* 0x000f220000300800 */
[C---:B------:R-:W-:Y:S02]  /*140080*/  LOP3.LUT P5, RZ, R25.reuse, 0x20000000, RZ, 0xc0, !PT ;  /* 0x2000000019ff7812 */ /* 0x040fe400078ac0ff */
[----:B------:R-:W-:-:S08]  /*140090*/  LOP3.LUT P6, RZ, R25, 0x40000000, RZ, 0xc0, !PT ;  /* 0x4000000019ff7812 */ /* 0x000fd000078cc0ff */
[----:B--2---:R1:W-:Y:S01]  /*1400a0*/  @P0 STG.E desc[UR76][R26.64], R240 ;  /* 0x000000f01a000986 */ /* 0x0043e2000c10194c */
[----:B------:R-:W-:Y:S01]  /*1400b0*/  ISETP.LT.AND P0, PT, R244, UR4, !P5 ;  /* 0x00000004f4007c0c */ /* 0x000fe2000ef01270 */
[C---:B-1----:R-:W-:Y:S02]  /*1400c0*/  IMAD.WIDE R26, R249.reuse, 0x4, R44 ;  /* 0x00000004f91a7825 */ /* 0x042fe400078e022c */
[----:B------:R-:W2:Y:S04]  /*1400d0*/  LDL.LU R240, [R1+0x1790] ;  /* 0x0017900001f07983 */ /* 0x000ea80000300800 */
[----:B------:R-:W2:Y:S06]  /*1400e0*/  LDL.LU R247, [R1+0x5f0] ;  /* 0x0005f00001f77983 */ /* 0x000eac0000300800 */
[----:B---3--:R1:W-:Y:S01]  /*1400f0*/  @P0 STG.E desc[UR76][R26.64], R246 ;  /* 0x000000f61a000986 */ /* 0x0083e2000c10194c */
[----:B------:R-:W-:Y:S01]  /*140100*/  ISETP.LT.AND P0, PT, R202, UR4, !P5 ;  /* 0x00000004ca007c0c */ /* 0x000fe2000ef01270 */
[----:B-1----:R-:W-:-:S12]  /*140110*/  IMAD.WIDE R26, R249, 0x4, R42 ;  /* 0x00000004f91a7825 */ /* 0x002fd800078e022a */
[----:B----4-:R1:W-:Y:S01]  /*140120*/  @P0 STG.E desc[UR76][R26.64], R245 ;  /* 0x000000f51a000986 */ /* 0x0103e2000c10194c */
[----:B------:R-:W-:-:S03]  /*140130*/  ISETP.LT.AND P0, PT, R203, UR4, !P5 ;  /* 0x00000004cb007c0c */ /* 0x000fc6000ef01270 */
[----:B-1----:R-:W3:Y:S01]  /*140140*/  LDL.LU R245, [R1+0xd64] ;  /* 0x000d640001f57983 */ /* 0x002ee20000300800 */
[----:B------:R-:W-:-:S09]  /*140150*/  IMAD.WIDE R26, R249, 0x4, R40 ;  /* 0x00000004f91a7825 */ /* 0x000fd200078e0228 */
        /* <DEDUP_REMOVED lines=8> */
[----:B-1----:R-:W-:-:S12]  /*1401e0*/  IMAD.WIDE R26, R250, 0x4, R44 ;  /* 0x00000004fa1a7825 */ /* 0x002fd800078e022c */
[----:B------:R1:W-:Y:S04]  /*1401f0*/  @P0 STG.E desc[UR76][R26.64], R248 ;  /* 0x000000f81a000986 */ /* 0x0003e8000c10194c */
[----:B-1----:R-:W4:Y:S01]  /*140200*/  LDL.LU R248, [R1+0xd34] ;  /* 0x000d340001f87983 */ /* 0x002f220000300800 */
[----:B------:R-:W-:Y:S01]  /*140210*/  ISETP.LT.AND P0, PT, R202, UR4, !P6 ;  /* 0x00000004ca007c0c */ /* 0x000fe2000f701270 */
[C---:B------:R-:W-:Y:S02]  /*140220*/  IMAD.WIDE R26, R250.reuse, 0x4, R42 ;  /* 0x00000004fa1a7825 */ /* 0x040fe400078e022a */
        /* <DEDUP_REMOVED lines=9> */
[----:B------:R-:W-:Y:S02]  /*1402c0*/  LOP3.LUT P1, RZ, R0, 0x4000000, RZ, 0xc0, !PT ;  /* 0x0400000000ff7812 */ /* 0x000fe4000782c0ff */
[----:B------:R-:W4:Y:S06]  /*1402d0*/  LDL.LU R250, [R1+0x1798] ;  /* 0x0017980001fa7983 */ /* 0x000f2c0000300800 */
[----:B--2---:R1:W-:Y:S01]  /*1402e0*/  @P0 STG.E desc[UR76][R26.64], R247 ;  /* 0x000000f71a000986 */ /* 0x0043e2000c10194c */
[----:B------:R-:W-:Y:S01]  /*1402f0*/  ISETP.LT.AND P0, PT, R244, UR4, !P1 ;  /* 0x00000004f4007c0c */ /* 0x000fe2000cf01270 */
[----:B-1----:R-:W-:-:S02]  /*140300*/  IMAD.WIDE R26, R240, 0x4, R44 ;  /* 0x00000004f01a7825 */ /* 0x002fc400078e022c */
        /* <DEDUP_REMOVED lines=8> */
[----:B------:R-:W-:Y:S01]  /*140390*/  IMAD.WIDE R26, R240, 0x4, R40 ;  /* 0x00000004f01a7825 */ /* 0x000fe200078e0228 */
[----:B------:R-:W-:-:S08]  /*1403a0*/  ISETP.LT.AND P1, PT, R174, UR4, !P1 ;  /* 0x00000004ae007c0c */ /* 0x000fd0000cf21270 */
[----:B------:R1:W-:Y:S04]  /*1403b0*/  @P0 STG.E desc[UR76][R26.64], R249 ;  /* 0x000000f91a000986 */ /* 0x0003e8000c10194c */
[----:B-1----:R-:W4:Y:S01]  /*1403c0*/  LDL.LU R249, [R1+0xd48] ;  /* 0x000d480001f97983 */ /* 0x002f220000300800 */
[----:B------:R-:W-:-:S03]  /*1403d0*/  IMAD.WIDE R26, R240, 0x4, R38 ;  /* 0x00000004f01a7825 */ /* 0x000fc600078e0226 */
[----:B------:R-:W4:Y:S04]  /*1403e0*/  LDL.LU R240, [R1+0x179c] ;  /* 0x00179c0001f07983 */ /* 0x000f280000300800 */
[----:B------:R1:W-:Y:S04]  /*1403f0*/  @P1 STG.E desc[UR76][R26.64], R248 ;  /* 0x000000f81a001986 */ /* 0x0003e8000c10194c */
[----:B-1----:R-:W4:Y:S01]  /*140400*/  LDL.LU R248, [R1+0xd38] ;  /* 0x000d380001f87983 */ /* 0x002f220000300800 */
[----:B------:R-:W-:-:S04]  /*140410*/  LOP3.LUT P2, RZ, R0, 0x2000000, RZ, 0xc0, !PT ;  /* 0x0200000000ff7812 */ /* 0x000fc8000784c0ff */
[----:B------:R-:W-:Y:S01]  /*140420*/  ISETP.LT.AND P0, PT, R244, UR4, !P2 ;  /* 0x00000004f4007c0c */ /* 0x000fe2000d701270 */
[----:B------:R-:W-:-:S12]  /*140430*/  IMAD.WIDE R26, R246, 0x4, R44 ;  /* 0x00000004f61a7825 */ /* 0x000fd800078e022c */
        /* <DEDUP_REMOVED lines=12> */
[----:B------:R-:W-:Y:S01]  /*140500*/  LOP3.LUT P3, RZ, R0, 0x1000000, RZ, 0xc0, !PT ;  /* 0x0100000000ff7812 */ /* 0x000fe2000786c0ff */
[----:B------:R-:W4:Y:S03]  /*140510*/  LDL.LU R251, [R1+0x17a0] ;  /* 0x0017a00001fb7983 */ /* 0x000f260000300800 */
[----:B------:R-:W-:-:S07]  /*140520*/  ISETP.LT.AND P0, PT, R244, UR4, !P3 ;  /* 0x00000004f4007c0c */ /* 0x000fce000df01270 */
[----:B--2---:R1:W-:Y:S02]  /*140530*/  @P2 STG.E desc[UR76][R26.64], R247 ;  /* 0x000000f71a002986 */ /* 0x0043e4000c10194c */
[----:B-1----:R-:W-:-:S05]  /*140540*/  IMAD.WIDE R26, R250, 0x4, R44 ;  /* 0x00000004fa1a7825 */ /* 0x002fca00078e022c */
[----:B---3--:R1:W-:Y:S01]  /*140550*/  @P0 STG.E desc[UR76][R26.64], R175 ;  /* 0x000000af1a000986 */ /* 0x0083e2000c10194c */
[----:B------:R-:W-:-:S03]  /*140560*/  ISETP.LT.AND P0, PT, R202, UR4, !P3 ;  /* 0x00000004ca007c0c */ /* 0x000fc6000df01270 */
[----:B-1----:R-:W2:Y:S01]  /*140570*/  LDL.LU R175, [R1+0x5f8] ;  /* 0x0005f80001af7983 */ /* 0x002ea20000300800 */
[----:B------:R-:W-:-:S09]  /*140580*/  IMAD.WIDE R26, R250, 0x4, R42 ;  /* 0x00000004fa1a7825 */ /* 0x000fd200078e022a */
[----:B----4-:R1:W-:Y:S01]  /*140590*/  @P0 STG.E desc[UR76][R26.64], R245 ;  /* 0x000000f51a000986 */ /* 0x0103e2000c10194c */
[----:B------:R-:W-:-:S03]  /*1405a0*/  ISETP.LT.AND P0, PT, R203, UR4, !P3 ;  /* 0x00000004cb007c0c */ /* 0x000fc6000df01270 */
[----:B-1----:R-:W3:Y:S01]  /*1405b0*/  LDL.LU R245, [R1+0xd6c] ;  /* 0x000d6c0001f57983 */ /* 0x002ee20000300800 */
        /* <DEDUP_REMOVED lines=41> */
[----:B------:R-:W-:Y:S01]  /*140850*/  IMAD.WIDE R26, R251, 0x4, R38 ;  /* 0x00000004fb1a7825 */ /* 0x000fe200078e0226 */
[----:B------:R-:W-:-:S11]  /*140860*/  LOP3.LUT P3, RZ, R3, 0x40000000, RZ, 0xc0, !PT ;  /* 0x4000000003ff7812 */ /* 0x000fd6000786c0ff */
[----:B------:R1:W-:Y:S01]  /*140870*/  @P0 STG.E desc[UR76][R26.64], R241 ;  /* 0x000000f11a000986 */ /* 0x0003e2000c10194c */
[----:B------:R-:W-:Y:S01]  /*140880*/  ISETP.LT.AND P0, PT, R244, UR4, !P3 ;  /* 0x00000004f4007c0c */ /* 0x000fe2000df01270 */
[----:B-1----:R-:W-:Y:S02]  /*140890*/  IMAD.WIDE R26, R250, 0x4, R44 ;  /* 0x00000004fa1a7825 */ /* 0x002fe400078e022c */
        /* <DEDUP_REMOVED lines=8> */
[----:B-1----:R-:W-:-:S02]  /*140920*/  IMAD.WIDE R26, R250, 0x4, R40 ;  /* 0x00000004fa1a7825 */ /* 0x002fc400078e0228 */
[----:B------:R-:W4:Y:S10]  /*140930*/  LDL.LU R246, [R1+0xa30] ;  /* 0x000a300001f67983 */ /* 0x000f340000300800 */
[----:B------:R1:W-:Y:S01]  /*140940*/  @P0 STG.E desc[UR76][R26.64], R247 ;  /* 0x000000f71a000986 */ /* 0x0003e2000c10194c */
[----:B------:R-:W-:-:S02]  /*140950*/  ISETP.LT.AND P0, PT, R174, UR4, !P3 ;  /* 0x00000004ae007c0c */ /* 0x000fc4000df01270 */
[----:B------:R-:W-:Y:S01]  /*140960*/  LOP3.LUT P2, RZ, R24, 0x1, RZ, 0xc0, !PT ;  /* 0x0000000118ff7812 */ /* 0x000fe2000784c0ff */
[----:B-1----:R-:W-:Y:S02]  /*140970*/  IMAD.WIDE R26, R250, 0x4, R38 ;  /* 0x00000004fa1a7825 */ /* 0x002fe400078e0226 */
[----:B------:R-:W4:Y:S08]  /*140980*/  LDL.LU R250, [R1+0x830] ;  /* 0x0008300001fa7983 */ /* 0x000f300000300800 */
[----:B--2---:R1:W-:Y:S01]  /*140990*/  @P0 STG.E desc[UR76][R26.64], R175 ;  /* 0x000000af1a000986 */ /* 0x0043e2000c10194c */
[----:B------:R-:W-:Y:S01]  /*1409a0*/  ISETP.LT.AND P0, PT, R244, UR4, !P2 ;  /* 0x00000004f4007c0c */ /* 0x000fe2000d701270 */
[----:B-1----:R-:W-:-:S02]  /*1409b0*/  IMAD.WIDE R26, R240, 0x4, R44 ;  /* 0x00000004f01a7825 */ /* 0x002fc400078e022c */
[----:B------:R-:W2:Y:S04]  /*1409c0*/  LDL.LU R175, [R1+0x17b0] ;  /* 0x0017b00001af7983 */ /* 0x000ea80000300800 */
[----:B------:R-:W2:Y:S06]  /*1409d0*/  LDL.LU R247, [R1+0x5e0] ;  /* 0x0005e00001f77983 */ /* 0x000eac0000300800 */
        /* <DEDUP_REMOVED lines=10> */
[----:B------:R-:W-:Y:S01]  /*140a80*/  IMAD.WIDE R26, R240, 0x4, R38 ;  /* 0x00000004f01a7825 */ /* 0x000fe200078e0226 */
[----:B------:R-:W-:Y:S01]  /*140a90*/  LOP3.LUT P1, RZ, R24, 0x4, RZ, 0xc0, !PT ;  /* 0x0000000418ff7812 */ /* 0x000fe2000782c0ff */
        /* <DEDUP_REMOVED lines=13> */
[----:B------:R1:W-:Y:S01]  /*140b70*/  @P0 STG.E desc[UR76][R26.64], R250 ;  /* 0x000000fa1a000986 */ /* 0x0003e2000c10194c */
[----:B------:R-:W-:-:S03]  /*140b80*/  ISETP.LT.AND P0, PT, R174, UR4, !P1 ;  /* 0x00000004ae007c0c */ /* 0x000fc6000cf01270 */
[----:B-1----:R-:W4:Y:S01]  /*140b90*/  LDL.LU R250, [R1+0xa34] ;  /* 0x000a340001fa7983 */ /* 0x002f220000300800 */
[----:B------:R-:W-:Y:S01]  /*140ba0*/  IMAD.WIDE R26, R241, 0x4, R38 ;  /* 0x00000004f11a7825 */ /* 0x000fe200078e0226 */
[----:B------:R-:W-:Y:S02]  /*140bb0*/  LOP3.LUT P6, RZ, R24, 0x10, RZ, 0xc0, !PT ;  /* 0x0000001018ff7812 */ /* 0x000fe400078cc0ff */
[----:B------:R-:W4:Y:S04]  /*140bc0*/  LDL.LU R241, [R1+0x834] ;  /* 0x0008340001f17983 */ /* 0x000f280000300800 */
[----:B------:R-:W4:Y:S04]  /*140bd0*/  LDL.LU R242, [R1+0x17b8] ;  /* 0x0017b80001f27983 */ /* 0x000f280000300800 */
        /* <DEDUP_REMOVED lines=13> */
[----:B------:R-:W-:Y:S02]  /*140cb0*/  ISETP.LT.AND P0, PT, R174, UR4, !P6 ;  /* 0x00000004ae007c0c */ /* 0x000fe4000f701270 */
[----:B------:R-:W-:Y:S01]  /*140cc0*/  LOP3.LUT P2, RZ, R24, 0x80, RZ, 0xc0, !PT ;  /* 0x0000008018ff7812 */ /* 0x000fe2000784c0ff */
[----:B-1----:R-:W4:Y:S01]  /*140cd0*/  LDL.LU R249, [R1+0xd88] ;  /* 0x000d880001f97983 */ /* 0x002f220000300800 */
[----:B------:R-:W-:-:S03]  /*140ce0*/  IMAD.WIDE R26, R175, 0x4, R38 ;  /* 0x00000004af1a7825 */ /* 0x000fc600078e0226 */
[----:B------:R-:W4:Y:S06]  /*140cf0*/  LDL.LU R175, [R1+0x17bc] ;  /* 0x0017bc0001af7983 */ /* 0x000f2c0000300800 */
[----:B------:R1:W-:Y:S01]  /*140d00*/  @P0 STG.E desc[UR76][R26.64], R251 ;  /* 0x000000fb1a000986 */ /* 0x0003e2000c10194c */
[----:B------:R-:W-:Y:S01]  /*140d10*/  ISETP.LT.AND P0, PT, R244, UR4, !P2 ;  /* 0x00000004f4007c0c */ /* 0x000fe2000d701270 */
[----:B-1----:R-:W-:Y:S02]  /*140d20*/  IMAD.WIDE R26, R240, 0x4, R44 ;  /* 0x00000004f01a7825 */ /* 0x002fe400078e022c */
[----:B------:R-:W4:Y:S10]  /*140d30*/  LDL.LU R251, [R1+0xd78] ;  /* 0x000d780001fb7983 */ /* 0x000f340000300800 */
[----:B------:R1:W-:Y:S01]  /*140d40*/  @P0 STG.E desc[UR76][R26.64], R246 ;  /* 0x000000f61a000986 */ /* 0x0003e2000c10194c */
[----:B------:R-:W-:Y:S01]  /*140d50*/  ISETP.LT.AND P0, PT, R202, UR4, !P2 ;  /* 0x00000004ca007c0c */ /* 0x000fe2000d701270 */
[----:B-1----:R-:W-:-:S12]  /*140d60*/  IMAD.WIDE R26, R240, 0x4, R42 ;  /* 0x00000004f01a7825 */ /* 0x002fd800078e022a */
[----:B------:R1:W-:Y:S01]  /*140d70*/  @P0 STG.E desc[UR76][R26.64], R250 ;  /* 0x000000fa1a000986 */ /* 0x0003e2000c10194c */
[----:B------:R-:W-:-:S03]  /*140d80*/  ISETP.LT.AND P0, PT, R203, UR4, !P2 ;  /* 0x00000004cb007c0c */ /* 0x000fc6000d701270 */
[----:B-1----:R-:W4:Y:S01]  /*140d90*/  LDL.LU R250, [R1+0xc38] ;  /* 0x000c380001fa7983 */ /* 0x002f220000300800 */
[----:B------:R-:W-:-:S03]  /*140da0*/  IMAD.WIDE R26, R240, 0x4, R40 ;  /* 0x00000004f01a7825 */ /* 0x000fc600078e0228 */
[----:B------:R-:W4:Y:S06]  /*140db0*/  LDL.LU R246, [R1+0xa38] ;  /* 0x000a380001f67983 */ /* 0x000f2c0000300800 */
[----:B------:R1:W-:Y:S01]  /*140dc0*/  @P0 STG.E desc[UR76][R26.64], R241 ;  /* 0x000000f11a000986 */ /* 0x0003e2000c10194c */
[----:B------:R-:W-:Y:S02]  /*140dd0*/  ISETP.LT.AND P0, PT, R174, UR4, !P2 ;  /* 0x00000004ae007c0c */ /* 0x000fe4000d701270 */
[----:B------:R-:W-:Y:S01]  /*140de0*/  LOP3.LUT P1, RZ, R24, 0x200, RZ, 0xc0, !PT ;  /* 0x0000020018ff7812 */ /* 0x000fe2000782c0ff */
[----:B-1----:R-:W-:Y:S01]  /*140df0*/  IMAD.WIDE R26, R240, 0x4, R38 ;  /* 0x00000004f01a7825 */ /* 0x002fe200078e0226 */
[----:B------:R-:W4:Y:S04]  /*140e00*/  LDL.LU R241, [R1+0x838] ;  /* 0x0008380001f17983 */ /* 0x000f280000300800 */
[----:B------:R-:W4:Y:S05]  /*140e10*/  LDL.LU R240, [R1+0x17c0] ;  /* 0x0017c00001f07983 */ /* 0x000f2a0000300800 */
[----:B--2---:R1:W-:Y:S01]  /*140e20*/  @P0 STG.E desc[UR76][R26.64], R247 ;  /* 0x000000f71a000986 */ /* 0x0043e2000c10194c */
[----:B------:R-:W-:Y:S01]  /*140e30*/  ISETP.LT.AND P0, PT, R244, UR4, !P1 ;  /* 0x00000004f4007c0c */ /* 0x000fe2000cf01270 */
[----:B-1----:R-:W-:-:S12]  /*140e40*/  IMAD.WIDE R26, R242, 0x4, R44 ;  /* 0x00000004f21a7825 */ /* 0x002fd800078e022c */
[----:B---3--:R1:W-:Y:S04]  /*140e50*/  @P0 STG.E desc[UR76][R26.64], R248 ;  /* 0x000000f81a000986 */ /* 0x0083e8000c10194c */
[----:B-1----:R-:W2:Y:S01]  /*140e60*/  LDL.LU R248, [R1+0x5e8] ;  /* 0x0005e80001f87983 */ /* 0x002ea20000300800 */
[----:B------:R-:W-:-:S03]  /*140e70*/  ISETP.LT.AND P0, PT, R202, UR4, !P1 ;  /* 0x00000004ca007c0c */ /* 0x000fc6000cf01270 */
[----:B------:R-:W3:Y:S01]  /*140e80*/  LDL.LU R247, [R1+0xdac] ;  /* 0x000dac0001f77983 */ /* 0x000ee20000300800 */
        /* <DEDUP_REMOVED lines=26> */
[----:B------:R-:W-:-:S03]  /*141030*/  IMAD.WIDE R26, R175, 0x4, R38 ;  /* 0x00000004af1a7825 */ /* 0x000fc600078e0226 */
[----:B------:R-:W4:Y:S06]  /*141040*/  LDL.LU R175, [R1+0x17c8] ;  /* 0x0017c80001af7983 */ /* 0x000f2c0000300800 */
[----:B--2---:R1:W-:Y:S04]  /*141050*/  @P0 STG.E desc[UR76][R26.64], R248 ;  /* 0x000000f81a000986 */ /* 0x0043e8000c10194c */
[----:B-1----:R-:W2:Y:S01]  /*141060*/  LDL.LU R248, [R1+0x5ec] ;  /* 0x0005ec0001f87983 */ /* 0x002ea20000300800 */
[----:B------:R-:W-:-:S04]  /*141070*/  LOP3.LUT P6, RZ, R24, 0x1000, RZ, 0xc0, !PT ;  /* 0x0000100018ff7812 */ /* 0x000fc800078cc0ff */
[----:B------:R-:W-:Y:S01]  /*141080*/  ISETP.LT.AND P0, PT, R244, UR4, !P6 ;  /* 0x00000004f4007c0c */ /* 0x000fe2000f701270 */
[----:B------:R-:W-:-:S12]  /*141090*/  IMAD.WIDE R26, R240, 0x4, R44 ;  /* 0x00000004f01a7825 */ /* 0x000fd800078e022c */
        /* <DEDUP_REMOVED lines=11> */
[----:B------:R-:W4:Y:S01]  /*141150*/  LDL.LU R240, [R1+0xdc0] ;  /* 0x000dc00001f07983 */ /* 0x000f220000300800 */
[----:B------:R-:W-:-:S03]  /*141160*/  LOP3.LUT P2, RZ, R24, 0x10000, RZ, 0xc0, !PT ;  /* 0x0001000018ff7812 */ /* 0x000fc6000784c0ff */
[----:B------:R-:W4:Y:S06]  /*141170*/  LDL.LU R247, [R1+0xdb0] ;  /* 0x000db00001f77983 */ /* 0x000f2c0000300800 */
[----:B------:R1:W-:Y:S01]  /*141180*/  @P0 STG.E desc[UR76][R26.64], R251 ;  /* 0x000000fb1a000986 */ /* 0x0003e2000c10194c */
[----:B------:R-:W-:Y:S01]  /*141190*/  ISETP.LT.AND P0, PT, R244, UR4, !P2 ;  /* 0x00000004f4007c0c */ /* 0x000fe2000d701270 */
[----:B-1----:R-:W-:-:S12]  /*1411a0*/  IMAD.WIDE R26, R242, 0x4, R44 ;  /* 0x00000004f21a7825 */ /* 0x002fd800078e022c */
[----:B------:R1:W-:Y:S01]  /*1411b0*/  @P0 STG.E desc[UR76][R26.64], R250 ;  /* 0x000000fa1a000986 */ /* 0x0003e2000c10194c */
[----:B------:R-:W-:Y:S01]  /*1411c0*/  ISETP.LT.AND P0, PT, R202, UR4, !P2 ;  /* 0x00000004ca007c0c */ /* 0x000fe2000d701270 */
[----:B-1----:R-:W-:Y:S02]  /*1411d0*/  IMAD.WIDE R26, R242, 0x4, R42 ;  /* 0x00000004f21a7825 */ /* 0x002fe400078e022a */
        /* <DEDUP_REMOVED lines=9> */
[----:B--2---:R1:W-:Y:S04]  /*141270*/  @P0 STG.E desc[UR76][R26.64], R248 ;  /* 0x000000f81a000986 */ /* 0x0043e8000c10194c */
[----:B-1----:R-:W2:Y:S01]  /*141280*/  LDL.LU R248, [R1+0x820] ;  /* 0x0008200001f87983 */ /* 0x002ea20000300800 */
[----:B------:R-:W-:Y:S01]  /*141290*/  LOP3.LUT P1, RZ, R24, 0x20000, RZ, 0xc0, !PT ;  /* 0x0002000018ff7812 */ /* 0x000fe2000782c0ff */
[----:B------:R-:W-:Y:S02]  /*1412a0*/  IMAD.WIDE R26, R175, 0x4, R44 ;  /* 0x00000004af1a7825 */ /* 0x000fe400078e022c */
[----:B------:R-:W2:Y:S01]  /*1412b0*/  LDL.LU R251, [R1+0x17d0] ;  /* 0x0017d00001fb7983 */ /* 0x000ea20000300800 */
[----:B------:R-:W-:-:S03]  /*1412c0*/  ISETP.LT.AND P0, PT, R244, UR4, !P1 ;  /* 0x00000004f4007c0c */ /* 0x000fc6000cf01270 */
[----:B------:R-:W2:Y:S10]  /*1412d0*/  LDL.LU R242, [R1+0x5d0] ;  /* 0x0005d00001f27983 */ /* 0x000eb40000300800 */
        /* <DEDUP_REMOVED lines=25> */
[----:B--2---:R1:W-:Y:S04]  /*141470*/  @P0 STG.E desc[UR76][R26.64], R248 ;  /* 0x000000f81a000986 */ /* 0x0043e8000c10194c */
[----:B-1----:R-:W2:Y:S04]  /*141480*/  LDL.LU R248, [R1+0xa24] ;  /* 0x000a240001f87983 */ /* 0x002ea80000300800 */
[----:B------:R-:W2:Y:S01]  /*141490*/  LDL.LU R246, [R1+0x824] ;  /* 0x0008240001f67983 */ /* 0x000ea20000300800 */
[----:B------:R-:W-:Y:S01]  /*1414a0*/  ISETP.LT.AND P0, PT, R174, UR4, !P6 ;  /* 0x00000004ae007c0c */ /* 0x000fe2000f701270 */
[----:B------:R-:W-:Y:S01]  /*1414b0*/  IMAD.WIDE R26, R250, 0x4, R38 ;  /* 0x00000004fa1a7825 */ /* 0x000fe200078e0226 */
[----:B------:R-:W-:Y:S01]  /*1414c0*/  LOP3.LUT P2, RZ, R24, 0x400000, RZ, 0xc0, !PT ;  /* 0x0040000018ff7812 */ /* 0x000fe2000784c0ff */
[----:B------:R-:W2:Y:S10]  /*1414d0*/  LDL.LU R250, [R1+0x17d8] ;  /* 0x0017d80001fa7983 */ /* 0x000eb40000300800 */
[----:B------:R1:W-:Y:S01]  /*1414e0*/  @P0 STG.E desc[UR76][R26.64], R242 ;  /* 0x000000f21a000986 */ /* 0x0003e2000c10194c */
[----:B------:R-:W-:Y:S01]  /*1414f0*/  ISETP.LT.AND P0, PT, R244, UR4, !P2 ;  /* 0x00000004f4007c0c */ /* 0x000fe2000d701270 */
[----:B-1----:R-:W-:-:S12]  /*141500*/  IMAD.WIDE R26, R251, 0x4, R44 ;  /* 0x00000004fb1a7825 */ /* 0x002fd800078e022c */
[----:B---3--:R1:W-:Y:S01]  /*141510*/  @P0 STG.E desc[UR76][R26.64], R249 ;  /* 0x000000f91a000986 */ /* 0x0083e2000c10194c */
[----:B------:R-:W-:-:S03]  /*141520*/  ISETP.LT.AND P0, PT, R202, UR4, !P2 ;  /* 0x00000004ca007c0c */ /* 0x000fc6000d701270 */
[----:B-1----:R-:W3:Y:S01]  /*141530*/  LDL.LU R249, [R1+0x5d4] ;  /* 0x0005d40001f97983 */ /* 0x002ee20000300800 */
[----:B------:R-:W-:-:S09]  /*141540*/  IMAD.WIDE R26, R251, 0x4, R42 ;  /* 0x00000004fb1a7825 */ /* 0x000fd200078e022a */
[----:B----4-:R1:W-:Y:S04]  /*141550*/  @P0 STG.E desc[UR76][R26.64], R240 ;  /* 0x000000f01a000986 */ /* 0x0103e8000c10194c */
[----:B-1----:R-:W4:Y:S01]  /*141560*/  LDL.LU R240, [R1+0xde8] ;  /* 0x000de80001f07983 */ /* 0x002f220000300800 */
[----:B------:R-:W-:-:S03]  /*141570*/  ISETP.LT.AND P0, PT, R203, UR4, !P2 ;  /* 0x00000004cb007c0c */ /* 0x000fc6000d701270 */
[----:B------:R-:W4:Y:S01]  /*141580*/  LDL.LU R242, [R1+0xdd8] ;  /* 0x000dd80001f27983 */ /* 0x000f220000300800 */
[----:B------:R-:W-:Y:S01]  /*141590*/  IMAD.WIDE R26, R251, 0x4, R40 ;  /* 0x00000004fb1a7825 */ /* 0x000fe200078e0228 */
[----:B------:R-:W-:-:S08]  /*1415a0*/  LOP3.LUT P3, RZ, R24, 0x1000000, RZ, 0xc0, !PT ;  /* 0x0100000018ff7812 */ /* 0x000fd0000786c0ff */
[----:B------:R1:W-:Y:S01]  /*1415b0*/  @P0 STG.E desc[UR76][R26.64], R245 ;  /* 0x000000f51a000986 */ /* 0x0003e2000c10194c */
[----:B------:R-:W-:Y:S02]  /*1415c0*/  ISETP.LT.AND P0, PT, R174, UR4, !P2 ;  /* 0x00000004ae007c0c */ /* 0x000fe4000d701270 */
[C---:B------:R-:W-:Y:S02]  /*1415d0*/  LOP3.LUT P1, RZ, R24.reuse, 0x4000000, RZ, 0xc0, !PT ;  /* 0x0400000018ff7812 */ /* 0x040fe4000782c0ff */
[C---:B------:R-:W-:Y:S01]  /*1415e0*/  LOP3.LUT P6, RZ, R24.reuse, 0x10000000, RZ, 0xc0, !PT ;  /* 0x1000000018ff7812 */ /* 0x040fe200078cc0ff */
[----:B-1----:R-:W4:Y:S01]  /*1415f0*/  LDL.LU R245, [R1+0xdc8] ;  /* 0x000dc80001f57983 */ /* 0x002f220000300800 */
[----:B------:R-:W-:Y:S01]  /*141600*/  LOP3.LUT P2, RZ, R24, 0x40000000, RZ, 0xc0, !PT ;  /* 0x4000000018ff7812 */ /* 0x000fe2000784c0ff */
[----:B------:R-:W-:Y:S02]  /*141610*/  IMAD.WIDE R24, R251, 0x4, R38 ;  /* 0x00000004fb187825 */ /* 0x000fe400078e0226 */
[----:B------:R-:W4:Y:S04]  /*141620*/  LDL.LU R251, [R1+0x17dc] ;  /* 0x0017dc0001fb7983 */ /* 0x000f280000300800 */
        /* <DEDUP_REMOVED lines=8> */
[----:B--2---:R1:W-:Y:S01]  /*1416b0*/  @P0 STG.E desc[UR76][R24.64], R248 ;  /* 0x000000f818000986 */ /* 0x0043e2000c10194c */
[----:B------:R-:W-:-:S03]  /*1416c0*/  ISETP.LT.AND P0, PT, R203, UR4, !P3 ;  /* 0x00000004cb007c0c */ /* 0x000fc6000df01270 */
[----:B-1----:R-:W2:Y:S01]  /*1416d0*/  LDL.LU R248, [R1+0xa28] ;  /* 0x000a280001f87983 */ /* 0x002ea20000300800 */
[----:B------:R-:W-:-:S09]  /*1416e0*/  IMAD.WIDE R24, R175, 0x4, R40 ;  /* 0x00000004af187825 */ /* 0x000fd200078e0228 */
[----:B------:R1:W-:Y:S02]  /*1416f0*/  @P0 STG.E desc[UR76][R24.64], R246 ;  /* 0x000000f618000986 */ /* 0x0003e4000c10194c */
[----:B-1----:R-:W-:Y:S02]  /*141700*/  IMAD.WIDE R24, R175, 0x4, R38 ;  /* 0x00000004af187825 */ /* 0x002fe400078e0226 */
[----:B------:R-:W2:Y:S01]  /*141710*/  LDL.LU R175, [R1+0x828] ;  /* 0x0008280001af7983 */ /* 0x000ea20000300800 */
[----:B------:R-:W-:-:S03]  /*141720*/  ISETP.LT.AND P0, PT, R174, UR4, !P3 ;  /* 0x00000004ae007c0c */ /* 0x000fc6000df01270 */
[----:B------:R-:W2:Y:S10]  /*141730*/  LDL.LU R246, [R1+0x17e0] ;  /* 0x0017e00001f67983 */ /* 0x000eb40000300800 */
[----:B---3--:R1:W-:Y:S01]  /*141740*/  @P0 STG.E desc[UR76][R24.64], R249 ;  /* 0x000000f918000986 */ /* 0x0083e2000c10194c */
[----:B------:R-:W-:Y:S01]  /*141750*/  ISETP.LT.AND P0, PT, R244, UR4, !P1 ;  /* 0x00000004f4007c0c */ /* 0x000fe2000cf01270 */
[----:B-1----:R-:W-:-:S02]  /*141760*/  IMAD.WIDE R24, R250, 0x4, R44 ;  /* 0x00000004fa187825 */ /* 0x002fc400078e022c */
[----:B------:R-:W3:Y:S10]  /*141770*/  LDL.LU R249, [R1+0x5d8] ;  /* 0x0005d80001f97983 */ /* 0x000ef40000300800 */
        /* <DEDUP_REMOVED lines=13> */
[----:B------:R-:W-:-:S03]  /*141850*/  ISETP.LT.AND P0, PT, R244, UR4, !P6 ;  /* 0x00000004f4007c0c */ /* 0x000fc6000f701270 */
[----:B------:R-:W4:Y:S01]  /*141860*/  LDL.LU R250, [R1+0x17e4] ;  /* 0x0017e40001fa7983 */ /* 0x000f220000300800 */
[----:B-1----:R-:W-:-:S09]  /*141870*/  IMAD.WIDE R24, R251, 0x4, R44 ;  /* 0x00000004fb187825 */ /* 0x002fd200078e022c */
        /* <DEDUP_REMOVED lines=8> */
[----:B------:R1:W-:Y:S04]  /*141900*/  @P0 STG.E desc[UR76][R24.64], R175 ;  /* 0x000000af18000986 */ /* 0x0003e8000c10194c */
[----:B-1----:R-:W2:Y:S01]  /*141910*/  LDL.LU R175, [R1+0xa2c] ;  /* 0x000a2c0001af7983 */ /* 0x002ea20000300800 */
[----:B------:R-:W-:-:S03]  /*141920*/  IMAD.WIDE R24, R251, 0x4, R38 ;  /* 0x00000004fb187825 */ /* 0x000fc600078e0226 */
[----:B------:R-:W2:Y:S01]  /*141930*/  LDL.LU R251, [R1+0x82c] ;  /* 0x00082c0001fb7983 */ /* 0x000ea20000300800 */
[----:B------:R-:W-:-:S13]  /*141940*/  ISETP.LT.AND P0, PT, R174, UR4, !P6 ;  /* 0x00000004ae007c0c */ /* 0x000fda000f701270 */
[----:B---3--:R1:W-:Y:S01]  /*141950*/  @P0 STG.E desc[UR76][R24.64], R249 ;  /* 0x000000f918000986 */ /* 0x0083e2000c10194c */
[----:B------:R-:W-:Y:S01]  /*141960*/  ISETP.LT.AND P0, PT, R244, UR4, !P2 ;  /* 0x00000004f4007c0c */ /* 0x000fe2000d701270 */
[----:B-1----:R-:W-:Y:S02]  /*141970*/  IMAD.WIDE R24, R246, 0x4, R44 ;  /* 0x00000004f6187825 */ /* 0x002fe400078e022c */
[----:B------:R-:W3:Y:S10]  /*141980*/  LDL.LU R249, [R1+0x5dc] ;  /* 0x0005dc0001f97983 */ /* 0x000ef40000300800 */
[----:B----4-:R1:W-:Y:S01]  /*141990*/  @P0 STG.E desc[UR76][R24.64], R240 ;  /* 0x000000f018000986 */ /* 0x0103e2000c10194c */
[----:B------:R-:W-:Y:S01]  /*1419a0*/  ISETP.LT.AND P0, PT, R202, UR4, !P2 ;  /* 0x00000004ca007c0c */ /* 0x000fe2000d701270 */
[----:B-1----:R-:W-:-:S02]  /*1419b0*/  IMAD.WIDE R24, R246, 0x4, R42 ;  /* 0x00000004f6187825 */ /* 0x002fc400078e022a */
        /* <DEDUP_REMOVED lines=10> */
[----:B------:R-:W4:Y:S06]  /*141a60*/  LDL.LU R246, [R1+0xe10] ;  /* 0x000e100001f67983 */ /* 0x000f2c0000300800 */
[----:B------:R1:W-:Y:S01]  /*141a70*/  @P0 STG.E desc[UR76][R24.64], R241 ;  /* 0x000000f118000986 */ /* 0x0003e2000c10194c */
[----:B------:R-:W-:Y:S01]  /*141a80*/  ISETP.LT.AND P0, PT, R244, UR4, !P1 ;  /* 0x00000004f4007c0c */ /* 0x000fe2000cf01270 */
[----:B-1----:R-:W-:-:S12]  /*141a90*/  IMAD.WIDE R24, R250, 0x4, R44 ;  /* 0x00000004fa187825 */ /* 0x002fd800078e022c */
[----:B--2---:R1:W-:Y:S01]  /*141aa0*/  @P0 STG.E desc[UR76][R24.64], R248 ;  /* 0x000000f818000986 */ /* 0x0043e2000c10194c */
[----:B------:R-:W-:-:S03]  /*141ab0*/  ISETP.LT.AND P0, PT, R202, UR4, !P1 ;  /* 0x00000004ca007c0c */ /* 0x000fc6000cf01270 */
[----:B-1----:R-:W2:Y:S01]  /*141ac0*/  LDL.LU R248, [R1+0xe00] ;  /* 0x000e000001f87983 */ /* 0x002ea20000300800 */
[----:B------:R-:W-:-:S03]  /*141ad0*/  IMAD.WIDE R24, R250, 0x4, R42 ;  /* 0x00000004fa187825 */ /* 0x000fc600078e022a */
[----:B------:R-:W2:Y:S06]  /*141ae0*/  LDL.LU R241, [R1+0x17ec] ;  /* 0x0017ec0001f17983 */ /* 0x000eac0000300800 */
[----:B------:R1:W-:Y:S01]  /*141af0*/  @P0 STG.E desc[UR76][R24.64], R175 ;  /* 0x000000af18000986 */ /* 0x0003e2000c10194c */
[----:B------:R-:W-:-:S03]  /*141b00*/  ISETP.LT.AND P0, PT, R203, UR4, !P1 ;  /* 0x00000004cb007c0c */ /* 0x000fc6000cf01270 */
[----:B-1----:R-:W2:Y:S01]  /*141b10*/  LDL.LU R175, [R1+0xdf0] ;  /* 0x000df00001af7983 */ /* 0x002ea20000300800 */
[----:B------:R-:W-:-:S09]  /*141b20*/  IMAD.WIDE R24, R250, 0x4, R40 ;  /* 0x00000004fa187825 */ /* 0x000fd200078e0228 */
[----:B------:R1:W-:Y:S04]  /*141b30*/  @P0 STG.E desc[UR76][R24.64], R251 ;  /* 0x000000fb18000986 */ /* 0x0003e8000c10194c */
[----:B-1----:R-:W2:Y:S01]  /*141b40*/  LDL.LU R251, [R1+0xc20] ;  /* 0x000c200001fb7983 */ /* 0x002ea20000300800 */
[----:B------:R-:W-:-:S03]  /*141b50*/  IMAD.WIDE R24, R250, 0x4, R38 ;  /* 0x00000004fa187825 */ /* 0x000fc600078e0226 */
[----:B------:R-:W2:Y:S01]  /*141b60*/  LDL.LU R250, [R1+0xa00] ;  /* 0x000a000001fa7983 */ /* 0x000ea20000300800 */
[----:B------:R-:W-:Y:S02]  /*141b70*/  ISETP.LT.AND P0, PT, R174, UR4, !P1 ;  /* 0x00000004ae007c0c */ /* 0x000fe4000cf01270 */
[----:B------:R-:W-:-:S11]  /*141b80*/  LOP3.LUT P6, RZ, R20, 0x8, RZ, 0xc0, !PT ;  /* 0x0000000814ff7812 */ /* 0x000fd600078cc0ff */
[----:B---3--:R1:W-:Y:S01]  /*141b90*/  @P0 STG.E desc[UR76][R24.64], R249 ;  /* 0x000000f918000986 */ /* 0x0083e2000c10194c */
[----:B------:R-:W-:-:S03]  /*141ba0*/  ISETP.LT.AND P0, PT, R244, UR4, !P6 ;  /* 0x00000004f4007c0c */ /* 0x000fc6000f701270 */
[----:B-1----:R-:W3:Y:S04]  /*141bb0*/  LDL.LU R249, [R1+0x17f0] ;  /* 0x0017f00001f97983 */ /* 0x002ee80000300800 */
[----:B------:R-:W3:Y:S01]  /*141bc0*/  LDL.LU R247, [R1+0x810] ;  /* 0x0008100001f77983 */ /* 0x000ee20000300800 */
[----:B----4-:R-:W-:-:S05]  /*141bd0*/  IMAD.WIDE R24, R240, 0x4, R44 ;  /* 0x00000004f0187825 */ /* 0x010fca00078e022c */
        /* <DEDUP_REMOVED lines=14> */
[----:B--2---:R1:W-:Y:S01]  /*141cc0*/  @P0 STG.E desc[UR76][R24.64], R248 ;  /* 0x000000f818000986 */ /* 0x0043e2000c10194c */
[----:B------:R-:W-:-:S03]  /*141cd0*/  ISETP.LT.AND P0, PT, R244, UR4, !P3 ;  /* 0x00000004f4007c0c */ /* 0x000fc6000df01270 */
[----:B-1----:R-:W2:Y:S01]  /*141ce0*/  LDL.LU R248, [R1+0xe04] ;  /* 0x000e040001f87983 */ /* 0x002ea20000300800 */
[----:B------:R-:W-:-:S09]  /*141cf0*/  IMAD.WIDE R24, R241, 0x4, R44 ;  /* 0x00000004f1187825 */ /* 0x000fd200078e022c */
[----:B------:R1:W-:Y:S01]  /*141d00*/  @P0 STG.E desc[UR76][R24.64], R175 ;  /* 0x000000af18000986 */ /* 0x0003e2000c10194c */
[----:B------:R-:W-:-:S03]  /*141d10*/  ISETP.LT.AND P0, PT, R202, UR4, !P3 ;  /* 0x00000004ca007c0c */ /* 0x000fc6000df01270 */
[----:B-1----:R-:W2:Y:S01]  /*141d20*/  LDL.LU R175, [R1+0xdf4] ;  /* 0x000df40001af7983 */ /* 0x002ea20000300800 */
[----:B------:R-:W-:-:S09]  /*141d30*/  IMAD.WIDE R24, R241, 0x4, R42 ;  /* 0x00000004f1187825 */ /* 0x000fd200078e022a */
[----:B------:R1:W-:Y:S01]  /*141d40*/  @P0 STG.E desc[UR76][R24.64], R251 ;  /* 0x000000fb18000986 */ /* 0x0003e2000c10194c */
[----:B------:R-:W-:-:S03]  /*141d50*/  ISETP.LT.AND P0, PT, R203, UR4, !P3 ;  /* 0x00000004cb007c0c */ /* 0x000fc6000df01270 */
[----:B-1----:R-:W2:Y:S01]  /*141d60*/  LDL.LU R251, [R1+0xc24] ;  /* 0x000c240001fb7983 */ /* 0x002ea20000300800 */
[----:B------:R-:W-:-:S09]  /*141d70*/  IMAD.WIDE R24, R241, 0x4, R40 ;  /* 0x00000004f1187825 */ /* 0x000fd200078e0228 */
[----:B------:R1:W-:Y:S04]  /*141d80*/  @P0 STG.E desc[UR76][R24.64], R250 ;  /* 0x000000fa18000986 */ /* 0x0003e8000c10194c */
[----:B-1----:R-:W2:Y:S01]  /*141d90*/  LDL.LU R250, [R1+0xa04] ;  /* 0x000a040001fa7983 */ /* 0x002ea20000300800 */
[----:B------:R-:W-:Y:S01]  /*141da0*/  ISETP.LT.AND P0, PT, R174, UR4, !P3 ;  /* 0x00000004ae007c0c */ /* 0x000fe2000df01270 */
[----:B------:R-:W-:Y:S01]  /*141db0*/  IMAD.WIDE R24, R241, 0x4, R38 ;  /* 0x00000004f1187825 */ /* 0x000fe200078e0226 */
[----:B------:R-:W-:Y:S01]  /*141dc0*/  LOP3.LUT P2, RZ, R20, 0x80, RZ, 0xc0, !PT ;  /* 0x0000008014ff7812 */ /* 0x000fe2000784c0ff */
[----:B------:R-:W2:Y:S10]  /*141dd0*/  LDL.LU R241, [R1+0x17f8] ;  /* 0x0017f80001f17983 */ /* 0x000eb40000300800 */
[----:B---3--:R1:W-:Y:S01]  /*141de0*/  @P0 STG.E desc[UR76][R24.64], R247 ;  /* 0x000000f718000986 */ /* 0x0083e2000c10194c */
[----:B------:R-:W-:Y:S01]  /*141df0*/  ISETP.LT.AND P0, PT, R244, UR4, !P2 ;  /* 0x00000004f4007c0c */ /* 0x000fe2000d701270 */
[----:B-1----:R-:W-:-:S12]  /*141e00*/  IMAD.WIDE R24, R249, 0x4, R44 ;  /* 0x00000004f9187825 */ /* 0x002fd800078e022c */
[----:B----4-:R1:W-:Y:S01]  /*141e10*/  @P0 STG.E desc[UR76][R24.64], R245 ;  /* 0x000000f518000986 */ /* 0x0103e2000c10194c */
[----:B------:R-:W-:Y:S01]  /*141e20*/  ISETP.LT.AND P0, PT, R202, UR4, !P2 ;  /* 0x00000004ca007c0c */ /* 0x000fe2000d701270 */
[----:B-1----:R-:W-:Y:S02]  /*141e30*/  IMAD.WIDE R24, R249, 0x4, R42 ;  /* 0x00000004f9187825 */ /* 0x002fe400078e022a */
[----:B------:R-:W3:Y:S10]  /*141e40*/  LDL.LU R245, [R1+0xe38] ;  /* 0x000e380001f57983 */ /* 0x000ef40000300800 */
[----:B------:R1:W-:Y:S01]  /*141e50*/  @P0 STG.E desc[UR76][R24.64], R242 ;  /* 0x000000f218000986 */ /* 0x0003e2000c10194c */
[----:B------:R-:W-:Y:S01]  /*141e60*/  ISETP.LT.AND P0, PT, R203, UR4, !P2 ;  /* 0x00000004cb007c0c */ /* 0x000fe2000d701270 */
[C---:B-1----:R-:W-:Y:S01]  /*141e70*/  IMAD.WIDE R24, R249.reuse, 0x4, R40 ;  /* 0x00000004f9187825 */ /* 0x042fe200078e0228 */
[----:B------:R-:W-:Y:S01]  /*141e80*/  LOP3.LUT P1, RZ, R20, 0x100, RZ, 0xc0, !PT ;  /* 0x0000010014ff7812 */ /* 0x000fe2000782c0ff */
[----:B------:R-:W4:Y:S10]  /*141e90*/  LDL.LU R242, [R1+0xe28] ;  /* 0x000e280001f27983 */ /* 0x000f340000300800 */
[----:B------:R1:W-:Y:S01]  /*141ea0*/  @P0 STG.E desc[UR76][R24.64], R246 ;  /* 0x000000f618000986 */ /* 0x0003e2000c10194c */
[----:B------:R-:W-:Y:S01]  /*141eb0*/  ISETP.LT.AND P0, PT, R174, UR4, !P2 ;  /* 0x00000004ae007c0c */ /* 0x000fe2000d701270 */
[----:B-1----:R-:W-:-:S02]  /*141ec0*/  IMAD.WIDE R24, R249, 0x4, R38 ;  /* 0x00000004f9187825 */ /* 0x002fc400078e0226 */
[----:B------:R-:W4:Y:S04]  /*141ed0*/  LDL.LU R246, [R1+0xe18] ;  /* 0x000e180001f67983 */ /* 0x000f280000300800 */
[----:B------:R-:W4:Y:S06]  /*141ee0*/  LDL.LU R249, [R1+0x17fc] ;  /* 0x0017fc0001f97983 */ /* 0x000f2c0000300800 */
[----:B--2---:R1:W-:Y:S01]  /*141ef0*/  @P0 STG.E desc[UR76][R24.64], R248 ;  /* 0x000000f818000986 */ /* 0x0043e2000c10194c */
[----:B------:R-:W-:Y:S01]  /*141f00*/  ISETP.LT.AND P0, PT, R244, UR4, !P1 ;  /* 0x00000004f4007c0c */ /* 0x000fe2000cf01270 */
[----:B-1----:R-:W-:-:S02]  /*141f10*/  IMAD.WIDE R24, R240, 0x4, R44 ;  /* 0x00000004f0187825 */ /* 0x002fc400078e022c */
[----:B------:R-:W2:Y:S10]  /*141f20*/  LDL.LU R248, [R1+0xe08] ;  /* 0x000e080001f87983 */ /* 0x000eb40000300800 */
[----:B------:R1:W-:Y:S01]  /*141f30*/  @P0 STG.E desc[UR76][R24.64], R175 ;  /* 0x000000af18000986 */ /* 0x0003e2000c10194c */
[----:B------:R-:W-:Y:S01]  /*141f40*/  ISETP.LT.AND P0, PT, R202, UR4, !P1 ;  /* 0x00000004ca007c0c */ /* 0x000fe2000cf01270 */
[----:B-1----:R-:W-:-:S02]  /*141f50*/  IMAD.WIDE R24, R240, 0x4, R42 ;  /* 0x00000004f0187825 */ /* 0x002fc400078e022a */
[----:B------:R-:W2:Y:S10]  /*141f60*/  LDL.LU R175, [R1+0xdf8] ;  /* 0x000df80001af7983 */ /* 0x000eb40000300800 */
[----:B------:R1:W-:Y:S01]  /*141f70*/  @P0 STG.E desc[UR76][R24.64], R251 ;  /* 0x000000fb18000986 */ /* 0x0003e2000c10194c */
[----:B------:R-:W-:Y:S01]  /*141f80*/  ISETP.LT.AND P0, PT, R203, UR4, !P1 ;  /* 0x00000004cb007c0c */ /* 0x000fe2000cf01270 */
[----:B-1----:R-:W-:-:S12]  /*141f90*/  IMAD.WIDE R24, R240, 0x4, R40 ;  /* 0x00000004f0187825 */ /* 0x002fd800078e0228 */
[----:B------:R1:W-:Y:S01]  /*141fa0*/  @P0 STG.E desc[UR76][R24.64], R250 ;  /* 0x000000fa18000986 */ /* 0x0003e2000c10194c */
[----:B------:R-:W-:Y:S01]  /*141fb0*/  ISETP.LT.AND P0, PT, R174, UR4, !P1 ;  /* 0x00000004ae007c0c */ /* 0x000fe2000cf01270 */
[----:B-1----:R-:W-:Y:S02]  /*141fc0*/  IMAD.WIDE R24, R240, 0x4, R38 ;  /* 0x00000004f0187825 */ /* 0x002fe400078e0226 */
[----:B------:R-:W2:Y:S04]  /*141fd0*/  LDL.LU R250, [R1+0xa08] ;  /* 0x000a080001fa7983 */ /* 0x000ea80000300800 */
[----:B------:R-:W2:Y:S06]  /*141fe0*/  LDL.LU R240, [R1+0x1800] ;  /* 0x0018000001f07983 */ /* 0x000eac0000300800 */
[----:B------:R1:W-:Y:S04]  /*141ff0*/  @P0 STG.E desc[UR76][R24.64], R252 ;  /* 0x000000fc18000986 */ /* 0x0003e8000c10194c */
[----:B-1----:R-:W2:Y:S01]  /*142000*/  LDL.LU R252, [R1+0x5878] ;  /* 0x0058780001fc7983 */ /* 0x002ea20000300800 */
[----:B------:R-:W-:-:S04]  /*142010*/  LOP3.LUT P6, RZ, R20, 0x1000, RZ, 0xc0, !PT ;  /* 0x0000100014ff7812 */ /* 0x000fc800078cc0ff */
[----:B------:R-:W-:Y:S01]  /*142020*/  ISETP.LT.AND P0, PT, R244, UR4, !P6 ;  /* 0x00000004f4007c0c */ /* 0x000fe2000f701270 */
[----:B------:R-:W-:-:S12]  /*142030*/  IMAD.WIDE R24, R241, 0x4, R44 ;  /* 0x00000004f1187825 */ /* 0x000fd800078e022c */
[----:B---3--:R1:W-:Y:S01]  /*142040*/  @P0 STG.E desc[UR76][R24.64], R245 ;  /* 0x000000f518000986 */ /* 0x0083e2000c10194c */
[----:B------:R-:W-:Y:S01]  /*142050*/  ISETP.LT.AND P0, PT, R202, UR4, !P6 ;  /* 0x00000004ca007c0c */ /* 0x000fe2000f701270 */
[----:B-1----:R-:W-:Y:S01]  /*142060*/  IMAD.WIDE R24, R241, 0x4, R42 ;  /* 0x00000004f1187825 */ /* 0x002fe200078e022a */
[----:B------:R-:W-:Y:S01]  /*142070*/  LOP3.LUT P2, RZ, R20, 0x4000, RZ, 0xc0, !PT ;  /* 0x0000400014ff7812 */ /* 0x000fe2000784c0ff */
[----:B------:R-:W3:Y:S10]  /*142080*/  LDL.LU R245, [R1+0x818] ;  /* 0x0008180001f57983 */ /* 0x000ef40000300800 */
[----:B----4-:R1:W-:Y:S01]  /*142090*/  @P0 STG.E desc[UR76][R24.64], R242 ;  /* 0x000000f218000986 */ /* 0x0103e2000c10194c */
[----:B------:R-:W-:Y:S01]  /*1420a0*/  ISETP.LT.AND P0, PT, R203, UR4, !P6 ;  /* 0x00000004cb007c0c */ /* 0x000fe2000f701270 */
[----:B-1----:R-:W-:-:S02]  /*1420b0*/  IMAD.WIDE R24, R241, 0x4, R40 ;  /* 0x00000004f1187825 */ /* 0x002fc400078e0228 */
        /* <DEDUP_REMOVED lines=12> */
[----:B-1----:R-:W-:-:S12]  /*142180*/  IMAD.WIDE R24, R249, 0x4, R42 ;  /* 0x00000004f9187825 */ /* 0x002fd800078e022a */
[----:B------:R1:W-:Y:S04]  /*142190*/  @P0 STG.E desc[UR76][R24.64], R252 ;  /* 0x000000fc18000986 */ /* 0x0003e8000c10194c */
[----:B-1----:R-:W2:Y:S04]  /*1421a0*/  LDL.LU R252, [R1+0x5874] ;  /* 0x0058740001fc7983 */ /* 0x002ea80000300800 */
[----:B------:R-:W4:Y:S01]  /*1421b0*/  LDL.LU R175, [R1+0xdfc] ;  /* 0x000dfc0001af7983 */ /* 0x000f220000300800 */
[----:B------:R-:W-:Y:S01]  /*1421c0*/  ISETP.LT.AND P0, PT, R203, UR4, !P2 ;  /* 0x00000004cb007c0c */ /* 0x000fe2000d701270 */
[----:B------:R-:W-:-:S12]  /*1421d0*/  IMAD.WIDE R24, R249, 0x4, R40 ;  /* 0x00000004f9187825 */ /* 0x000fd800078e0228 */
[----:B------:R1:W-:Y:S01]  /*1421e0*/  @P0 STG.E desc[UR76][R24.64], R250 ;  /* 0x000000fa18000986 */ /* 0x0003e2000c10194c */
[----:B------:R-:W-:-:S03]  /*1421f0*/  ISETP.LT.AND P0, PT, R174, UR4, !P2 ;  /* 0x00000004ae007c0c */ /* 0x000fc6000d701270 */
[----:B-1----:R-:W4:Y:S01]  /*142200*/  LDL.LU R250, [R1+0xc2c] ;  /* 0x000c2c0001fa7983 */ /* 0x002f220000300800 */
[----:B------:R-:W-:-:S03]  /*142210*/  IMAD.WIDE R24, R249, 0x4, R38 ;  /* 0x00000004f9187825 */ /* 0x000fc600078e0226 */
[----:B------:R-:W4:Y:S01]  /*142220*/  LDL.LU R249, [R1+0xa0c] ;  /* 0x000a0c0001f97983 */ /* 0x000f220000300800 */
[----:B------:R-:W-:-:S05]  /*142230*/  LOP3.LUT P1, RZ, R20, 0x8000, RZ, 0xc0, !PT ;  /* 0x0000800014ff7812 */ /* 0x000fca000782c0ff */
[----:B---3--:R1:W-:Y:S01]  /*142240*/  @P0 STG.E desc[UR76][R24.64], R245 ;  /* 0x000000f518000986 */ /* 0x0083e2000c10194c */
[----:B------:R-:W-:-:S03]  /*142250*/  ISETP.LT.AND P0, PT, R244, UR4, !P1 ;  /* 0x00000004f4007c0c */ /* 0x000fc6000cf01270 */
[----:B-1----:R-:W3:Y:S01]  /*142260*/  LDL.LU R245, [R1+0x81c] ;  /* 0x00081c0001f57983 */ /* 0x002ee20000300800 */
[----:B------:R-:W-:Y:S01]  /*142270*/  IMAD.WIDE R24, R240, 0x4, R44 ;  /* 0x00000004f0187825 */ /* 0x000fe200078e022c */
[----:B------:R-:W-:-:S08]  /*142280*/  LOP3.LUT P6, RZ, R20, 0x20000, RZ, 0xc0, !PT ;  /* 0x0002000014ff7812 */ /* 0x000fd000078cc0ff */
[----:B--2---:R1:W-:Y:S01]  /*142290*/  @P0 STG.E desc[UR76][R24.64], R252 ;  /* 0x000000fc18000986 */ /* 0x0043e2000c10194c */
[----:B------:R-:W-:-:S03]  /*1422a0*/  ISETP.LT.AND P0, PT, R202, UR4, !P1 ;  /* 0x00000004ca007c0c */ /* 0x000fc6000cf01270 */
[----:B-1----:R-:W2:Y:S04]  /*1422b0*/  LDL.LU R252, [R1+0x1808] ;  /* 0x0018080001fc7983 */ /* 0x002ea80000300800 */
[----:B------:R-:W2:Y:S01]  /*1422c0*/  LDL.LU R251, [R1+0x5c0] ;  /* 0x0005c00001fb7983 */ /* 0x000ea20000300800 */
[----:B------:R-:W-:-:S05]  /*1422d0*/  IMAD.WIDE R24, R240, 0x4, R42 ;  /* 0x00000004f0187825 */ /* 0x000fca00078e022a */
[----:B----4-:R1:W-:Y:S01]  /*1422e0*/  @P0 STG.E desc[UR76][R24.64], R242 ;  /* 0x000000f218000986 */ /* 0x0103e2000c10194c */
        /* <DEDUP_REMOVED lines=8> */
[----:B------:R1:W-:Y:S01]  /*142370*/  @P0 STG.E desc[UR76][R24.64], R248 ;  /* 0x000000f818000986 */ /* 0x0003e2000c10194c */
[----:B------:R-:W-:Y:S01]  /*142380*/  ISETP.LT.AND P0, PT, R244, UR4, !P6 ;  /* 0x00000004f4007c0c */ /* 0x000fe2000f701270 */
[C---:B-1----:R-:W-:Y:S02]  /*142390*/  IMAD.WIDE R24, R241.reuse, 0x4, R44 ;  /* 0x00000004f1187825 */ /* 0x042fe400078e022c */
[----:B------:R-:W4:Y:S10]  /*1423a0*/  LDL.LU R248, [R1+0x180c] ;  /* 0x00180c0001f87983 */ /* 0x000f340000300800 */
[----:B------:R1:W-:Y:S04]  /*1423b0*/  @P0 STG.E desc[UR76][R24.64], R175 ;  /* 0x000000af18000986 */ /* 0x0003e8000c10194c */
[----:B-1----:R-:W4:Y:S01]  /*1423c0*/  LDL.LU R175, [R1+0x20] ;  /* 0x0000200001af7983 */ /* 0x002f220000300800 */
[----:B------:R-:W-:Y:S01]  /*1423d0*/  ISETP.LT.AND P0, PT, R202, UR4, !P6 ;  /* 0x00000004ca007c0c */ /* 0x000fe2000f701270 */
[----:B------:R-:W-:-:S12]  /*1423e0*/  IMAD.WIDE R24, R241, 0x4, R42 ;  /* 0x00000004f1187825 */ /* 0x000fd800078e022a */
[----:B------:R1:W-:Y:S01]  /*1423f0*/  @P0 STG.E desc[UR76][R24.64], R250 ;  /* 0x000000fa18000986 */ /* 0x0003e2000c10194c */
[----:B------:R-:W-:Y:S01]  /*142400*/  ISETP.LT.AND P0, PT, R203, UR4, !P6 ;  /* 0x00000004cb007c0c */ /* 0x000fe2000f701270 */
[----:B-1----:R-:W-:-:S12]  /*142410*/  IMAD.WIDE R24, R241, 0x4, R40 ;  /* 0x00000004f1187825 */ /* 0x002fd800078e0228 */
[----:B------:R1:W-:Y:S01]  /*142420*/  @P0 STG.E desc[UR76][R24.64], R249 ;  /* 0x000000f918000986 */ /* 0x0003e2000c10194c */
[----:B------:R-:W-:Y:S02]  /*142430*/  ISETP.LT.AND P0, PT, R174, UR4, !P6 ;  /* 0x00000004ae007c0c */ /* 0x000fe4000f701270 */
[----:B------:R-:W-:Y:S01]  /*142440*/  LOP3.LUT P3, RZ, R20, 0x100000, RZ, 0xc0, !PT ;  /* 0x0010000014ff7812 */ /* 0x000fe2000786c0ff */
[----:B-1----:R-:W-:Y:S01]  /*142450*/  IMAD.WIDE R24, R241, 0x4, R38 ;  /* 0x00000004f1187825 */ /* 0x002fe200078e0226 */
[----:B------:R-:W4:Y:S09]  /*142460*/  LDL.LU R249, [R1+0x181c] ;  /* 0x00181c0001f97983 */ /* 0x000f320000300800 */
[----:B---3--:R1:W-:Y:S01]  /*142470*/  @P0 STG.E desc[UR76][R24.64], R245 ;  /* 0x000000f518000986 */ /* 0x0083e2000c10194c */
[----:B------:R-:W-:-:S03]  /*142480*/  ISETP.LT.AND P0, PT, R244, UR4, !P3 ;  /* 0x00000004f4007c0c */ /* 0x000fc6000df01270 */
[----:B------:R-:W3:Y:S04]  /*142490*/  LDL.LU R250, [R1+0x5c4] ;  /* 0x0005c40001fa7983 */ /* 0x000ee80000300800 */
[----:B------:R-:W3:Y:S04]  /*1424a0*/  LDL.LU R241, [R1+0x544] ;  /* 0x0005440001f17983 */ /* 0x000ee80000300800 */
[----:B-1----:R-:W3:Y:S01]  /*1424b0*/  LDL.LU R245, [R1+0x314] ;  /* 0x0003140001f57983 */ /* 0x002ee20000300800 */
[----:B------:R-:W-:Y:S01]  /*1424c0*/  LOP3.LUT P2, RZ, R20, 0x400000, RZ, 0xc0, !PT ;  /* 0x0040000014ff7812 */ /* 0x000fe2000784c0ff */
[----:B--2---:R-:W-:-:S05]  /*1424d0*/  IMAD.WIDE R24, R252, 0x4, R44 ;  /* 0x00000004fc187825 */ /* 0x004fca00078e022c */
[----:B------:R1:W-:Y:S01]  /*1424e0*/  @P0 STG.E desc[UR76][R24.64], R251 ;  /* 0x000000fb18000986 */ /* 0x0003e2000c10194c */
[----:B------:R-:W-:Y:S01]  /*1424f0*/  ISETP.LT.AND P0, PT, R202, UR4, !P3 ;  /* 0x00000004ca007c0c */ /* 0x000fe2000df01270 */
[----:B-1----:R-:W-:-:S12]  /*142500*/  IMAD.WIDE R24, R252, 0x4, R42 ;  /* 0x00000004fc187825 */ /* 0x002fd800078e022a */
[----:B----4-:R1:W-:Y:S01]  /*142510*/  @P0 STG.E desc[UR76][R24.64], R242 ;  /* 0x000000f218000986 */ /* 0x0103e2000c10194c */
[----:B------:R-:W-:Y:S01]  /*142520*/  ISETP.LT.AND P0, PT, R203, UR4, !P3 ;  /* 0x00000004cb007c0c */ /* 0x000fe2000df01270 */
[----:B-1----:R-:W-:-:S12]  /*142530*/  IMAD.WIDE R24, R252, 0x4, R40 ;  /* 0x00000004fc187825 */ /* 0x002fd800078e0228 */
[----:B------:R1:W-:Y:S01]  /*142540*/  @P0 STG.E desc[UR76][R24.64], R246 ;  /* 0x000000f618000986 */ /* 0x0003e2000c10194c */
[----:B------:R-:W-:Y:S01]  /*142550*/  ISETP.LT.AND P0, PT, R174, UR4, !P3 ;  /* 0x00000004ae007c0c */ /* 0x000fe2000df01270 */
[----:B-1----:R-:W-:Y:S02]  /*142560*/  IMAD.WIDE R24, R252, 0x4, R38 ;  /* 0x00000004fc187825 */ /* 0x002fe400078e0226 */
[----:B------:R-:W2:Y:S10]  /*142570*/  LDL.LU R252, [R1+0x1830] ;  /* 0x0018300001fc7983 */ /* 0x000eb40000300800 */
[----:B------:R1:W-:Y:S01]  /*142580*/  @P0 STG.E desc[UR76][R24.64], R240 ;  /* 0x000000f018000986 */ /* 0x0003e2000c10194c */
[----:B------:R-:W-:-:S03]  /*142590*/  ISETP.LT.AND P0, PT, R244, UR4, !P2 ;  /* 0x00000004f4007c0c */ /* 0x000fc6000d701270 */
[----:B-1----:R-:W4:Y:S01]  /*1425a0*/  LDL.LU R240, [R1+0x104] ;  /* 0x0001040001f07983 */ /* 0x002f220000300800 */
[----:B------:R-:W-:-:S09]  /*1425b0*/  IMAD.WIDE R24, R248, 0x4, R44 ;  /* 0x00000004f8187825 */ /* 0x000fd200078e022c */
[----:B------:R1:W-:Y:S04]  /*1425c0*/  @P0 STG.E desc[UR76][R24.64], R175 ;  /* 0x000000af18000986 */ /* 0x0003e8000c10194c */
[----:B-1----:R-:W2:Y:S01]  /*1425d0*/  LDL.LU R175, [R1+0x24] ;  /* 0x0000240001af7983 */ /* 0x002ea20000300800 */
[----:B------:R-:W-:Y:S01]  /*1425e0*/  ISETP.LT.AND P0, PT, R202, UR4, !P2 ;  /* 0x00000004ca007c0c */ /* 0x000fe2000d701270 */
[----:B------:R-:W-:-:S12]  /*1425f0*/  IMAD.WIDE R24, R248, 0x4, R42 ;  /* 0x00000004f8187825 */ /* 0x000fd800078e022a */
[----:B------:R1:W-:Y:S01]  /*142600*/  @P0 STG.E desc[UR76][R24.64], R236 ;  /* 0x000000ec18000986 */ /* 0x0003e2000c10194c */
[----:B------:R-:W-:Y:S01]  /*142610*/  ISETP.LT.AND P0, PT, R203, UR4, !P2 ;  /* 0x00000004cb007c0c */ /* 0x000fe2000d701270 */
[----:B-1----:R-:W-:-:S12]  /*142620*/  IMAD.WIDE R24, R248, 0x4, R40 ;  /* 0x00000004f8187825 */ /* 0x002fd800078e0228 */
[----:B------:R1:W-:Y:S02]  /*142630*/  @P0 STG.E desc[UR76][R24.64], R232 ;  /* 0x000000e818000986 */ /* 0x0003e4000c10194c */
[----:B-1----:R-:W-:Y:S02]  /*142640*/  IMAD.WIDE R24, R248, 0x4, R38 ;  /* 0x00000004f8187825 */ /* 0x002fe400078e0226 */
[----:B------:R-:W2:Y:S04]  /*142650*/  LDL.LU R248, [R1+0x1838] ;  /* 0x0018380001f87983 */ /* 0x000ea80000300800 */
[----:B------:R-:W2:Y:S01]  /*142660*/  LDL.LU R243, [R1+0x5c8] ;  /* 0x0005c80001f37983 */ /* 0x000ea20000300800 */
[----:B------:R-:W-:-:S03]  /*142670*/  ISETP.LT.AND P0, PT, R174, UR4, !P2 ;  /* 0x00000004ae007c0c */ /* 0x000fc6000d701270 */
[----:B------:R-:W2:Y:S01]  /*142680*/  LDL.LU R201, [R1+0x548] ;  /* 0x0005480001c97983 */ /* 0x000ea20000300800 */
[----:B------:R-:W-:-:S03]  /*142690*/  LOP3.LUT P1, RZ, R20, 0x1000000, RZ, 0xc0, !PT ;  /* 0x0100000014ff7812 */ /* 0x000fc6000782c0ff */
[----:B------:R-:W2:Y:S04]  /*1426a0*/  LDL.LU R246, [R1+0x183c] ;  /* 0x00183c0001f67983 */ /* 0x000ea80000300800 */
[----:B------:R-:W2:Y:S04]  /*1426b0*/  LDL.LU R247, [R1+0x318] ;  /* 0x0003180001f77983 */ /* 0x000ea80000300800 */
[----:B------:R1:W-:Y:S01]  /*1426c0*/  @P0 STG.E desc[UR76][R24.64], R228 ;  /* 0x000000e418000986 */ /* 0x0003e2000c10194c */
[----:B------:R-:W-:-:S03]  /*1426d0*/  ISETP.LT.AND P0, PT, R244, UR4, !P1 ;  /* 0x00000004f4007c0c */ /* 0x000fc6000cf01270 */
[----:B------:R-:W2:Y:S04]  /*1426e0*/  LDL.LU R251, [R1+0x108] ;  /* 0x0001080001fb7983 */ /* 0x000ea80000300800 */
[----:B------:R-:W2:Y:S01]  /*1426f0*/  LDL.LU R242, [R1+0x28] ;  /* 0x0000280001f27983 */ /* 0x000ea20000300800 */
[----:B-1----:R-:W-:-:S05]  /*142700*/  IMAD.WIDE R24, R249, 0x4, R44 ;  /* 0x00000004f9187825 */ /* 0x002fca00078e022c */
[----:B---3--:R1:W-:Y:S01]  /*142710*/  @P0 STG.E desc[UR76][R24.64], R250 ;  /* 0x000000fa18000986 */ /* 0x0083e2000c10194c */
[----:B------:R-:W-:Y:S01]  /*142720*/  ISETP.LT.AND P0, PT, R202, UR4, !P1 ;  /* 0x00000004ca007c0c */ /* 0x000fe2000cf01270 */
[----:B-1----:R-:W-:Y:S01]  /*142730*/  IMAD.WIDE R24, R249, 0x4, R42 ;  /* 0x00000004f9187825 */ /* 0x002fe200078e022a */
[----:B------:R-:W-:Y:S01]  /*142740*/  LOP3.LUT P4, RZ, R0, 0x800000, RZ, 0xc0, !PT ;  /* 0x0080000000ff7812 */ /* 0x000fe2000788c0ff */
        /* <DEDUP_REMOVED lines=11> */
[----:B--2---:R-:W-:-:S12]  /*142800*/  IMAD.WIDE R24, R252, 0x4, R44 ;  /* 0x00000004fc187825 */ /* 0x004fd800078e022c */
[----:B------:R1:W-:Y:S04]  /*142810*/  @P0 STG.E desc[UR76][R24.64], R175 ;  /* 0x000000af18000986 */ /* 0x0003e8000c10194c */
[----:B-1----:R-:W2:Y:S01]  /*142820*/  LDL.LU R175, [R1+0x184c] ;  /* 0x00184c0001af7983 */ /* 0x002ea20000300800 */
[----:B------:R-:W-:Y:S01]  /*142830*/  ISETP.LT.AND P0, PT, R202, UR4, !P4 ;  /* 0x00000004ca007c0c */ /* 0x000fe2000e701270 */
[C---:B------:R-:W-:Y:S02]  /*142840*/  IMAD.WIDE R24, R252.reuse, 0x4, R42 ;  /* 0x00000004fc187825 */ /* 0x040fe400078e022a */
[----:B------:R-:W4:Y:S04]  /*142850*/  LDL.LU R249, [R1+0x10c] ;  /* 0x00010c0001f97983 */ /* 0x000f280000300800 */
[----:B------:R-:W4:Y:S06]  /*142860*/  LDL.LU R240, [R1+0x2c] ;  /* 0x00002c0001f07983 */ /* 0x000f2c0000300800 */
[----:B------:R1:W-:Y:S01]  /*142870*/  @P0 STG.E desc[UR76][R24.64], R237 ;  /* 0x000000ed18000986 */ /* 0x0003e2000c10194c */
[----:B------:R-:W-:Y:S01]  /*142880*/  ISETP.LT.AND P0, PT, R203, UR4, !P4 ;  /* 0x00000004cb007c0c */ /* 0x000fe2000e701270 */
[----:B-1----:R-:W-:-:S12]  /*142890*/  IMAD.WIDE R24, R252, 0x4, R40 ;  /* 0x00000004fc187825 */ /* 0x002fd800078e0228 */
[----:B------:R1:W-:Y:S02]  /*1428a0*/  @P0 STG.E desc[UR76][R24.64], R233 ;  /* 0x000000e918000986 */ /* 0x0003e4000c10194c */
[----:B-1----:R-:W-:Y:S02]  /*1428b0*/  IMAD.WIDE R24, R252, 0x4, R38 ;  /* 0x00000004fc187825 */ /* 0x002fe400078e0226 */
[----:B------:R-:W4:Y:S01]  /*1428c0*/  LDL.LU R252, [R1+0x1860] ;  /* 0x0018600001fc7983 */ /* 0x000f220000300800 */
[----:B------:R-:W-:Y:S02]  /*1428d0*/  ISETP.LT.AND P4, PT, R174, UR4, !P4 ;  /* 0x00000004ae007c0c */ /* 0x000fe4000e781270 */
[----:B------:R-:W-:-:S04]  /*1428e0*/  LOP3.LUT P5, RZ, R0, 0x400000, RZ, 0xc0, !PT ;  /* 0x0040000000ff7812 */ /* 0x000fc800078ac0ff */
[----:B------:R-:W-:-:S07]  /*1428f0*/  ISETP.LT.AND P0, PT, R244, UR4, !P5 ;  /* 0x00000004f4007c0c */ /* 0x000fce000ef01270 */
[----:B------:R1:W-:Y:S02]  /*142900*/  @P4 STG.E desc[UR76][R24.64], R229 ;  /* 0x000000e518004986 */ /* 0x0003e4000c10194c */
[----:B-1----:R-:W-:-:S05]  /*142910*/  IMAD.WIDE R24, R248, 0x4, R44 ;  /* 0x00000004f8187825 */ /* 0x002fca00078e022c */
[----:B------:R1:W-:Y:S01]  /*142920*/  @P0 STG.E desc[UR76][R24.64], R243 ;  /* 0x000000f318000986 */ /* 0x0003e2000c10194c */
[----:B------:R-:W-:Y:S01]  /*142930*/  ISETP.LT.AND P0, PT, R202, UR4, !P5 ;  /* 0x00000004ca007c0c */ /* 0x000fe2000ef01270 */
[----:B-1----:R-:W-:-:S12]  /*142940*/  IMAD.WIDE R24, R248, 0x4, R42 ;  /* 0x00000004f8187825 */ /* 0x002fd800078e022a */
        /* <DEDUP_REMOVED lines=15> */
[----:B------:R-:W-:Y:S02]  /*142a40*/  ISETP.LT.AND P0, PT, R203, UR4, !P6 ;  /* 0x00000004cb007c0c */ /* 0x000fe4000f701270 */
[----:B------:R-:W-:Y:S02]  /*142a50*/  ISETP.LT.AND P6, PT, R174, UR4, !P6 ;  /* 0x00000004ae007c0c */ /* 0x000fe4000f7c1270 */
[----:B------:R-:W-:Y:S01]  /*142a60*/  LOP3.LUT P4, RZ, R23, 0x2, RZ, 0xc0, !PT ;  /* 0x0000000217ff7812 */ /* 0x000fe2000788c0ff */
[----:B-1----:R-:W-:-:S08]  /*142a70*/  IMAD.WIDE R24, R246, 0x4, R40 ;  /* 0x00000004f6187825 */ /* 0x002fd000078e0228 */
[----:B------:R1:W-:Y:S01]  /*142a80*/  @P0 STG.E desc[UR76][R24.64], R234 ;  /* 0x000000ea18000986 */ /* 0x0003e2000c10194c */
[----:B------:R-:W-:Y:S01]  /*142a90*/  ISETP.LT.AND P0, PT, R244, UR4, !P4 ;  /* 0x00000004f4007c0c */ /* 0x000fe2000e701270 */
[----:B-1----:R-:W-:-:S05]  /*142aa0*/  IMAD.WIDE R24, R246, 0x4, R38 ;  /* 0x00000004f6187825 */ /* 0x002fca00078e0226 */
[----:B------:R2:W-:Y:S02]  /*142ab0*/  @P6 STG.E desc[UR76][R24.64], R230 ;  /* 0x000000e618006986 */ /* 0x0005e4000c10194c */
[----:B--2---:R-:W-:-:S05]  /*142ac0*/  IMAD.WIDE R24, R175, 0x4, R44 ;  /* 0x00000004af187825 */ /* 0x004fca00078e022c */
[----:B---3--:R1:W-:Y:S01]  /*142ad0*/  @P0 STG.E desc[UR76][R24.64], R250 ;  /* 0x000000fa18000986 */ /* 0x0083e2000c10194c */
[----:B------:R-:W-:Y:S01]  /*142ae0*/  ISETP.LT.AND P0, PT, R202, UR4, !P4 ;  /* 0x00000004ca007c0c */ /* 0x000fe2000e701270 */
[----:B-1----:R-:W-:-:S12]  /*142af0*/  IMAD.WIDE R24, R175, 0x4, R42 ;  /* 0x00000004af187825 */ /* 0x002fd800078e022a */
[----:B------:R1:W-:Y:S01]  /*142b00*/  @P0 STG.E desc[UR76][R24.64], R241 ;  /* 0x000000f118000986 */ /* 0x0003e2000c10194c */
[----:B------:R-:W-:Y:S01]  /*142b10*/  ISETP.LT.AND P0, PT, R203, UR4, !P4 ;  /* 0x00000004cb007c0c */ /* 0x000fe2000e701270 */
[----:B-1----:R-:W-:-:S12]  /*142b20*/  IMAD.WIDE R24, R175, 0x4, R40 ;  /* 0x00000004af187825 */ /* 0x002fd800078e0228 */
[----:B------:R1:W-:Y:S02]  /*142b30*/  @P0 STG.E desc[UR76][R24.64], R245 ;  /* 0x000000f518000986 */ /* 0x0003e4000c10194c */
[----:B-1----:R-:W-:Y:S02]  /*142b40*/  IMAD.WIDE R24, R175, 0x4, R38 ;  /* 0x00000004af187825 */ /* 0x002fe400078e0226 */
[----:B------:R-:W2:Y:S01]  /*142b50*/  LDL.LU R175, [R1+0x186c] ;  /* 0x00186c0001af7983 */ /* 0x000ea20000300800 */
[----:B------:R-:W-:Y:S02]  /*142b60*/  ISETP.LT.AND P0, PT, R174, UR4, !P4 ;  /* 0x00000004ae007c0c */ /* 0x000fe4000e701270 */
[----:B------:R-:W-:-:S11]  /*142b70*/  LOP3.LUT P3, RZ, R23, 0x8, RZ, 0xc0, !PT ;  /* 0x0000000817ff7812 */ /* 0x000fd6000786c0ff */
[----:B----4-:R1:W-:Y:S01]  /*142b80*/  @P0 STG.E desc[UR76][R24.64], R249 ;  /* 0x000000f918000986 */ /* 0x0103e2000c10194c */
[----:B------:R-:W-:Y:S01]  /*142b90*/  ISETP.LT.AND P0, PT, R244, UR4, !P3 ;  /* 0x00000004f4007c0c */ /* 0x000fe2000df01270 */
[----:B-1----:R-:W-:-:S12]  /*142ba0*/  IMAD.WIDE R24, R252, 0x4, R44 ;  /* 0x00000004fc187825 */ /* 0x002fd800078e022c */
        /* <DEDUP_REMOVED lines=8> */
[----:B------:R-:W3:Y:S01]  /*142c30*/  LDL.LU R252, [R1+0x187c] ;  /* 0x00187c0001fc7983 */ /* 0x000ee20000300800 */
[----:B------:R-:W-:-:S03]  /*142c40*/  ISETP.LT.AND P0, PT, R174, UR4, !P3 ;  /* 0x00000004ae007c0c */ /* 0x000fc6000df01270 */
[----:B------:R-:W4:Y:S01]  /*142c50*/  LDL.LU R240, [R1+0x1890] ;  /* 0x0018900001f07983 */ /* 0x000f220000300800 */
[----:B------:R-:W-:-:S09]  /*142c60*/  LOP3.LUT P1, RZ, R23, 0x20, RZ, 0xc0, !PT ;  /* 0x0000002017ff7812 */ /* 0x000fd2000782c0ff */
[----:B------:R1:W-:Y:S01]  /*142c70*/  @P0 STG.E desc[UR76][R24.64], R231 ;  /* 0x000000e718000986 */ /* 0x0003e2000c10194c */
        /* <DEDUP_REMOVED lines=12> */
[----:B------:R-:W-:-:S11]  /*142d40*/  LOP3.LUT P2, RZ, R23, 0x100, RZ, 0xc0, !PT ;  /* 0x0000010017ff7812 */ /* 0x000fd6000784c0ff */
[----:B------:R2:W-:Y:S01]  /*142d50*/  @P0 STG.E desc[UR76][R24.64], R212 ;  /* 0x000000d418000986 */ /* 0x0005e2000c10194c */
[----:B------:R-:W-:Y:S02]  /*142d60*/  ISETP.LT.AND P0, PT, R244, UR4, !P2 ;  /* 0x00000004f4007c0c */ /* 0x000fe4000d701270 */
[----:B------:R-:W-:Y:S01]  /*142d70*/  LOP3.LUT P3, RZ, R23, 0x400, RZ, 0xc0, !PT ;  /* 0x0000040017ff7812 */ /* 0x000fe2000786c0ff */
[----:B--2---:R-:W-:-:S10]  /*142d80*/  IMAD.WIDE R24, R175, 0x4, R44 ;  /* 0x00000004af187825 */ /* 0x004fd400078e022c */
        /* <DEDUP_REMOVED lines=9> */
[----:B------:R-:W-:-:S13]  /*142e20*/  ISETP.LT.AND P0, PT, R174, UR4, !P2 ;  /* 0x00000004ae007c0c */ /* 0x000fda000d701270 */
[----:B------:R3:W-:Y:S01]  /*142e30*/  @P0 STG.E desc[UR76][R24.64], R192 ;  /* 0x000000c018000986 */ /* 0x0007e2000c10194c */
[----:B------:R-:W-:Y:S01]  /*142e40*/  ISETP.LT.AND P0, PT, R244, UR4, !P3 ;  /* 0x00000004f4007c0c */ /* 0x000fe2000df01270 */
[----:B---3--:R-:W-:-:S12]  /*142e50*/  IMAD.WIDE R24, R252, 0x4, R44 ;  /* 0x00000004fc187825 */ /* 0x008fd800078e022c */
[----:B------:R1:W-:Y:S01]  /*142e60*/  @P0 STG.E desc[UR76][R24.64], R225 ;  /* 0x000000e118000986 */ /* 0x0003e2000c10194c */
[----:B------:R-:W-:Y:S01]  /*142e70*/  ISETP.LT.AND P0, PT, R202, UR4, !P3 ;  /* 0x00000004ca007c0c */ /* 0x000fe2000df01270 */
[----:B-1----:R-:W-:-:S12]  /*142e80*/  IMAD.WIDE R24, R252, 0x4, R42 ;  /* 0x00000004fc187825 */ /* 0x002fd800078e022a */
[----:B------:R1:W-:Y:S01]  /*142e90*/  @P0 STG.E desc[UR76][R24.64], R221 ;  /* 0x000000dd18000986 */ /* 0x0003e2000c10194c */
[----:B------:R-:W-:Y:S01]  /*142ea0*/  ISETP.LT.AND P0, PT, R203, UR4, !P3 ;  /* 0x00000004cb007c0c */ /* 0x000fe2000df01270 */
[----:B-1----:R-:W-:-:S12]  /*142eb0*/  IMAD.WIDE R24, R252, 0x4, R40 ;  /* 0x00000004fc187825 */ /* 0x002fd800078e0228 */
[----:B------:R1:W-:Y:S01]  /*142ec0*/  @P0 STG.E desc[UR76][R24.64], R217 ;  /* 0x000000d918000986 */ /* 0x0003e2000c10194c */
[----:B------:R-:W-:Y:S02]  /*142ed0*/  ISETP.LT.AND P0, PT, R174, UR4, !P3 ;  /* 0x00000004ae007c0c */ /* 0x000fe4000df01270 */
[----:B------:R-:W-:Y:S01]  /*142ee0*/  LOP3.LUT P1, RZ, R23, 0x1000, RZ, 0xc0, !PT ;  /* 0x0000100017ff7812 */ /* 0x000fe2000782c0ff */
[----:B-1----:R-:W-:Y:S02]  /*142ef0*/  IMAD.WIDE R24, R252, 0x4, R38 ;  /* 0x00000004fc187825 */ /* 0x002fe400078e0226 */
[----:B------:R-:W3:Y:S08]  /*142f00*/  LDL.LU R252, [R1+0x18ac] ;  /* 0x0018ac0001fc7983 */ /* 0x000ef00000300800 */
[----:B------:R4:W-:Y:S01]  /*142f10*/  @P0 STG.E desc[UR76][R24.64], R213 ;  /* 0x000000d518000986 */ /* 0x0009e2000c10194c */
[----:B------:R-:W-:Y:S01]  /*142f20*/  ISETP.LT.AND P0, PT, R244, UR4, !P1 ;  /* 0x00000004f4007c0c */ /* 0x000fe2000cf01270 */
[----:B----4-:R-:W-:-:S12]  /*142f30*/  IMAD.WIDE R24, R240, 0x4, R44 ;  /* 0x00000004f0187825 */ /* 0x010fd800078e022c */
        /* <DEDUP_REMOVED lines=9> */
[----:B-1----:R-:W-:-:S10]  /*142fd0*/  IMAD.WIDE R24, R240, 0x4, R38 ;  /* 0x00000004f0187825 */ /* 0x002fd400078e0226 */
        /* <DEDUP_REMOVED lines=15> */
[----:B------:R-:W-:Y:S01]  /*1430d0*/  ISETP.LT.AND P0, PT, R244, UR4, !P2 ;  /* 0x00000004f4007c0c */ /* 0x000fe2000d701270 */
[----:B--2---:R-:W-:-:S12]  /*1430e0*/  IMAD.WIDE R24, R175, 0x4, R44 ;  /* 0x00000004af187825 */ /* 0x004fd800078e022c */
        /* <DEDUP_REMOVED lines=9> */
[----:B------:R-:W-:-:S03]  /*143180*/  ISETP.LT.AND P0, PT, R174, UR4, !P2 ;  /* 0x00000004ae007c0c */ /* 0x000fc6000d701270 */
[----:B------:R-:W2:Y:S01]  /*143190*/  LDL.LU R240, [R1+0x18d0] ;  /* 0x0018d00001f07983 */ /* 0x000ea20000300800 */
[----:B------:R-:W-:-:S09]  /*1431a0*/  LOP3.LUT P3, RZ, R23, 0x80000, RZ, 0xc0, !PT ;  /* 0x0008000017ff7812 */ /* 0x000fd2000786c0ff */
        /* <DEDUP_REMOVED lines=12> */
[----:B------:R-:W-:Y:S02]  /*143270*/  ISETP.LT.AND P0, PT, R174, UR4, !P3 ;  /* 0x00000004ae007c0c */ /* 0x000fe4000df01270 */
[----:B------:R-:W-:-:S11]  /*143280*/  LOP3.LUT P1, RZ, R23, 0x100000, RZ, 0xc0, !PT ;  /* 0x0010000017ff7812 */ /* 0x000fd6000782c0ff */
        /* <DEDUP_REMOVED lines=111> */
[----:B------:R-:W4:Y:S08]  /*143980*/  LDL.LU R248, [R1+0x18b4] ;  /* 0x0018b40001f87983 */ /* 0x000f300000300800 */
[----:B------:R1:W-:Y:S01]  /*143990*/  @P0 STG.E desc[UR76][R16.64], R63 ;  /* 0x0000003f10000986 */ /* 0x0003e2000c10194c */
[----:B------:R-:W-:Y:S01]  /*1439a0*/  ISETP.LT.AND P0, PT, R244, UR4, !P2 ;  /* 0x00000004f4007c0c */ /* 0x000fe2000d701270 */
[----:B-1----:R-:W-:-:S12]  /*1439b0*/  IMAD.WIDE R16, R240, 0x4, R44 ;  /* 0x00000004f0107825 */ /* 0x002fd800078e022c */
[----:B------:R1:W-:Y:S01]  /*1439c0*/  @P0 STG.E desc[UR76][R16.64], R59 ;  /* 0x0000003b10000986 */ /* 0x0003e2000c10194c */
[----:B------:R-:W-:Y:S01]  /*1439d0*/  ISETP.LT.AND P0, PT, R202, UR4, !P2 ;  /* 0x00000004ca007c0c */ /* 0x000fe2000d701270 */
[----:B------:R-:W-:-:S12]  /*1439e0*/  IMAD.WIDE R24, R240, 0x4, R42 ;  /* 0x00000004f0187825 */ /* 0x000fd800078e022a */
[----:B------:R1:W-:Y:S01]  /*1439f0*/  @P0 STG.E desc[UR76][R24.64], R55 ;  /* 0x0000003718000986 */ /* 0x0003e2000c10194c */
[----:B------:R-:W-:Y:S01]  /*143a00*/  ISETP.LT.AND P0, PT, R203, UR4, !P2 ;  /* 0x00000004cb007c0c */ /* 0x000fe2000d701270 */
[----:B------:R-:W-:-:S12]  /*143a10*/  IMAD.WIDE R26, R240, 0x4, R40 ;  /* 0x00000004f01a7825 */ /* 0x000fd800078e0228 */
[----:B------:R-:W-:Y:S01]  /*143a20*/  @P0 STG.E desc[UR76][R26.64], R51 ;  /* 0x000000331a000986 */ /* 0x000fe2000c10194c */
[----:B------:R-:W-:Y:S01]  /*143a30*/  ISETP.LT.AND P0, PT, R174, UR4, !P2 ;  /* 0x00000004ae007c0c */ /* 0x000fe2000d701270 */
[----:B------:R-:W-:-:S12]  /*143a40*/  IMAD.WIDE R28, R240, 0x4, R38 ;  /* 0x00000004f01c7825 */ /* 0x000fd800078e0226 */
[----:B------:R1:W-:Y:S01]  /*143a50*/  @P0 STG.E desc[UR76][R28.64], R19 ;  /* 0x000000131c000986 */ /* 0x0003e2000c10194c */
[----:B--2---:R-:W-:-:S04]  /*143a60*/  IMAD.WIDE R30, R175, 0x4, R44 ;  /* 0x00000004af1e7825 */ /* 0x004fc800078e022c */
[----:B-1----:R-:W-:-:S04]  /*143a70*/  IMAD.WIDE R16, R175, 0x4, R42 ;  /* 0x00000004af107825 */ /* 0x002fc800078e022a */
[----:B------:R-:W-:-:S04]  /*143a80*/  IMAD.WIDE R24, R175, 0x4, R40 ;  /* 0x00000004af187825 */ /* 0x000fc800078e0228 */
[----:B------:R-:W-:Y:S02]  /*143a90*/  IMAD.WIDE R18, R175, 0x4, R38 ;  /* 0x00000004af127825 */ /* 0x000fe400078e0226 */
[----:B------:R-:W2:Y:S01]  /*143aa0*/  LDL.LU R175, [R1+0x18b0] ;  /* 0x0018b00001af7983 */ /* 0x000ea20000300800 */
[----:B------:R-:W-:-:S04]  /*143ab0*/  LOP3.LUT P4, RZ, R22, 0x100, RZ, 0xc0, !PT ;  /* 0x0000010016ff7812 */ /* 0x000fc8000788c0ff */
[----:B------:R-:W-:-:S13]  /*143ac0*/  ISETP.LT.AND P0, PT, R244, UR4, !P4 ;  /* 0x00000004f4007c0c */ /* 0x000fda000e701270 */
[----:B------:R-:W-:Y:S01]  /*143ad0*/  @P0 STG.E desc[UR76][R30.64], R12 ;  /* 0x0000000c1e000986 */ /* 0x000fe2000c10194c */
[----:B------:R-:W-:-:S13]  /*143ae0*/  ISETP.LT.AND P0, PT, R202, UR4, !P4 ;  /* 0x00000004ca007c0c */ /* 0x000fda000e701270 */
[----:B------:R1:W-:Y:S01]  /*143af0*/  @P0 STG.E desc[UR76][R16.64], R8 ;  /* 0x0000000810000986 */ /* 0x0003e2000c10194c */
[----:B------:R-:W-:-:S13]  /*143b00*/  ISETP.LT.AND P0, PT, R203, UR4, !P4 ;  /* 0x00000004cb007c0c */ /* 0x000fda000e701270 */
[----:B------:R-:W-:Y:S01]  /*143b10*/  @P0 STG.E desc[UR76][R24.64], R4 ;  /* 0x0000000418000986 */ /* 0x000fe2000c10194c */
[----:B------:R-:W-:-:S13]  /*143b20*/  ISETP.LT.AND P0, PT, R174, UR4, !P4 ;  /* 0x00000004ae007c0c */ /* 0x000fda000e701270 */
[----:B------:R1:W-:Y:S01]  /*143b30*/  @P0 STG.E desc[UR76][R18.64], R92 ;  /* 0x0000005c12000986 */ /* 0x0003e2000c10194c */
[----:B------:R-:W-:-:S04]  /*143b40*/  LOP3.LUT P3, RZ, R22, 0x400, RZ, 0xc0, !PT ;  /* 0x0000040016ff7812 */ /* 0x000fc8000786c0ff */
[----:B------:R-:W-:Y:S01]  /*143b50*/  ISETP.LT.AND P0, PT, R244, UR4, !P3 ;  /* 0x00000004f4007c0c */ /* 0x000fe2000df01270 */
[----:B---3--:R-:W-:-:S04]  /*143b60*/  IMAD.WIDE R26, R252, 0x4, R44 ;  /* 0x00000004fc1a7825 */ /* 0x008fc800078e022c */
[----:B------:R-:W-:-:S04]  /*143b70*/  IMAD.WIDE R28, R252, 0x4, R42 ;  /* 0x00000004fc1c7825 */ /* 0x000fc800078e022a */
[----:B-1----:R-:W-:-:S04]  /*143b80*/  IMAD.WIDE R16, R252, 0x4, R40 ;  /* 0x00000004fc107825 */ /* 0x002fc800078e0228 */
[----:B------:R-:W-:Y:S02]  /*143b90*/  IMAD.WIDE R18, R252, 0x4, R38 ;  /* 0x00000004fc127825 */ /* 0x000fe400078e0226 */
[----:B------:R-:W3:Y:S04]  /*143ba0*/  LDL.LU R252, [R1+0x18a8] ;  /* 0x0018a80001fc7983 */ /* 0x000ee80000300800 */
[----:B------:R-:W3:Y:S04]  /*143bb0*/  LDL.LU R240, [R1+0x18a4] ;  /* 0x0018a40001f07983 */ /* 0x000ee80000300800 */
[----:B------:R1:W-:Y:S01]  /*143bc0*/  @P0 STG.E desc[UR76][R26.64], R88 ;  /* 0x000000581a000986 */ /* 0x0003e2000c10194c */
[----:B------:R-:W-:-:S13]  /*143bd0*/  ISETP.LT.AND P0, PT, R202, UR4, !P3 ;  /* 0x00000004ca007c0c */ /* 0x000fda000df01270 */
[----:B------:R1:W-:Y:S01]  /*143be0*/  @P0 STG.E desc[UR76][R28.64], R84 ;  /* 0x000000541c000986 */ /* 0x0003e2000c10194c */
[----:B------:R-:W-:Y:S02]  /*143bf0*/  ISETP.LT.AND P0, PT, R203, UR4, !P3 ;  /* 0x00000004cb007c0c */ /* 0x000fe4000df01270 */
[----:B------:R-:W-:-:S11]  /*143c00*/  LOP3.LUT P1, RZ, R22, 0x1000, RZ, 0xc0, !PT ;  /* 0x0000100016ff7812 */ /* 0x000fd6000782c0ff */
[----:B------:R1:W-:Y:S01]  /*143c10*/  @P0 STG.E desc[UR76][R16.64], R80 ;  /* 0x0000005010000986 */ /* 0x0003e2000c10194c */
[----:B------:R-:W-:-:S13]  /*143c20*/  ISETP.LT.AND P0, PT, R174, UR4, !P3 ;  /* 0x00000004ae007c0c */ /* 0x000fda000df01270 */
[----:B------:R2:W-:Y:S01]  /*143c30*/  @P0 STG.E desc[UR76][R18.64], R76 ;  /* 0x0000004c12000986 */ /* 0x0005e2000c10194c */
[----:B------:R-:W-:Y:S01]  /*143c40*/  ISETP.LT.AND P0, PT, R244, UR4, !P1 ;  /* 0x00000004f4007c0c */ /* 0x000fe2000cf01270 */
[----:B----4-:R-:W-:-:S04]  /*143c50*/  IMAD.WIDE R24, R248, 0x4, R44 ;  /* 0x00000004f8187825 */ /* 0x010fc800078e022c */
[----:B-1----:R-:W-:-:S04]  /*143c60*/  IMAD.WIDE R26, R248, 0x4, R42 ;  /* 0x00000004f81a7825 */ /* 0x002fc800078e022a */
[----:B------:R-:W-:-:S04]  /*143c70*/  IMAD.WIDE R28, R248, 0x4, R40 ;  /* 0x00000004f81c7825 */ /* 0x000fc800078e0228 */
[----:B------:R-:W-:Y:S02]  /*143c80*/  IMAD.WIDE R16, R248, 0x4, R38 ;  /* 0x00000004f8107825 */ /* 0x000fe400078e0226 */
[----:B------:R-:W4:Y:S04]  /*143c90*/  LDL.LU R248, [R1+0x18a0] ;  /* 0x0018a00001f87983 */ /* 0x000f280000300800 */
[----:B------:R1:W-:Y:S01]  /*143ca0*/  @P0 STG.E desc[UR76][R24.64], R13 ;  /* 0x0000000d18000986 */ /* 0x0003e2000c10194c */
[----:B------:R-:W-:-:S13]  /*143cb0*/  ISETP.LT.AND P0, PT, R202, UR4, !P1 ;  /* 0x00000004ca007c0c */ /* 0x000fda000cf01270 */
[----:B------:R1:W-:Y:S01]  /*143cc0*/  @P0 STG.E desc[UR76][R26.64], R9 ;  /* 0x000000091a000986 */ /* 0x0003e2000c10194c */
[----:B------:R-:W-:-:S13]  /*143cd0*/  ISETP.LT.AND P0, PT, R203, UR4, !P1 ;  /* 0x00000004cb007c0c */ /* 0x000fda000cf01270 */
[----:B------:R1:W-:Y:S01]  /*143ce0*/  @P0 STG.E desc[UR76][R28.64], R5 ;  /* 0x000000051c000986 */ /* 0x0003e2000c10194c */
[----:B--2---:R-:W-:-:S04]  /*143cf0*/  IMAD.WIDE R18, R175, 0x4, R44 ;  /* 0x00000004af127825 */ /* 0x004fc800078e022c */
[----:B-1----:R-:W-:-:S04]  /*143d00*/  IMAD.WIDE R12, R175, 0x4, R42 ;  /* 0x00000004af0c7825 */ /* 0x002fc800078e022a */
[----:B------:R-:W-:-:S04]  /*143d10*/  IMAD.WIDE R8, R175, 0x4, R40 ;  /* 0x00000004af087825 */ /* 0x000fc800078e0228 */
[----:B------:R-:W-:Y:S02]  /*143d20*/  IMAD.WIDE R4, R175, 0x4, R38 ;  /* 0x00000004af047825 */ /* 0x000fe400078e0226 */
[----:B------:R-:W2:Y:S01]  /*143d30*/  LDL.LU R175, [R1+0x1894] ;  /* 0x0018940001af7983 */ /* 0x000ea20000300800 */
[----:B------:R-:W-:Y:S02]  /*143d40*/  ISETP.LT.AND P0, PT, R174, UR4, !P1 ;  /* 0x00000004ae007c0c */ /* 0x000fe4000cf01270 */
[----:B------:R-:W-:-:S11]  /*143d50*/  LOP3.LUT P2, RZ, R22, 0x8000, RZ, 0xc0, !PT ;  /* 0x0000800016ff7812 */ /* 0x000fd6000784c0ff */
[----:B------:R3:W-:Y:S01]  /*143d60*/  @P0 STG.E desc[UR76][R16.64], R93 ;  /* 0x0000005d10000986 */ /* 0x0007e2000c10194c */
[----:B------:R-:W-:-:S13]  /*143d70*/  ISETP.LT.AND P0, PT, R244, UR4, !P2 ;  /* 0x00000004f4007c0c */ /* 0x000fda000d701270 */
[----:B------:R1:W-:Y:S01]  /*143d80*/  @P0 STG.E desc[UR76][R18.64], R89 ;  /* 0x0000005912000986 */ /* 0x0003e2000c10194c */
[----:B------:R-:W-:-:S13]  /*143d90*/  ISETP.LT.AND P0, PT, R202, UR4, !P2 ;  /* 0x00000004ca007c0c */ /* 0x000fda000d701270 */
[----:B------:R1:W-:Y:S01]  /*143da0*/  @P0 STG.E desc[UR76][R12.64], R85 ;  /* 0x000000550c000986 */ /* 0x0003e2000c10194c */
[----:B------:R-:W-:Y:S02]  /*143db0*/  ISETP.LT.AND P0, PT, R203, UR4, !P2 ;  /* 0x00000004cb007c0c */ /* 0x000fe4000d701270 */
[----:B------:R-:W-:-:S11]  /*143dc0*/  LOP3.LUT P3, RZ, R22, 0x20000, RZ, 0xc0, !PT ;  /* 0x0002000016ff7812 */ /* 0x000fd6000786c0ff */
[----:B------:R-:W-:Y:S01]  /*143dd0*/  @P0 STG.E desc[UR76][R8.64], R81 ;  /* 0x0000005108000986 */ /* 0x000fe2000c10194c */
[----:B------:R-:W-:-:S13]  /*143de0*/  ISETP.LT.AND P0, PT, R174, UR4, !P2 ;  /* 0x00000004ae007c0c */ /* 0x000fda000d701270 */
[----:B------:R1:W-:Y:S01]  /*143df0*/  @P0 STG.E desc[UR76][R4.64], R77 ;  /* 0x0000004d04000986 */ /* 0x0003e2000c10194c */
[----:B------:R-:W-:Y:S02]  /*143e00*/  ISETP.LT.AND P0, PT, R244, UR4, !P3 ;  /* 0x00000004f4007c0c */ /* 0x000fe4000df01270 */
[----:B------:R-:W-:Y:S01]  /*143e10*/  LOP3.LUT P1, RZ, R22, 0x40000, RZ, 0xc0, !PT ;  /* 0x0004000016ff7812 */ /* 0x000fe2000782c0ff */
[----:B---3--:R-:W-:-:S10]  /*143e20*/  IMAD.WIDE R16, R252, 0x4, R44 ;  /* 0x00000004fc107825 */ /* 0x008fd400078e022c */
[----:B------:R3:W-:Y:S01]  /*143e30*/  @P0 STG.E desc[UR76][R16.64], R14 ;  /* 0x0000000e10000986 */ /* 0x0007e2000c10194c */
[----:B------:R-:W-:Y:S01]  /*143e40*/  ISETP.LT.AND P0, PT, R202, UR4, !P3 ;  /* 0x00000004ca007c0c */ /* 0x000fe2000df01270 */
[----:B-1----:R-:W-:-:S12]  /*143e50*/  IMAD.WIDE R18, R252, 0x4, R42 ;  /* 0x00000004fc127825 */ /* 0x002fd800078e022a */
[----:B------:R1:W-:Y:S01]  /*143e60*/  @P0 STG.E desc[UR76][R18.64], R10 ;  /* 0x0000000a12000986 */ /* 0x0003e2000c10194c */
[----:B------:R-:W-:Y:S01]  /*143e70*/  ISETP.LT.AND P0, PT, R203, UR4, !P3 ;  /* 0x00000004cb007c0c */ /* 0x000fe2000df01270 */
[----:B------:R-:W-:-:S12]  /*143e80*/  IMAD.WIDE R12, R252, 0x4, R40 ;  /* 0x00000004fc0c7825 */ /* 0x000fd800078e0228 */
[----:B------:R-:W-:Y:S01]  /*143e90*/  @P0 STG.E desc[UR76][R12.64], R6 ;  /* 0x000000060c000986 */ /* 0x000fe2000c10194c */
[----:B------:R-:W-:Y:S01]  /*143ea0*/  ISETP.LT.AND P0, PT, R174, UR4, !P3 ;  /* 0x00000004ae007c0c */ /* 0x000fe2000df01270 */
[----:B------:R-:W-:Y:S02]  /*143eb0*/  IMAD.WIDE R4, R252, 0x4, R38 ;  /* 0x00000004fc047825 */ /* 0x000fe400078e0226 */
[----:B------:R-:W2:Y:S10]  /*143ec0*/  LDL.LU R252, [R1+0x188c] ;  /* 0x00188c0001fc7983 */ /* 0x000eb40000300800 */
[----:B------:R1:W-:Y:S01]  /*143ed0*/  @P0 STG.E desc[UR76][R4.64], R94 ;  /* 0x0000005e04000986 */ /* 0x0003e2000c10194c */
[----:B------:R-:W-:Y:S01]  /*143ee0*/  ISETP.LT.AND P0, PT, R244, UR4, !P1 ;  /* 0x00000004f4007c0c */ /* 0x000fe2000cf01270 */
[----:B------:R-:W-:-:S12]  /*143ef0*/  IMAD.WIDE R8, R240, 0x4, R44 ;  /* 0x00000004f0087825 */ /* 0x000fd800078e022c */
[----:B------:R1:W-:Y:S01]  /*143f00*/  @P0 STG.E desc[UR76][R8.64], R90 ;  /* 0x0000005a08000986 */ /* 0x0003e2000c10194c */
[----:B------:R-:W-:Y:S01]  /*143f10*/  ISETP.LT.AND P0, PT, R202, UR4, !P1 ;  /* 0x00000004ca007c0c */ /* 0x000fe2000cf01270 */
[----:B---3--:R-:W-:-:S12]  /*143f20*/  IMAD.WIDE R16, R240, 0x4, R42 ;  /* 0x00000004f0107825 */ /* 0x008fd800078e022a */
[----:B------:R3:W-:Y:S01]  /*143f30*/  @P0 STG.E desc[UR76][R16.64], R86 ;  /* 0x0000005610000986 */ /* 0x0007e2000c10194c */
[----:B------:R-:W-:Y:S01]  /*143f40*/  ISETP.LT.AND P0, PT, R203, UR4, !P1 ;  /* 0x00000004cb007c0c */ /* 0x000fe2000cf01270 */
[----:B-1----:R-:W-:Y:S01]  /*143f50*/  IMAD.WIDE R18, R240, 0x4, R40 ;  /* 0x00000004f0127825 */ /* 0x002fe200078e0228 */
[----:B------:R-:W-:-:S11]  /*143f60*/  LOP3.LUT P4, RZ, R22, 0x400000, RZ, 0xc0, !PT ;  /* 0x0040000016ff7812 */ /* 0x000fd6000788c0ff */
[----:B------:R-:W-:Y:S01]  /*143f70*/  @P0 STG.E desc[UR76][R18.64], R82 ;  /* 0x0000005212000986 */ /* 0x000fe2000c10194c */
[----:B------:R-:W-:Y:S01]  /*143f80*/  ISETP.LT.AND P0, PT, R174, UR4, !P1 ;  /* 0x00000004ae007c0c */ /* 0x000fe2000cf01270 */
[----:B------:R-:W-:-:S12]  /*143f90*/  IMAD.WIDE R4, R240, 0x4, R38 ;  /* 0x00000004f0047825 */ /* 0x000fd800078e0226 */
[----:B------:R1:W-:Y:S01]  /*143fa0*/  @P0 STG.E desc[UR76][R4.64], R78 ;  /* 0x0000004e04000986 */ /* 0x0003e2000c10194c */
[----:B------:R-:W-:Y:S01]  /*143fb0*/  ISETP.LT.AND P0, PT, R244, UR4, !P4 ;  /* 0x00000004f4007c0c */ /* 0x000fe2000e701270 */
[----:B----4-:R-:W-:-:S04]  /*143fc0*/  IMAD.WIDE R12, R248, 0x4, R44 ;  /* 0x00000004f80c7825 */ /* 0x010fc800078e022c */
[----:B------:R-:W-:-:S04]  /*143fd0*/  IMAD.WIDE R8, R248, 0x4, R42 ;  /* 0x00000004f8087825 */ /* 0x000fc800078e022a */
[----:B---3--:R-:W-:-:S04]  /*143fe0*/  IMAD.WIDE R16, R248, 0x4, R40 ;  /* 0x00000004f8107825 */ /* 0x008fc800078e0228 */
[----:B-1----:R-:W-:Y:S02]  /*143ff0*/  IMAD.WIDE R4, R248, 0x4, R38 ;  /* 0x00000004f8047825 */ /* 0x002fe400078e0226 */
[----:B------:R-:W3:Y:S04]  /*144000*/  LDL.LU R248, [R1+0x1888] ;  /* 0x0018880001f87983 */ /* 0x000ee80000300800 */
[----:B------:R1:W-:Y:S01]  /*144010*/  @P0 STG.E desc[UR76][R12.64], R15 ;  /* 0x0000000f0c000986 */ /* 0x0003e2000c10194c */
[----:B------:R-:W-:-:S13]  /*144020*/  ISETP.LT.AND P0, PT, R202, UR4, !P4 ;  /* 0x00000004ca007c0c */ /* 0x000fda000e701270 */
[----:B------:R4:W-:Y:S01]  /*144030*/  @P0 STG.E desc[UR76][R8.64], R11 ;  /* 0x0000000b08000986 */ /* 0x0009e2000c10194c */
[----:B------:R-:W-:-:S13]  /*144040*/  ISETP.LT.AND P0, PT, R203, UR4, !P4 ;  /* 0x00000004cb007c0c */ /* 0x000fda000e701270 */
[----:B------:R-:W-:Y:S01]  /*144050*/  @P0 STG.E desc[UR76][R16.64], R7 ;  /* 0x0000000710000986 */ /* 0x000fe2000c10194c */
[----:B------:R-:W-:-:S13]  /*144060*/  ISETP.LT.AND P0, PT, R174, UR4, !P4 ;  /* 0x00000004ae007c0c */ /* 0x000fda000e701270 */
[----:B------:R2:W-:Y:S02]  /*144070*/  @P0 STG.E desc[UR76][R4.64], R95 ;  /* 0x0000005f04000986 */ /* 0x0005e4000c10194c */
[----:B--2---:R-:W-:-:S04]  /*144080*/  IMAD.WIDE R18, R175, 0x4, R44 ;  /* 0x00000004af127825 */ /* 0x004fc800078e022c */
[----:B-1----:R-:W-:-:S04]  /*144090*/  IMAD.WIDE R12, R175, 0x4, R42 ;  /* 0x00000004af0c7825 */ /* 0x002fc800078e022a */
[----:B----4-:R-:W-:-:S04]  /*1440a0*/  IMAD.WIDE R8, R175, 0x4, R40 ;  /* 0x00000004af087825 */ /* 0x010fc800078e0228 */
[----:B------:R-:W-:Y:S02]  /*1440b0*/  IMAD.WIDE R4, R175, 0x4, R38 ;  /* 0x00000004af047825 */ /* 0x000fe400078e0226 */
[----:B------:R-:W2:Y:S01]  /*1440c0*/  LDL.LU R175, [R1+0x1884] ;  /* 0x0018840001af7983 */ /* 0x000ea20000300800 */
[----:B------:R-:W-:-:S03]  /*1440d0*/  LOP3.LUT P2, RZ, R22, 0x1000000, RZ, 0xc0, !PT ;  /* 0x0100000016ff7812 */ /* 0x000fc6000784c0ff */
[----:B------:R-:W4:Y:S01]  /*1440e0*/  LDL.LU R240, [R1+0x1880] ;  /* 0x0018800001f07983 */ /* 0x000f220000300800 */
[----:B------:R-:W-:-:S13]  /*1440f0*/  ISETP.LT.AND P0, PT, R244, UR4, !P2 ;  /* 0x00000004f4007c0c */ /* 0x000fda000d701270 */
[----:B------:R-:W-:Y:S01]  /*144100*/  @P0 STG.E desc[UR76][R18.64], R91 ;  /* 0x0000005b12000986 */ /* 0x000fe2000c10194c */
        /* <DEDUP_REMOVED lines=9> */
[----:B------:R-:W-:-:S10]  /*1441a0*/  IMAD.WIDE R6, R252, 0x4, R44 ;  /* 0x00000004fc067825 */ /* 0x000fd400078e022c */
[----:B------:R3:W-:Y:S01]  /*1441b0*/  @P0 STG.E desc[UR76][R6.64], R72 ;  /* 0x0000004806000986 */ /* 0x0007e2000c10194c */
[----:B------:R-:W-:Y:S01]  /*1441c0*/  ISETP.LT.AND P0, PT, R202, UR4, !P3 ;  /* 0x00000004ca007c0c */ /* 0x000fe2000df01270 */
[----:B------:R-:W-:-:S04]  /*1441d0*/  IMAD.WIDE R10, R252, 0x4, R42 ;  /* 0x00000004fc0a7825 */ /* 0x000fc800078e022a */
[----:B-1----:R-:W-:-:S04]  /*1441e0*/  IMAD.WIDE R12, R252, 0x4, R40 ;  /* 0x00000004fc0c7825 */ /* 0x002fc800078e0228 */
[----:B------:R-:W-:Y:S02]  /*1441f0*/  IMAD.WIDE R4, R252, 0x4, R38 ;  /* 0x00000004fc047825 */ /* 0x000fe400078e0226 */
[----:B------:R-:W4:Y:S04]  /*144200*/  LDL.LU R252, [R1+0x1878] ;  /* 0x0018780001fc7983 */ /* 0x000f280000300800 */
[----:B------:R1:W-:Y:S01]  /*144210*/  @P0 STG.E desc[UR76][R10.64], R68 ;  /* 0x000000440a000986 */ /* 0x0003e2000c10194c */
[----:B------:R-:W-:-:S13]  /*144220*/  ISETP.LT.AND P0, PT, R203, UR4, !P3 ;  /* 0x00000004cb007c0c */ /* 0x000fda000df01270 */
[----:B------:R-:W-:Y:S01]  /*144230*/  @P0 STG.E desc[UR76][R12.64], R64 ;  /* 0x000000400c000986 */ /* 0x000fe2000c10194c */
[----:B------:R-:W-:-:S13]  /*144240*/  ISETP.LT.AND P0, PT, R174, UR4, !P3 ;  /* 0x00000004ae007c0c */ /* 0x000fda000df01270 */
[----:B------:R1:W-:Y:S01]  /*144250*/  @P0 STG.E desc[UR76][R4.64], R168 ;  /* 0x000000a804000986 */ /* 0x0003e2000c10194c */
[----:B------:R-:W-:Y:S01]  /*144260*/  ISETP.LT.AND P0, PT, R244, UR4, !P1 ;  /* 0x00000004f4007c0c */ /* 0x000fe2000cf01270 */
[----:B---3--:R-:W-:-:S12]  /*144270*/  IMAD.WIDE R8, R248, 0x4, R44 ;  /* 0x00000004f8087825 */ /* 0x008fd800078e022c */
        /* <DEDUP_REMOVED lines=11> */
[----:B--2---:R-:W-:-:S04]  /*144330*/  IMAD.WIDE R12, R175, 0x4, R44 ;  /* 0x00000004af0c7825 */ /* 0x004fc800078e022c */
[----:B---3--:R-:W-:-:S04]  /*144340*/  IMAD.WIDE R8, R175, 0x4, R42 ;  /* 0x00000004af087825 */ /* 0x008fc800078e022a */
[----:B-1----:R-:W-:-:S04]  /*144350*/  IMAD.WIDE R6, R175, 0x4, R40 ;  /* 0x00000004af067825 */ /* 0x002fc800078e0228 */
[----:B------:R-:W-:Y:S02]  /*144360*/  IMAD.WIDE R4, R175, 0x4, R38 ;  /* 0x00000004af047825 */ /* 0x000fe400078e0226 */
[----:B------:R-:W2:Y:S01]  /*144370*/  LDL.LU R175, [R1+0x1870] ;  /* 0x0018700001af7983 */ /* 0x000ea20000300800 */
[----:B------:R-:W-:-:S04]  /*144380*/  LOP3.LUT P2, RZ, R22, 0x40000000, RZ, 0xc0, !PT ;  /* 0x4000000016ff7812 */ /* 0x000fc8000784c0ff */
[----:B------:R-:W-:-:S13]  /*144390*/  ISETP.LT.AND P0, PT, R244, UR4, !P2 ;  /* 0x00000004f4007c0c */ /* 0x000fda000d701270 */
[----:B------:R1:W-:Y:S01]  /*1443a0*/  @P0 STG.E desc[UR76][R12.64], R73 ;  /* 0x000000490c000986 */ /* 0x0003e2000c10194c */
[----:B------:R-:W-:-:S13]  /*1443b0*/  ISETP.LT.AND P0, PT, R202, UR4, !P2 ;  /* 0x00000004ca007c0c */ /* 0x000fda000d701270 */
[----:B------:R3:W-:Y:S01]  /*1443c0*/  @P0 STG.E desc[UR76][R8.64], R69 ;  /* 0x0000004508000986 */ /* 0x0007e2000c10194c */
[----:B------:R-:W-:Y:S02]  /*1443d0*/  ISETP.LT.AND P0, PT, R203, UR4, !P2 ;  /* 0x00000004cb007c0c */ /* 0x000fe4000d701270 */
[----:B------:R-:W-:-:S11]  /*1443e0*/  LOP3.LUT P3, RZ, R21, 0x1, RZ, 0xc0, !PT ;  /* 0x0000000115ff7812 */ /* 0x000fd6000786c0ff */
[----:B------:R-:W-:Y:S01]  /*1443f0*/  @P0 STG.E desc[UR76][R6.64], R65 ;  /* 0x0000004106000986 */ /* 0x000fe2000c10194c */
[----:B------:R-:W-:Y:S01]  /*144400*/  ISETP.LT.AND P0, PT, R174, UR4, !P2 ;  /* 0x00000004ae007c0c */ /* 0x000fe2000d701270 */
[----:B----4-:R-:W-:-:S12]  /*144410*/  IMAD.WIDE R10, R240, 0x4, R44 ;  /* 0x00000004f00a7825 */ /* 0x010fd800078e022c */
[----:B------:R4:W-:Y:S01]  /*144420*/  @P0 STG.E desc[UR76][R4.64], R169 ;  /* 0x000000a904000986 */ /* 0x0009e2000c10194c */
[----:B------:R-:W-:Y:S01]  /*144430*/  ISETP.LT.AND P0, PT, R244, UR4, !P3 ;  /* 0x00000004f4007c0c */ /* 0x000fe2000df01270 */
[----:B-1----:R-:W-:-:S12]  /*144440*/  IMAD.WIDE R12, R240, 0x4, R42 ;  /* 0x00000004f00c7825 */ /* 0x002fd800078e022a */
[----:B------:R1:W-:Y:S01]  /*144450*/  @P0 STG.E desc[UR76][R10.64], R165 ;  /* 0x000000a50a000986 */ /* 0x0003e2000c10194c */
[----:B------:R-:W-:Y:S01]  /*144460*/  ISETP.LT.AND P0, PT, R202, UR4, !P3 ;  /* 0x00000004ca007c0c */ /* 0x000fe2000df01270 */
[----:B---3--:R-:W-:-:S12]  /*144470*/  IMAD.WIDE R8, R240, 0x4, R40 ;  /* 0x00000004f0087825 */ /* 0x008fd800078e0228 */
[----:B------:R3:W-:Y:S01]  /*144480*/  @P0 STG.E desc[UR76][R12.64], R161 ;  /* 0x000000a10c000986 */ /* 0x0007e2000c10194c */
[----:B------:R-:W-:Y:S01]  /*144490*/  ISETP.LT.AND P0, PT, R203, UR4, !P3 ;  /* 0x00000004cb007c0c */ /* 0x000fe2000df01270 */
[----:B----4-:R-:W-:Y:S01]  /*1444a0*/  IMAD.WIDE R4, R240, 0x4, R38 ;  /* 0x00000004f0047825 */ /* 0x010fe200078e0226 */
[----:B------:R-:W-:-:S11]  /*1444b0*/  LOP3.LUT P4, RZ, R21, 0x4, RZ, 0xc0, !PT ;  /* 0x0000000415ff7812 */ /* 0x000fd6000788c0ff */
[----:B------:R-:W-:Y:S01]  /*1444c0*/  @P0 STG.E desc[UR76][R8.64], R157 ;  /* 0x0000009d08000986 */ /* 0x000fe2000c10194c */
[----:B------:R-:W-:-:S13]  /*1444d0*/  ISETP.LT.AND P0, PT, R174, UR4, !P3 ;  /* 0x00000004ae007c0c */ /* 0x000fda000df01270 */
[----:B------:R4:W-:Y:S01]  /*1444e0*/  @P0 STG.E desc[UR76][R4.64], R153 ;  /* 0x0000009904000986 */ /* 0x0009e2000c10194c */
[----:B------:R-:W-:Y:S01]  /*1444f0*/  ISETP.LT.AND P0, PT, R244, UR4, !P4 ;  /* 0x00000004f4007c0c */ /* 0x000fe2000e701270 */
[----:B------:R-:W-:-:S12]  /*144500*/  IMAD.WIDE R6, R252, 0x4, R44 ;  /* 0x00000004fc067825 */ /* 0x000fd800078e022c */
[----:B------:R3:W-:Y:S01]  /*144510*/  @P0 STG.E desc[UR76][R6.64], R74 ;  /* 0x0000004a06000986 */ /* 0x0007e2000c10194c */
[----:B------:R-:W-:Y:S01]  /*144520*/  ISETP.LT.AND P0, PT, R202, UR4, !P4 ;  /* 0x00000004ca007c0c */ /* 0x000fe2000e701270 */
[----:B-1----:R-:W-:-:S12]  /*144530*/  IMAD.WIDE R10, R252, 0x4, R42 ;  /* 0x00000004fc0a7825 */ /* 0x002fd800078e022a */
[----:B------:R1:W-:Y:S01]  /*144540*/  @P0 STG.E desc[UR76][R10.64], R70 ;  /* 0x000000460a000986 */ /* 0x0003e2000c10194c */
[----:B------:R-:W-:Y:S01]  /*144550*/  ISETP.LT.AND P0, PT, R203, UR4, !P4 ;  /* 0x00000004cb007c0c */ /* 0x000fe2000e701270 */
[----:B---3--:R-:W-:Y:S01]  /*144560*/  IMAD.WIDE R12, R252, 0x4, R40 ;  /* 0x00000004fc0c7825 */ /* 0x008fe200078e0228 */
[----:B------:R-:W-:-:S11]  /*144570*/  LOP3.LUT P1, RZ, R20, 0x40000000, RZ, 0xc0, !PT ;  /* 0x4000000014ff7812 */ /* 0x000fd6000782c0ff */
[----:B------:R-:W-:Y:S01]  /*144580*/  @P0 STG.E desc[UR76][R12.64], R66 ;  /* 0x000000420c000986 */ /* 0x000fe2000c10194c */
[----:B------:R-:W-:Y:S01]  /*144590*/  ISETP.LT.AND P0, PT, R174, UR4, !P4 ;  /* 0x00000004ae007c0c */ /* 0x000fe2000e701270 */
[----:B----4-:R-:W-:Y:S02]  /*1445a0*/  IMAD.WIDE R4, R252, 0x4, R38 ;  /* 0x00000004fc047825 */ /* 0x010fe400078e0226 */
[----:B------:R-:W3:Y:S10]  /*1445b0*/  LDL.LU R252, [R1+0x1864] ;  /* 0x0018640001fc7983 */ /* 0x000ef40000300800 */
[----:B------:R4:W-:Y:S01]  /*1445c0*/  @P0 STG.E desc[UR76][R4.64], R170 ;  /* 0x000000aa04000986 */ /* 0x0009e2000c10194c */
[----:B------:R-:W-:Y:S01]  /*1445d0*/  ISETP.LT.AND P0, PT, R244, UR4, !P1 ;  /* 0x00000004f4007c0c */ /* 0x000fe2000cf01270 */
[----:B------:R-:W-:-:S12]  /*1445e0*/  IMAD.WIDE R6, R248, 0x4, R44 ;  /* 0x00000004f8067825 */ /* 0x000fd800078e022c */
[----:B------:R2:W-:Y:S01]  /*1445f0*/  @P0 STG.E desc[UR76][R6.64], R166 ;  /* 0x000000a606000986 */ /* 0x0005e2000c10194c */
[----:B------:R-:W-:Y:S01]  /*144600*/  ISETP.LT.AND P0, PT, R202, UR4, !P1 ;  /* 0x00000004ca007c0c */ /* 0x000fe2000cf01270 */
[----:B------:R-:W-:-:S04]  /*144610*/  IMAD.WIDE R8, R248, 0x4, R42 ;  /* 0x00000004f8087825 */ /* 0x000fc800078e022a */
[----:B-1----:R-:W-:-:S08]  /*144620*/  IMAD.WIDE R10, R248, 0x4, R40 ;  /* 0x00000004f80a7825 */ /* 0x002fd000078e0228 */
[----:B------:R1:W-:Y:S01]  /*144630*/  @P0 STG.E desc[UR76][R8.64], R162 ;  /* 0x000000a208000986 */ /* 0x0003e2000c10194c */
[----:B------:R-:W-:Y:S01]  /*144640*/  ISETP.LT.AND P0, PT, R203, UR4, !P1 ;  /* 0x00000004cb007c0c */ /* 0x000fe2000cf01270 */
[----:B----4-:R-:W-:Y:S02]  /*144650*/  IMAD.WIDE R4, R248, 0x4, R38 ;  /* 0x00000004f8047825 */ /* 0x010fe400078e0226 */
[----:B------:R-:W4:Y:S10]  /*144660*/  LDL.LU R248, [R1+0x185c] ;  /* 0x00185c0001f87983 */ /* 0x000f340000300800 */
[----:B------:R1:W-:Y:S01]  /*144670*/  @P0 STG.E desc[UR76][R10.64], R158 ;  /* 0x0000009e0a000986 */ /* 0x0003e2000c10194c */
[----:B--2---:R-:W-:-:S04]  /*144680*/  IMAD.WIDE R12, R175, 0x4, R44 ;  /* 0x00000004af0c7825 */ /* 0x004fc800078e022c */
[----:B------:R-:W-:-:S04]  /*144690*/  IMAD.WIDE R6, R175, 0x4, R42 ;  /* 0x00000004af067825 */ /* 0x000fc800078e022a */
[----:B-1----:R-:W-:-:S04]  /*1446a0*/  IMAD.WIDE R8, R175, 0x4, R40 ;  /* 0x00000004af087825 */ /* 0x002fc800078e0228 */
[----:B------:R-:W-:Y:S02]  /*1446b0*/  IMAD.WIDE R10, R175, 0x4, R38 ;  /* 0x00000004af0a7825 */ /* 0x000fe400078e0226 */
[----:B------:R-:W2:Y:S04]  /*1446c0*/  LDL.LU R175, [R1+0x1858] ;  /* 0x0018580001af7983 */ /* 0x000ea80000300800 */
[----:B------:R-:W2:Y:S01]  /*1446d0*/  LDL.LU R0, [R1+0x586c] ;  /* 0x00586c0001007983 */ /* 0x000ea20000300800 */
[----:B------:R-:W-:Y:S02]  /*1446e0*/  LOP3.LUT P2, RZ, R20, 0x20000000, RZ, 0xc0, !PT ;  /* 0x2000000014ff7812 */ /* 0x000fe4000784c0ff */
[----:B------:R-:W-:Y:S02]  /*1446f0*/  ISETP.LT.AND P1, PT, R174, UR4, !P1 ;  /* 0x00000004ae007c0c */ /* 0x000fe4000cf21270 */
[----:B------:R-:W-:-:S11]  /*144700*/  ISETP.LT.AND P0, PT, R244, UR4, !P2 ;  /* 0x00000004f4007c0c */ /* 0x000fd6000d701270 */
[----:B------:R3:W-:Y:S01]  /*144710*/  @P1 STG.E desc[UR76][R4.64], R154 ;  /* 0x0000009a04001986 */ /* 0x0007e2000c10194c */
[----:B------:R-:W-:-:S03]  /*144720*/  ISETP.LT.AND P1, PT, R202, UR4, !P2 ;  /* 0x00000004ca007c0c */ /* 0x000fc6000d721270 */
[----:B------:R1:W-:Y:S01]  /*144730*/  @P0 STG.E desc[UR76][R12.64], R75 ;  /* 0x0000004b0c000986 */ /* 0x0003e2000c10194c */
[----:B------:R-:W-:Y:S02]  /*144740*/  ISETP.LT.AND P0, PT, R203, UR4, !P2 ;  /* 0x00000004cb007c0c */ /* 0x000fe4000d701270 */
[----:B------:R-:W-:Y:S02]  /*144750*/  ISETP.LT.AND P2, PT, R174, UR4, !P2 ;  /* 0x00000004ae007c0c */ /* 0x000fe4000d741270 */
[----:B------:R-:W-:-:S05]  /*144760*/  LOP3.LUT P3, RZ, R20, 0x4000000, RZ, 0xc0, !PT ;  /* 0x0400000014ff7812 */ /* 0x000fca000786c0ff */
[----:B------:R1:W-:Y:S01]  /*144770*/  @P1 STG.E desc[UR76][R6.64], R71 ;  /* 0x0000004706001986 */ /* 0x0003e2000c10194c */
[----:B------:R-:W-:-:S03]  /*144780*/  ISETP.LT.AND P1, PT, R202, UR4, !P3 ;  /* 0x00000004ca007c0c */ /* 0x000fc6000df21270 */
[----:B------:R1:W-:Y:S01]  /*144790*/  @P0 STG.E desc[UR76][R8.64], R67 ;  /* 0x0000004308000986 */ /* 0x0003e2000c10194c */
[----:B------:R-:W-:-:S03]  /*1447a0*/  ISETP.LT.AND P0, PT, R244, UR4, !P3 ;  /* 0x00000004f4007c0c */ /* 0x000fc6000df01270 */
[----:B------:R4:W-:Y:S01]  /*1447b0*/  @P2 STG.E desc[UR76][R10.64], R171 ;  /* 0x000000ab0a002986 */ /* 0x0009e2000c10194c */
[----:B------:R-:W-:Y:S02]  /*1447c0*/  ISETP.LT.AND P2, PT, R203, UR4, !P3 ;  /* 0x00000004cb007c0c */ /* 0x000fe4000df41270 */
[----:B------:R-:W-:Y:S02]  /*1447d0*/  ISETP.LT.AND P3, PT, R174, UR4, !P3 ;  /* 0x00000004ae007c0c */ /* 0x000fe4000df61270 */
[C---:B------:R-:W-:Y:S02]  /*1447e0*/  LOP3.LUT P4, RZ, R3.reuse, 0x800000, RZ, 0xc0, !PT ;  /* 0x0080000003ff7812 */ /* 0x040fe4000788c0ff */
[C---:B------:R-:W-:Y:S02]  /*1447f0*/  LOP3.LUT P5, RZ, R3.reuse, 0x100000, RZ, 0xc0, !PT ;  /* 0x0010000003ff7812 */ /* 0x040fe400078ac0ff */
[----:B------:R-:W-:Y:S01]  /*144800*/  LOP3.LUT P6, RZ, R3, 0x80000, RZ, 0xc0, !PT ;  /* 0x0008000003ff7812 */ /* 0x000fe200078cc0ff */
[----:B---3--:R-:W-:-:S04]  /*144810*/  IMAD.WIDE R4, R252, 0x4, R44 ;  /* 0x00000004fc047825 */ /* 0x008fc800078e022c */
[C---:B-1----:R-:W-:Y:S01]  /*144820*/  IMAD.WIDE R12, R252.reuse, 0x4, R42 ;  /* 0x00000004fc0c7825 */ /* 0x042fe200078e022a */
[----:B------:R1:W-:Y:S03]  /*144830*/  @P0 STG.E desc[UR76][R4.64], R167 ;  /* 0x000000a704000986 */ /* 0x0003e6000c10194c */
[----:B------:R-:W-:-:S04]  /*144840*/  IMAD.WIDE R6, R252, 0x4, R40 ;  /* 0x00000004fc067825 */ /* 0x000fc800078e0228 */
[----:B------:R-:W-:Y:S02]  /*144850*/  IMAD.WIDE R8, R252, 0x4, R38 ;  /* 0x00000004fc087825 */ /* 0x000fe400078e0226 */
[----:B------:R-:W3:Y:S01]  /*144860*/  LDL.LU R252, [R1+0x1854] ;  /* 0x0018540001fc7983 */ /* 0x000ee20000300800 */
[----:B------:R-:W-:-:S03]  /*144870*/  ISETP.LT.AND P0, PT, R244, UR4, !P4 ;  /* 0x00000004f4007c0c */ /* 0x000fc6000e701270 */
[----:B------:R-:W-:Y:S01]  /*144880*/  @P1 STG.E desc[UR76][R12.64], R163 ;  /* 0x000000a30c001986 */ /* 0x000fe2000c10194c */
[----:B------:R-:W-:-:S03]  /*144890*/  ISETP.LT.AND P1, PT, R202, UR4, !P4 ;  /* 0x00000004ca007c0c */ /* 0x000fc6000e721270 */
[----:B------:R1:W-:Y:S01]  /*1448a0*/  @P2 STG.E desc[UR76][R6.64], R159 ;  /* 0x0000009f06002986 */ /* 0x0003e2000c10194c */
[----:B------:R-:W-:-:S03]  /*1448b0*/  ISETP.LT.AND P2, PT, R174, UR4, !P4 ;  /* 0x00000004ae007c0c */ /* 0x000fc6000e741270 */
[----:B------:R1:W-:Y:S01]  /*1448c0*/  @P3 STG.E desc[UR76][R8.64], R155 ;  /* 0x0000009b08003986 */ /* 0x0003e2000c10194c */
[----:B------:R-:W-:-:S03]  /*1448d0*/  ISETP.LT.AND P3, PT, R203, UR4, !P4 ;  /* 0x00000004cb007c0c */ /* 0x000fc6000e761270 */
[----:B------:R-:W3:Y:S04]  /*1448e0*/  LDL.LU R240, [R1+0x1850] ;  /* 0x0018500001f07983 */ /* 0x000ee80000300800 */
[----:B------:R-:W3:Y:S04]  /*1448f0*/  LDL.LU R16, [R1+0x5868] ;  /* 0x0058680001107983 */ /* 0x000ee80000300800 */
[----:B------:R-:W3:Y:S01]  /*144900*/  LDL.LU R3, [R1+0x5864] ;  /* 0x0058640001037983 */ /* 0x000ee20000300800 */
[----:B----4-:R-:W-:-:S04]  /*144910*/  IMAD.WIDE R10, R248, 0x4, R44 ;  /* 0x00000004f80a7825 */ /* 0x010fc800078e022c */
[C---:B------:R-:W-:Y:S01]  /*144920*/  IMAD.WIDE R14, R248.reuse, 0x4, R42 ;  /* 0x00000004f80e7825 */ /* 0x040fe200078e022a */
[----:B------:R4:W-:Y:S03]  /*144930*/  @P0 STG.E desc[UR76][R10.64], R148 ;  /* 0x000000940a000986 */ /* 0x0009e6000c10194c */
[C---:B-1----:R-:W-:Y:S01]  /*144940*/  IMAD.WIDE R4, R248.reuse, 0x4, R40 ;  /* 0x00000004f8047825 */ /* 0x042fe200078e0228 */
[----:B------:R1:W-:Y:S03]  /*144950*/  @P1 STG.E desc[UR76][R14.64], R144 ;  /* 0x000000900e001986 */ /* 0x0003e6000c10194c */
[----:B------:R-:W-:Y:S01]  /*144960*/  IMAD.WIDE R6, R248, 0x4, R38 ;  /* 0x00000004f8067825 */ /* 0x000fe200078e0226 */
[----:B------:R3:W-:Y:S04]  /*144970*/  @P3 STG.E desc[UR76][R4.64], R140 ;  /* 0x0000008c04003986 */ /* 0x0007e8000c10194c */
[----:B------:R1:W-:Y:S01]  /*144980*/  @P2 STG.E desc[UR76][R6.64], R136 ;  /* 0x0000008806002986 */ /* 0x0003e2000c10194c */
[----:B--2---:R-:W-:-:S03]  /*144990*/  ISETP.GE.AND P2, PT, R0, UR5, PT ;  /* 0x0000000500007c0c */ /* 0x004fc6000bf46270 */
[----:B------:R-:W2:Y:S01]  /*1449a0*/  LDL.LU R0, [R1+0x5860] ;  /* 0x0058600001007983 */ /* 0x000ea20000300800 */
[----:B------:R-:W-:Y:S01]  /*1449b0*/  ISETP.LT.AND P4, PT, R244, UR4, !P5 ;  /* 0x00000004f4007c0c */ /* 0x000fe2000ef81270 */
[----:B------:R-:W-:Y:S01]  /*1449c0*/  IMAD.WIDE R8, R175, 0x4, R44 ;  /* 0x00000004af087825 */ /* 0x000fe200078e022c */
[----:B------:R-:W-:Y:S02]  /*1449d0*/  ISETP.LT.AND P1, PT, R202, UR4, !P5 ;  /* 0x00000004ca007c0c */ /* 0x000fe4000ef21270 */
[----:B------:R-:W-:Y:S02]  /*1449e0*/  ISETP.LT.AND P0, PT, R203, UR4, !P5 ;  /* 0x00000004cb007c0c */ /* 0x000fe4000ef01270 */
[----:B------:R-:W-:Y:S02]  /*1449f0*/  ISETP.LT.AND P5, PT, R174, UR4, !P5 ;  /* 0x00000004ae007c0c */ /* 0x000fe4000efa1270 */
[----:B------:R-:W-:-:S05]  /*144a00*/  ISETP.LT.AND P3, PT, R244, UR4, !P6 ;  /* 0x00000004f4007c0c */ /* 0x000fca000f761270 */
[----:B------:R3:W-:Y:S01]  /*144a10*/  @P4 STG.E desc[UR76][R8.64], R132 ;  /* 0x0000008408004986 */ /* 0x0007e2000c10194c */
[----:B------:R-:W-:Y:S01]  /*144a20*/  ISETP.LT.AND P4, PT, R202, UR4, !P6 ;  /* 0x00000004ca007c0c */ /* 0x000fe2000f781270 */
[----:B----4-:R-:W-:-:S04]  /*144a30*/  IMAD.WIDE R10, R175, 0x4, R42 ;  /* 0x00000004af0a7825 */ /* 0x010fc800078e022a */
[----:B------:R-:W-:-:S04]  /*144a40*/  IMAD.WIDE R12, R175, 0x4, R40 ;  /* 0x00000004af0c7825 */ /* 0x000fc800078e0228 */
[----:B-1----:R-:W-:Y:S02]  /*144a50*/  IMAD.WIDE R14, R175, 0x4, R38 ;  /* 0x00000004af0e7825 */ /* 0x002fe400078e0226 */
[----:B------:R-:W4:Y:S04]  /*144a60*/  LDL.LU R175, [R1+0x1848] ;  /* 0x0018480001af7983 */ /* 0x000f280000300800 */
[----:B------:R1:W-:Y:S01]  /*144a70*/  @P1 STG.E desc[UR76][R10.64], R128 ;  /* 0x000000800a001986 */ /* 0x0003e2000c10194c */
[----:B------:R-:W-:-:S03]  /*144a80*/  ISETP.LT.AND P1, PT, R203, UR4, !P6 ;  /* 0x00000004cb007c0c */ /* 0x000fc6000f721270 */
[----:B------:R1:W-:Y:S01]  /*144a90*/  @P0 STG.E desc[UR76][R12.64], R124 ;  /* 0x0000007c0c000986 */ /* 0x0003e2000c10194c */
[----:B------:R-:W-:Y:S02]  /*144aa0*/  ISETP.LT.AND P0, PT, R174, UR4, !P6 ;  /* 0x00000004ae007c0c */ /* 0x000fe4000f701270 */
[----:B------:R-:W-:Y:S01]  /*144ab0*/  ISETP.LT.AND P6, PT, R244, UR4, !P2 ;  /* 0x00000004f4007c0c */ /* 0x000fe2000d7c1270 */
[----:B------:R1:W-:Y:S01]  /*144ac0*/  @P5 STG.E desc[UR76][R14.64], R120 ;  /* 0x000000780e005986 */ /* 0x0003e2000c10194c */
[----:B------:R-:W-:Y:S01]  /*144ad0*/  ISETP.LT.AND P5, PT, R202, UR4, !P2 ;  /* 0x00000004ca007c0c */ /* 0x000fe2000d7a1270 */
[----:B---3--:R-:W-:-:S04]  /*144ae0*/  IMAD.WIDE R4, R252, 0x4, R44 ;  /* 0x00000004fc047825 */ /* 0x008fc800078e022c */
[----:B------:R-:W-:Y:S01]  /*144af0*/  IMAD.WIDE R6, R252, 0x4, R42 ;  /* 0x00000004fc067825 */ /* 0x000fe200078e022a */
[----:B------:R3:W-:Y:S04]  /*144b00*/  @P3 STG.E desc[UR76][R4.64], R149 ;  /* 0x0000009504003986 */ /* 0x0007e8000c10194c */
[----:B------:R3:W-:Y:S01]  /*144b10*/  @P4 STG.E desc[UR76][R6.64], R145 ;  /* 0x0000009106004986 */ /* 0x0007e2000c10194c */
[----:B------:R-:W-:Y:S02]  /*144b20*/  ISETP.LT.AND P4, PT, R203, UR4, !P2 ;  /* 0x00000004cb007c0c */ /* 0x000fe4000d781270 */
[----:B------:R-:W-:Y:S01]  /*144b30*/  ISETP.LT.AND P2, PT, R174, UR4, !P2 ;  /* 0x00000004ae007c0c */ /* 0x000fe2000d741270 */
[----:B------:R-:W-:-:S04]  /*144b40*/  IMAD.WIDE R8, R252, 0x4, R40 ;  /* 0x00000004fc087825 */ /* 0x000fc800078e0228 */
[----:B-1----:R-:W-:Y:S02]  /*144b50*/  IMAD.WIDE R10, R252, 0x4, R38 ;  /* 0x00000004fc0a7825 */ /* 0x002fe400078e0226 */
[----:B------:R-:W4:Y:S02]  /*144b60*/  LDL.LU R252, [R1+0x1844] ;  /* 0x0018440001fc7983 */ /* 0x000f240000300800 */
[C---:B------:R-:W-:Y:S02]  /*144b70*/  IMAD.WIDE R12, R240.reuse, 0x4, R44 ;  /* 0x00000004f00c7825 */ /* 0x040fe400078e022c */
[----:B------:R4:W-:Y:S02]  /*144b80*/  @P1 STG.E desc[UR76][R8.64], R141 ;  /* 0x0000008d08001986 */ /* 0x0009e4000c10194c */
[C---:B------:R-:W-:Y:S02]  /*144b90*/  IMAD.WIDE R14, R240.reuse, 0x4, R42 ;  /* 0x00000004f00e7825 */ /* 0x040fe400078e022a */
[----:B------:R1:W-:Y:S02]  /*144ba0*/  @P0 STG.E desc[UR76][R10.64], R137 ;  /* 0x000000890a000986 */ /* 0x0003e4000c10194c */
[----:B---3--:R-:W-:-:S02]  /*144bb0*/  IMAD.WIDE R4, R240, 0x4, R40 ;  /* 0x00000004f0047825 */ /* 0x008fc400078e0228 */
[----:B------:R3:W-:Y:S02]  /*144bc0*/  @P6 STG.E desc[UR76][R12.64], R133 ;  /* 0x000000850c006986 */ /* 0x0007e4000c10194c */
[----:B------:R-:W-:Y:S02]  /*144bd0*/  IMAD.WIDE R6, R240, 0x4, R38 ;  /* 0x00000004f0067825 */ /* 0x000fe400078e0226 */
[----:B------:R-:W-:Y:S01]  /*144be0*/  @P5 STG.E desc[UR76][R14.64], R129 ;  /* 0x000000810e005986 */ /* 0x000fe2000c10194c */
[----:B------:R-:W-:-:S03]  /*144bf0*/  ISETP.GE.AND P3, PT, R16, UR5, PT ;  /* 0x0000000510007c0c */ /* 0x000fc6000bf66270 */
[----:B------:R1:W-:Y:S04]  /*144c00*/  @P4 STG.E desc[UR76][R4.64], R125 ;  /* 0x0000007d04004986 */ /* 0x0003e8000c10194c */
[----:B------:R-:W4:Y:S04]  /*144c10*/  LDL.LU R248, [R1+0x1840] ;  /* 0x0018400001f87983 */ /* 0x000f280000300800 */
[----:B------:R1:W-:Y:S04]  /*144c20*/  @P2 STG.E desc[UR76][R6.64], R121 ;  /* 0x0000007906002986 */ /* 0x0003e8000c10194c */
[----:B------:R-:W4:Y:S01]  /*144c30*/  LDL.LU R16, [R1+0x585c] ;  /* 0x00585c0001107983 */ /* 0x000f220000300800 */
[----:B--2---:R-:W-:-:S03]  /*144c40*/  ISETP.GE.AND P2, PT, R0, UR5, PT ;  /* 0x0000000500007c0c */ /* 0x004fc6000bf46270 */
[----:B------:R-:W2:Y:S01]  /*144c50*/  LDL.LU R0, [R1+0x5858] ;  /* 0x0058580001007983 */ /* 0x000ea20000300800 */
[----:B------:R-:W-:Y:S02]  /*144c60*/  ISETP.LT.AND P1, PT, R244, UR4, !P3 ;  /* 0x00000004f4007c0c */ /* 0x000fe4000df21270 */
[----:B------:R-:W-:Y:S02]  /*144c70*/  ISETP.LT.AND P6, PT, R202, UR4, !P3 ;  /* 0x00000004ca007c0c */ /* 0x000fe4000dfc1270 */
[----:B------:R-:W-:Y:S02]  /*144c80*/  ISETP.LT.AND P5, PT, R203, UR4, !P3 ;  /* 0x00000004cb007c0c */ /* 0x000fe4000dfa1270 */
[----:B------:R-:W-:Y:S02]  /*144c90*/  ISETP.GE.AND P0, PT, R3, UR5, PT ;  /* 0x0000000503007c0c */ /* 0x000fe4000bf06270 */
[----:B------:R-:W2:Y:S01]  /*144ca0*/  LDL.LU R3, [R1+0x5854] ;  /* 0x0058540001037983 */ /* 0x000ea20000300800 */
[----:B------:R-:W-:-:S02]  /*144cb0*/  ISETP.LT.AND P3, PT, R174, UR4, !P3 ;  /* 0x00000004ae007c0c */ /* 0x000fc4000df61270 */
[----:B------:R-:W-:Y:S01]  /*144cc0*/  ISETP.LT.AND P4, PT, R244, UR4, !P0 ;  /* 0x00000004f4007c0c */ /* 0x000fe2000c781270 */
[----:B----4-:R-:W-:-:S04]  /*144cd0*/  IMAD.WIDE R8, R175, 0x4, R44 ;  /* 0x00000004af087825 */ /* 0x010fc800078e022c */
[C---:B-1----:R-:W-:Y:S01]  /*144ce0*/  IMAD.WIDE R10, R175.reuse, 0x4, R42 ;  /* 0x00000004af0a7825 */ /* 0x042fe200078e022a */
[----:B------:R1:W-:Y:S03]  /*144cf0*/  @P1 STG.E desc[UR76][R8.64], R150 ;  /* 0x0000009608001986 */ /* 0x0003e6000c10194c */
[C---:B---3--:R-:W-:Y:S01]  /*144d00*/  IMAD.WIDE R12, R175.reuse, 0x4, R40 ;  /* 0x00000004af0c7825 */ /* 0x048fe200078e0228 */
[----:B------:R3:W-:Y:S03]  /*144d10*/  @P6 STG.E desc[UR76][R10.64], R146 ;  /* 0x000000920a006986 */ /* 0x0007e6000c10194c */
[----:B------:R-:W-:Y:S02]  /*144d20*/  IMAD.WIDE R4, R175, 0x4, R38 ;  /* 0x00000004af047825 */ /* 0x000fe400078e0226 */
[----:B------:R-:W4:Y:S01]  /*144d30*/  LDL.LU R175, [R1+0x1834] ;  /* 0x0018340001af7983 */ /* 0x000f220000300800 */
[----:B------:R-:W-:-:S03]  /*144d40*/  ISETP.LT.AND P1, PT, R203, UR4, !P0 ;  /* 0x00000004cb007c0c */ /* 0x000fc6000c721270 */
[----:B------:R1:W-:Y:S01]  /*144d50*/  @P5 STG.E desc[UR76][R12.64], R142 ;  /* 0x0000008e0c005986 */ /* 0x0003e2000c10194c */
[----:B------:R-:W-:Y:S02]  /*144d60*/  ISETP.LT.AND P5, PT, R202, UR4, !P0 ;  /* 0x00000004ca007c0c */ /* 0x000fe4000c7a1270 */
[----:B------:R-:W-:Y:S01]  /*144d70*/  ISETP.LT.AND P0, PT, R174, UR4, !P0 ;  /* 0x00000004ae007c0c */ /* 0x000fe2000c701270 */
[----:B------:R-:W-:Y:S01]  /*144d80*/  @P3 STG.E desc[UR76][R4.64], R138 ;  /* 0x0000008a04003986 */ /* 0x000fe2000c10194c */
[----:B------:R-:W-:-:S04]  /*144d90*/  IMAD.WIDE R14, R252, 0x4, R44 ;  /* 0x00000004fc0e7825 */ /* 0x000fc800078e022c */
[C---:B------:R-:W-:Y:S01]  /*144da0*/  IMAD.WIDE R6, R252.reuse, 0x4, R42 ;  /* 0x00000004fc067825 */ /* 0x040fe200078e022a */
[----:B------:R2:W-:Y:S03]  /*144db0*/  @P4 STG.E desc[UR76][R14.64], R134 ;  /* 0x000000860e004986 */ /* 0x0005e6000c10194c */
[C---:B-1----:R-:W-:Y:S01]  /*144dc0*/  IMAD.WIDE R8, R252.reuse, 0x4, R40 ;  /* 0x00000004fc087825 */ /* 0x042fe200078e0228 */
[----:B------:R-:W-:Y:S03]  /*144dd0*/  @P5 STG.E desc[UR76][R6.64], R130 ;  /* 0x0000008206005986 */ /* 0x000fe6000c10194c */
[----:B---3--:R-:W-:Y:S01]  /*144de0*/  IMAD.WIDE R10, R252, 0x4, R38 ;  /* 0x00000004fc0a7825 */ /* 0x008fe200078e0226 */
[----:B------:R-:W-:Y:S01]  /*144df0*/  ISETP.LT.AND P6, PT, R244, UR4, !P2 ;  /* 0x00000004f4007c0c */ /* 0x000fe2000d7c1270 */
[----:B------:R-:W3:Y:S04]  /*144e00*/  LDL.LU R252, [R1+0x182c] ;  /* 0x00182c0001fc7983 */ /* 0x000ee80000300800 */
[----:B------:R1:W-:Y:S04]  /*144e10*/  @P1 STG.E desc[UR76][R8.64], R126 ;  /* 0x0000007e08001986 */ /* 0x0003e8000c10194c */
[----:B------:R4:W-:Y:S01]  /*144e20*/  @P0 STG.E desc[UR76][R10.64], R122 ;  /* 0x0000007a0a000986 */ /* 0x0009e2000c10194c */
[----:B------:R-:W-:Y:S01]  /*144e30*/  IMAD.WIDE R12, R248, 0x4, R44 ;  /* 0x00000004f80c7825 */ /* 0x000fe200078e022c */
[----:B------:R-:W-:-:S02]  /*144e40*/  ISETP.LT.AND P3, PT, R202, UR4, !P2 ;  /* 0x00000004ca007c0c */ /* 0x000fc4000d761270 */
[----:B------:R-:W1:Y:S01]  /*144e50*/  LDS.128 R4, [R2] ;  /* 0x0000000002047984 */ /* 0x000e620000000c00 */
[----:B--2---:R-:W-:-:S03]  /*144e60*/  ISETP.GE.AND P0, PT, R0, UR5, PT ;  /* 0x0000000500007c0c */ /* 0x004fc6000bf06270 */
[----:B------:R-:W2:Y:S01]  /*144e70*/  LDL.LU R0, [R1+0x5850] ;  /* 0x0058500001007983 */ /* 0x000ea20000300800 */
[----:B------:R-:W-:Y:S02]  /*144e80*/  ISETP.GE.AND P5, PT, R16, UR5, PT ;  /* 0x0000000510007c0c */ /* 0x000fe4000bfa6270 */
[----:B------:R-:W-:Y:S01]  /*144e90*/  ISETP.LT.AND P4, PT, R203, UR4, !P2 ;  /* 0x00000004cb007c0c */ /* 0x000fe2000d781270 */
[----:B------:R1:W-:Y:S01]  /*144ea0*/  @P6 STG.E desc[UR76][R12.64], R151 ;  /* 0x000000970c006986 */ /* 0x0003e2000c10194c */
[----:B------:R-:W-:Y:S02]  /*144eb0*/  ISETP.LT.AND P2, PT, R174, UR4, !P2 ;  /* 0x00000004ae007c0c */ /* 0x000fe4000d741270 */
[----:B------:R-:W-:Y:S02]  /*144ec0*/  ISETP.LT.AND P6, PT, R244, UR4, !P5 ;  /* 0x00000004f4007c0c */ /* 0x000fe4000efc1270 */
[----:B------:R-:W-:Y:S01]  /*144ed0*/  ISETP.LT.AND P1, PT, R202, UR4, !P5 ;  /* 0x00000004ca007c0c */ /* 0x000fe2000ef21270 */
[----:B------:R-:W-:-:S04]  /*144ee0*/  IMAD.WIDE R14, R248, 0x4, R42 ;  /* 0x00000004f80e7825 */ /* 0x000fc800078e022a */
[C---:B------:R-:W-:Y:S01]  /*144ef0*/  IMAD.WIDE R16, R248.reuse, 0x4, R40 ;  /* 0x00000004f8107825 */ /* 0x040fe200078e0228 */
[----:B------:R4:W-:Y:S03]  /*144f00*/  @P3 STG.E desc[UR76][R14.64], R147 ;  /* 0x000000930e003986 */ /* 0x0009e6000c10194c */
[----:B-1----:R-:W-:Y:S01]  /*144f10*/  IMAD.WIDE R8, R248, 0x4, R38 ;  /* 0x00000004f8087825 */ /* 0x002fe200078e0226 */
[----:B------:R1:W-:Y:S01]  /*144f20*/  @P4 STG.E desc[UR76][R16.64], R143 ;  /* 0x0000008f10004986 */ /* 0x0003e2000c10194c */
[----:B------:R-:W-:-:S03]  /*144f30*/  ISETP.LT.AND P4, PT, R203, UR4, !P5 ;  /* 0x00000004cb007c0c */ /* 0x000fc6000ef81270 */
[----:B------:R1:W-:Y:S01]  /*144f40*/  @P2 STG.E desc[UR76][R8.64], R139 ;  /* 0x0000008b08002986 */ /* 0x0003e2000c10194c */
[----:B------:R-:W-:Y:S01]  /*144f50*/  ISETP.LT.AND P5, PT, R174, UR4, !P5 ;  /* 0x00000004ae007c0c */ /* 0x000fe2000efa1270 */
[C---:B----4-:R-:W-:Y:S02]  /*144f60*/  IMAD.WIDE R10, R175.reuse, 0x4, R44 ;  /* 0x00000004af0a7825 */ /* 0x050fe400078e022c */
[----:B------:R-:W4:Y:S02]  /*144f70*/  LDL.LU R248, [R1+0x1828] ;  /* 0x0018280001f87983 */ /* 0x000f240000300800 */
[C---:B------:R-:W-:Y:S02]  /*144f80*/  IMAD.WIDE R12, R175.reuse, 0x4, R42 ;  /* 0x00000004af0c7825 */ /* 0x040fe400078e022a */
[----:B------:R3:W-:Y:S04]  /*144f90*/  @P6 STG.E desc[UR76][R10.64], R135 ;  /* 0x000000870a006986 */ /* 0x0007e8000c10194c */
[----:B------:R3:W-:Y:S01]  /*144fa0*/  @P1 STG.E desc[UR76][R12.64], R131 ;  /* 0x000000830c001986 */ /* 0x0007e2000c10194c */
[----:B------:R-:W-:Y:S01]  /*144fb0*/  ISETP.LT.AND P1, PT, R244, UR4, !P0 ;  /* 0x00000004f4007c0c */ /* 0x000fe2000c721270 */
[----:B------:R-:W-:Y:S01]  /*144fc0*/  IMAD.WIDE R14, R175, 0x4, R40 ;  /* 0x00000004af0e7825 */ /* 0x000fe200078e0228 */
[----:B------:R-:W-:Y:S01]  /*144fd0*/  ISETP.GE.AND P3, PT, R3, UR5, PT ;  /* 0x0000000503007c0c */ /* 0x000fe2000bf66270 */
[----:B------:R-:W4:Y:S02]  /*144fe0*/  LDL.LU R20, [R1+0x584c] ;  /* 0x00584c0001147983 */ /* 0x000f240000300800 */
[----:B-1----:R-:W-:-:S02]  /*144ff0*/  IMAD.WIDE R16, R175, 0x4, R38 ;  /* 0x00000004af107825 */ /* 0x002fc400078e0226 */
[----:B------:R4:W-:Y:S04]  /*145000*/  @P4 STG.E desc[UR76][R14.64], R127 ;  /* 0x0000007f0e004986 */ /* 0x0009e8000c10194c */
[----:B------:R1:W-:Y:S04]  /*145010*/  @P5 STG.E desc[UR76][R16.64], R123 ;  /* 0x0000007b10005986 */ /* 0x0003e8000c10194c */
[----:B------:R-:W4:Y:S01]  /*145020*/  LDL.LU R175, [R1+0x1824] ;  /* 0x0018240001af7983 */ /* 0x000f220000300800 */
[----:B---3--:R-:W-:-:S05]  /*145030*/  IMAD.WIDE R2, R252, 0x4, R44 ;  /* 0x00000004fc027825 */ /* 0x008fca00078e022c */
[----:B------:R3:W-:Y:S01]  /*145040*/  @P1 STG.E desc[UR76][R2.64], R116 ;  /* 0x0000007402001986 */ /* 0x0007e2000c10194c */
[----:B------:R-:W-:-:S04]  /*145050*/  IMAD.WIDE R8, R252, 0x4, R42 ;  /* 0x00000004fc087825 */ /* 0x000fc800078e022a */
[----:B------:R-:W-:-:S04]  /*145060*/  IMAD.WIDE R10, R252, 0x4, R40 ;  /* 0x00000004fc0a7825 */ /* 0x000fc800078e0228 */
[----:B------:R-:W-:Y:S01]  /*145070*/  IMAD.WIDE R12, R252, 0x4, R38 ;  /* 0x00000004fc0c7825 */ /* 0x000fe200078e0226 */
[----:B--2---:R-:W-:Y:S02]  /*145080*/  ISETP.GE.AND P1, PT, R0, UR5, PT ;  /* 0x0000000500007c0c */ /* 0x004fe4000bf26270 */
[----:B------:R-:W2:Y:S04]  /*145090*/  LDL.LU R0, [R1+0x5848] ;  /* 0x0058480001007983 */ /* 0x000ea80000300800 */
[----:B------:R-:W2:Y:S04]  /*1450a0*/  LDL.LU R19, [R1+0x5844] ;  /* 0x0058440001137983 */ /* 0x000ea80000300800 */
[----:B------:R-:W2:Y:S01]  /*1450b0*/  LDL.LU R252, [R1+0x1820] ;  /* 0x0018200001fc7983 */ /* 0x000ea20000300800 */
[----:B------:R-:W-:-:S02]  /*1450c0*/  ISETP.LT.AND P2, PT, R202, UR4, !P0 ;  /* 0x00000004ca007c0c */ /* 0x000fc4000c741270 */
[----:B------:R-:W-:Y:S01]  /*1450d0*/  ISETP.LT.AND P6, PT, R203, UR4, !P0 ;  /* 0x00000004cb007c0c */ /* 0x000fe2000c7c1270 */
[----:B------:R-:W2:Y:S01]  /*1450e0*/  LDL.LU R18, [R1+0x5840] ;  /* 0x0058400001127983 */ /* 0x000ea20000300800 */
[----:B------:R-:W-:Y:S02]  /*1450f0*/  ISETP.LT.AND P0, PT, R174, UR4, !P0 ;  /* 0x00000004ae007c0c */ /* 0x000fe4000c701270 */
[----:B------:R-:W-:Y:S01]  /*145100*/  ISETP.LT.AND P5, PT, R244, UR4, !P3 ;  /* 0x00000004f4007c0c */ /* 0x000fe2000dfa1270 */
[----:B------:R-:W2:Y:S01]  /*145110*/  LDL.LU R240, [R1+0x1818] ;  /* 0x0018180001f07983 */ /* 0x000ea20000300800 */
[----:B------:R-:W-:-:S05]  /*145120*/  ISETP.LT.AND P4, PT, R202, UR4, !P3 ;  /* 0x00000004ca007c0c */ /* 0x000fca000df81270 */
[----:B------:R1:W-:Y:S04]  /*145130*/  @P2 STG.E desc[UR76][R8.64], R112 ;  /* 0x0000007008002986 */ /* 0x0003e8000c10194c */
[----:B------:R1:W-:Y:S04]  /*145140*/  @P6 STG.E desc[UR76][R10.64], R108 ;  /* 0x0000006c0a006986 */ /* 0x0003e8000c10194c */
[----:B------:R3:W-:Y:S01]  /*145150*/  @P0 STG.E desc[UR76][R12.64], R104 ;  /* 0x000000680c000986 */ /* 0x0007e2000c10194c */
[----:B------:R-:W-:Y:S01]  /*145160*/  ISETP.LT.AND P0, PT, R203, UR4, !P3 ;  /* 0x00000004cb007c0c */ /* 0x000fe2000df01270 */
[----:B----4-:R-:W-:-:S04]  /*145170*/  IMAD.WIDE R14, R248, 0x4, R44 ;  /* 0x00000004f80e7825 */ /* 0x010fc800078e022c */
[C---:B-1----:R-:W-:Y:S01]  /*145180*/  IMAD.WIDE R16, R248.reuse, 0x4, R42 ;  /* 0x00000004f8107825 */ /* 0x042fe200078e022a */
[----:B------:R1:W-:Y:S03]  /*145190*/  @P5 STG.E desc[UR76][R14.64], R100 ;  /* 0x000000640e005986 */ /* 0x0003e6000c10194c */
[C---:B---3--:R-:W-:Y:S01]  /*1451a0*/  IMAD.WIDE R2, R248.reuse, 0x4, R40 ;  /* 0x00000004f8027825 */ /* 0x048fe200078e0228 */
[----:B------:R3:W-:Y:S04]  /*1451b0*/  @P4 STG.E desc[UR76][R16.64], R96 ;  /* 0x0000006010004986 */ /* 0x0007e8000c10194c */
[----:B------:R4:W-:Y:S01]  /*1451c0*/  @P0 STG.E desc[UR76][R2.64], R176 ;  /* 0x000000b002000986 */ /* 0x0009e2000c10194c */
[----:B------:R-:W-:Y:S01]  /*1451d0*/  IMAD.WIDE R8, R248, 0x4, R38 ;  /* 0x00000004f8087825 */ /* 0x000fe200078e0226 */
[----:B------:R-:W-:-:S02]  /*1451e0*/  ISETP.LT.AND P3, PT, R174, UR4, !P3 ;  /* 0x00000004ae007c0c */ /* 0x000fc4000df61270 */
[----:B------:R-:W-:Y:S02]  /*1451f0*/  ISETP.LT.AND P6, PT, R244, UR4, !P1 ;  /* 0x00000004f4007c0c */ /* 0x000fe4000cfc1270 */
[----:B------:R-:W-:Y:S01]  /*145200*/  ISETP.LT.AND P2, PT, R202, UR4, !P1 ;  /* 0x00000004ca007c0c */ /* 0x000fe2000cf41270 */
[----:B------:R-:W-:-:S04]  /*145210*/  IMAD.WIDE R10, R175, 0x4, R44 ;  /* 0x00000004af0a7825 */ /* 0x000fc800078e022c */
[----:B------:R-:W-:-:S04]  /*145220*/  IMAD.WIDE R12, R175, 0x4, R42 ;  /* 0x00000004af0c7825 */ /* 0x000fc800078e022a */
[----:B-1----:R-:W-:-:S04]  /*145230*/  IMAD.WIDE R14, R175, 0x4, R40 ;  /* 0x00000004af0e7825 */ /* 0x002fc800078e0228 */
[----:B---3--:R-:W-:Y:S01]  /*145240*/  IMAD.WIDE R16, R175, 0x4, R38 ;  /* 0x00000004af107825 */ /* 0x008fe200078e0226 */
[----:B------:R1:W-:Y:S04]  /*145250*/  @P3 STG.E desc[UR76][R8.64], R4 ;  /* 0x0000000408003986 */ /* 0x0003e8000c10194c */
[----:B------:R3:W-:Y:S04]  /*145260*/  @P6 STG.E desc[UR76][R10.64], R117 ;  /* 0x000000750a006986 */ /* 0x0007e8000c10194c */
[----:B------:R1:W-:Y:S01]  /*145270*/  @P2 STG.E desc[UR76][R12.64], R113 ;  /* 0x000000710c002986 */ /* 0x0003e2000c10194c */
[----:B--2---:R-:W-:-:S03]  /*145280*/  ISETP.GE.AND P0, PT, R0, UR5, PT ;  /* 0x0000000500007c0c */ /* 0x004fc6000bf06270 */
[----:B------:R-:W2:Y:S04]  /*145290*/  LDL.LU R0, [R1+0x5870] ;  /* 0x0058700001007983 */ /* 0x000ea80000300800 */
[----:B------:R-:W2:Y:S04]  /*1452a0*/  LDL.LU R248, [R1+0x1814] ;  /* 0x0018140001f87983 */ /* 0x000ea80000300800 */
[----:B------:R-:W2:Y:S01]  /*1452b0*/  LDL.LU R175, [R1+0x1810] ;  /* 0x0018100001af7983 */ /* 0x000ea20000300800 */
[----:B----4-:R-:W-:-:S04]  /*1452c0*/  IMAD.WIDE R2, R252, 0x4, R44 ;  /* 0x00000004fc027825 */ /* 0x010fc800078e022c */
[----:B-1----:R-:W-:-:S04]  /*1452d0*/  IMAD.WIDE R8, R252, 0x4, R42 ;  /* 0x00000004fc087825 */ /* 0x002fc800078e022a */
[----:B---3--:R-:W-:-:S04]  /*1452e0*/  IMAD.WIDE R10, R252, 0x4, R40 ;  /* 0x00000004fc0a7825 */ /* 0x008fc800078e0228 */
[----:B------:R-:W-:Y:S02]  /*1452f0*/  IMAD.WIDE R12, R252, 0x4, R38 ;  /* 0x00000004fc0c7825 */ /* 0x000fe400078e0226 */
[----:B------:R-:W3:Y:S01]  /*145300*/  LDL.LU R252, [R1+0x18ec] ;  /* 0x0018ec0001fc7983 */ /* 0x000ee20000300800 */
[----:B------:R-:W-:Y:S02]  /*145310*/  ISETP.LT.AND P4, PT, R203, UR4, !P1 ;  /* 0x00000004cb007c0c */ /* 0x000fe4000cf81270 */
[----:B------:R-:W-:Y:S02]  /*145320*/  ISETP.LT.AND P5, PT, R174, UR4, !P1 ;  /* 0x00000004ae007c0c */ /* 0x000fe4000cfa1270 */
[----:B------:R-:W-:-:S04]  /*145330*/  ISETP.GE.AND P1, PT, R20, UR5, PT ;  /* 0x0000000514007c0c */ /* 0x000fc8000bf26270 */
[----:B------:R-:W-:Y:S02]  /*145340*/  ISETP.LT.AND P2, PT, R244, UR4, !P1 ;  /* 0x00000004f4007c0c */ /* 0x000fe4000cf41270 */
[----:B------:R-:W-:Y:S02]  /*145350*/  ISETP.LT.AND P6, PT, R202, UR4, !P1 ;  /* 0x00000004ca007c0c */ /* 0x000fe4000cfc1270 */
[----:B------:R-:W-:Y:S01]  /*145360*/  ISETP.LT.AND P3, PT, R203, UR4, !P1 ;  /* 0x00000004cb007c0c */ /* 0x000fe2000cf61270 */
[----:B------:R1:W-:Y:S01]  /*145370*/  @P4 STG.E desc[UR76][R14.64], R109 ;  /* 0x0000006d0e004986 */ /* 0x0003e2000c10194c */
[----:B------:R-:W-:-:S03]  /*145380*/  ISETP.LT.AND P1, PT, R174, UR4, !P1 ;  /* 0x00000004ae007c0c */ /* 0x000fc6000cf21270 */
[----:B------:R4:W-:Y:S01]  /*145390*/  @P5 STG.E desc[UR76][R16.64], R105 ;  /* 0x0000006910005986 */ /* 0x0009e2000c10194c */
[----:B------:R-:W-:-:S03]  /*1453a0*/  ISETP.LT.AND P5, PT, R244, UR4, !P0 ;  /* 0x00000004f4007c0c */ /* 0x000fc6000c7a1270 */
[----:B------:R4:W-:Y:S01]  /*1453b0*/  @P2 STG.E desc[UR76][R2.64], R101 ;  /* 0x0000006502002986 */ /* 0x0009e2000c10194c */
[----:B------:R-:W-:-:S03]  /*1453c0*/  ISETP.LT.AND P2, PT, R202, UR4, !P0 ;  /* 0x00000004ca007c0c */ /* 0x000fc6000c741270 */
[----:B------:R4:W-:Y:S01]  /*1453d0*/  @P6 STG.E desc[UR76][R8.64], R97 ;  /* 0x0000006108006986 */ /* 0x0009e2000c10194c */
[----:B------:R-:W-:Y:S01]  /*1453e0*/  ISETP.LT.AND P6, PT, R203, UR4, !P0 ;  /* 0x00000004cb007c0c */ /* 0x000fe2000c7c1270 */
[----:B-1----:R-:W-:Y:S01]  /*1453f0*/  IMAD.WIDE R14, R240, 0x4, R44 ;  /* 0x00000004f00e7825 */ /* 0x002fe200078e022c */
[----:B------:R-:W-:Y:S01]  /*145400*/  ISETP.LT.AND P0, PT, R174, UR4, !P0 ;  /* 0x00000004ae007c0c */ /* 0x000fe2000c701270 */
[----:B------:R2:W-:Y:S01]  /*145410*/  @P3 STG.E desc[UR76][R10.64], R177 ;  /* 0x000000b10a003986 */ /* 0x0005e2000c10194c */
[----:B------:R-:W-:Y:S01]  /*145420*/  ISETP.GE.AND P4, PT, R19, UR5, PT ;  /* 0x0000000513007c0c */ /* 0x000fe2000bf86270 */
[----:B----4-:R-:W-:Y:S02]  /*145430*/  IMAD.WIDE R16, R240, 0x4, R42 ;  /* 0x00000004f0107825 */ /* 0x010fe400078e022a */
[----:B------:R1:W-:Y:S01]  /*145440*/  @P1 STG.E desc[UR76][R12.64], R5 ;  /* 0x000000050c001986 */ /* 0x0003e2000c10194c */
[----:B------:R-:W-:Y:S01]  /*145450*/  ISETP.LT.AND P1, PT, R244, UR4, !P4 ;  /* 0x00000004f4007c0c */ /* 0x000fe2000e721270 */
[----:B------:R-:W-:-:S02]  /*145460*/  IMAD.WIDE R2, R240, 0x4, R40 ;  /* 0x00000004f0027825 */ /* 0x000fc400078e0228 */
[----:B------:R-:W-:Y:S01]  /*145470*/  @P5 STG.E desc[UR76][R14.64], R118 ;  /* 0x000000760e005986 */ /* 0x000fe2000c10194c */
[----:B------:R-:W-:Y:S01]  /*145480*/  ISETP.LT.AND P5, PT, R203, UR4, !P4 ;  /* 0x00000004cb007c0c */ /* 0x000fe2000e7a1270 */
[----:B------:R-:W-:Y:S02]  /*145490*/  IMAD.WIDE R8, R240, 0x4, R38 ;  /* 0x00000004f0087825 */ /* 0x000fe400078e0226 */
[----:B------:R-:W-:Y:S01]  /*1454a0*/  @P2 STG.E desc[UR76][R16.64], R114 ;  /* 0x0000007210002986 */ /* 0x000fe2000c10194c */
[----:B------:R-:W-:Y:S02]  /*1454b0*/  ISETP.LT.AND P2, PT, R202, UR4, !P4 ;  /* 0x00000004ca007c0c */ /* 0x000fe4000e741270 */
[----:B------:R-:W-:Y:S02]  /*1454c0*/  ISETP.GE.AND P3, PT, R18, UR5, PT ;  /* 0x0000000512007c0c */ /* 0x000fe4000bf66270 */
[----:B------:R-:W-:Y:S01]  /*1454d0*/  ISETP.LT.AND P4, PT, R174, UR4, !P4 ;  /* 0x00000004ae007c0c */ /* 0x000fe2000e781270 */
[----:B------:R4:W-:Y:S04]  /*1454e0*/  @P6 STG.E desc[UR76][R2.64], R110 ;  /* 0x0000006e02006986 */ /* 0x0009e8000c10194c */
[----:B------:R-:W-:Y:S01]  /*1454f0*/  @P0 STG.E desc[UR76][R8.64], R106 ;  /* 0x0000006a08000986 */ /* 0x000fe2000c10194c */
[----:B------:R-:W-:Y:S01]  /*145500*/  ISETP.LT.AND P0, PT, R244, UR4, !P3 ;  /* 0x00000004f4007c0c */ /* 0x000fe2000df01270 */
[----:B--2---:R-:W-:-:S04]  /*145510*/  IMAD.WIDE R10, R248, 0x4, R44 ;  /* 0x00000004f80a7825 */ /* 0x004fc800078e022c */
[C---:B-1----:R-:W-:Y:S01]  /*145520*/  IMAD.WIDE R4, R248.reuse, 0x4, R42 ;  /* 0x00000004f8047825 */ /* 0x042fe200078e022a */
[----:B------:R-:W-:Y:S03]  /*145530*/  @P1 STG.E desc[UR76][R10.64], R102 ;  /* 0x000000660a001986 */ /* 0x000fe6000c10194c */
[C---:B------:R-:W-:Y:S01]  /*145540*/  IMAD.WIDE R12, R248.reuse, 0x4, R40 ;  /* 0x00000004f80c7825 */ /* 0x040fe200078e0228 */
[----:B------:R1:W-:Y:S03]  /*145550*/  @P2 STG.E desc[UR76][R4.64], R98 ;  /* 0x0000006204002986 */ /* 0x0003e6000c10194c */
[----:B----4-:R-:W-:Y:S01]  /*145560*/  IMAD.WIDE R2, R248, 0x4, R38 ;  /* 0x00000004f8027825 */ /* 0x010fe200078e0226 */
[----:B------:R-:W-:Y:S01]  /*145570*/  ISETP.GE.AND P6, PT, R0, UR5, PT ;  /* 0x0000000500007c0c */ /* 0x000fe2000bfc6270 */
[----:B------:R2:W-:Y:S01]  /*145580*/  @P5 STG.E desc[UR76][R12.64], R178 ;  /* 0x000000b20c005986 */ /* 0x0005e2000c10194c */
[----:B------:R-:W-:Y:S01]  /*145590*/  ISETP.LT.AND P2, PT, R202, UR4, !P3 ;  /* 0x00000004ca007c0c */ /* 0x000fe2000df41270 */
[----:B------:R-:W-:-:S02]  /*1455a0*/  IMAD.WIDE R14, R175, 0x4, R44 ;  /* 0x00000004af0e7825 */ /* 0x000fc400078e022c */
[----:B------:R2:W-:Y:S01]  /*1455b0*/  @P4 STG.E desc[UR76][R2.64], R6 ;  /* 0x0000000602004986 */ /* 0x0005e2000c10194c */
[C---:B------:R-:W-:Y:S02]  /*1455c0*/  ISETP.LT.AND P4, PT, R203.reuse, UR4, !P3 ;  /* 0x00000004cb007c0c */ /* 0x040fe4000df81270 */
[----:B------:R-:W-:Y:S01]  /*1455d0*/  ISETP.LT.AND P3, PT, R174, UR4, !P3 ;  /* 0x00000004ae007c0c */ /* 0x000fe2000df61270 */
[----:B------:R2:W-:Y:S01]  /*1455e0*/  @P0 STG.E desc[UR76][R14.64], R119 ;  /* 0x000000770e000986 */ /* 0x0005e2000c10194c */
[----:B------:R-:W-:Y:S02]  /*1455f0*/  ISETP.LT.AND P1, PT, R244, UR4, !P6 ;  /* 0x00000004f4007c0c */ /* 0x000fe4000f721270 */
[----:B------:R-:W-:Y:S02]  /*145600*/  ISETP.LT.AND P5, PT, R202, UR4, !P6 ;  /* 0x00000004ca007c0c */ /* 0x000fe4000f7a1270 */
[----:B------:R-:W-:Y:S02]  /*145610*/  ISETP.LT.AND P0, PT, R203, UR4, !P6 ;  /* 0x00000004cb007c0c */ /* 0x000fe4000f701270 */
[----:B------:R-:W-:Y:S01]  /*145620*/  ISETP.LT.AND P6, PT, R174, UR4, !P6 ;  /* 0x00000004ae007c0c */ /* 0x000fe2000f7c1270 */
[----:B-1----:R-:W-:-:S04]  /*145630*/  IMAD.WIDE R4, R175, 0x4, R42 ;  /* 0x00000004af047825 */ /* 0x002fc800078e022a */
[C---:B------:R-:W-:Y:S01]  /*145640*/  IMAD.WIDE R8, R175.reuse, 0x4, R40 ;  /* 0x00000004af087825 */ /* 0x040fe200078e0228 */
[----:B------:R2:W-:Y:S03]  /*145650*/  @P2 STG.E desc[UR76][R4.64], R115 ;  /* 0x0000007304002986 */ /* 0x0005e6000c10194c */
[----:B------:R-:W-:Y:S01]  /*145660*/  IMAD.WIDE R10, R175, 0x4, R38 ;  /* 0x00000004af0a7825 */ /* 0x000fe200078e0226 */
[----:B------:R2:W-:Y:S03]  /*145670*/  @P4 STG.E desc[UR76][R8.64], R111 ;  /* 0x0000006f08004986 */ /* 0x0005e6000c10194c */
[C---:B---3--:R-:W-:Y:S01]  /*145680*/  IMAD.WIDE R44, R252.reuse, 0x4, R44 ;  /* 0x00000004fc2c7825 */ /* 0x048fe200078e022c */
[----:B------:R2:W-:Y:S03]  /*145690*/  @P3 STG.E desc[UR76][R10.64], R107 ;  /* 0x0000006b0a003986 */ /* 0x0005e6000c10194c */
[C---:B------:R-:W-:Y:S01]  /*1456a0*/  IMAD.WIDE R42, R252.reuse, 0x4, R42 ;  /* 0x00000004fc2a7825 */ /* 0x040fe200078e022a */
[----:B------:R2:W-:Y:S03]  /*1456b0*/  @P1 STG.E desc[UR76][R44.64], R103 ;  /* 0x000000672c001986 */ /* 0x0005e6000c10194c */
[C---:B------:R-:W-:Y:S01]  /*1456c0*/  IMAD.WIDE R40, R252.reuse, 0x4, R40 ;  /* 0x00000004fc287825 */ /* 0x040fe200078e0228 */
[----:B------:R2:W-:Y:S04]  /*1456d0*/  @P5 STG.E desc[UR76][R42.64], R99 ;  /* 0x000000632a005986 */ /* 0x0005e8000c10194c */
[----:B------:R2:W-:Y:S01]  /*1456e0*/  @P0 STG.E desc[UR76][R40.64], R179 ;  /* 0x000000b328000986 */ /* 0x0005e2000c10194c */
[----:B------:R-:W-:Y:S01]  /*1456f0*/  IMAD.WIDE R38, R252, 0x4, R38 ;  /* 0x00000004fc267825 */ /* 0x000fe200078e0226 */
[----:B------:R-:W-:Y:S06]  /*145700*/  @!P6 EXIT ;  /* 0x000000000000e94d */ /* 0x000fec0003800000 */
[----:B------:R-:W-:Y:S01]  /*145710*/  STG.E desc[UR76][R38.64], R7 ;  /* 0x0000000726007986 */ /* 0x000fe2000c10194c */
[----:B------:R-:W-:Y:S05]  /*145720*/  EXIT ;  /* 0x000000000000794d */ /* 0x000fea0003800000 */
.L_x_2:
[----:B------:R-:W-:-:S00]  /*145730*/  BRA `(.L_x_2) ;  /* 0xfffffffc00fc7947 */ /* 0x000fc0000383ffff */
[----:B------:R-:W-:-:S00]  /*145740*/  NOP ;  /* 0x0000000000007918 */ /* 0x000fc00000000000 */
        /* <DEDUP_REMOVED lines=11> */
.L_x_3:


//--------------------- .nv.shared.matmul_kernel  --------------------------
	.section	.nv.shared.matmul_kernel,"aw",@nobits
	.sectionflags	@""
	.align	16
	.zero		1024


//--------------------- .nv.shared.reserved.0     --------------------------
	.section	.nv.shared.reserved.0,"aw",@nobits
	.weak		__nv_reservedSMEM_offset_0_alias
	.size		__nv_reservedSMEM_offset_0_alias, 0, 64
	.other		__nv_reservedSMEM_offset_0_alias,@"STO_CUDA_RESERVED_SHARED STV_DEFAULT"
__nv_reservedSMEM_offset_0_alias:
	.zero		0
	.zero		64


//--------------------- .nv.constant0.matmul_kernel --------------------------
	.section	.nv.constant0.matmul_kernel,"a",@progbits
	.sectionflags	@""
	.align	4
.nv.constant0.matmul_kernel:
	.zero		976


//--------------------- SYMBOLS --------------------------

	.type		.nv.reservedSmem.offset0,@object
	.size		.nv.reservedSmem.offset0,0x4
	.type		.nv.reservedSmem.cap,@object
	.size		.nv.reservedSmem.cap,0x4
